	.target	sm_90a

	.elftype	@"ET_EXEC"


//--------------------- .note.nv.tkinfo           --------------------------
	.section	.note.nv.tkinfo,"",@"SHT_NOTE"
	.sectionflags	@"SHF_NOTE_NV_TKINFO"
	.tkinfo
        /*0018*/ 	.word	0x00000002
        /*0030*/ 	.string	""
        /*0030*/ 	.string	"ptxas"
        /*0030*/ 	.string	"Cuda compilation tools, release 13.0, V13.0.88"
        /*0030*/ 	.string	"Build cuda_13.0.r13.0/compiler.36424714_0"
        /*0030*/ 	.string	"-arch sm_90a -m 64 "



//--------------------- .note.nv.cuinfo           --------------------------
	.section	.note.nv.cuinfo,"",@"SHT_NOTE"
	.sectionflags	@"SHF_NOTE_NV_CUINFO"
        /*0018*/ 	.short	0x0002
        /*001a*/ 	.short	0x005a
        /*001c*/ 	.short	0x0082
	.zero		2


//--------------------- .nv.info                  --------------------------
	.section	.nv.info,"",@"SHT_CUDA_INFO"
	.align	4


	//----- nvinfo : EIATTR_REGCOUNT
	.align		4
        /*0000*/ 	.byte	0x04, 0x2f
        /*0002*/ 	.short	(.L_22 - .L_21)
	.align		4
.L_21:
        /*0004*/ 	.word	index@(_ZN7cutlass13device_kernelIN5flash11enable_sm90INS1_16FlashAttnFwdSm90INS1_25CollectiveMainloopFwdSm90ILi2EN4cute5tupleIJNS5_1CILi1EEES8_S8_EEENS6_IJNS7_ILi128EEESA_SA_EEELi128ENS_10bfloat16_tEfNS_4arch4Sm90ELb1ELb0ELb0ELb1ELb0ELb1ELb0ELb1ELb1ELb1ELb0ELb0EEENS1_21CollectiveEpilogueFwdISB_S9_SC_SE_Li256ELb1ELb1ELb0ELb0EEENS1_36VarlenDynamicPersistentTileSchedulerILi128ELi128ELi256ELi128ELb0ELb1ELb1ELb1ELb1ELb1EEEEEEEEEvNT_6ParamsE)
        /*0008*/ 	.word	0x000000a8


	//----- nvinfo : EIATTR_FRAME_SIZE
	.align		4
.L_22:
        /*000c*/ 	.byte	0x04, 0x11
        /*000e*/ 	.short	(.L_24 - .L_23)
	.align		4
.L_23:
        /*0010*/ 	.word	index@(_ZN7cutlass13device_kernelIN5flash11enable_sm90INS1_16FlashAttnFwdSm90INS1_25CollectiveMainloopFwdSm90ILi2EN4cute5tupleIJNS5_1CILi1EEES8_S8_EEENS6_IJNS7_ILi128EEESA_SA_EEELi128ENS_10bfloat16_tEfNS_4arch4Sm90ELb1ELb0ELb0ELb1ELb0ELb1ELb0ELb1ELb1ELb1ELb0ELb0EEENS1_21CollectiveEpilogueFwdISB_S9_SC_SE_Li256ELb1ELb1ELb0ELb0EEENS1_36VarlenDynamicPersistentTileSchedulerILi128ELi128ELi256ELi128ELb0ELb1ELb1ELb1ELb1ELb1EEEEEEEEEvNT_6ParamsE)
        /*0014*/ 	.word	0x00000060


	//----- nvinfo : EIATTR_REGCOUNT
	.align		4
.L_24:
        /*0018*/ 	.byte	0x04, 0x2f
        /*001a*/ 	.short	(.L_26 - .L_25)
	.align		4
.L_25:
        /*001c*/ 	.word	index@(_ZN7cutlass13device_kernelIN5flash11enable_sm90INS1_16FlashAttnFwdSm90INS1_25CollectiveMainloopFwdSm90ILi2EN4cute5tupleIJNS5_1CILi1EEES8_S8_EEENS6_IJNS7_ILi128EEESA_SA_EEELi128ENS_10bfloat16_tEfNS_4arch4Sm90ELb1ELb0ELb0ELb1ELb0ELb0ELb0ELb1ELb1ELb1ELb0ELb0EEENS1_21CollectiveEpilogueFwdISB_S9_SC_SE_Li256ELb1ELb1ELb0ELb0EEENS1_36VarlenDynamicPersistentTileSchedulerILi128ELi128ELi256ELi128ELb0ELb1ELb1ELb1ELb1ELb1EEEEEEEEEvNT_6ParamsE)
        /*0020*/ 	.word	0x000000a8


	//----- nvinfo : EIATTR_FRAME_SIZE
	.align		4
.L_26:
        /*0024*/ 	.byte	0x04, 0x11
        /*0026*/ 	.short	(.L_28 - .L_27)
	.align		4
.L_27:
        /*0028*/ 	.word	index@(_ZN7cutlass13device_kernelIN5flash11enable_sm90INS1_16FlashAttnFwdSm90INS1_25CollectiveMainloopFwdSm90ILi2EN4cute5tupleIJNS5_1CILi1EEES8_S8_EEENS6_IJNS7_ILi128EEESA_SA_EEELi128ENS_10bfloat16_tEfNS_4arch4Sm90ELb1ELb0ELb0ELb1ELb0ELb0ELb0ELb1ELb1ELb1ELb0ELb0EEENS1_21CollectiveEpilogueFwdISB_S9_SC_SE_Li256ELb1ELb1ELb0ELb0EEENS1_36VarlenDynamicPersistentTileSchedulerILi128ELi128ELi256ELi128ELb0ELb1ELb1ELb1ELb1ELb1EEEEEEEEEvNT_6ParamsE)
        /*002c*/ 	.word	0x00000058


	//----- nvinfo : EIATTR_REGCOUNT
	.align		4
.L_28:
        /*0030*/ 	.byte	0x04, 0x2f
        /*0032*/ 	.short	(.L_30 - .L_29)
	.align		4
.L_29:
        /*0034*/ 	.word	index@(_ZN7cutlass13device_kernelIN5flash11enable_sm90INS1_16FlashAttnFwdSm90INS1_25CollectiveMainloopFwdSm90ILi2EN4cute5tupleIJNS5_1CILi1EEES8_S8_EEENS6_IJNS7_ILi128EEESA_SA_EEELi128ENS_10bfloat16_tEfNS_4arch4Sm90ELb1ELb0ELb0ELb0ELb0ELb0ELb0ELb1ELb1ELb1ELb0ELb0EEENS1_21CollectiveEpilogueFwdISB_S9_SC_SE_Li256ELb0ELb1ELb0ELb0EEENS1_30DynamicPersistentTileSchedulerILi256ELi128ELb0ELb1ELb1EEEEEEEEEvNT_6ParamsE)
        /*0038*/ 	.word	0x000000a8


	//----- nvinfo : EIATTR_FRAME_SIZE
	.align		4
.L_30:
        /*003c*/ 	.byte	0x04, 0x11
        /*003e*/ 	.short	(.L_32 - .L_31)
	.align		4
.L_31:
        /*0040*/ 	.word	index@(_ZN7cutlass13device_kernelIN5flash11enable_sm90INS1_16FlashAttnFwdSm90INS1_25CollectiveMainloopFwdSm90ILi2EN4cute5tupleIJNS5_1CILi1EEES8_S8_EEENS6_IJNS7_ILi128EEESA_SA_EEELi128ENS_10bfloat16_tEfNS_4arch4Sm90ELb1ELb0ELb0ELb0ELb0ELb0ELb0ELb1ELb1ELb1ELb0ELb0EEENS1_21CollectiveEpilogueFwdISB_S9_SC_SE_Li256ELb0ELb1ELb0ELb0EEENS1_30DynamicPersistentTileSchedulerILi256ELi128ELb0ELb1ELb1EEEEEEEEEvNT_6ParamsE)
        /*0044*/ 	.word	0x00000028


	//----- nvinfo : EIATTR_REGCOUNT
	.align		4
.L_32:
        /*0048*/ 	.byte	0x04, 0x2f
        /*004a*/ 	.short	(.L_34 - .L_33)
	.align		4
.L_33:
        /*004c*/ 	.word	index@(_ZN7cutlass13device_kernelIN5flash11enable_sm90INS1_16FlashAttnFwdSm90INS1_25CollectiveMainloopFwdSm90ILi2EN4cute5tupleIJNS5_1CILi1EEES8_S8_EEENS6_IJNS7_ILi128EEESA_SA_EEELi128ENS_10bfloat16_tEfNS_4arch4Sm90ELb0ELb1ELb0ELb1ELb0ELb1ELb0ELb1ELb1ELb1ELb0ELb0EEENS1_21CollectiveEpilogueFwdISB_S9_SC_SE_Li256ELb1ELb1ELb0ELb0EEENS1_36VarlenDynamicPersistentTileSchedulerILi128ELi128ELi256ELi128ELb0ELb1ELb1ELb1ELb0ELb1EEEEEEEEEvNT_6ParamsE)
        /*0050*/ 	.word	0x000000a8


	//----- nvinfo : EIATTR_FRAME_SIZE
	.align		4
.L_34:
        /*0054*/ 	.byte	0x04, 0x11
        /*0056*/ 	.short	(.L_36 - .L_35)
	.align		4
.L_35:
        /*0058*/ 	.word	index@(_ZN7cutlass13device_kernelIN5flash11enable_sm90INS1_16FlashAttnFwdSm90INS1_25CollectiveMainloopFwdSm90ILi2EN4cute5tupleIJNS5_1CILi1EEES8_S8_EEENS6_IJNS7_ILi128EEESA_SA_EEELi128ENS_10bfloat16_tEfNS_4arch4Sm90ELb0ELb1ELb0ELb1ELb0ELb1ELb0ELb1ELb1ELb1ELb0ELb0EEENS1_21CollectiveEpilogueFwdISB_S9_SC_SE_Li256ELb1ELb1ELb0ELb0EEENS1_36VarlenDynamicPersistentTileSchedulerILi128ELi128ELi256ELi128ELb0ELb1ELb1ELb1ELb0ELb1EEEEEEEEEvNT_6ParamsE)
        /*005c*/ 	.word	0x00000058


	//----- nvinfo : EIATTR_REGCOUNT
	.align		4
.L_36:
        /*0060*/ 	.byte	0x04, 0x2f
        /*0062*/ 	.short	(.L_38 - .L_37)
	.align		4
.L_37:
        /*0064*/ 	.word	index@(_ZN7cutlass13device_kernelIN5flash11enable_sm90INS1_16FlashAttnFwdSm90INS1_25CollectiveMainloopFwdSm90ILi2EN4cute5tupleIJNS5_1CILi1EEES8_S8_EEENS6_IJNS7_ILi128EEESA_SA_EEELi128ENS_10bfloat16_tEfNS_4arch4Sm90ELb0ELb1ELb0ELb1ELb0ELb0ELb0ELb1ELb1ELb1ELb0ELb0EEENS1_21CollectiveEpilogueFwdISB_S9_SC_SE_Li256ELb1ELb1ELb0ELb0EEENS1_36VarlenDynamicPersistentTileSchedulerILi128ELi128ELi256ELi128ELb0ELb1ELb1ELb1ELb0ELb1EEEEEEEEEvNT_6ParamsE)
        /*0068*/ 	.word	0x000000a8


	//----- nvinfo : EIATTR_FRAME_SIZE
	.align		4
.L_38:
        /*006c*/ 	.byte	0x04, 0x11
        /*006e*/ 	.short	(.L_40 - .L_39)
	.align		4
.L_39:
        /*0070*/ 	.word	index@(_ZN7cutlass13device_kernelIN5flash11enable_sm90INS1_16FlashAttnFwdSm90INS1_25CollectiveMainloopFwdSm90ILi2EN4cute5tupleIJNS5_1CILi1EEES8_S8_EEENS6_IJNS7_ILi128EEESA_SA_EEELi128ENS_10bfloat16_tEfNS_4arch4Sm90ELb0ELb1ELb0ELb1ELb0ELb0ELb0ELb1ELb1ELb1ELb0ELb0EEENS1_21CollectiveEpilogueFwdISB_S9_SC_SE_Li256ELb1ELb1ELb0ELb0EEENS1_36VarlenDynamicPersistentTileSchedulerILi128ELi128ELi256ELi128ELb0ELb1ELb1ELb1ELb0ELb1EEEEEEEEEvNT_6ParamsE)
        /*0074*/ 	.word	0x00000048


	//----- nvinfo : EIATTR_REGCOUNT
	.align		4
.L_40:
        /*0078*/ 	.byte	0x04, 0x2f
        /*007a*/ 	.short	(.L_42 - .L_41)
	.align		4
.L_41:
        /*007c*/ 	.word	index@(_ZN7cutlass13device_kernelIN5flash11enable_sm90INS1_16FlashAttnFwdSm90INS1_25CollectiveMainloopFwdSm90ILi2EN4cute5tupleIJNS5_1CILi1EEES8_S8_EEENS6_IJNS7_ILi128EEESA_SA_EEELi128ENS_10bfloat16_tEfNS_4arch4Sm90ELb0ELb1ELb0ELb0ELb0ELb0ELb0ELb1ELb1ELb1ELb0ELb0EEENS1_21CollectiveEpilogueFwdISB_S9_SC_SE_Li256ELb0ELb1ELb0ELb0EEENS1_30DynamicPersistentTileSchedulerILi256ELi128ELb0ELb1ELb1EEEEEEEEEvNT_6ParamsE)
        /*0080*/ 	.word	0x000000a8


	//----- nvinfo : EIATTR_FRAME_SIZE
	.align		4
.L_42:
        /*0084*/ 	.byte	0x04, 0x11
        /*0086*/ 	.short	(.L_44 - .L_43)
	.align		4
.L_43:
        /*0088*/ 	.word	index@(_ZN7cutlass13device_kernelIN5flash11enable_sm90INS1_16FlashAttnFwdSm90INS1_25CollectiveMainloopFwdSm90ILi2EN4cute5tupleIJNS5_1CILi1EEES8_S8_EEENS6_IJNS7_ILi128EEESA_SA_EEELi128ENS_10bfloat16_tEfNS_4arch4Sm90ELb0ELb1ELb0ELb0ELb0ELb0ELb0ELb1ELb1ELb1ELb0ELb0EEENS1_21CollectiveEpilogueFwdISB_S9_SC_SE_Li256ELb0ELb1ELb0ELb0EEENS1_30DynamicPersistentTileSchedulerILi256ELi128ELb0ELb1ELb1EEEEEEEEEvNT_6ParamsE)
        /*008c*/ 	.word	0x00000020


	//----- nvinfo : EIATTR_REGCOUNT
	.align		4
.L_44:
        /*0090*/ 	.byte	0x04, 0x2f
        /*0092*/ 	.short	(.L_46 - .L_45)
	.align		4
.L_45:
        /*0094*/ 	.word	index@(_ZN7cutlass13device_kernelIN5flash11enable_sm90INS1_16FlashAttnFwdSm90INS1_25CollectiveMainloopFwdSm90ILi2EN4cute5tupleIJNS5_1CILi1EEES8_S8_EEENS6_IJNS7_ILi128EEENS7_ILi176EEESA_EEELi128ENS_10bfloat16_tEfNS_4arch4Sm90ELb0ELb0ELb0ELb1ELb0ELb1ELb0ELb1ELb1ELb1ELb0ELb0EEENS1_21CollectiveEpilogueFwdINS6_IJSA_SA_SB_EEES9_SD_SF_Li256ELb1ELb1ELb0ELb0EEENS1_36VarlenDynamicPersistentTileSchedulerILi128ELi176ELi256ELi128ELb0ELb1ELb1ELb0ELb1ELb1EEEEEEEEEvNT_6ParamsE)
        /*0098*/ 	.word	0x000000a8


	//----- nvinfo : EIATTR_FRAME_SIZE
	.align		4
.L_46:
        /*009c*/ 	.byte	0x04, 0x11
        /*009e*/ 	.short	(.L_48 - .L_47)
	.align		4
.L_47:
        /*00a0*/ 	.word	index@(_ZN7cutlass13device_kernelIN5flash11enable_sm90INS1_16FlashAttnFwdSm90INS1_25CollectiveMainloopFwdSm90ILi2EN4cute5tupleIJNS5_1CILi1EEES8_S8_EEENS6_IJNS7_ILi128EEENS7_ILi176EEESA_EEELi128ENS_10bfloat16_tEfNS_4arch4Sm90ELb0ELb0ELb0ELb1ELb0ELb1ELb0ELb1ELb1ELb1ELb0ELb0EEENS1_21CollectiveEpilogueFwdINS6_IJSA_SA_SB_EEES9_SD_SF_Li256ELb1ELb1ELb0ELb0EEENS1_36VarlenDynamicPersistentTileSchedulerILi128ELi176ELi256ELi128ELb0ELb1ELb1ELb0ELb1ELb1EEEEEEEEEvNT_6ParamsE)
        /*00a4*/ 	.word	0x000000a0


	//----- nvinfo : EIATTR_REGCOUNT
	.align		4
.L_48:
        /*00a8*/ 	.byte	0x04, 0x2f
        /*00aa*/ 	.short	(.L_50 - .L_49)
	.align		4
.L_49:
        /*00ac*/ 	.word	index@(_ZN7cutlass13device_kernelIN5flash11enable_sm90INS1_16FlashAttnFwdSm90INS1_25CollectiveMainloopFwdSm90ILi2EN4cute5tupleIJNS5_1CILi1EEES8_S8_EEENS6_IJNS7_ILi128EEENS7_ILi176EEESA_EEELi128ENS_10bfloat16_tEfNS_4arch4Sm90ELb0ELb0ELb0ELb1ELb0ELb0ELb0ELb1ELb1ELb1ELb0ELb0EEENS1_21CollectiveEpilogueFwdINS6_IJSA_SA_SB_EEES9_SD_SF_Li256ELb1ELb1ELb0ELb0EEENS1_36VarlenDynamicPersistentTileSchedulerILi128ELi176ELi256ELi128ELb0ELb1ELb1ELb0ELb1ELb1EEEEEEEEEvNT_6ParamsE)
        /*00b0*/ 	.word	0x000000a8


	//----- nvinfo : EIATTR_FRAME_SIZE
	.align		4
.L_50:
        /*00b4*/ 	.byte	0x04, 0x11
        /*00b6*/ 	.short	(.L_52 - .L_51)
	.align		4
.L_51:
        /*00b8*/ 	.word	index@(_ZN7cutlass13device_kernelIN5flash11enable_sm90INS1_16FlashAttnFwdSm90INS1_25CollectiveMainloopFwdSm90ILi2EN4cute5tupleIJNS5_1CILi1EEES8_S8_EEENS6_IJNS7_ILi128EEENS7_ILi176EEESA_EEELi128ENS_10bfloat16_tEfNS_4arch4Sm90ELb0ELb0ELb0ELb1ELb0ELb0ELb0ELb1ELb1ELb1ELb0ELb0EEENS1_21CollectiveEpilogueFwdINS6_IJSA_SA_SB_EEES9_SD_SF_Li256ELb1ELb1ELb0ELb0EEENS1_36VarlenDynamicPersistentTileSchedulerILi128ELi176ELi256ELi128ELb0ELb1ELb1ELb0ELb1ELb1EEEEEEEEEvNT_6ParamsE)
        /*00bc*/ 	.word	0x00000060


	//----- nvinfo : EIATTR_REGCOUNT
	.align		4
.L_52:
        /*00c0*/ 	.byte	0x04, 0x2f
        /*00c2*/ 	.short	(.L_54 - .L_53)
	.align		4
.L_53:
        /*00c4*/ 	.word	index@(_ZN7cutlass13device_kernelIN5flash11enable_sm90INS1_16FlashAttnFwdSm90INS1_25CollectiveMainloopFwdSm90ILi2EN4cute5tupleIJNS5_1CILi2EEENS7_ILi1EEES9_EEENS6_IJNS7_ILi128EEENS7_ILi176EEESB_EEELi128ENS_10bfloat16_tEfNS_4arch4Sm90ELb0ELb0ELb0ELb0ELb0ELb0ELb0ELb1ELb1ELb1ELb0ELb0EEENS1_21CollectiveEpilogueFwdINS6_IJSB_SB_SC_EEESA_SE_SG_Li256ELb0ELb1ELb0ELb0EEENS1_29StaticPersistentTileSchedulerILb0EEEEEEEEEvNT_6ParamsE)
        /*00c8*/ 	.word	0x000000a8


	//----- nvinfo : EIATTR_FRAME_SIZE
	.align		4
.L_54:
        /*00cc*/ 	.byte	0x04, 0x11
        /*00ce*/ 	.short	(.L_56 - .L_55)
	.align		4
.L_55:
        /*00d0*/ 	.word	index@(_ZN7cutlass13device_kernelIN5flash11enable_sm90INS1_16FlashAttnFwdSm90INS1_25CollectiveMainloopFwdSm90ILi2EN4cute5tupleIJNS5_1CILi2EEENS7_ILi1EEES9_EEENS6_IJNS7_ILi128EEENS7_ILi176EEESB_EEELi128ENS_10bfloat16_tEfNS_4arch4Sm90ELb0ELb0ELb0ELb0ELb0ELb0ELb0ELb1ELb1ELb1ELb0ELb0EEENS1_21CollectiveEpilogueFwdINS6_IJSB_SB_SC_EEESA_SE_SG_Li256ELb0ELb1ELb0ELb0EEENS1_29StaticPersistentTileSchedulerILb0EEEEEEEEEvNT_6ParamsE)
        /*00d4*/ 	.word	0x00000038


	//----- nvinfo : EIATTR_REGCOUNT
	.align		4
.L_56:
        /*00d8*/ 	.byte	0x04, 0x2f
        /*00da*/ 	.short	(.L_58 - .L_57)
	.align		4
.L_57:
        /*00dc*/ 	.word	index@(_ZN7cutlass13device_kernelIN5flash11enable_sm90INS1_16FlashAttnFwdSm90INS1_25CollectiveMainloopFwdSm90ILi2EN4cute5tupleIJNS5_1CILi1EEES8_S8_EEENS6_IJNS7_ILi128EEENS7_ILi176EEESA_EEELi128ENS_10bfloat16_tEfNS_4arch4Sm90ELb0ELb0ELb0ELb0ELb0ELb0ELb0ELb1ELb1ELb1ELb0ELb0EEENS1_21CollectiveEpilogueFwdINS6_IJSA_SA_SB_EEES9_SD_SF_Li256ELb0ELb1ELb0ELb0EEENS1_29StaticPersistentTileSchedulerILb0EEEEEEEEEvNT_6ParamsE)
        /*00e0*/ 	.word	0x000000a8


	//----- nvinfo : EIATTR_FRAME_SIZE
	.align		4
.L_58:
        /*00e4*/ 	.byte	0x04, 0x11
        /*00e6*/ 	.short	(.L_60 - .L_59)
	.align		4
.L_59:
        /*00e8*/ 	.word	index@(_ZN7cutlass13device_kernelIN5flash11enable_sm90INS1_16FlashAttnFwdSm90INS1_25CollectiveMainloopFwdSm90ILi2EN4cute5tupleIJNS5_1CILi1EEES8_S8_EEENS6_IJNS7_ILi128EEENS7_ILi176EEESA_EEELi128ENS_10bfloat16_tEfNS_4arch4Sm90ELb0ELb0ELb0ELb0ELb0ELb0ELb0ELb1ELb1ELb1ELb0ELb0EEENS1_21CollectiveEpilogueFwdINS6_IJSA_SA_SB_EEES9_SD_SF_Li256ELb0ELb1ELb0ELb0EEENS1_29StaticPersistentTileSchedulerILb0EEEEEEEEEvNT_6ParamsE)
        /*00ec*/ 	.word	0x00000038


	//----- nvinfo : EIATTR_MIN_STACK_SIZE
	.align		4
.L_60:
        /*00f0*/ 	.byte	0x04, 0x12
        /*00f2*/ 	.short	(.L_62 - .L_61)
	.align		4
.L_61:
        /*00f4*/ 	.word	index@(_ZN7cutlass13device_kernelIN5flash11enable_sm90INS1_16FlashAttnFwdSm90INS1_25CollectiveMainloopFwdSm90ILi2EN4cute5tupleIJNS5_1CILi1EEES8_S8_EEENS6_IJNS7_ILi128EEENS7_ILi176EEESA_EEELi128ENS_10bfloat16_tEfNS_4arch4Sm90ELb0ELb0ELb0ELb0ELb0ELb0ELb0ELb1ELb1ELb1ELb0ELb0EEENS1_21CollectiveEpilogueFwdINS6_IJSA_SA_SB_EEES9_SD_SF_Li256ELb0ELb1ELb0ELb0EEENS1_29StaticPersistentTileSchedulerILb0EEEEEEEEEvNT_6ParamsE)
        /*00f8*/ 	.word	0x00000038


	//----- nvinfo : EIATTR_MIN_STACK_SIZE
	.align		4
.L_62:
        /*00fc*/ 	.byte	0x04, 0x12
        /*00fe*/ 	.short	(.L_64 - .L_63)
	.align		4
.L_63:
        /*0100*/ 	.word	index@(_ZN7cutlass13device_kernelIN5flash11enable_sm90INS1_16FlashAttnFwdSm90INS1_25CollectiveMainloopFwdSm90ILi2EN4cute5tupleIJNS5_1CILi2EEENS7_ILi1EEES9_EEENS6_IJNS7_ILi128EEENS7_ILi176EEESB_EEELi128ENS_10bfloat16_tEfNS_4arch4Sm90ELb0ELb0ELb0ELb0ELb0ELb0ELb0ELb1ELb1ELb1ELb0ELb0EEENS1_21CollectiveEpilogueFwdINS6_IJSB_SB_SC_EEESA_SE_SG_Li256ELb0ELb1ELb0ELb0EEENS1_29StaticPersistentTileSchedulerILb0EEEEEEEEEvNT_6ParamsE)
        /*0104*/ 	.word	0x00000038


	//----- nvinfo : EIATTR_MIN_STACK_SIZE
	.align		4
.L_64:
        /*0108*/ 	.byte	0x04, 0x12
        /*010a*/ 	.short	(.L_66 - .L_65)
	.align		4
.L_65:
        /*010c*/ 	.word	index@(_ZN7cutlass13device_kernelIN5flash11enable_sm90INS1_16FlashAttnFwdSm90INS1_25CollectiveMainloopFwdSm90ILi2EN4cute5tupleIJNS5_1CILi1EEES8_S8_EEENS6_IJNS7_ILi128EEENS7_ILi176EEESA_EEELi128ENS_10bfloat16_tEfNS_4arch4Sm90ELb0ELb0ELb0ELb1ELb0ELb0ELb0ELb1ELb1ELb1ELb0ELb0EEENS1_21CollectiveEpilogueFwdINS6_IJSA_SA_SB_EEES9_SD_SF_Li256ELb1ELb1ELb0ELb0EEENS1_36VarlenDynamicPersistentTileSchedulerILi128ELi176ELi256ELi128ELb0ELb1ELb1ELb0ELb1ELb1EEEEEEEEEvNT_6ParamsE)
        /*0110*/ 	.word	0x00000060


	//----- nvinfo : EIATTR_MIN_STACK_SIZE
	.align		4
.L_66:
        /*0114*/ 	.byte	0x04, 0x12
        /*0116*/ 	.short	(.L_68 - .L_67)
	.align		4
.L_67:
        /*0118*/ 	.word	index@(_ZN7cutlass13device_kernelIN5flash11enable_sm90INS1_16FlashAttnFwdSm90INS1_25CollectiveMainloopFwdSm90ILi2EN4cute5tupleIJNS5_1CILi1EEES8_S8_EEENS6_IJNS7_ILi128EEENS7_ILi176EEESA_EEELi128ENS_10bfloat16_tEfNS_4arch4Sm90ELb0ELb0ELb0ELb1ELb0ELb1ELb0ELb1ELb1ELb1ELb0ELb0EEENS1_21CollectiveEpilogueFwdINS6_IJSA_SA_SB_EEES9_SD_SF_Li256ELb1ELb1ELb0ELb0EEENS1_36VarlenDynamicPersistentTileSchedulerILi128ELi176ELi256ELi128ELb0ELb1ELb1ELb0ELb1ELb1EEEEEEEEEvNT_6ParamsE)
        /*011c*/ 	.word	0x000000a0


	//----- nvinfo : EIATTR_MIN_STACK_SIZE
	.align		4
.L_68:
        /*0120*/ 	.byte	0x04, 0x12
        /*0122*/ 	.short	(.L_70 - .L_69)
	.align		4
.L_69:
        /*0124*/ 	.word	index@(_ZN7cutlass13device_kernelIN5flash11enable_sm90INS1_16FlashAttnFwdSm90INS1_25CollectiveMainloopFwdSm90ILi2EN4cute5tupleIJNS5_1CILi1EEES8_S8_EEENS6_IJNS7_ILi128EEESA_SA_EEELi128ENS_10bfloat16_tEfNS_4arch4Sm90ELb0ELb1ELb0ELb0ELb0ELb0ELb0ELb1ELb1ELb1ELb0ELb0EEENS1_21CollectiveEpilogueFwdISB_S9_SC_SE_Li256ELb0ELb1ELb0ELb0EEENS1_30DynamicPersistentTileSchedulerILi256ELi128ELb0ELb1ELb1EEEEEEEEEvNT_6ParamsE)
        /*0128*/ 	.word	0x00000020


	//----- nvinfo : EIATTR_MIN_STACK_SIZE
	.align		4
.L_70:
        /*012c*/ 	.byte	0x04, 0x12
        /*012e*/ 	.short	(.L_72 - .L_71)
	.align		4
.L_71:
        /*0130*/ 	.word	index@(_ZN7cutlass13device_kernelIN5flash11enable_sm90INS1_16FlashAttnFwdSm90INS1_25CollectiveMainloopFwdSm90ILi2EN4cute5tupleIJNS5_1CILi1EEES8_S8_EEENS6_IJNS7_ILi128EEESA_SA_EEELi128ENS_10bfloat16_tEfNS_4arch4Sm90ELb0ELb1ELb0ELb1ELb0ELb0ELb0ELb1ELb1ELb1ELb0ELb0EEENS1_21CollectiveEpilogueFwdISB_S9_SC_SE_Li256ELb1ELb1ELb0ELb0EEENS1_36VarlenDynamicPersistentTileSchedulerILi128ELi128ELi256ELi128ELb0ELb1ELb1ELb1ELb0ELb1EEEEEEEEEvNT_6ParamsE)
        /*0134*/ 	.word	0x00000048


	//----- nvinfo : EIATTR_MIN_STACK_SIZE
	.align		4
.L_72:
        /*0138*/ 	.byte	0x04, 0x12
        /*013a*/ 	.short	(.L_74 - .L_73)
	.align		4
.L_73:
        /*013c*/ 	.word	index@(_ZN7cutlass13device_kernelIN5flash11enable_sm90INS1_16FlashAttnFwdSm90INS1_25CollectiveMainloopFwdSm90ILi2EN4cute5tupleIJNS5_1CILi1EEES8_S8_EEENS6_IJNS7_ILi128EEESA_SA_EEELi128ENS_10bfloat16_tEfNS_4arch4Sm90ELb0ELb1ELb0ELb1ELb0ELb1ELb0ELb1ELb1ELb1ELb0ELb0EEENS1_21CollectiveEpilogueFwdISB_S9_SC_SE_Li256ELb1ELb1ELb0ELb0EEENS1_36VarlenDynamicPersistentTileSchedulerILi128ELi128ELi256ELi128ELb0ELb1ELb1ELb1ELb0ELb1EEEEEEEEEvNT_6ParamsE)
        /*0140*/ 	.word	0x00000058


	//----- nvinfo : EIATTR_MIN_STACK_SIZE
	.align		4
.L_74:
        /*0144*/ 	.byte	0x04, 0x12
        /*0146*/ 	.short	(.L_76 - .L_75)
	.align		4
.L_75:
        /*0148*/ 	.word	index@(_ZN7cutlass13device_kernelIN5flash11enable_sm90INS1_16FlashAttnFwdSm90INS1_25CollectiveMainloopFwdSm90ILi2EN4cute5tupleIJNS5_1CILi1EEES8_S8_EEENS6_IJNS7_ILi128EEESA_SA_EEELi128ENS_10bfloat16_tEfNS_4arch4Sm90ELb1ELb0ELb0ELb0ELb0ELb0ELb0ELb1ELb1ELb1ELb0ELb0EEENS1_21CollectiveEpilogueFwdISB_S9_SC_SE_Li256ELb0ELb1ELb0ELb0EEENS1_30DynamicPersistentTileSchedulerILi256ELi128ELb0ELb1ELb1EEEEEEEEEvNT_6ParamsE)
        /*014c*/ 	.word	0x00000028


	//----- nvinfo : EIATTR_MIN_STACK_SIZE
	.align		4
.L_76:
        /*0150*/ 	.byte	0x04, 0x12
        /*0152*/ 	.short	(.L_78 - .L_77)
	.align		4
.L_77:
        /*0154*/ 	.word	index@(_ZN7cutlass13device_kernelIN5flash11enable_sm90INS1_16FlashAttnFwdSm90INS1_25CollectiveMainloopFwdSm90ILi2EN4cute5tupleIJNS5_1CILi1EEES8_S8_EEENS6_IJNS7_ILi128EEESA_SA_EEELi128ENS_10bfloat16_tEfNS_4arch4Sm90ELb1ELb0ELb0ELb1ELb0ELb0ELb0ELb1ELb1ELb1ELb0ELb0EEENS1_21CollectiveEpilogueFwdISB_S9_SC_SE_Li256ELb1ELb1ELb0ELb0EEENS1_36VarlenDynamicPersistentTileSchedulerILi128ELi128ELi256ELi128ELb0ELb1ELb1ELb1ELb1ELb1EEEEEEEEEvNT_6ParamsE)
        /*0158*/ 	.word	0x00000058


	//----- nvinfo : EIATTR_MIN_STACK_SIZE
	.align		4
.L_78:
        /*015c*/ 	.byte	0x04, 0x12
        /*015e*/ 	.short	(.L_80 - .L_79)
	.align		4
.L_79:
        /*0160*/ 	.word	index@(_ZN7cutlass13device_kernelIN5flash11enable_sm90INS1_16FlashAttnFwdSm90INS1_25CollectiveMainloopFwdSm90ILi2EN4cute5tupleIJNS5_1CILi1EEES8_S8_EEENS6_IJNS7_ILi128EEESA_SA_EEELi128ENS_10bfloat16_tEfNS_4arch4Sm90ELb1ELb0ELb0ELb1ELb0ELb1ELb0ELb1ELb1ELb1ELb0ELb0EEENS1_21CollectiveEpilogueFwdISB_S9_SC_SE_Li256ELb1ELb1ELb0ELb0EEENS1_36VarlenDynamicPersistentTileSchedulerILi128ELi128ELi256ELi128ELb0ELb1ELb1ELb1ELb1ELb1EEEEEEEEEvNT_6ParamsE)
        /*0164*/ 	.word	0x00000060
.L_80:


//--------------------- .nv.compat                --------------------------
	.section	.nv.compat,"",@"SHT_CUDA_COMPAT_INFO"
	.align	4
        /*0000*/ 	.byte	0x02, 0x09, 0x01, 0x00, 0x02, 0x02, 0x04, 0x00, 0x02, 0x05, 0x05, 0x00, 0x03, 0x07, 0x01, 0x01
        /*0010*/ 	.byte	0x02, 0x03, 0x01, 0x00, 0x02, 0x06, 0x01, 0x00, 0x04, 0x0b, 0x08, 0x00, 0x00, 0x00, 0x00, 0x00
        /*0020*/ 	.byte	0x00, 0x00, 0x00, 0x00


//--------------------- .nv.info._ZN7cutlass13device_kernelIN5flash11enable_sm90INS1_16FlashAttnFwdSm90INS1_25CollectiveMainloopFwdSm90ILi2EN4cute5tupleIJNS5_1CILi1EEES8_S8_EEENS6_IJNS7_ILi128EEENS7_ILi176EEESA_EEELi128ENS_10bfloat16_tEfNS_4arch4Sm90ELb0ELb0ELb0ELb0ELb0ELb0ELb0ELb1ELb1ELb1ELb0ELb0EEENS1_21CollectiveEpilogueFwdINS6_IJSA_SA_SB_EEES9_SD_SF_Li256ELb0ELb1ELb0ELb0EEENS1_29StaticPersistentTileSchedulerILb0EEEEEEEEEvNT_6ParamsE --------------------------
	.section	.nv.info._ZN7cutlass13device_kernelIN5flash11enable_sm90INS1_16FlashAttnFwdSm90INS1_25CollectiveMainloopFwdSm90ILi2EN4cute5tupleIJNS5_1CILi1EEES8_S8_EEENS6_IJNS7_ILi128EEENS7_ILi176EEESA_EEELi128ENS_10bfloat16_tEfNS_4arch4Sm90ELb0ELb0ELb0ELb0ELb0ELb0ELb0ELb1ELb1ELb1ELb0ELb0EEENS1_21CollectiveEpilogueFwdINS6_IJSA_SA_SB_EEES9_SD_SF_Li256ELb0ELb1ELb0ELb0EEENS1_29StaticPersistentTileSchedulerILb0EEEEEEEEEvNT_6ParamsE,"",@"SHT_CUDA_INFO"
	.sectionflags	@""
	.align	4


	//----- nvinfo : EIATTR_CUDA_API_VERSION
	.align		4
        /*0000*/ 	.byte	0x04, 0x37
        /*0002*/ 	.short	(.L_82 - .L_81)
.L_81:
        /*0004*/ 	.word	0x00000082


	//----- nvinfo : EIATTR_KPARAM_INFO
	.align		4
.L_82:
        /*0008*/ 	.byte	0x04, 0x17
        /*000a*/ 	.short	(.L_84 - .L_83)
.L_83:
        /*000c*/ 	.word	0x00000000
        /*0010*/ 	.short	0x0000
        /*0012*/ 	.short	0x0070
        /*0014*/ 	.byte	0x00, 0xf0, 0x01, 0x28


	//----- nvinfo : EIATTR_SPARSE_MMA_MASK
	.align		4
.L_84:
        /*0018*/ 	.byte	0x03, 0x50
        /*001a*/ 	.short	0x0000


	//----- nvinfo : EIATTR_MAXREG_COUNT
	.align		4
        /*001c*/ 	.byte	0x03, 0x1b
        /*001e*/ 	.short	0x00a8


	//----- nvinfo : EIATTR_NUM_BARRIERS
	.align		4
        /*0020*/ 	.byte	0x02, 0x4c
        /*0022*/ 	.byte	0x10
	.zero		1


	//----- nvinfo : EIATTR_EXTERNS
	.align		4
        /*0024*/ 	.byte	0x04, 0x0f
        /*0026*/ 	.short	(.L_86 - .L_85)


	//   ....[0]....
	.align		4
.L_85:
        /*0028*/ 	.word	index@(__assertfail)


	//----- nvinfo : EIATTR_ANNOTATIONS
	.align		4
.L_86:
        /*002c*/ 	.byte	0x04, 0x55
        /*002e*/ 	.short	(.L_88 - .L_87)


	//   ....[0]....
.L_87:
        /*0030*/ 	.word	0x00000001
        /*0034*/ 	.byte	0x20, 0x09, 0x00, 0x00, 0x01, 0x00, 0x00, 0x00, 0x10, 0x0a, 0x00, 0x00, 0x01, 0x00, 0x00, 0x00
        /* <DEDUP_REMOVED lines=27> */
        /*01f4*/ 	.byte	0x80, 0x09, 0x01, 0x00, 0x01, 0x00, 0x00, 0x00, 0xd0, 0x09, 0x01, 0x00


	//----- nvinfo : EIATTR_MERCURY_ISA_VERSION
	.align		4
.L_88:
        /*0200*/ 	.byte	0x03, 0x5f
        /*0202*/ 	.short	0x0101


	//----- nvinfo : EIATTR_INT_WARP_WIDE_INSTR_OFFSETS
	.align		4
        /*0204*/ 	.byte	0x04, 0x31
        /*0206*/ 	.short	(.L_90 - .L_89)


	//   ....[0]....
.L_89:
        /*0208*/ 	.word	0x00000120


	//   ....[1]....
        /*020c*/ 	.word	0x000001c0


	//   ....[2]....
        /*0210*/ 	.word	0x00000230


	//----- nvinfo : EIATTR_COOP_GROUP_MASK_REGIDS
	.align		4
.L_90:
        /*0214*/ 	.byte	0x04, 0x29
        /*0216*/ 	.short	(.L_92 - .L_91)


	//   ....[0]....
.L_91:
        /*0218*/ 	.word	0xffffffff


	//   ....[1]....
        /*021c*/ 	.word	0xffffffff


	//   ....[2]....
        /*0220*/ 	.word	0xffffffff


	//   ....[3]....
        /*0224*/ 	.word	0xffffffff


	//   ....[4]....
        /*0228*/ 	.word	0xffffffff


	//   ....[5]....
        /*022c*/ 	.word	0xffffffff


	//   ....[6]....
        /*0230*/ 	.word	0xffffffff


	//   ....[7]....
        /*0234*/ 	.word	0xffffffff


	//   ....[8]....
        /*0238*/ 	.word	0xffffffff


	//   ....[9]....
        /*023c*/ 	.word	0xffffffff


	//   ....[10]....
        /*0240*/ 	.word	0xffffffff


	//   ....[11]....
        /*0244*/ 	.word	0xffffffff


	//   ....[12]....
        /*0248*/ 	.word	0xffffffff


	//   ....[13]....
        /*024c*/ 	.word	0xffffffff


	//   ....[14]....
        /*0250*/ 	.word	0xffffffff


	//   ....[15]....
        /*0254*/ 	.word	0xffffffff


	//   ....[16]....
        /*0258*/ 	.word	0xffffffff


	//   ....[17]....
        /*025c*/ 	.word	0xffffffff


	//   ....[18]....
        /*0260*/ 	.word	0xffffffff


	//   ....[19]....
        /*0264*/ 	.word	0xffffffff


	//   ....[20]....
        /*0268*/ 	.word	0xffffffff


	//   ....[21]....
        /*026c*/ 	.word	0xffffffff


	//   ....[22]....
        /*0270*/ 	.word	0xffffffff


	//   ....[23]....
        /*0274*/ 	.word	0xffffffff


	//   ....[24]....
        /*0278*/ 	.word	0xffffffff


	//   ....[25]....
        /*027c*/ 	.word	0xffffffff


	//   ....[26]....
        /*0280*/ 	.word	0xffffffff


	//   ....[27]....
        /*0284*/ 	.word	0xffffffff


	//   ....[28]....
        /*0288*/ 	.word	0xffffffff


	//   ....[29]....
        /*028c*/ 	.word	0xffffffff


	//   ....[30]....
        /*0290*/ 	.word	0xffffffff


	//   ....[31]....
        /*0294*/ 	.word	0xffffffff


	//   ....[32]....
        /*0298*/ 	.word	0xffffffff


	//   ....[33]....
        /*029c*/ 	.word	0xffffffff


	//   ....[34]....
        /*02a0*/ 	.word	0xffffffff


	//   ....[35]....
        /*02a4*/ 	.word	0xffffffff


	//   ....[36]....
        /*02a8*/ 	.word	0xffffffff


	//   ....[37]....
        /*02ac*/ 	.word	0xffffffff


	//   ....[38]....
        /*02b0*/ 	.word	0xffffffff


	//   ....[39]....
        /*02b4*/ 	.word	0xffffffff


	//   ....[40]....
        /*02b8*/ 	.word	0xffffffff


	//   ....[41]....
        /*02bc*/ 	.word	0xffffffff


	//   ....[42]....
        /*02c0*/ 	.word	0xffffffff


	//   ....[43]....
        /*02c4*/ 	.word	0xffffffff


	//   ....[44]....
        /*02c8*/ 	.word	0xffffffff


	//   ....[45]....
        /*02cc*/ 	.word	0xffffffff


	//   ....[46]....
        /*02d0*/ 	.word	0xffffffff


	//   ....[47]....
        /*02d4*/ 	.word	0xffffffff


	//   ....[48]....
        /*02d8*/ 	.word	0xffffffff


	//   ....[49]....
        /*02dc*/ 	.word	0xffffffff


	//   ....[50]....
        /*02e0*/ 	.word	0x0500000f


	//   ....[51]....
        /*02e4*/ 	.word	0x0500000f


	//   ....[52]....
        /*02e8*/ 	.word	0x0500000f


	//   ....[53]....
        /*02ec*/ 	.word	0x0500000f


	//   ....[54]....
        /*02f0*/ 	.word	0x0500000f


	//   ....[55]....
        /*02f4*/ 	.word	0x0500000f


	//   ....[56]....
        /*02f8*/ 	.word	0x0500000f


	//   ....[57]....
        /*02fc*/ 	.word	0x0500000f


	//   ....[58]....
        /*0300*/ 	.word	0x0500000f


	//   ....[59]....
        /*0304*/ 	.word	0x0500000f


	//   ....[60]....
        /*0308*/ 	.word	0x0500000f


	//   ....[61]....
        /*030c*/ 	.word	0x0500000f


	//   ....[62]....
        /*0310*/ 	.word	0x0500000f


	//   ....[63]....
        /*0314*/ 	.word	0x0500000f


	//   ....[64]....
        /*0318*/ 	.word	0x0500000f


	//   ....[65]....
        /*031c*/ 	.word	0x0500000f


	//   ....[66]....
        /*0320*/ 	.word	0x0500000f


	//   ....[67]....
        /*0324*/ 	.word	0x0500000f


	//----- nvinfo : EIATTR_COOP_GROUP_INSTR_OFFSETS
	.align		4
.L_92:
        /*0328*/ 	.byte	0x04, 0x28
        /*032a*/ 	.short	(.L_94 - .L_93)


	//   ....[0]....
.L_93:
        /*032c*/ 	.word	0x00000060


	//   ....[1]....
        /*0330*/ 	.word	0x00000130


	//   ....[2]....
        /*0334*/ 	.word	0x000001e0


	//   ....[3]....
        /*0338*/ 	.word	0x000003a0


	//   ....[4]....
        /*033c*/ 	.word	0x00000500


	//   ....[5]....
        /*0340*/ 	.word	0x00000620


	//   ....[6]....
        /*0344*/ 	.word	0x00000780


	//   ....[7]....
        /*0348*/ 	.word	0x00000da0


	//   ....[8]....
        /*034c*/ 	.word	0x000044c0


	//   ....[9]....
        /*0350*/ 	.word	0x00004550


	//   ....[10]....
        /*0354*/ 	.word	0x00004cd0


	//   ....[11]....
        /*0358*/ 	.word	0x00004d60


	//   ....[12]....
        /*035c*/ 	.word	0x00008ea0


	//   ....[13]....
        /*0360*/ 	.word	0x00008ec0


	//   ....[14]....
        /*0364*/ 	.word	0x00009950


	//   ....[15]....
        /*0368*/ 	.word	0x000099b0


	//   ....[16]....
        /*036c*/ 	.word	0x0000aeb0


	//   ....[17]....
        /*0370*/ 	.word	0x0000aef0


	//   ....[18]....
        /*0374*/ 	.word	0x0000b000


	//   ....[19]....
        /*0378*/ 	.word	0x0000b020


	//   ....[20]....
        /*037c*/ 	.word	0x0000c320


	//   ....[21]....
        /*0380*/ 	.word	0x0000c380


	//   ....[22]....
        /*0384*/ 	.word	0x0000c3c0


	//   ....[23]....
        /*0388*/ 	.word	0x0000c3f0


	//   ....[24]....
        /*038c*/ 	.word	0x0000c880


	//   ....[25]....
        /*0390*/ 	.word	0x0000c8c0


	//   ....[26]....
        /*0394*/ 	.word	0x0000c9a0


	//   ....[27]....
        /*0398*/ 	.word	0x0000c9c0


	//   ....[28]....
        /*039c*/ 	.word	0x0000ca80


	//   ....[29]....
        /*03a0*/ 	.word	0x0000caa0


	//   ....[30]....
        /*03a4*/ 	.word	0x0000cb70


	//   ....[31]....
        /*03a8*/ 	.word	0x0000cbb0


	//   ....[32]....
        /*03ac*/ 	.word	0x0000d600


	//   ....[33]....
        /*03b0*/ 	.word	0x0000e030


	//   ....[34]....
        /*03b4*/ 	.word	0x0000e040


	//   ....[35]....
        /*03b8*/ 	.word	0x0000e080


	//   ....[36]....
        /*03bc*/ 	.word	0x0000e0c0


	//   ....[37]....
        /*03c0*/ 	.word	0x0000e190


	//   ....[38]....
        /*03c4*/ 	.word	0x0000e1a0


	//   ....[39]....
        /*03c8*/ 	.word	0x0000e220


	//   ....[40]....
        /*03cc*/ 	.word	0x0000e230


	//   ....[41]....
        /*03d0*/ 	.word	0x0000e2b0


	//   ....[42]....
        /*03d4*/ 	.word	0x0000e2c0


	//   ....[43]....
        /*03d8*/ 	.word	0x0000e340


	//   ....[44]....
        /*03dc*/ 	.word	0x0000e350


	//   ....[45]....
        /*03e0*/ 	.word	0x0000e3d0


	//   ....[46]....
        /*03e4*/ 	.word	0x0000e3e0


	//   ....[47]....
        /*03e8*/ 	.word	0x0000e3f0


	//   ....[48]....
        /*03ec*/ 	.word	0x0000e430


	//   ....[49]....
        /*03f0*/ 	.word	0x00010900


	//   ....[50]....
        /*03f4*/ 	.word	0x00010df0


	//   ....[51]....
        /*03f8*/ 	.word	0x00010f60


	//   ....[52]....
        /*03fc*/ 	.word	0x00010fc0


	//   ....[53]....
        /*0400*/ 	.word	0x00011110


	//   ....[54]....
        /*0404*/ 	.word	0x00011160


	//   ....[55]....
        /*0408*/ 	.word	0x00011290


	//   ....[56]....
        /*040c*/ 	.word	0x000112e0


	//   ....[57]....
        /*0410*/ 	.word	0x000113f0


	//   ....[58]....
        /*0414*/ 	.word	0x00011440


	//   ....[59]....
        /*0418*/ 	.word	0x00011550


	//   ....[60]....
        /*041c*/ 	.word	0x000115a0


	//   ....[61]....
        /*0420*/ 	.word	0x000116b0


	//   ....[62]....
        /*0424*/ 	.word	0x00011700


	//   ....[63]....
        /*0428*/ 	.word	0x00011800


	//   ....[64]....
        /*042c*/ 	.word	0x00011850


	//   ....[65]....
        /*0430*/ 	.word	0x00011940


	//   ....[66]....
        /*0434*/ 	.word	0x00011990


	//   ....[67]....
        /*0438*/ 	.word	0x00011d30


	//----- nvinfo : EIATTR_REG_RECONFIG
	.align		4
.L_94:
        /*043c*/ 	.byte	0x01, 0x54
	.zero		2


	//----- nvinfo : EIATTR_SYSCALL_OFFSETS
	.align		4
        /*0440*/ 	.byte	0x04, 0x46
        /*0442*/ 	.short	(.L_96 - .L_95)


	//   ....[0]....
.L_95:
        /*0444*/ 	.word	0x00001160


	//   ....[1]....
        /*0448*/ 	.word	0x0000d210


	//   ....[2]....
        /*044c*/ 	.word	0x0000d350


	//   ....[3]....
        /*0450*/ 	.word	0x0000d440


	//   ....[4]....
        /*0454*/ 	.word	0x0000dbf0


	//----- nvinfo : EIATTR_MBARRIER_INSTR_OFFSETS
	.align		4
.L_96:
        /*0458*/ 	.byte	0x04, 0x39
        /*045a*/ 	.short	(.L_98 - .L_97)


	//   ....[0]....
.L_97:
        /*045c*/ 	.word	0x00000250
        /*0460*/ 	.word	0x000000ff
        /*0464*/ 	.word	0x00034800
        /*0468*/ 	.short	0x0100
        /*046a*/ 	.byte	0x08
	.zero		1


	//   ....[1]....
        /*046c*/ 	.word	0x00000260
        /*0470*/ 	.word	0x000000ff
        /*0474*/ 	.word	0x00034820
        /*0478*/ 	.short	0x0100
        /*047a*/ 	.byte	0x08
	.zero		1


	//   ....[2]....
        /*047c*/ 	.word	0x00000350
        /*0480*/ 	.word	0x000000ff
        /*0484*/ 	.word	0x00034830
        /*0488*/ 	.short	0x0100
        /*048a*/ 	.byte	0x08
	.zero		1


	//   ....[3]....
        /*048c*/ 	.word	0x00000360
        /*0490*/ 	.word	0x000000ff
        /*0494*/ 	.word	0x00034840
        /*0498*/ 	.short	0x0100
        /*049a*/ 	.byte	0x08
	.zero		1


	//   ....[4]....
        /*049c*/ 	.word	0x00000370
        /*04a0*/ 	.word	0x000000ff
        /*04a4*/ 	.word	0x00034838
        /*04a8*/ 	.short	0x0100
        /*04aa*/ 	.byte	0x08
	.zero		1


	//   ....[5]....
        /*04ac*/ 	.word	0x00000380
        /*04b0*/ 	.word	0x000000ff
        /*04b4*/ 	.word	0x00034848
        /*04b8*/ 	.short	0x0100
        /*04ba*/ 	.byte	0x08
	.zero		1


	//   ....[6]....
        /*04bc*/ 	.word	0x000004b0
        /*04c0*/ 	.word	0x000000ff
        /*04c4*/ 	.word	0x00034850
        /*04c8*/ 	.short	0x0100
        /*04ca*/ 	.byte	0x08
	.zero		1


	//   ....[7]....
        /*04cc*/ 	.word	0x000004c0
        /*04d0*/ 	.word	0x000000ff
        /*04d4*/ 	.word	0x00034860
        /*04d8*/ 	.short	0x0100
        /*04da*/ 	.byte	0x08
	.zero		1


	//   ....[8]....
        /*04dc*/ 	.word	0x000004d0
        /*04e0*/ 	.word	0x000000ff
        /*04e4*/ 	.word	0x00034858
        /*04e8*/ 	.short	0x0100
        /*04ea*/ 	.byte	0x08
	.zero		1


	//   ....[9]....
        /*04ec*/ 	.word	0x000004e0
        /*04f0*/ 	.word	0x000000ff
        /*04f4*/ 	.word	0x00034868
        /*04f8*/ 	.short	0x0100
        /*04fa*/ 	.byte	0x08
	.zero		1


	//   ....[10]....
        /*04fc*/ 	.word	0x000005d0
        /*0500*/ 	.word	0x000000ff
        /*0504*/ 	.word	0x00034870
        /*0508*/ 	.short	0x0100
        /*050a*/ 	.byte	0x06
	.zero		1


	//   ....[11]....
        /*050c*/ 	.word	0x000005e0
        /*0510*/ 	.word	0x000000ff
        /*0514*/ 	.word	0x00034880
        /*0518*/ 	.short	0x0100
        /*051a*/ 	.byte	0x06
	.zero		1


	//   ....[12]....
        /*051c*/ 	.word	0x000005f0
        /*0520*/ 	.word	0x000000ff
        /*0524*/ 	.word	0x00034878
        /*0528*/ 	.short	0x0100
        /*052a*/ 	.byte	0x06
	.zero		1


	//   ....[13]....
        /*052c*/ 	.word	0x00000600
        /*0530*/ 	.word	0x000000ff
        /*0534*/ 	.word	0x00034888
        /*0538*/ 	.short	0x0100
        /*053a*/ 	.byte	0x06
	.zero		1


	//   ....[14]....
        /*053c*/ 	.word	0x00000730
        /*0540*/ 	.word	0x000000ff
        /*0544*/ 	.word	0x00034890
        /*0548*/ 	.short	0x0100
        /*054a*/ 	.byte	0x08
	.zero		1


	//   ....[15]....
        /*054c*/ 	.word	0x00000740
        /*0550*/ 	.word	0x000000ff
        /*0554*/ 	.word	0x000348a0
        /*0558*/ 	.short	0x0100
        /*055a*/ 	.byte	0x08
	.zero		1


	//   ....[16]....
        /*055c*/ 	.word	0x00000750
        /*0560*/ 	.word	0x000000ff
        /*0564*/ 	.word	0x00034898
        /*0568*/ 	.short	0x0100
        /*056a*/ 	.byte	0x08
	.zero		1


	//   ....[17]....
        /*056c*/ 	.word	0x00000760
        /*0570*/ 	.word	0x000000ff
        /*0574*/ 	.word	0x000348a8
        /*0578*/ 	.short	0x0100
        /*057a*/ 	.byte	0x08
	.zero		1


	//   ....[18]....
        /*057c*/ 	.word	0x00000890
        /*0580*/ 	.word	0x000000ff
        /*0584*/ 	.word	0x000348b0
        /*0588*/ 	.short	0x0100
        /*058a*/ 	.byte	0x08
	.zero		1


	//   ....[19]....
        /*058c*/ 	.word	0x000008a0
        /*0590*/ 	.word	0x000000ff
        /*0594*/ 	.word	0x000348c0
        /*0598*/ 	.short	0x0100
        /*059a*/ 	.byte	0x08
	.zero		1


	//   ....[20]....
        /*059c*/ 	.word	0x000008b0
        /*05a0*/ 	.word	0x000000ff
        /*05a4*/ 	.word	0x000348b8
        /*05a8*/ 	.short	0x0100
        /*05aa*/ 	.byte	0x08
	.zero		1


	//   ....[21]....
        /*05ac*/ 	.word	0x000008c0
        /*05b0*/ 	.word	0x000000ff
        /*05b4*/ 	.word	0x000348c8
        /*05b8*/ 	.short	0x0100
        /*05ba*/ 	.byte	0x08
	.zero		1


	//   ....[22]....
        /*05bc*/ 	.word	0x000011a0
        /*05c0*/ 	.word	0x000000ff
        /*05c4*/ 	.word	0x00034800
        /*05c8*/ 	.short	0x010a
        /*05ca*/ 	.byte	0x3d
	.zero		1


	//   ....[23]....
        /*05cc*/ 	.word	0x00001230
        /*05d0*/ 	.word	0x0000000b
        /*05d4*/ 	.word	0x00034830
        /*05d8*/ 	.short	0x010a
        /*05da*/ 	.byte	0x3f
	.zero		1


	//   ....[24]....
        /*05dc*/ 	.word	0x000012b0
        /*05e0*/ 	.word	0x0000000b
        /*05e4*/ 	.word	0x00034830
        /*05e8*/ 	.short	0x010a
        /*05ea*/ 	.byte	0x3f
	.zero		1


	//   ....[25]....
        /*05ec*/ 	.word	0x00004560
        /*05f0*/ 	.word	0x0000000b
        /*05f4*/ 	.word	0x00000000
        /*05f8*/ 	.short	0x0101
        /*05fa*/ 	.byte	0x3f
	.zero		1


	//   ....[26]....
        /*05fc*/ 	.word	0x00006320
        /*0600*/ 	.word	0x000000ff
        /*0604*/ 	.word	0x00034830
        /*0608*/ 	.short	0x010a
        /*060a*/ 	.byte	0x06
	.zero		1


	//   ....[27]....
        /*060c*/ 	.word	0x00006360
        /*0610*/ 	.word	0x000000ff
        /*0614*/ 	.word	0x00034830
        /*0618*/ 	.short	0x010a
        /*061a*/ 	.byte	0x06
	.zero		1


	//   ....[28]....
        /*061c*/ 	.word	0x00008a30
        /*0620*/ 	.word	0x000000ff
        /*0624*/ 	.word	0x00034850
        /*0628*/ 	.short	0x010a
        /*062a*/ 	.byte	0x06
	.zero		1


	//   ....[29]....
        /*062c*/ 	.word	0x00008a70
        /*0630*/ 	.word	0x000000ff
        /*0634*/ 	.word	0x00034850
        /*0638*/ 	.short	0x010a
        /*063a*/ 	.byte	0x06
	.zero		1


	//   ....[30]....
        /*063c*/ 	.word	0x0000a120
        /*0640*/ 	.word	0x00000083
        /*0644*/ 	.word	0x00000000
        /*0648*/ 	.short	0x0101
        /*064a*/ 	.byte	0x3f
	.zero		1


	//   ....[31]....
        /*064c*/ 	.word	0x0000a200
        /*0650*/ 	.word	0x0000007b
        /*0654*/ 	.word	0x00000000
        /*0658*/ 	.short	0x0101
        /*065a*/ 	.byte	0x3f
	.zero		1


	//   ....[32]....
        /*065c*/ 	.word	0x0000ae00
        /*0660*/ 	.word	0x000000ff
        /*0664*/ 	.word	0x00034850
        /*0668*/ 	.short	0x010a
        /*066a*/ 	.byte	0x08
	.zero		1


	//   ....[33]....
        /*066c*/ 	.word	0x0000ae40
        /*0670*/ 	.word	0x000000ff
        /*0674*/ 	.word	0x00034850
        /*0678*/ 	.short	0x010a
        /*067a*/ 	.byte	0x08
	.zero		1


	//   ....[34]....
        /*067c*/ 	.word	0x0000bc70
        /*0680*/ 	.word	0x00000068
        /*0684*/ 	.word	0x00000000
        /*0688*/ 	.short	0x0101
        /*068a*/ 	.byte	0x3f
	.zero		1


	//   ....[35]....
        /*068c*/ 	.word	0x0000c8a0
        /*0690*/ 	.word	0x000000ff
        /*0694*/ 	.word	0x00000000
        /*0698*/ 	.short	0x0101
        /*069a*/ 	.byte	0x3d
	.zero		1


	//   ....[36]....
        /*069c*/ 	.word	0x0000d840
        /*06a0*/ 	.word	0x00000000
        /*06a4*/ 	.word	0x00034840
        /*06a8*/ 	.short	0x010a
        /*06aa*/ 	.byte	0x3f
	.zero		1


	//   ....[37]....
        /*06ac*/ 	.word	0x0000e540
        /*06b0*/ 	.word	0x000000ff
        /*06b4*/ 	.word	0x00034800
        /*06b8*/ 	.short	0x0107
        /*06ba*/ 	.byte	0x24
	.zero		1


	//   ....[38]....
        /*06bc*/ 	.word	0x0000e5b0
        /*06c0*/ 	.word	0x000000ff
        /*06c4*/ 	.word	0x00034800
        /*06c8*/ 	.short	0x0101
        /*06ca*/ 	.byte	0x24
	.zero		1


	//   ....[39]....
        /*06cc*/ 	.word	0x0000e5e0
        /*06d0*/ 	.word	0x000000ff
        /*06d4*/ 	.word	0x00034820
        /*06d8*/ 	.short	0x010a
        /*06da*/ 	.byte	0x24
	.zero		1


	//   ....[40]....
        /*06dc*/ 	.word	0x0000e910
        /*06e0*/ 	.word	0x00000003
        /*06e4*/ 	.word	0x00034840
        /*06e8*/ 	.short	0x010a
        /*06ea*/ 	.byte	0x3f
	.zero		1


	//   ....[41]....
        /*06ec*/ 	.word	0x0000eca0
        /*06f0*/ 	.word	0x00000003
        /*06f4*/ 	.word	0x00000060
        /*06f8*/ 	.short	0x010a
        /*06fa*/ 	.byte	0x3f
	.zero		1


	//   ....[42]....
        /*06fc*/ 	.word	0x0000f300
        /*0700*/ 	.word	0x00000003
        /*0704*/ 	.word	0x00034840
        /*0708*/ 	.short	0x010a
        /*070a*/ 	.byte	0x3f
	.zero		1


	//   ....[43]....
        /*070c*/ 	.word	0x0000f690
        /*0710*/ 	.word	0x00000002
        /*0714*/ 	.word	0x00000060
        /*0718*/ 	.short	0x010a
        /*071a*/ 	.byte	0x3f
	.zero		1


	//   ....[44]....
        /*071c*/ 	.word	0x0000fc30
        /*0720*/ 	.word	0x00000002
        /*0724*/ 	.word	0x00034840
        /*0728*/ 	.short	0x010a
        /*072a*/ 	.byte	0x3f
	.zero		1


	//   ....[45]....
        /*072c*/ 	.word	0x0000ffc0
        /*0730*/ 	.word	0x00000002
        /*0734*/ 	.word	0x00000060
        /*0738*/ 	.short	0x010a
        /*073a*/ 	.byte	0x3f
	.zero		1


	//   ....[46]....
        /*073c*/ 	.word	0x00010400
        /*0740*/ 	.word	0x00000000
        /*0744*/ 	.word	0x00034860
        /*0748*/ 	.short	0x010a
        /*074a*/ 	.byte	0x3f
	.zero		1


	//   ....[47]....
        /*074c*/ 	.word	0x00010880
        /*0750*/ 	.word	0x00000000
        /*0754*/ 	.word	0x00034820
        /*0758*/ 	.short	0x010a
        /*075a*/ 	.byte	0x3f
	.zero		1


	//   ....[48]....
        /*075c*/ 	.word	0x00010a50
        /*0760*/ 	.word	0x00000006
        /*0764*/ 	.word	0x00000000
        /*0768*/ 	.short	0x010a
        /*076a*/ 	.byte	0x3f
	.zero		1


	//   ....[49]....
        /*076c*/ 	.word	0x00010aa0
        /*0770*/ 	.word	0x00000003
        /*0774*/ 	.word	0x00000000
        /*0778*/ 	.short	0x010a
        /*077a*/ 	.byte	0x3f
	.zero		1


	//   ....[50]....
        /*077c*/ 	.word	0x00010b00
        /*0780*/ 	.word	0x00000012
        /*0784*/ 	.word	0x00000000
        /*0788*/ 	.short	0x010a
        /*078a*/ 	.byte	0x3f
	.zero		1


	//   ....[51]....
        /*078c*/ 	.word	0x00010b30
        /*0790*/ 	.word	0x00000003
        /*0794*/ 	.word	0x00000000
        /*0798*/ 	.short	0x010a
        /*079a*/ 	.byte	0x3f
	.zero		1


	//   ....[52]....
        /*079c*/ 	.word	0x00010ba0
        /*07a0*/ 	.word	0x00000003
        /*07a4*/ 	.word	0x00034800
        /*07a8*/ 	.short	0x010a
        /*07aa*/ 	.byte	0x3f
	.zero		1


	//   ....[53]....
        /*07ac*/ 	.word	0x00010bf0
        /*07b0*/ 	.word	0x0000000b
        /*07b4*/ 	.word	0x00034830
        /*07b8*/ 	.short	0x010a
        /*07ba*/ 	.byte	0x3f
	.zero		1


	//   ....[54]....
        /*07bc*/ 	.word	0x00010c50
        /*07c0*/ 	.word	0x0000000a
        /*07c4*/ 	.word	0x00034830
        /*07c8*/ 	.short	0x010a
        /*07ca*/ 	.byte	0x3f
	.zero		1


	//   ....[55]....
        /*07cc*/ 	.word	0x00010cb0
        /*07d0*/ 	.word	0x0000000a
        /*07d4*/ 	.word	0x00034850
        /*07d8*/ 	.short	0x010a
        /*07da*/ 	.byte	0x3f
	.zero		1


	//   ....[56]....
        /*07dc*/ 	.word	0x00010d10
        /*07e0*/ 	.word	0x00000005
        /*07e4*/ 	.word	0x00034850
        /*07e8*/ 	.short	0x010a
        /*07ea*/ 	.byte	0x3f
	.zero		1


	//   ....[57]....
        /*07ec*/ 	.word	0x00010eb0
        /*07f0*/ 	.word	0x00000000
        /*07f4*/ 	.word	0x00034840
        /*07f8*/ 	.short	0x010a
        /*07fa*/ 	.byte	0x3f
	.zero		1


	//   ....[58]....
        /*07fc*/ 	.word	0x000119d0
        /*0800*/ 	.word	0x0000000b
        /*0804*/ 	.word	0x00034820
        /*0808*/ 	.short	0x010a
        /*080a*/ 	.byte	0x3f
	.zero		1


	//   ....[59]....
        /*080c*/ 	.word	0x00011a20
        /*0810*/ 	.word	0x00000003
        /*0814*/ 	.word	0x00034840
        /*0818*/ 	.short	0x010a
        /*081a*/ 	.byte	0x3f
	.zero		1


	//   ....[60]....
        /*081c*/ 	.word	0x00011a70
        /*0820*/ 	.word	0x00000003
        /*0824*/ 	.word	0x00000060
        /*0828*/ 	.short	0x010a
        /*082a*/ 	.byte	0x3f
	.zero		1


	//   ....[61]....
        /*082c*/ 	.word	0x00011ac0
        /*0830*/ 	.word	0x00000003
        /*0834*/ 	.word	0x00034840
        /*0838*/ 	.short	0x010a
        /*083a*/ 	.byte	0x3f
	.zero		1


	//   ....[62]....
        /*083c*/ 	.word	0x00011b10
        /*0840*/ 	.word	0x00000002
        /*0844*/ 	.word	0x00000060
        /*0848*/ 	.short	0x010a
        /*084a*/ 	.byte	0x3f
	.zero		1


	//   ....[63]....
        /*084c*/ 	.word	0x00011b60
        /*0850*/ 	.word	0x00000002
        /*0854*/ 	.word	0x00034840
        /*0858*/ 	.short	0x010a
        /*085a*/ 	.byte	0x3f
	.zero		1


	//   ....[64]....
        /*085c*/ 	.word	0x00011bb0
        /*0860*/ 	.word	0x00000002
        /*0864*/ 	.word	0x00000060
        /*0868*/ 	.short	0x010a
        /*086a*/ 	.byte	0x3f
	.zero		1


	//   ....[65]....
        /*086c*/ 	.word	0x00011c00
        /*0870*/ 	.word	0x00000000
        /*0874*/ 	.word	0x00034860
        /*0878*/ 	.short	0x010a
        /*087a*/ 	.byte	0x3f
	.zero		1


	//   ....[66]....
        /*087c*/ 	.word	0x00011c50
        /*0880*/ 	.word	0x00000000
        /*0884*/ 	.word	0x00034820
        /*0888*/ 	.short	0x010a
        /*088a*/ 	.byte	0x3f
	.zero		1


	//   ....[67]....
        /*088c*/ 	.word	0x00011df0
        /*0890*/ 	.word	0x00000006
        /*0894*/ 	.word	0x00000000
        /*0898*/ 	.short	0x010a
        /*089a*/ 	.byte	0x3f
	.zero		1


	//   ....[68]....
        /*089c*/ 	.word	0x00011e40
        /*08a0*/ 	.word	0x00000003
        /*08a4*/ 	.word	0x00000000
        /*08a8*/ 	.short	0x010a
        /*08aa*/ 	.byte	0x3f
	.zero		1


	//   ....[69]....
        /*08ac*/ 	.word	0x00011e90
        /*08b0*/ 	.word	0x00000012
        /*08b4*/ 	.word	0x00000000
        /*08b8*/ 	.short	0x010a
        /*08ba*/ 	.byte	0x3f
	.zero		1


	//----- nvinfo : EIATTR_NUM_MBARRIERS
	.align		4
.L_98:
        /*08bc*/ 	.byte	0x03, 0x38
        /*08be*/ 	.short	0x0016


	//----- nvinfo : EIATTR_EXIT_INSTR_OFFSETS
	.align		4
        /*08c0*/ 	.byte	0x04, 0x1c
        /*08c2*/ 	.short	(.L_100 - .L_99)


	//   ....[0]....
.L_99:
        /*08c4*/ 	.word	0x00000a00


	//   ....[1]....
        /*08c8*/ 	.word	0x0000ccb0


	//   ....[2]....
        /*08cc*/ 	.word	0x00010b80


	//----- nvinfo : EIATTR_MAX_THREADS
	.align		4
.L_100:
        /*08d0*/ 	.byte	0x04, 0x05
        /*08d2*/ 	.short	(.L_102 - .L_101)
.L_101:
        /*08d4*/ 	.word	0x00000180
        /*08d8*/ 	.word	0x00000001
        /*08dc*/ 	.word	0x00000001


	//----- nvinfo : EIATTR_CRS_STACK_SIZE
	.align		4
.L_102:
        /*08e0*/ 	.byte	0x04, 0x1e
        /*08e2*/ 	.short	(.L_104 - .L_103)
.L_103:
        /*08e4*/ 	.word	0x00000000


	//----- nvinfo : EIATTR_CBANK_PARAM_SIZE
	.align		4
.L_104:
        /*08e8*/ 	.byte	0x03, 0x19
        /*08ea*/ 	.short	0x0a70


	//----- nvinfo : EIATTR_PARAM_CBANK
	.align		4
        /*08ec*/ 	.byte	0x04, 0x0a
        /*08ee*/ 	.short	(.L_106 - .L_105)
	.align		4
.L_105:
        /*08f0*/ 	.word	index@(.nv.constant0._ZN7cutlass13device_kernelIN5flash11enable_sm90INS1_16FlashAttnFwdSm90INS1_25CollectiveMainloopFwdSm90ILi2EN4cute5tupleIJNS5_1CILi1EEES8_S8_EEENS6_IJNS7_ILi128EEENS7_ILi176EEESA_EEELi128ENS_10bfloat16_tEfNS_4arch4Sm90ELb0ELb0ELb0ELb0ELb0ELb0ELb0ELb1ELb1ELb1ELb0ELb0EEENS1_21CollectiveEpilogueFwdINS6_IJSA_SA_SB_EEES9_SD_SF_Li256ELb0ELb1ELb0ELb0EEENS1_29StaticPersistentTileSchedulerILb0EEEEEEEEEvNT_6ParamsE)
        /*08f4*/ 	.short	0x0210
        /*08f6*/ 	.short	0x0a70


	//----- nvinfo : EIATTR_SW_WAR
	.align		4
.L_106:
        /*08f8*/ 	.byte	0x04, 0x36
        /*08fa*/ 	.short	(.L_108 - .L_107)
.L_107:
        /*08fc*/ 	.word	0x00000008
.L_108:


//--------------------- .nv.info._ZN7cutlass13device_kernelIN5flash11enable_sm90INS1_16FlashAttnFwdSm90INS1_25CollectiveMainloopFwdSm90ILi2EN4cute5tupleIJNS5_1CILi2EEENS7_ILi1EEES9_EEENS6_IJNS7_ILi128EEENS7_ILi176EEESB_EEELi128ENS_10bfloat16_tEfNS_4arch4Sm90ELb0ELb0ELb0ELb0ELb0ELb0ELb0ELb1ELb1ELb1ELb0ELb0EEENS1_21CollectiveEpilogueFwdINS6_IJSB_SB_SC_EEESA_SE_SG_Li256ELb0ELb1ELb0ELb0EEENS1_29StaticPersistentTileSchedulerILb0EEEEEEEEEvNT_6ParamsE --------------------------
	.section	.nv.info._ZN7cutlass13device_kernelIN5flash11enable_sm90INS1_16FlashAttnFwdSm90INS1_25CollectiveMainloopFwdSm90ILi2EN4cute5tupleIJNS5_1CILi2EEENS7_ILi1EEES9_EEENS6_IJNS7_ILi128EEENS7_ILi176EEESB_EEELi128ENS_10bfloat16_tEfNS_4arch4Sm90ELb0ELb0ELb0ELb0ELb0ELb0ELb0ELb1ELb1ELb1ELb0ELb0EEENS1_21CollectiveEpilogueFwdINS6_IJSB_SB_SC_EEESA_SE_SG_Li256ELb0ELb1ELb0ELb0EEENS1_29StaticPersistentTileSchedulerILb0EEEEEEEEEvNT_6ParamsE,"",@"SHT_CUDA_INFO"
	.sectionflags	@""
	.align	4


	//----- nvinfo : EIATTR_CUDA_API_VERSION
	.align		4
        /*0000*/ 	.byte	0x04, 0x37
        /*0002*/ 	.short	(.L_110 - .L_109)
.L_109:
        /*0004*/ 	.word	0x00000082


	//----- nvinfo : EIATTR_KPARAM_INFO
	.align		4
.L_110:
        /*0008*/ 	.byte	0x04, 0x17
        /*000a*/ 	.short	(.L_112 - .L_111)
.L_111:
        /*000c*/ 	.word	0x00000000
        /*0010*/ 	.short	0x0000
        /*0012*/ 	.short	0x0070
        /*0014*/ 	.byte	0x00, 0xf0, 0x01, 0x28


	//----- nvinfo : EIATTR_SPARSE_MMA_MASK
	.align		4
.L_112:
        /*0018*/ 	.byte	0x03, 0x50
        /*001a*/ 	.short	0x0000


	//----- nvinfo : EIATTR_MAXREG_COUNT
	.align		4
        /*001c*/ 	.byte	0x03, 0x1b
        /*001e*/ 	.short	0x00a8


	//----- nvinfo : EIATTR_NUM_BARRIERS
	.align		4
        /*0020*/ 	.byte	0x02, 0x4c
        /*0022*/ 	.byte	0x10
	.zero		1


	//----- nvinfo : EIATTR_EXTERNS
	.align		4
        /*0024*/ 	.byte	0x04, 0x0f
        /*0026*/ 	.short	(.L_114 - .L_113)


	//   ....[0]....
	.align		4
.L_113:
        /*0028*/ 	.word	index@(__assertfail)


	//----- nvinfo : EIATTR_ANNOTATIONS
	.align		4
.L_114:
        /*002c*/ 	.byte	0x04, 0x55
        /*002e*/ 	.short	(.L_116 - .L_115)


	//   ....[0]....
.L_115:
        /* <DEDUP_REMOVED lines=33> */
        /*0234*/ 	.byte	0xe0, 0x12, 0x01, 0x00


	//----- nvinfo : EIATTR_MERCURY_ISA_VERSION
	.align		4
.L_116:
        /*0238*/ 	.byte	0x03, 0x5f
        /*023a*/ 	.short	0x0101


	//----- nvinfo : EIATTR_INT_WARP_WIDE_INSTR_OFFSETS
	.align		4
        /*023c*/ 	.byte	0x04, 0x31
        /*023e*/ 	.short	(.L_118 - .L_117)


	//   ....[0]....
.L_117:
        /*0240*/ 	.word	0x00000120


	//   ....[1]....
        /*0244*/ 	.word	0x000001c0


	//   ....[2]....
        /*0248*/ 	.word	0x00000230


	//----- nvinfo : EIATTR_COOP_GROUP_MASK_REGIDS
	.align		4
.L_118:
        /*024c*/ 	.byte	0x04, 0x29
        /*024e*/ 	.short	(.L_120 - .L_119)


	//   ....[0]....
.L_119:
        /*0250*/ 	.word	0xffffffff


	//   ....[1]....
        /*0254*/ 	.word	0xffffffff


	//   ....[2]....
        /*0258*/ 	.word	0xffffffff


	//   ....[3]....
        /*025c*/ 	.word	0xffffffff


	//   ....[4]....
        /*0260*/ 	.word	0xffffffff


	//   ....[5]....
        /*0264*/ 	.word	0xffffffff


	//   ....[6]....
        /*0268*/ 	.word	0xffffffff


	//   ....[7]....
        /*026c*/ 	.word	0xffffffff


	//   ....[8]....
        /*0270*/ 	.word	0xffffffff


	//   ....[9]....
        /*0274*/ 	.word	0xffffffff


	//   ....[10]....
        /*0278*/ 	.word	0xffffffff


	//   ....[11]....
        /*027c*/ 	.word	0xffffffff


	//   ....[12]....
        /*0280*/ 	.word	0xffffffff


	//   ....[13]....
        /*0284*/ 	.word	0xffffffff


	//   ....[14]....
        /*0288*/ 	.word	0xffffffff


	//   ....[15]....
        /*028c*/ 	.word	0xffffffff


	//   ....[16]....
        /*0290*/ 	.word	0xffffffff


	//   ....[17]....
        /*0294*/ 	.word	0xffffffff


	//   ....[18]....
        /*0298*/ 	.word	0xffffffff


	//   ....[19]....
        /*029c*/ 	.word	0xffffffff


	//   ....[20]....
        /*02a0*/ 	.word	0xffffffff


	//   ....[21]....
        /*02a4*/ 	.word	0xffffffff


	//   ....[22]....
        /*02a8*/ 	.word	0xffffffff


	//   ....[23]....
        /*02ac*/ 	.word	0xffffffff


	//   ....[24]....
        /*02b0*/ 	.word	0xffffffff


	//   ....[25]....
        /*02b4*/ 	.word	0xffffffff


	//   ....[26]....
        /*02b8*/ 	.word	0xffffffff


	//   ....[27]....
        /*02bc*/ 	.word	0xffffffff


	//   ....[28]....
        /*02c0*/ 	.word	0xffffffff


	//   ....[29]....
        /*02c4*/ 	.word	0xffffffff


	//   ....[30]....
        /*02c8*/ 	.word	0xffffffff


	//   ....[31]....
        /*02cc*/ 	.word	0xffffffff


	//   ....[32]....
        /*02d0*/ 	.word	0xffffffff


	//   ....[33]....
        /*02d4*/ 	.word	0xffffffff


	//   ....[34]....
        /*02d8*/ 	.word	0xffffffff


	//   ....[35]....
        /*02dc*/ 	.word	0xffffffff


	//   ....[36]....
        /*02e0*/ 	.word	0xffffffff


	//   ....[37]....
        /*02e4*/ 	.word	0xffffffff


	//   ....[38]....
        /*02e8*/ 	.word	0xffffffff


	//   ....[39]....
        /*02ec*/ 	.word	0xffffffff


	//   ....[40]....
        /*02f0*/ 	.word	0xffffffff


	//   ....[41]....
        /*02f4*/ 	.word	0xffffffff


	//   ....[42]....
        /*02f8*/ 	.word	0xffffffff


	//   ....[43]....
        /*02fc*/ 	.word	0xffffffff


	//   ....[44]....
        /*0300*/ 	.word	0xffffffff


	//   ....[45]....
        /*0304*/ 	.word	0xffffffff


	//   ....[46]....
        /*0308*/ 	.word	0xffffffff


	//   ....[47]....
        /*030c*/ 	.word	0xffffffff


	//   ....[48]....
        /*0310*/ 	.word	0xffffffff


	//   ....[49]....
        /*0314*/ 	.word	0xffffffff


	//   ....[50]....
        /*0318*/ 	.word	0xffffffff


	//   ....[51]....
        /*031c*/ 	.word	0x0500000f


	//   ....[52]....
        /*0320*/ 	.word	0x0500000f


	//   ....[53]....
        /*0324*/ 	.word	0x0500000f


	//   ....[54]....
        /*0328*/ 	.word	0x0500000f


	//   ....[55]....
        /*032c*/ 	.word	0x0500000f


	//   ....[56]....
        /*0330*/ 	.word	0x0500000f


	//   ....[57]....
        /*0334*/ 	.word	0x0500000f


	//   ....[58]....
        /*0338*/ 	.word	0x0500000f


	//   ....[59]....
        /*033c*/ 	.word	0x0500000f


	//   ....[60]....
        /*0340*/ 	.word	0x0500000f


	//   ....[61]....
        /*0344*/ 	.word	0x0500000f


	//   ....[62]....
        /*0348*/ 	.word	0x0500000f


	//   ....[63]....
        /*034c*/ 	.word	0x0500000f


	//   ....[64]....
        /*0350*/ 	.word	0x0500000f


	//   ....[65]....
        /*0354*/ 	.word	0x0500000f


	//   ....[66]....
        /*0358*/ 	.word	0x0500000f


	//   ....[67]....
        /*035c*/ 	.word	0x0500000f


	//   ....[68]....
        /*0360*/ 	.word	0x0500000f


	//----- nvinfo : EIATTR_COOP_GROUP_INSTR_OFFSETS
	.align		4
.L_120:
        /*0364*/ 	.byte	0x04, 0x28
        /*0366*/ 	.short	(.L_122 - .L_121)


	//   ....[0]....
.L_121:
        /*0368*/ 	.word	0x00000060


	//   ....[1]....
        /*036c*/ 	.word	0x00000130


	//   ....[2]....
        /*0370*/ 	.word	0x000001d0


	//   ....[3]....
        /*0374*/ 	.word	0x000003b0


	//   ....[4]....
        /*0378*/ 	.word	0x000005e0


	//   ....[5]....
        /*037c*/ 	.word	0x00000810


	//   ....[6]....
        /*0380*/ 	.word	0x00000aa0


	//   ....[7]....
        /*0384*/ 	.word	0x00000dc0


	//   ....[8]....
        /*0388*/ 	.word	0x000012b0


	//   ....[9]....
        /*038c*/ 	.word	0x000049c0


	//   ....[10]....
        /*0390*/ 	.word	0x00004a80


	//   ....[11]....
        /*0394*/ 	.word	0x00005200


	//   ....[12]....
        /*0398*/ 	.word	0x00005260


	//   ....[13]....
        /*039c*/ 	.word	0x000096a0


	//   ....[14]....
        /*03a0*/ 	.word	0x000096b0


	//   ....[15]....
        /*03a4*/ 	.word	0x000096f0


	//   ....[16]....
        /*03a8*/ 	.word	0x00009700


	//   ....[17]....
        /*03ac*/ 	.word	0x0000b140


	//   ....[18]....
        /*03b0*/ 	.word	0x0000b170


	//   ....[19]....
        /*03b4*/ 	.word	0x0000b240


	//   ....[20]....
        /*03b8*/ 	.word	0x0000b250


	//   ....[21]....
        /*03bc*/ 	.word	0x0000c490


	//   ....[22]....
        /*03c0*/ 	.word	0x0000c4c0


	//   ....[23]....
        /*03c4*/ 	.word	0x0000c4f0


	//   ....[24]....
        /*03c8*/ 	.word	0x0000c520


	//   ....[25]....
        /*03cc*/ 	.word	0x0000cbb0


	//   ....[26]....
        /*03d0*/ 	.word	0x0000cbe0


	//   ....[27]....
        /*03d4*/ 	.word	0x0000ccc0


	//   ....[28]....
        /*03d8*/ 	.word	0x0000cce0


	//   ....[29]....
        /*03dc*/ 	.word	0x0000cda0


	//   ....[30]....
        /*03e0*/ 	.word	0x0000cdc0


	//   ....[31]....
        /*03e4*/ 	.word	0x0000ce90


	//   ....[32]....
        /*03e8*/ 	.word	0x0000ced0


	//   ....[33]....
        /*03ec*/ 	.word	0x0000d9c0


	//   ....[34]....
        /*03f0*/ 	.word	0x0000e490


	//   ....[35]....
        /*03f4*/ 	.word	0x0000e4c0


	//   ....[36]....
        /*03f8*/ 	.word	0x0000e590


	//   ....[37]....
        /*03fc*/ 	.word	0x0000e5a0


	//   ....[38]....
        /*0400*/ 	.word	0x0000e630


	//   ....[39]....
        /*0404*/ 	.word	0x0000e640


	//   ....[40]....
        /*0408*/ 	.word	0x0000e6d0


	//   ....[41]....
        /*040c*/ 	.word	0x0000e6e0


	//   ....[42]....
        /*0410*/ 	.word	0x0000e770


	//   ....[43]....
        /*0414*/ 	.word	0x0000e780


	//   ....[44]....
        /*0418*/ 	.word	0x0000e810


	//   ....[45]....
        /*041c*/ 	.word	0x0000e820


	//   ....[46]....
        /*0420*/ 	.word	0x0000e8b0


	//   ....[47]....
        /*0424*/ 	.word	0x0000e8c0


	//   ....[48]....
        /*0428*/ 	.word	0x0000e8d0


	//   ....[49]....
        /*042c*/ 	.word	0x0000e920


	//   ....[50]....
        /*0430*/ 	.word	0x00011210


	//   ....[51]....
        /*0434*/ 	.word	0x00011700


	//   ....[52]....
        /*0438*/ 	.word	0x00011870


	//   ....[53]....
        /*043c*/ 	.word	0x000118d0


	//   ....[54]....
        /*0440*/ 	.word	0x00011a50


	//   ....[55]....
        /*0444*/ 	.word	0x00011aa0


	//   ....[56]....
        /*0448*/ 	.word	0x00011bc0


	//   ....[57]....
        /*044c*/ 	.word	0x00011c10


	//   ....[58]....
        /*0450*/ 	.word	0x00011d30


	//   ....[59]....
        /*0454*/ 	.word	0x00011d80


	//   ....[60]....
        /*0458*/ 	.word	0x00011ea0


	//   ....[61]....
        /*045c*/ 	.word	0x00011ef0


	//   ....[62]....
        /*0460*/ 	.word	0x00012010


	//   ....[63]....
        /*0464*/ 	.word	0x00012060


	//   ....[64]....
        /*0468*/ 	.word	0x00012180


	//   ....[65]....
        /*046c*/ 	.word	0x000121d0


	//   ....[66]....
        /*0470*/ 	.word	0x000122d0


	//   ....[67]....
        /*0474*/ 	.word	0x00012320


	//   ....[68]....
        /*0478*/ 	.word	0x000126d0


	//----- nvinfo : EIATTR_REG_RECONFIG
	.align		4
.L_122:
        /*047c*/ 	.byte	0x01, 0x54
	.zero		2


	//----- nvinfo : EIATTR_SYSCALL_OFFSETS
	.align		4
        /*0480*/ 	.byte	0x04, 0x46
        /*0482*/ 	.short	(.L_124 - .L_123)


	//   ....[0]....
.L_123:
        /*0484*/ 	.word	0x00001670


	//   ....[1]....
        /*0488*/ 	.word	0x0000d5e0


	//   ....[2]....
        /*048c*/ 	.word	0x0000d720


	//   ....[3]....
        /*0490*/ 	.word	0x0000d810


	//   ....[4]....
        /*0494*/ 	.word	0x0000e050


	//----- nvinfo : EIATTR_MBARRIER_INSTR_OFFSETS
	.align		4
.L_124:
        /*0498*/ 	.byte	0x04, 0x39
        /*049a*/ 	.short	(.L_126 - .L_125)


	//   ....[0]....
.L_125:
        /*049c*/ 	.word	0x00000250
        /*04a0*/ 	.word	0x000000ff
        /*04a4*/ 	.word	0x00034800
        /*04a8*/ 	.short	0x0100
        /*04aa*/ 	.byte	0x08
	.zero		1


	//   ....[1]....
        /*04ac*/ 	.word	0x00000260
        /*04b0*/ 	.word	0x000000ff
        /*04b4*/ 	.word	0x00034820
        /*04b8*/ 	.short	0x0100
        /*04ba*/ 	.byte	0x08
	.zero		1


	//   ....[2]....
        /*04bc*/ 	.word	0x00000350
        /*04c0*/ 	.word	0x000000ff
        /*04c4*/ 	.word	0x00034830
        /*04c8*/ 	.short	0x0100
        /*04ca*/ 	.byte	0x08
	.zero		1


	//   ....[3]....
        /*04cc*/ 	.word	0x00000360
        /*04d0*/ 	.word	0x000000ff
        /*04d4*/ 	.word	0x00034840
        /*04d8*/ 	.short	0x0100
        /*04da*/ 	.byte	0x08
	.zero		1


	//   ....[4]....
        /*04dc*/ 	.word	0x00000370
        /*04e0*/ 	.word	0x000000ff
        /*04e4*/ 	.word	0x00034838
        /*04e8*/ 	.short	0x0100
        /*04ea*/ 	.byte	0x08
	.zero		1


	//   ....[5]....
        /*04ec*/ 	.word	0x00000380
        /*04f0*/ 	.word	0x000000ff
        /*04f4*/ 	.word	0x00034848
        /*04f8*/ 	.short	0x0100
        /*04fa*/ 	.byte	0x08
	.zero		1


	//   ....[6]....
        /*04fc*/ 	.word	0x00000590
        /*0500*/ 	.word	0x000000ff
        /*0504*/ 	.word	0x00034850
        /*0508*/ 	.short	0x0100
        /*050a*/ 	.byte	0x08
	.zero		1


	//   ....[7]....
        /*050c*/ 	.word	0x000005a0
        /*0510*/ 	.word	0x000000ff
        /*0514*/ 	.word	0x00034860
        /*0518*/ 	.short	0x0100
        /*051a*/ 	.byte	0x08
	.zero		1


	//   ....[8]....
        /*051c*/ 	.word	0x000005b0
        /*0520*/ 	.word	0x000000ff
        /*0524*/ 	.word	0x00034858
        /*0528*/ 	.short	0x0100
        /*052a*/ 	.byte	0x08
	.zero		1


	//   ....[9]....
        /*052c*/ 	.word	0x000005c0
        /*0530*/ 	.word	0x000000ff
        /*0534*/ 	.word	0x00034868
        /*0538*/ 	.short	0x0100
        /*053a*/ 	.byte	0x08
	.zero		1


	//   ....[10]....
        /*053c*/ 	.word	0x000007c0
        /*0540*/ 	.word	0x000000ff
        /*0544*/ 	.word	0x00034870
        /*0548*/ 	.short	0x0100
        /*054a*/ 	.byte	0x08
	.zero		1


	//   ....[11]....
        /*054c*/ 	.word	0x000007d0
        /*0550*/ 	.word	0x000000ff
        /*0554*/ 	.word	0x00034880
        /*0558*/ 	.short	0x0100
        /*055a*/ 	.byte	0x08
	.zero		1


	//   ....[12]....
        /*055c*/ 	.word	0x000007e0
        /*0560*/ 	.word	0x000000ff
        /*0564*/ 	.word	0x00034878
        /*0568*/ 	.short	0x0100
        /*056a*/ 	.byte	0x08
	.zero		1


	//   ....[13]....
        /*056c*/ 	.word	0x000007f0
        /*0570*/ 	.word	0x000000ff
        /*0574*/ 	.word	0x00034888
        /*0578*/ 	.short	0x0100
        /*057a*/ 	.byte	0x08
	.zero		1


	//   ....[14]....
        /*057c*/ 	.word	0x00000a50
        /*0580*/ 	.word	0x000000ff
        /*0584*/ 	.word	0x00034890
        /*0588*/ 	.short	0x0100
        /*058a*/ 	.byte	0x08
	.zero		1


	//   ....[15]....
        /*058c*/ 	.word	0x00000a60
        /*0590*/ 	.word	0x000000ff
        /*0594*/ 	.word	0x000348a0
        /*0598*/ 	.short	0x0100
        /*059a*/ 	.byte	0x08
	.zero		1


	//   ....[16]....
        /*059c*/ 	.word	0x00000a70
        /*05a0*/ 	.word	0x000000ff
        /*05a4*/ 	.word	0x00034898
        /*05a8*/ 	.short	0x0100
        /*05aa*/ 	.byte	0x08
	.zero		1


	//   ....[17]....
        /*05ac*/ 	.word	0x00000a80
        /*05b0*/ 	.word	0x000000ff
        /*05b4*/ 	.word	0x000348a8
        /*05b8*/ 	.short	0x0100
        /*05ba*/ 	.byte	0x08
	.zero		1


	//   ....[18]....
        /*05bc*/ 	.word	0x00000d20
        /*05c0*/ 	.word	0x000000ff
        /*05c4*/ 	.word	0x000348b0
        /*05c8*/ 	.short	0x0100
        /*05ca*/ 	.byte	0x08
	.zero		1


	//   ....[19]....
        /*05cc*/ 	.word	0x00000d30
        /*05d0*/ 	.word	0x000000ff
        /*05d4*/ 	.word	0x000348c0
        /*05d8*/ 	.short	0x0100
        /*05da*/ 	.byte	0x08
	.zero		1


	//   ....[20]....
        /*05dc*/ 	.word	0x00000d40
        /*05e0*/ 	.word	0x000000ff
        /*05e4*/ 	.word	0x000348b8
        /*05e8*/ 	.short	0x0100
        /*05ea*/ 	.byte	0x08
	.zero		1


	//   ....[21]....
        /*05ec*/ 	.word	0x00000d50
        /*05f0*/ 	.word	0x000000ff
        /*05f4*/ 	.word	0x000348c8
        /*05f8*/ 	.short	0x0100
        /*05fa*/ 	.byte	0x08
	.zero		1


	//   ....[22]....
        /*05fc*/ 	.word	0x000016b0
        /*0600*/ 	.word	0x000000ff
        /*0604*/ 	.word	0x00034800
        /*0608*/ 	.short	0x010a
        /*060a*/ 	.byte	0x3d
	.zero		1


	//   ....[23]....
        /*060c*/ 	.word	0x00001740
        /*0610*/ 	.word	0x0000000c
        /*0614*/ 	.word	0x00034830
        /*0618*/ 	.short	0x010a
        /*061a*/ 	.byte	0x3f
	.zero		1


	//   ....[24]....
        /*061c*/ 	.word	0x00001780
        /*0620*/ 	.word	0x0000000c
        /*0624*/ 	.word	0x00034830
        /*0628*/ 	.short	0x010a
        /*062a*/ 	.byte	0x3f
	.zero		1


	//   ....[25]....
        /*062c*/ 	.word	0x000059b0
        /*0630*/ 	.word	0x0000000d
        /*0634*/ 	.word	0x00000000
        /*0638*/ 	.short	0x0101
        /*063a*/ 	.byte	0x3f
	.zero		1


	//   ....[26]....
        /*063c*/ 	.word	0x00006570
        /*0640*/ 	.word	0x000000ff
        /*0644*/ 	.word	0x00034830
        /*0648*/ 	.short	0x010a
        /*064a*/ 	.byte	0x06
	.zero		1


	//   ....[27]....
        /*064c*/ 	.word	0x000065b0
        /*0650*/ 	.word	0x000000ff
        /*0654*/ 	.word	0x00034830
        /*0658*/ 	.short	0x010a
        /*065a*/ 	.byte	0x06
	.zero		1


	//   ....[28]....
        /*065c*/ 	.word	0x00008c80
        /*0660*/ 	.word	0x000000ff
        /*0664*/ 	.word	0x00034850
        /*0668*/ 	.short	0x010a
        /*066a*/ 	.byte	0x06
	.zero		1


	//   ....[29]....
        /*066c*/ 	.word	0x00008cc0
        /*0670*/ 	.word	0x000000ff
        /*0674*/ 	.word	0x00034850
        /*0678*/ 	.short	0x010a
        /*067a*/ 	.byte	0x06
	.zero		1


	//   ....[30]....
        /*067c*/ 	.word	0x0000a6f0
        /*0680*/ 	.word	0x0000000c
        /*0684*/ 	.word	0x00000000
        /*0688*/ 	.short	0x0101
        /*068a*/ 	.byte	0x3f
	.zero		1


	//   ....[31]....
        /*068c*/ 	.word	0x0000aa50
        /*0690*/ 	.word	0x0000005b
        /*0694*/ 	.word	0x00000000
        /*0698*/ 	.short	0x0101
        /*069a*/ 	.byte	0x3f
	.zero		1


	//   ....[32]....
        /*069c*/ 	.word	0x0000b0b0
        /*06a0*/ 	.word	0x000000ff
        /*06a4*/ 	.word	0x00034850
        /*06a8*/ 	.short	0x010a
        /*06aa*/ 	.byte	0x07
	.zero		1


	//   ....[33]....
        /*06ac*/ 	.word	0x0000b0f0
        /*06b0*/ 	.word	0x000000ff
        /*06b4*/ 	.word	0x00034850
        /*06b8*/ 	.short	0x010a
        /*06ba*/ 	.byte	0x07
	.zero		1


	//   ....[34]....
        /*06bc*/ 	.word	0x0000b9e0
        /*06c0*/ 	.word	0x00000003
        /*06c4*/ 	.word	0x00000000
        /*06c8*/ 	.short	0x0101
        /*06ca*/ 	.byte	0x3f
	.zero		1


	//   ....[35]....
        /*06cc*/ 	.word	0x0000cb80
        /*06d0*/ 	.word	0x000000ff
        /*06d4*/ 	.word	0x00000000
        /*06d8*/ 	.short	0x0101
        /*06da*/ 	.byte	0x04
	.zero		1


	//   ....[36]....
        /*06dc*/ 	.word	0x0000cbf0
        /*06e0*/ 	.word	0x000000ff
        /*06e4*/ 	.word	0x00000000
        /*06e8*/ 	.short	0x0101
        /*06ea*/ 	.byte	0x3d
	.zero		1


	//   ....[37]....
        /*06ec*/ 	.word	0x0000dbe0
        /*06f0*/ 	.word	0x00000002
        /*06f4*/ 	.word	0x00034840
        /*06f8*/ 	.short	0x010a
        /*06fa*/ 	.byte	0x3f
	.zero		1


	//   ....[38]....
        /*06fc*/ 	.word	0x0000ea30
        /*0700*/ 	.word	0x000000ff
        /*0704*/ 	.word	0x00034800
        /*0708*/ 	.short	0x0107
        /*070a*/ 	.byte	0x24
	.zero		1


	//   ....[39]....
        /*070c*/ 	.word	0x0000eaa0
        /*0710*/ 	.word	0x000000ff
        /*0714*/ 	.word	0x00034800
        /*0718*/ 	.short	0x0101
        /*071a*/ 	.byte	0x24
	.zero		1


	//   ....[40]....
        /*071c*/ 	.word	0x0000eac0
        /*0720*/ 	.word	0x000000ff
        /*0724*/ 	.word	0x00034820
        /*0728*/ 	.short	0x010a
        /*072a*/ 	.byte	0x24
	.zero		1


	//   ....[41]....
        /*072c*/ 	.word	0x0000ede0
        /*0730*/ 	.word	0x00000003
        /*0734*/ 	.word	0x00034840
        /*0738*/ 	.short	0x010a
        /*073a*/ 	.byte	0x3f
	.zero		1


	//   ....[42]....
        /*073c*/ 	.word	0x0000f220
        /*0740*/ 	.word	0x00000002
        /*0744*/ 	.word	0x00034860
        /*0748*/ 	.short	0x010a
        /*074a*/ 	.byte	0x3f
	.zero		1


	//   ....[43]....
        /*074c*/ 	.word	0x0000f8f0
        /*0750*/ 	.word	0x00000003
        /*0754*/ 	.word	0x00034840
        /*0758*/ 	.short	0x010a
        /*075a*/ 	.byte	0x3f
	.zero		1


	//   ....[44]....
        /*075c*/ 	.word	0x0000fd30
        /*0760*/ 	.word	0x00000002
        /*0764*/ 	.word	0x00034860
        /*0768*/ 	.short	0x010a
        /*076a*/ 	.byte	0x3f
	.zero		1


	//   ....[45]....
        /*076c*/ 	.word	0x00010360
        /*0770*/ 	.word	0x00000003
        /*0774*/ 	.word	0x00034840
        /*0778*/ 	.short	0x010a
        /*077a*/ 	.byte	0x3f
	.zero		1


	//   ....[46]....
        /*077c*/ 	.word	0x00010790
        /*0780*/ 	.word	0x00000002
        /*0784*/ 	.word	0x00034860
        /*0788*/ 	.short	0x010a
        /*078a*/ 	.byte	0x3f
	.zero		1


	//   ....[47]....
        /*078c*/ 	.word	0x00010c30
        /*0790*/ 	.word	0x00000000
        /*0794*/ 	.word	0x00034860
        /*0798*/ 	.short	0x010a
        /*079a*/ 	.byte	0x3f
	.zero		1


	//   ....[48]....
        /*079c*/ 	.word	0x00011190
        /*07a0*/ 	.word	0x00000000
        /*07a4*/ 	.word	0x00034820
        /*07a8*/ 	.short	0x010a
        /*07aa*/ 	.byte	0x3f
	.zero		1


	//   ....[49]....
        /*07ac*/ 	.word	0x00011380
        /*07b0*/ 	.word	0x00000006
        /*07b4*/ 	.word	0x00000000
        /*07b8*/ 	.short	0x010a
        /*07ba*/ 	.byte	0x3f
	.zero		1


	//   ....[50]....
        /*07bc*/ 	.word	0x000113b0
        /*07c0*/ 	.word	0x00000007
        /*07c4*/ 	.word	0x00000000
        /*07c8*/ 	.short	0x010a
        /*07ca*/ 	.byte	0x3f
	.zero		1


	//   ....[51]....
        /*07cc*/ 	.word	0x00011410
        /*07d0*/ 	.word	0x00000004
        /*07d4*/ 	.word	0x00000000
        /*07d8*/ 	.short	0x010a
        /*07da*/ 	.byte	0x3f
	.zero		1


	//   ....[52]....
        /*07dc*/ 	.word	0x00011440
        /*07e0*/ 	.word	0x00000003
        /*07e4*/ 	.word	0x00000000
        /*07e8*/ 	.short	0x010a
        /*07ea*/ 	.byte	0x3f
	.zero		1


	//   ....[53]....
        /*07ec*/ 	.word	0x000114b0
        /*07f0*/ 	.word	0x00000003
        /*07f4*/ 	.word	0x00034800
        /*07f8*/ 	.short	0x010a
        /*07fa*/ 	.byte	0x3f
	.zero		1


	//   ....[54]....
        /*07fc*/ 	.word	0x00011500
        /*0800*/ 	.word	0x0000000c
        /*0804*/ 	.word	0x00034830
        /*0808*/ 	.short	0x010a
        /*080a*/ 	.byte	0x3f
	.zero		1


	//   ....[55]....
        /*080c*/ 	.word	0x00011560
        /*0810*/ 	.word	0x0000000a
        /*0814*/ 	.word	0x00034830
        /*0818*/ 	.short	0x010a
        /*081a*/ 	.byte	0x3f
	.zero		1


	//   ....[56]....
        /*081c*/ 	.word	0x000115c0
        /*0820*/ 	.word	0x0000000a
        /*0824*/ 	.word	0x00034850
        /*0828*/ 	.short	0x010a
        /*082a*/ 	.byte	0x3f
	.zero		1


	//   ....[57]....
        /*082c*/ 	.word	0x00011620
        /*0830*/ 	.word	0x00000005
        /*0834*/ 	.word	0x00034850
        /*0838*/ 	.short	0x010a
        /*083a*/ 	.byte	0x3f
	.zero		1


	//   ....[58]....
        /*083c*/ 	.word	0x000117c0
        /*0840*/ 	.word	0x00000002
        /*0844*/ 	.word	0x00034840
        /*0848*/ 	.short	0x010a
        /*084a*/ 	.byte	0x3f
	.zero		1


	//   ....[59]....
        /*084c*/ 	.word	0x00012370
        /*0850*/ 	.word	0x00000003
        /*0854*/ 	.word	0x00034820
        /*0858*/ 	.short	0x010a
        /*085a*/ 	.byte	0x3f
	.zero		1


	//   ....[60]....
        /*085c*/ 	.word	0x000123c0
        /*0860*/ 	.word	0x00000003
        /*0864*/ 	.word	0x00034840
        /*0868*/ 	.short	0x010a
        /*086a*/ 	.byte	0x3f
	.zero		1


	//   ....[61]....
        /*086c*/ 	.word	0x00012410
        /*0870*/ 	.word	0x00000002
        /*0874*/ 	.word	0x00034860
        /*0878*/ 	.short	0x010a
        /*087a*/ 	.byte	0x3f
	.zero		1


	//   ....[62]....
        /*087c*/ 	.word	0x00012460
        /*0880*/ 	.word	0x00000003
        /*0884*/ 	.word	0x00034840
        /*0888*/ 	.short	0x010a
        /*088a*/ 	.byte	0x3f
	.zero		1


	//   ....[63]....
        /*088c*/ 	.word	0x000124b0
        /*0890*/ 	.word	0x00000002
        /*0894*/ 	.word	0x00034860
        /*0898*/ 	.short	0x010a
        /*089a*/ 	.byte	0x3f
	.zero		1


	//   ....[64]....
        /*089c*/ 	.word	0x00012500
        /*08a0*/ 	.word	0x00000003
        /*08a4*/ 	.word	0x00034840
        /*08a8*/ 	.short	0x010a
        /*08aa*/ 	.byte	0x3f
	.zero		1


	//   ....[65]....
        /*08ac*/ 	.word	0x00012550
        /*08b0*/ 	.word	0x00000002
        /*08b4*/ 	.word	0x00034860
        /*08b8*/ 	.short	0x010a
        /*08ba*/ 	.byte	0x3f
	.zero		1


	//   ....[66]....
        /*08bc*/ 	.word	0x000125a0
        /*08c0*/ 	.word	0x00000000
        /*08c4*/ 	.word	0x00034860
        /*08c8*/ 	.short	0x010a
        /*08ca*/ 	.byte	0x3f
	.zero		1


	//   ....[67]....
        /*08cc*/ 	.word	0x000125f0
        /*08d0*/ 	.word	0x00000000
        /*08d4*/ 	.word	0x00034820
        /*08d8*/ 	.short	0x010a
        /*08da*/ 	.byte	0x3f
	.zero		1


	//   ....[68]....
        /*08dc*/ 	.word	0x00012790
        /*08e0*/ 	.word	0x00000006
        /*08e4*/ 	.word	0x00000000
        /*08e8*/ 	.short	0x010a
        /*08ea*/ 	.byte	0x3f
	.zero		1


	//   ....[69]....
        /*08ec*/ 	.word	0x000127e0
        /*08f0*/ 	.word	0x00000007
        /*08f4*/ 	.word	0x00000000
        /*08f8*/ 	.short	0x010a
        /*08fa*/ 	.byte	0x3f
	.zero		1


	//   ....[70]....
        /*08fc*/ 	.word	0x00012830
        /*0900*/ 	.word	0x00000004
        /*0904*/ 	.word	0x00000000
        /*0908*/ 	.short	0x010a
        /*090a*/ 	.byte	0x3f
	.zero		1


	//----- nvinfo : EIATTR_NUM_MBARRIERS
	.align		4
.L_126:
        /*090c*/ 	.byte	0x03, 0x38
        /*090e*/ 	.short	0x0016


	//----- nvinfo : EIATTR_EXIT_INSTR_OFFSETS
	.align		4
        /*0910*/ 	.byte	0x04, 0x1c
        /*0912*/ 	.short	(.L_128 - .L_127)


	//   ....[0]....
.L_127:
        /*0914*/ 	.word	0x00000f10


	//   ....[1]....
        /*0918*/ 	.word	0x0000cfd0


	//   ....[2]....
        /*091c*/ 	.word	0x00011490


	//----- nvinfo : EIATTR_MAX_THREADS
	.align		4
.L_128:
        /*0920*/ 	.byte	0x04, 0x05
        /*0922*/ 	.short	(.L_130 - .L_129)
.L_129:
        /*0924*/ 	.word	0x00000180
        /*0928*/ 	.word	0x00000001
        /*092c*/ 	.word	0x00000001


	//----- nvinfo : EIATTR_CRS_STACK_SIZE
	.align		4
.L_130:
        /*0930*/ 	.byte	0x04, 0x1e
        /*0932*/ 	.short	(.L_132 - .L_131)
.L_131:
        /*0934*/ 	.word	0x00000000


	//----- nvinfo : EIATTR_CBANK_PARAM_SIZE
	.align		4
.L_132:
        /*0938*/ 	.byte	0x03, 0x19
        /*093a*/ 	.short	0x0a70


	//----- nvinfo : EIATTR_PARAM_CBANK
	.align		4
        /*093c*/ 	.byte	0x04, 0x0a
        /*093e*/ 	.short	(.L_134 - .L_133)
	.align		4
.L_133:
        /*0940*/ 	.word	index@(.nv.constant0._ZN7cutlass13device_kernelIN5flash11enable_sm90INS1_16FlashAttnFwdSm90INS1_25CollectiveMainloopFwdSm90ILi2EN4cute5tupleIJNS5_1CILi2EEENS7_ILi1EEES9_EEENS6_IJNS7_ILi128EEENS7_ILi176EEESB_EEELi128ENS_10bfloat16_tEfNS_4arch4Sm90ELb0ELb0ELb0ELb0ELb0ELb0ELb0ELb1ELb1ELb1ELb0ELb0EEENS1_21CollectiveEpilogueFwdINS6_IJSB_SB_SC_EEESA_SE_SG_Li256ELb0ELb1ELb0ELb0EEENS1_29StaticPersistentTileSchedulerILb0EEEEEEEEEvNT_6ParamsE)
        /*0944*/ 	.short	0x0210
        /*0946*/ 	.short	0x0a70


	//----- nvinfo : EIATTR_SW_WAR
	.align		4
.L_134:
        /*0948*/ 	.byte	0x04, 0x36
        /*094a*/ 	.short	(.L_136 - .L_135)
.L_135:
        /*094c*/ 	.word	0x00000008
.L_136:


//--------------------- .nv.info._ZN7cutlass13device_kernelIN5flash11enable_sm90INS1_16FlashAttnFwdSm90INS1_25CollectiveMainloopFwdSm90ILi2EN4cute5tupleIJNS5_1CILi1EEES8_S8_EEENS6_IJNS7_ILi128EEENS7_ILi176EEESA_EEELi128ENS_10bfloat16_tEfNS_4arch4Sm90ELb0ELb0ELb0ELb1ELb0ELb0ELb0ELb1ELb1ELb1ELb0ELb0EEENS1_21CollectiveEpilogueFwdINS6_IJSA_SA_SB_EEES9_SD_SF_Li256ELb1ELb1ELb0ELb0EEENS1_36VarlenDynamicPersistentTileSchedulerILi128ELi176ELi256ELi128ELb0ELb1ELb1ELb0ELb1ELb1EEEEEEEEEvNT_6ParamsE --------------------------
	.section	.nv.info._ZN7cutlass13device_kernelIN5flash11enable_sm90INS1_16FlashAttnFwdSm90INS1_25CollectiveMainloopFwdSm90ILi2EN4cute5tupleIJNS5_1CILi1EEES8_S8_EEENS6_IJNS7_ILi128EEENS7_ILi176EEESA_EEELi128ENS_10bfloat16_tEfNS_4arch4Sm90ELb0ELb0ELb0ELb1ELb0ELb0ELb0ELb1ELb1ELb1ELb0ELb0EEENS1_21CollectiveEpilogueFwdINS6_IJSA_SA_SB_EEES9_SD_SF_Li256ELb1ELb1ELb0ELb0EEENS1_36VarlenDynamicPersistentTileSchedulerILi128ELi176ELi256ELi128ELb0ELb1ELb1ELb0ELb1ELb1EEEEEEEEEvNT_6ParamsE,"",@"SHT_CUDA_INFO"
	.sectionflags	@""
	.align	4


	//----- nvinfo : EIATTR_CUDA_API_VERSION
	.align		4
        /*0000*/ 	.byte	0x04, 0x37
        /*0002*/ 	.short	(.L_138 - .L_137)
.L_137:
        /*0004*/ 	.word	0x00000082


	//----- nvinfo : EIATTR_KPARAM_INFO
	.align		4
.L_138:
        /*0008*/ 	.byte	0x04, 0x17
        /*000a*/ 	.short	(.L_140 - .L_139)
.L_139:
        /*000c*/ 	.word	0x00000000
        /*0010*/ 	.short	0x0000
        /*0012*/ 	.short	0x0070
        /*0014*/ 	.byte	0x00, 0xf0, 0x01, 0x2a


	//----- nvinfo : EIATTR_SPARSE_MMA_MASK
	.align		4
.L_140:
        /*0018*/ 	.byte	0x03, 0x50
        /*001a*/ 	.short	0x0000


	//----- nvinfo : EIATTR_MAXREG_COUNT
	.align		4
        /*001c*/ 	.byte	0x03, 0x1b
        /*001e*/ 	.short	0x00a8


	//----- nvinfo : EIATTR_NUM_BARRIERS
	.align		4
        /*0020*/ 	.byte	0x02, 0x4c
        /*0022*/ 	.byte	0x10
	.zero		1


	//----- nvinfo : EIATTR_EXTERNS
	.align		4
        /*0024*/ 	.byte	0x04, 0x0f
        /*0026*/ 	.short	(.L_142 - .L_141)


	//   ....[0]....
	.align		4
.L_141:
        /*0028*/ 	.word	index@(__assertfail)


	//----- nvinfo : EIATTR_ANNOTATIONS
	.align		4
.L_142:
        /*002c*/ 	.byte	0x04, 0x55
        /*002e*/ 	.short	(.L_144 - .L_143)


	//   ....[0]....
.L_143:
        /* <DEDUP_REMOVED lines=78> */


	//----- nvinfo : EIATTR_MERCURY_ISA_VERSION
	.align		4
.L_144:
        /*04f8*/ 	.byte	0x03, 0x5f
        /*04fa*/ 	.short	0x0101


	//----- nvinfo : EIATTR_UNUSED_LOAD_BYTE_OFFSET
	.align		4
        /*04fc*/ 	.byte	0x04, 0x44
        /*04fe*/ 	.short	(.L_146 - .L_145)


	//   ....[0]....
.L_145:
        /*0500*/ 	.word	0x00000a30
        /*0504*/ 	.word	0x0000fff0


	//   ....[1]....
        /*0508*/ 	.word	0x0000be00
        /*050c*/ 	.word	0x0000fff0


	//----- nvinfo : EIATTR_INT_WARP_WIDE_INSTR_OFFSETS
	.align		4
.L_146:
        /*0510*/ 	.byte	0x04, 0x31
        /*0512*/ 	.short	(.L_148 - .L_147)


	//   ....[0]....
.L_147:
        /*0514*/ 	.word	0x00000120


	//   ....[1]....
        /*0518*/ 	.word	0x000001c0


	//   ....[2]....
        /*051c*/ 	.word	0x00000230


	//   ....[3]....
        /*0520*/ 	.word	0x0000ede0


	//   ....[4]....
        /*0524*/ 	.word	0x0000ee70


	//   ....[5]....
        /*0528*/ 	.word	0x000126f0


	//   ....[6]....
        /*052c*/ 	.word	0x00012780


	//----- nvinfo : EIATTR_COOP_GROUP_MASK_REGIDS
	.align		4
.L_148:
        /*0530*/ 	.byte	0x04, 0x29
        /*0532*/ 	.short	(.L_150 - .L_149)


	//   ....[0]....
.L_149:
        /*0534*/ 	.word	0xffffffff


	//   ....[1]....
        /*0538*/ 	.word	0xffffffff


	//   ....[2]....
        /*053c*/ 	.word	0xffffffff


	//   ....[3]....
        /*0540*/ 	.word	0xffffffff


	//   ....[4]....
        /*0544*/ 	.word	0xffffffff


	//   ....[5]....
        /*0548*/ 	.word	0xffffffff


	//   ....[6]....
        /*054c*/ 	.word	0xffffffff


	//   ....[7]....
        /*0550*/ 	.word	0xffffffff


	//   ....[8]....
        /*0554*/ 	.word	0xffffffff


	//   ....[9]....
        /*0558*/ 	.word	0xffffffff


	//   ....[10]....
        /*055c*/ 	.word	0xffffffff


	//   ....[11]....
        /*0560*/ 	.word	0xffffffff


	//   ....[12]....
        /*0564*/ 	.word	0xffffffff


	//   ....[13]....
        /*0568*/ 	.word	0xffffffff


	//   ....[14]....
        /*056c*/ 	.word	0xffffffff


	//   ....[15]....
        /*0570*/ 	.word	0xffffffff


	//   ....[16]....
        /*0574*/ 	.word	0xffffffff


	//   ....[17]....
        /*0578*/ 	.word	0xffffffff


	//   ....[18]....
        /*057c*/ 	.word	0xffffffff


	//   ....[19]....
        /*0580*/ 	.word	0xffffffff


	//   ....[20]....
        /*0584*/ 	.word	0xffffffff


	//   ....[21]....
        /*0588*/ 	.word	0xffffffff


	//   ....[22]....
        /*058c*/ 	.word	0xffffffff


	//   ....[23]....
        /*0590*/ 	.word	0xffffffff


	//   ....[24]....
        /*0594*/ 	.word	0xffffffff


	//   ....[25]....
        /*0598*/ 	.word	0xffffffff


	//   ....[26]....
        /*059c*/ 	.word	0xffffffff


	//   ....[27]....
        /*05a0*/ 	.word	0xffffffff


	//   ....[28]....
        /*05a4*/ 	.word	0xffffffff


	//   ....[29]....
        /*05a8*/ 	.word	0xffffffff


	//   ....[30]....
        /*05ac*/ 	.word	0xffffffff


	//   ....[31]....
        /*05b0*/ 	.word	0xffffffff


	//   ....[32]....
        /*05b4*/ 	.word	0xffffffff


	//   ....[33]....
        /*05b8*/ 	.word	0xffffffff


	//   ....[34]....
        /*05bc*/ 	.word	0xffffffff


	//   ....[35]....
        /*05c0*/ 	.word	0xffffffff


	//   ....[36]....
        /*05c4*/ 	.word	0xffffffff


	//   ....[37]....
        /*05c8*/ 	.word	0xffffffff


	//   ....[38]....
        /*05cc*/ 	.word	0xffffffff


	//   ....[39]....
        /*05d0*/ 	.word	0xffffffff


	//   ....[40]....
        /*05d4*/ 	.word	0xffffffff


	//   ....[41]....
        /*05d8*/ 	.word	0xffffffff


	//   ....[42]....
        /*05dc*/ 	.word	0xffffffff


	//   ....[43]....
        /*05e0*/ 	.word	0xffffffff


	//   ....[44]....
        /*05e4*/ 	.word	0xffffffff


	//   ....[45]....
        /*05e8*/ 	.word	0xffffffff


	//   ....[46]....
        /*05ec*/ 	.word	0xffffffff


	//   ....[47]....
        /*05f0*/ 	.word	0xffffffff


	//   ....[48]....
        /*05f4*/ 	.word	0xffffffff


	//   ....[49]....
        /*05f8*/ 	.word	0xffffffff


	//   ....[50]....
        /*05fc*/ 	.word	0xffffffff


	//   ....[51]....
        /*0600*/ 	.word	0xffffffff


	//   ....[52]....
        /*0604*/ 	.word	0xffffffff


	//   ....[53]....
        /*0608*/ 	.word	0xffffffff


	//   ....[54]....
        /*060c*/ 	.word	0xffffffff


	//   ....[55]....
        /*0610*/ 	.word	0xffffffff


	//   ....[56]....
        /*0614*/ 	.word	0xffffffff


	//   ....[57]....
        /*0618*/ 	.word	0xffffffff


	//   ....[58]....
        /*061c*/ 	.word	0xffffffff


	//   ....[59]....
        /*0620*/ 	.word	0xffffffff


	//   ....[60]....
        /*0624*/ 	.word	0xffffffff


	//   ....[61]....
        /*0628*/ 	.word	0xffffffff


	//   ....[62]....
        /*062c*/ 	.word	0xffffffff


	//   ....[63]....
        /*0630*/ 	.word	0xffffffff


	//   ....[64]....
        /*0634*/ 	.word	0xffffffff


	//   ....[65]....
        /*0638*/ 	.word	0xffffffff


	//   ....[66]....
        /*063c*/ 	.word	0xffffffff


	//   ....[67]....
        /*0640*/ 	.word	0xffffffff


	//   ....[68]....
        /*0644*/ 	.word	0xffffffff


	//   ....[69]....
        /*0648*/ 	.word	0xffffffff


	//   ....[70]....
        /*064c*/ 	.word	0xffffffff


	//   ....[71]....
        /*0650*/ 	.word	0xffffffff


	//   ....[72]....
        /*0654*/ 	.word	0xffffffff


	//   ....[73]....
        /*0658*/ 	.word	0xffffffff


	//   ....[74]....
        /*065c*/ 	.word	0xffffffff


	//   ....[75]....
        /*0660*/ 	.word	0xffffffff


	//   ....[76]....
        /*0664*/ 	.word	0xffffffff


	//   ....[77]....
        /*0668*/ 	.word	0xffffffff


	//   ....[78]....
        /*066c*/ 	.word	0xffffffff


	//   ....[79]....
        /*0670*/ 	.word	0xffffffff


	//   ....[80]....
        /*0674*/ 	.word	0xffffffff


	//   ....[81]....
        /*0678*/ 	.word	0xffffffff


	//   ....[82]....
        /*067c*/ 	.word	0xffffffff


	//   ....[83]....
        /*0680*/ 	.word	0xffffffff


	//   ....[84]....
        /*0684*/ 	.word	0xffffffff


	//   ....[85]....
        /*0688*/ 	.word	0xffffffff


	//   ....[86]....
        /*068c*/ 	.word	0xffffffff


	//   ....[87]....
        /*0690*/ 	.word	0xffffffff


	//   ....[88]....
        /*0694*/ 	.word	0xffffffff


	//   ....[89]....
        /*0698*/ 	.word	0xffffffff


	//   ....[90]....
        /*069c*/ 	.word	0xffffffff


	//   ....[91]....
        /*06a0*/ 	.word	0x0500000f


	//   ....[92]....
        /*06a4*/ 	.word	0x0500000f


	//   ....[93]....
        /*06a8*/ 	.word	0x0500000f


	//   ....[94]....
        /*06ac*/ 	.word	0x0500000f


	//   ....[95]....
        /*06b0*/ 	.word	0x0500000f


	//   ....[96]....
        /*06b4*/ 	.word	0x0500000f


	//   ....[97]....
        /*06b8*/ 	.word	0x0500000f


	//   ....[98]....
        /*06bc*/ 	.word	0x0500000f


	//   ....[99]....
        /*06c0*/ 	.word	0x0500000f


	//   ....[100]....
        /*06c4*/ 	.word	0x0500000f


	//   ....[101]....
        /*06c8*/ 	.word	0x0500000f


	//   ....[102]....
        /*06cc*/ 	.word	0x0500000f


	//   ....[103]....
        /*06d0*/ 	.word	0x0500000f


	//   ....[104]....
        /*06d4*/ 	.word	0x0500000f


	//   ....[105]....
        /*06d8*/ 	.word	0x0500000f


	//   ....[106]....
        /*06dc*/ 	.word	0x0500000f


	//   ....[107]....
        /*06e0*/ 	.word	0x0500000f


	//   ....[108]....
        /*06e4*/ 	.word	0x0500000f


	//   ....[109]....
        /*06e8*/ 	.word	0x0500000f


	//   ....[110]....
        /*06ec*/ 	.word	0x0500000f


	//   ....[111]....
        /*06f0*/ 	.word	0x0500000f


	//   ....[112]....
        /*06f4*/ 	.word	0x0500000f


	//   ....[113]....
        /*06f8*/ 	.word	0x0500000f


	//   ....[114]....
        /*06fc*/ 	.word	0x0500000f


	//   ....[115]....
        /*0700*/ 	.word	0x0500000f


	//   ....[116]....
        /*0704*/ 	.word	0x0500000f


	//   ....[117]....
        /*0708*/ 	.word	0x0500000f


	//   ....[118]....
        /*070c*/ 	.word	0x0500000f


	//   ....[119]....
        /*0710*/ 	.word	0x0500000f


	//   ....[120]....
        /*0714*/ 	.word	0x0500000f


	//   ....[121]....
        /*0718*/ 	.word	0x0500000f


	//   ....[122]....
        /*071c*/ 	.word	0x0500000f


	//   ....[123]....
        /*0720*/ 	.word	0x0500000f


	//   ....[124]....
        /*0724*/ 	.word	0x0500000f


	//   ....[125]....
        /*0728*/ 	.word	0x0500000f


	//----- nvinfo : EIATTR_COOP_GROUP_INSTR_OFFSETS
	.align		4
.L_150:
        /*072c*/ 	.byte	0x04, 0x28
        /*072e*/ 	.short	(.L_152 - .L_151)


	//   ....[0]....
.L_151:
        /*0730*/ 	.word	0x00000060


	//   ....[1]....
        /*0734*/ 	.word	0x00000130


	//   ....[2]....
        /*0738*/ 	.word	0x000001e0


	//   ....[3]....
        /*073c*/ 	.word	0x000003a0


	//   ....[4]....
        /*0740*/ 	.word	0x00000500


	//   ....[5]....
        /*0744*/ 	.word	0x00000620


	//   ....[6]....
        /*0748*/ 	.word	0x00000780


	//   ....[7]....
        /*074c*/ 	.word	0x00001320


	//   ....[8]....
        /*0750*/ 	.word	0x000048e0


	//   ....[9]....
        /*0754*/ 	.word	0x00004960


	//   ....[10]....
        /*0758*/ 	.word	0x000050b0


	//   ....[11]....
        /*075c*/ 	.word	0x00005150


	//   ....[12]....
        /*0760*/ 	.word	0x000092e0


	//   ....[13]....
        /*0764*/ 	.word	0x00009310


	//   ....[14]....
        /*0768*/ 	.word	0x00009da0


	//   ....[15]....
        /*076c*/ 	.word	0x00009e00


	//   ....[16]....
        /*0770*/ 	.word	0x0000b2b0


	//   ....[17]....
        /*0774*/ 	.word	0x0000b330


	//   ....[18]....
        /*0778*/ 	.word	0x0000b7f0


	//   ....[19]....
        /*077c*/ 	.word	0x0000b800


	//   ....[20]....
        /*0780*/ 	.word	0x0000c860


	//   ....[21]....
        /*0784*/ 	.word	0x0000c8a0


	//   ....[22]....
        /*0788*/ 	.word	0x0000c8e0


	//   ....[23]....
        /*078c*/ 	.word	0x0000c910


	//   ....[24]....
        /*0790*/ 	.word	0x0000ce80


	//   ....[25]....
        /*0794*/ 	.word	0x0000cec0


	//   ....[26]....
        /*0798*/ 	.word	0x0000cf80


	//   ....[27]....
        /*079c*/ 	.word	0x0000cfa0


	//   ....[28]....
        /*07a0*/ 	.word	0x0000d060


	//   ....[29]....
        /*07a4*/ 	.word	0x0000d080


	//   ....[30]....
        /*07a8*/ 	.word	0x0000d150


	//   ....[31]....
        /*07ac*/ 	.word	0x0000d170


	//   ....[32]....
        /*07b0*/ 	.word	0x0000d980


	//   ....[33]....
        /*07b4*/ 	.word	0x0000d9a0


	//   ....[34]....
        /*07b8*/ 	.word	0x0000da60


	//   ....[35]....
        /*07bc*/ 	.word	0x0000da80


	//   ....[36]....
        /*07c0*/ 	.word	0x0000db40


	//   ....[37]....
        /*07c4*/ 	.word	0x0000db60


	//   ....[38]....
        /*07c8*/ 	.word	0x0000dc30


	//   ....[39]....
        /*07cc*/ 	.word	0x0000dc50


	//   ....[40]....
        /*07d0*/ 	.word	0x0000dd90


	//   ....[41]....
        /*07d4*/ 	.word	0x0000df80


	//   ....[42]....
        /*07d8*/ 	.word	0x0000dfb0


	//   ....[43]....
        /*07dc*/ 	.word	0x0000dfe0


	//   ....[44]....
        /*07e0*/ 	.word	0x0000e010


	//   ....[45]....
        /*07e4*/ 	.word	0x0000e040


	//   ....[46]....
        /*07e8*/ 	.word	0x0000e070


	//   ....[47]....
        /*07ec*/ 	.word	0x0000e1e0


	//   ....[48]....
        /*07f0*/ 	.word	0x0000e210


	//   ....[49]....
        /*07f4*/ 	.word	0x0000e240


	//   ....[50]....
        /*07f8*/ 	.word	0x0000e270


	//   ....[51]....
        /*07fc*/ 	.word	0x0000e2a0


	//   ....[52]....
        /*0800*/ 	.word	0x0000e2d0


	//   ....[53]....
        /*0804*/ 	.word	0x0000e370


	//   ....[54]....
        /*0808*/ 	.word	0x0000e3a0


	//   ....[55]....
        /*080c*/ 	.word	0x0000e430


	//   ....[56]....
        /*0810*/ 	.word	0x0000f3f0


	//   ....[57]....
        /*0814*/ 	.word	0x00010030


	//   ....[58]....
        /*0818*/ 	.word	0x00010040


	//   ....[59]....
        /*081c*/ 	.word	0x00010060


	//   ....[60]....
        /*0820*/ 	.word	0x000100a0


	//   ....[61]....
        /*0824*/ 	.word	0x000101b0


	//   ....[62]....
        /*0828*/ 	.word	0x000101c0


	//   ....[63]....
        /*082c*/ 	.word	0x00010250


	//   ....[64]....
        /*0830*/ 	.word	0x00010260


	//   ....[65]....
        /*0834*/ 	.word	0x000102f0


	//   ....[66]....
        /*0838*/ 	.word	0x00010300


	//   ....[67]....
        /*083c*/ 	.word	0x00010390


	//   ....[68]....
        /*0840*/ 	.word	0x000103a0


	//   ....[69]....
        /*0844*/ 	.word	0x00010430


	//   ....[70]....
        /*0848*/ 	.word	0x00010440


	//   ....[71]....
        /*084c*/ 	.word	0x00010450


	//   ....[72]....
        /*0850*/ 	.word	0x00010460


	//   ....[73]....
        /*0854*/ 	.word	0x00012e10


	//   ....[74]....
        /*0858*/ 	.word	0x00012e70


	//   ....[75]....
        /*085c*/ 	.word	0x00012ea0


	//   ....[76]....
        /*0860*/ 	.word	0x00012ed0


	//   ....[77]....
        /*0864*/ 	.word	0x00012f00


	//   ....[78]....
        /*0868*/ 	.word	0x00012f30


	//   ....[79]....
        /*086c*/ 	.word	0x00012f60


	//   ....[80]....
        /*0870*/ 	.word	0x00012f70


	//   ....[81]....
        /*0874*/ 	.word	0x000130f0


	//   ....[82]....
        /*0878*/ 	.word	0x00013120


	//   ....[83]....
        /*087c*/ 	.word	0x00013150


	//   ....[84]....
        /*0880*/ 	.word	0x00013180


	//   ....[85]....
        /*0884*/ 	.word	0x000131b0


	//   ....[86]....
        /*0888*/ 	.word	0x000131e0


	//   ....[87]....
        /*088c*/ 	.word	0x000132a0


	//   ....[88]....
        /*0890*/ 	.word	0x000132c0


	//   ....[89]....
        /*0894*/ 	.word	0x00013330


	//   ....[90]....
        /*0898*/ 	.word	0x000137c0


	//   ....[91]....
        /*089c*/ 	.word	0x00013ca0


	//   ....[92]....
        /*08a0*/ 	.word	0x00013e70


	//   ....[93]....
        /*08a4*/ 	.word	0x00013ec0


	//   ....[94]....
        /*08a8*/ 	.word	0x00013f20


	//   ....[95]....
        /*08ac*/ 	.word	0x00013fc0


	//   ....[96]....
        /*08b0*/ 	.word	0x00014080


	//   ....[97]....
        /*08b4*/ 	.word	0x000141a0


	//   ....[98]....
        /*08b8*/ 	.word	0x00014200


	//   ....[99]....
        /*08bc*/ 	.word	0x00014300


	//   ....[100]....
        /*08c0*/ 	.word	0x00014360


	//   ....[101]....
        /*08c4*/ 	.word	0x00014460


	//   ....[102]....
        /*08c8*/ 	.word	0x000144c0


	//   ....[103]....
        /*08cc*/ 	.word	0x000145c0


	//   ....[104]....
        /*08d0*/ 	.word	0x00014620


	//   ....[105]....
        /*08d4*/ 	.word	0x00014710


	//   ....[106]....
        /*08d8*/ 	.word	0x00014770


	//   ....[107]....
        /*08dc*/ 	.word	0x00014850


	//   ....[108]....
        /*08e0*/ 	.word	0x00014b80


	//   ....[109]....
        /*08e4*/ 	.word	0x00014c20


	//   ....[110]....
        /*08e8*/ 	.word	0x00014d40


	//   ....[111]....
        /*08ec*/ 	.word	0x00014db0


	//   ....[112]....
        /*08f0*/ 	.word	0x00014e30


	//   ....[113]....
        /*08f4*/ 	.word	0x00014eb0


	//   ....[114]....
        /*08f8*/ 	.word	0x00014f30


	//   ....[115]....
        /*08fc*/ 	.word	0x00014fc0


	//   ....[116]....
        /*0900*/ 	.word	0x00015060


	//   ....[117]....
        /*0904*/ 	.word	0x00015100


	//   ....[118]....
        /*0908*/ 	.word	0x00015170


	//   ....[119]....
        /*090c*/ 	.word	0x000151e0


	//   ....[120]....
        /*0910*/ 	.word	0x00015250


	//   ....[121]....
        /*0914*/ 	.word	0x000152d0


	//   ....[122]....
        /*0918*/ 	.word	0x00015350


	//   ....[123]....
        /*091c*/ 	.word	0x000153f0


	//   ....[124]....
        /*0920*/ 	.word	0x00015480


	//   ....[125]....
        /*0924*/ 	.word	0x000155b0


	//----- nvinfo : EIATTR_REG_RECONFIG
	.align		4
.L_152:
        /*0928*/ 	.byte	0x01, 0x54
	.zero		2


	//----- nvinfo : EIATTR_SYSCALL_OFFSETS
	.align		4
        /*092c*/ 	.byte	0x04, 0x46
        /*092e*/ 	.short	(.L_154 - .L_153)


	//   ....[0]....
.L_153:
        /*0930*/ 	.word	0x00001510


	//   ....[1]....
        /*0934*/ 	.word	0x0000efe0


	//   ....[2]....
        /*0938*/ 	.word	0x0000f140


	//   ....[3]....
        /*093c*/ 	.word	0x0000f240


	//   ....[4]....
        /*0940*/ 	.word	0x0000fc00


	//----- nvinfo : EIATTR_MBARRIER_INSTR_OFFSETS
	.align		4
.L_154:
        /*0944*/ 	.byte	0x04, 0x39
        /*0946*/ 	.short	(.L_156 - .L_155)


	//   ....[0]....
.L_155:
        /*0948*/ 	.word	0x00000250
        /*094c*/ 	.word	0x000000ff
        /*0950*/ 	.word	0x00034800
        /*0954*/ 	.short	0x0100
        /*0956*/ 	.byte	0x08
	.zero		1


	//   ....[1]....
        /*0958*/ 	.word	0x00000260
        /*095c*/ 	.word	0x000000ff
        /*0960*/ 	.word	0x00034820
        /*0964*/ 	.short	0x0100
        /*0966*/ 	.byte	0x08
	.zero		1


	//   ....[2]....
        /*0968*/ 	.word	0x00000350
        /*096c*/ 	.word	0x000000ff
        /*0970*/ 	.word	0x00034830
        /*0974*/ 	.short	0x0100
        /*0976*/ 	.byte	0x08
	.zero		1


	//   ....[3]....
        /*0978*/ 	.word	0x00000360
        /*097c*/ 	.word	0x000000ff
        /*0980*/ 	.word	0x00034840
        /*0984*/ 	.short	0x0100
        /*0986*/ 	.byte	0x08
	.zero		1


	//   ....[4]....
        /*0988*/ 	.word	0x00000370
        /*098c*/ 	.word	0x000000ff
        /*0990*/ 	.word	0x00034838
        /*0994*/ 	.short	0x0100
        /*0996*/ 	.byte	0x08
	.zero		1


	//   ....[5]....
        /*0998*/ 	.word	0x00000380
        /*099c*/ 	.word	0x000000ff
        /*09a0*/ 	.word	0x00034848
        /*09a4*/ 	.short	0x0100
        /*09a6*/ 	.byte	0x08
	.zero		1


	//   ....[6]....
        /*09a8*/ 	.word	0x000004b0
        /*09ac*/ 	.word	0x000000ff
        /*09b0*/ 	.word	0x00034850
        /*09b4*/ 	.short	0x0100
        /*09b6*/ 	.byte	0x08
	.zero		1


	//   ....[7]....
        /*09b8*/ 	.word	0x000004c0
        /*09bc*/ 	.word	0x000000ff
        /*09c0*/ 	.word	0x00034860
        /*09c4*/ 	.short	0x0100
        /*09c6*/ 	.byte	0x08
	.zero		1


	//   ....[8]....
        /*09c8*/ 	.word	0x000004d0
        /*09cc*/ 	.word	0x000000ff
        /*09d0*/ 	.word	0x00034858
        /*09d4*/ 	.short	0x0100
        /*09d6*/ 	.byte	0x08
	.zero		1


	//   ....[9]....
        /*09d8*/ 	.word	0x000004e0
        /*09dc*/ 	.word	0x000000ff
        /*09e0*/ 	.word	0x00034868
        /*09e4*/ 	.short	0x0100
        /*09e6*/ 	.byte	0x08
	.zero		1


	//   ....[10]....
        /*09e8*/ 	.word	0x000005d0
        /*09ec*/ 	.word	0x000000ff
        /*09f0*/ 	.word	0x00034870
        /*09f4*/ 	.short	0x0100
        /*09f6*/ 	.byte	0x06
	.zero		1


	//   ....[11]....
        /*09f8*/ 	.word	0x000005e0
        /*09fc*/ 	.word	0x000000ff
        /*0a00*/ 	.word	0x00034880
        /*0a04*/ 	.short	0x0100
        /*0a06*/ 	.byte	0x06
	.zero		1


	//   ....[12]....
        /*0a08*/ 	.word	0x000005f0
        /*0a0c*/ 	.word	0x000000ff
        /*0a10*/ 	.word	0x00034878
        /*0a14*/ 	.short	0x0100
        /*0a16*/ 	.byte	0x06
	.zero		1


	//   ....[13]....
        /*0a18*/ 	.word	0x00000600
        /*0a1c*/ 	.word	0x000000ff
        /*0a20*/ 	.word	0x00034888
        /*0a24*/ 	.short	0x0100
        /*0a26*/ 	.byte	0x06
	.zero		1


	//   ....[14]....
        /*0a28*/ 	.word	0x00000730
        /*0a2c*/ 	.word	0x000000ff
        /*0a30*/ 	.word	0x00034890
        /*0a34*/ 	.short	0x0100
        /*0a36*/ 	.byte	0x08
	.zero		1


	//   ....[15]....
        /*0a38*/ 	.word	0x00000740
        /*0a3c*/ 	.word	0x000000ff
        /*0a40*/ 	.word	0x000348a0
        /*0a44*/ 	.short	0x0100
        /*0a46*/ 	.byte	0x08
	.zero		1


	//   ....[16]....
        /*0a48*/ 	.word	0x00000750
        /*0a4c*/ 	.word	0x000000ff
        /*0a50*/ 	.word	0x00034898
        /*0a54*/ 	.short	0x0100
        /*0a56*/ 	.byte	0x08
	.zero		1


	//   ....[17]....
        /*0a58*/ 	.word	0x00000760
        /*0a5c*/ 	.word	0x000000ff
        /*0a60*/ 	.word	0x000348a8
        /*0a64*/ 	.short	0x0100
        /*0a66*/ 	.byte	0x08
	.zero		1


	//   ....[18]....
        /*0a68*/ 	.word	0x00000890
        /*0a6c*/ 	.word	0x000000ff
        /*0a70*/ 	.word	0x000348b0
        /*0a74*/ 	.short	0x0100
        /*0a76*/ 	.byte	0x08
	.zero		1


	//   ....[19]....
        /*0a78*/ 	.word	0x000008a0
        /*0a7c*/ 	.word	0x000000ff
        /*0a80*/ 	.word	0x000348c0
        /*0a84*/ 	.short	0x0100
        /*0a86*/ 	.byte	0x08
	.zero		1


	//   ....[20]....
        /*0a88*/ 	.word	0x000008b0
        /*0a8c*/ 	.word	0x000000ff
        /*0a90*/ 	.word	0x000348b8
        /*0a94*/ 	.short	0x0100
        /*0a96*/ 	.byte	0x08
	.zero		1


	//   ....[21]....
        /*0a98*/ 	.word	0x000008c0
        /*0a9c*/ 	.word	0x000000ff
        /*0aa0*/ 	.word	0x000348c8
        /*0aa4*/ 	.short	0x0100
        /*0aa6*/ 	.byte	0x08
	.zero		1


	//   ....[22]....
        /*0aa8*/ 	.word	0x000015c0
        /*0aac*/ 	.word	0x00000000
        /*0ab0*/ 	.word	0x00034800
        /*0ab4*/ 	.short	0x010a
        /*0ab6*/ 	.byte	0x3f
	.zero		1


	//   ....[23]....
        /*0ab8*/ 	.word	0x00001630
        /*0abc*/ 	.word	0x0000000c
        /*0ac0*/ 	.word	0x00034830
        /*0ac4*/ 	.short	0x010a
        /*0ac6*/ 	.byte	0x3f
	.zero		1


	//   ....[24]....
        /*0ac8*/ 	.word	0x000016a0
        /*0acc*/ 	.word	0x0000000c
        /*0ad0*/ 	.word	0x00034830
        /*0ad4*/ 	.short	0x010a
        /*0ad6*/ 	.byte	0x3f
	.zero		1


	//   ....[25]....
        /*0ad8*/ 	.word	0x000054f0
        /*0adc*/ 	.word	0x00000028
        /*0ae0*/ 	.word	0x00000000
        /*0ae4*/ 	.short	0x0101
        /*0ae6*/ 	.byte	0x3f
	.zero		1


	//   ....[26]....
        /*0ae8*/ 	.word	0x00006720
        /*0aec*/ 	.word	0x00000000
        /*0af0*/ 	.word	0x00034830
        /*0af4*/ 	.short	0x010a
        /*0af6*/ 	.byte	0x3f
	.zero		1


	//   ....[27]....
        /*0af8*/ 	.word	0x00006760
        /*0afc*/ 	.word	0x00000000
        /*0b00*/ 	.word	0x00034830
        /*0b04*/ 	.short	0x010a
        /*0b06*/ 	.byte	0x3f
	.zero		1


	//   ....[28]....
        /*0b08*/ 	.word	0x00008e30
        /*0b0c*/ 	.word	0x000000ff
        /*0b10*/ 	.word	0x00034850
        /*0b14*/ 	.short	0x010a
        /*0b16*/ 	.byte	0x06
	.zero		1


	//   ....[29]....
        /*0b18*/ 	.word	0x00008e70
        /*0b1c*/ 	.word	0x000000ff
        /*0b20*/ 	.word	0x00034850
        /*0b24*/ 	.short	0x010a
        /*0b26*/ 	.byte	0x06
	.zero		1


	//   ....[30]....
        /*0b28*/ 	.word	0x0000a910
        /*0b2c*/ 	.word	0x00000085
        /*0b30*/ 	.word	0x00000000
        /*0b34*/ 	.short	0x0101
        /*0b36*/ 	.byte	0x3f
	.zero		1


	//   ....[31]....
        /*0b38*/ 	.word	0x0000aaa0
        /*0b3c*/ 	.word	0x00000083
        /*0b40*/ 	.word	0x00000000
        /*0b44*/ 	.short	0x0101
        /*0b46*/ 	.byte	0x3f
	.zero		1


	//   ....[32]....
        /*0b48*/ 	.word	0x0000b210
        /*0b4c*/ 	.word	0x00000008
        /*0b50*/ 	.word	0x00034850
        /*0b54*/ 	.short	0x010a
        /*0b56*/ 	.byte	0x3f
	.zero		1


	//   ....[33]....
        /*0b58*/ 	.word	0x0000b250
        /*0b5c*/ 	.word	0x00000008
        /*0b60*/ 	.word	0x00034850
        /*0b64*/ 	.short	0x010a
        /*0b66*/ 	.byte	0x3f
	.zero		1


	//   ....[34]....
        /*0b68*/ 	.word	0x0000ba20
        /*0b6c*/ 	.word	0x00000008
        /*0b70*/ 	.word	0x00000000
        /*0b74*/ 	.short	0x0101
        /*0b76*/ 	.byte	0x3f
	.zero		1


	//   ....[35]....
        /*0b78*/ 	.word	0x0000ceb0
        /*0b7c*/ 	.word	0x00000012
        /*0b80*/ 	.word	0x00000000
        /*0b84*/ 	.short	0x0101
        /*0b86*/ 	.byte	0x3f
	.zero		1


	//   ....[36]....
        /*0b88*/ 	.word	0x0000f690
        /*0b8c*/ 	.word	0x00000000
        /*0b90*/ 	.word	0x00034840
        /*0b94*/ 	.short	0x010a
        /*0b96*/ 	.byte	0x3f
	.zero		1


	//   ....[37]....
        /*0b98*/ 	.word	0x000105b0
        /*0b9c*/ 	.word	0x00000009
        /*0ba0*/ 	.word	0x00034800
        /*0ba4*/ 	.short	0x0107
        /*0ba6*/ 	.byte	0x3f
	.zero		1


	//   ....[38]....
        /*0ba8*/ 	.word	0x000106c0
        /*0bac*/ 	.word	0x00000002
        /*0bb0*/ 	.word	0x00034800
        /*0bb4*/ 	.short	0x0101
        /*0bb6*/ 	.byte	0x3f
	.zero		1


	//   ....[39]....
        /*0bb8*/ 	.word	0x000106e0
        /*0bbc*/ 	.word	0x00000002
        /*0bc0*/ 	.word	0x00034820
        /*0bc4*/ 	.short	0x010a
        /*0bc6*/ 	.byte	0x3f
	.zero		1


	//   ....[40]....
        /*0bc8*/ 	.word	0x00010a60
        /*0bcc*/ 	.word	0x00000003
        /*0bd0*/ 	.word	0x00034840
        /*0bd4*/ 	.short	0x010a
        /*0bd6*/ 	.byte	0x3f
	.zero		1


	//   ....[41]....
        /*0bd8*/ 	.word	0x00010e20
        /*0bdc*/ 	.word	0x00000003
        /*0be0*/ 	.word	0x00000060
        /*0be4*/ 	.short	0x010a
        /*0be6*/ 	.byte	0x3f
	.zero		1


	//   ....[42]....
        /*0be8*/ 	.word	0x00011510
        /*0bec*/ 	.word	0x00000003
        /*0bf0*/ 	.word	0x00034840
        /*0bf4*/ 	.short	0x010a
        /*0bf6*/ 	.byte	0x3f
	.zero		1


	//   ....[43]....
        /*0bf8*/ 	.word	0x000118d0
        /*0bfc*/ 	.word	0x00000002
        /*0c00*/ 	.word	0x00000060
        /*0c04*/ 	.short	0x010a
        /*0c06*/ 	.byte	0x3f
	.zero		1


	//   ....[44]....
        /*0c08*/ 	.word	0x00011ef0
        /*0c0c*/ 	.word	0x00000002
        /*0c10*/ 	.word	0x00034840
        /*0c14*/ 	.short	0x010a
        /*0c16*/ 	.byte	0x3f
	.zero		1


	//   ....[45]....
        /*0c18*/ 	.word	0x000122b0
        /*0c1c*/ 	.word	0x00000002
        /*0c20*/ 	.word	0x00000060
        /*0c24*/ 	.short	0x010a
        /*0c26*/ 	.byte	0x3f
	.zero		1


	//   ....[46]....
        /*0c28*/ 	.word	0x00012860
        /*0c2c*/ 	.word	0x00000002
        /*0c30*/ 	.word	0x00034860
        /*0c34*/ 	.short	0x010a
        /*0c36*/ 	.byte	0x3f
	.zero		1


	//   ....[47]....
        /*0c38*/ 	.word	0x00013740
        /*0c3c*/ 	.word	0x00000000
        /*0c40*/ 	.word	0x00034820
        /*0c44*/ 	.short	0x010a
        /*0c46*/ 	.byte	0x3f
	.zero		1


	//   ....[48]....
        /*0c48*/ 	.word	0x00013900
        /*0c4c*/ 	.word	0x00000006
        /*0c50*/ 	.word	0x00000000
        /*0c54*/ 	.short	0x010a
        /*0c56*/ 	.byte	0x3f
	.zero		1


	//   ....[49]....
        /*0c58*/ 	.word	0x00013970
        /*0c5c*/ 	.word	0x00000007
        /*0c60*/ 	.word	0x00000000
        /*0c64*/ 	.short	0x010a
        /*0c66*/ 	.byte	0x3f
	.zero		1


	//   ....[50]....
        /*0c68*/ 	.word	0x000139e0
        /*0c6c*/ 	.word	0x00000004
        /*0c70*/ 	.word	0x00000000
        /*0c74*/ 	.short	0x010a
        /*0c76*/ 	.byte	0x3f
	.zero		1


	//   ....[51]....
        /*0c78*/ 	.word	0x00013a10
        /*0c7c*/ 	.word	0x00000003
        /*0c80*/ 	.word	0x00000000
        /*0c84*/ 	.short	0x010a
        /*0c86*/ 	.byte	0x3f
	.zero		1


	//   ....[52]....
        /*0c88*/ 	.word	0x00013a70
        /*0c8c*/ 	.word	0x00000000
        /*0c90*/ 	.word	0x00034800
        /*0c94*/ 	.short	0x010a
        /*0c96*/ 	.byte	0x3f
	.zero		1


	//   ....[53]....
        /*0c98*/ 	.word	0x00013ac0
        /*0c9c*/ 	.word	0x0000000c
        /*0ca0*/ 	.word	0x00034830
        /*0ca4*/ 	.short	0x010a
        /*0ca6*/ 	.byte	0x3f
	.zero		1


	//   ....[54]....
        /*0ca8*/ 	.word	0x00013b10
        /*0cac*/ 	.word	0x00000000
        /*0cb0*/ 	.word	0x00034830
        /*0cb4*/ 	.short	0x010a
        /*0cb6*/ 	.byte	0x3f
	.zero		1


	//   ....[55]....
        /*0cb8*/ 	.word	0x00013b70
        /*0cbc*/ 	.word	0x0000000b
        /*0cc0*/ 	.word	0x00034850
        /*0cc4*/ 	.short	0x010a
        /*0cc6*/ 	.byte	0x3f
	.zero		1


	//   ....[56]....
        /*0cc8*/ 	.word	0x00013bc0
        /*0ccc*/ 	.word	0x00000008
        /*0cd0*/ 	.word	0x00034850
        /*0cd4*/ 	.short	0x010a
        /*0cd6*/ 	.byte	0x3f
	.zero		1


	//   ....[57]....
        /*0cd8*/ 	.word	0x00013d60
        /*0cdc*/ 	.word	0x00000000
        /*0ce0*/ 	.word	0x00034840
        /*0ce4*/ 	.short	0x010a
        /*0ce6*/ 	.byte	0x3f
	.zero		1


	//   ....[58]....
        /*0ce8*/ 	.word	0x000148a0
        /*0cec*/ 	.word	0x00000002
        /*0cf0*/ 	.word	0x00034820
        /*0cf4*/ 	.short	0x010a
        /*0cf6*/ 	.byte	0x3f
	.zero		1


	//   ....[59]....
        /*0cf8*/ 	.word	0x000148f0
        /*0cfc*/ 	.word	0x00000003
        /*0d00*/ 	.word	0x00034840
        /*0d04*/ 	.short	0x010a
        /*0d06*/ 	.byte	0x3f
	.zero		1


	//   ....[60]....
        /*0d08*/ 	.word	0x00014940
        /*0d0c*/ 	.word	0x00000003
        /*0d10*/ 	.word	0x00000060
        /*0d14*/ 	.short	0x010a
        /*0d16*/ 	.byte	0x3f
	.zero		1


	//   ....[61]....
        /*0d18*/ 	.word	0x00014990
        /*0d1c*/ 	.word	0x00000003
        /*0d20*/ 	.word	0x00034840
        /*0d24*/ 	.short	0x010a
        /*0d26*/ 	.byte	0x3f
	.zero		1


	//   ....[62]....
        /*0d28*/ 	.word	0x000149e0
        /*0d2c*/ 	.word	0x00000002
        /*0d30*/ 	.word	0x00000060
        /*0d34*/ 	.short	0x010a
        /*0d36*/ 	.byte	0x3f
	.zero		1


	//   ....[63]....
        /*0d38*/ 	.word	0x00014a30
        /*0d3c*/ 	.word	0x00000002
        /*0d40*/ 	.word	0x00034840
        /*0d44*/ 	.short	0x010a
        /*0d46*/ 	.byte	0x3f
	.zero		1


	//   ....[64]....
        /*0d48*/ 	.word	0x00014a80
        /*0d4c*/ 	.word	0x00000002
        /*0d50*/ 	.word	0x00000060
        /*0d54*/ 	.short	0x010a
        /*0d56*/ 	.byte	0x3f
	.zero		1


	//   ....[65]....
        /*0d58*/ 	.word	0x00014ad0
        /*0d5c*/ 	.word	0x00000002
        /*0d60*/ 	.word	0x00034860
        /*0d64*/ 	.short	0x010a
        /*0d66*/ 	.byte	0x3f
	.zero		1


	//   ....[66]....
        /*0d68*/ 	.word	0x000154d0
        /*0d6c*/ 	.word	0x00000000
        /*0d70*/ 	.word	0x00034820
        /*0d74*/ 	.short	0x010a
        /*0d76*/ 	.byte	0x3f
	.zero		1


	//   ....[67]....
        /*0d78*/ 	.word	0x00015670
        /*0d7c*/ 	.word	0x00000006
        /*0d80*/ 	.word	0x00000000
        /*0d84*/ 	.short	0x010a
        /*0d86*/ 	.byte	0x3f
	.zero		1


	//   ....[68]....
        /*0d88*/ 	.word	0x000156c0
        /*0d8c*/ 	.word	0x00000007
        /*0d90*/ 	.word	0x00000000
        /*0d94*/ 	.short	0x010a
        /*0d96*/ 	.byte	0x3f
	.zero		1


	//   ....[69]....
        /*0d98*/ 	.word	0x00015710
        /*0d9c*/ 	.word	0x00000004
        /*0da0*/ 	.word	0x00000000
        /*0da4*/ 	.short	0x010a
        /*0da6*/ 	.byte	0x3f
	.zero		1


	//----- nvinfo : EIATTR_NUM_MBARRIERS
	.align		4
.L_156:
        /*0da8*/ 	.byte	0x03, 0x38
        /*0daa*/ 	.short	0x0016


	//----- nvinfo : EIATTR_EXIT_INSTR_OFFSETS
	.align		4
        /*0dac*/ 	.byte	0x04, 0x1c
        /*0dae*/ 	.short	(.L_158 - .L_157)


	//   ....[0]....
.L_157:
        /*0db0*/ 	.word	0x00000a70


	//   ....[1]....
        /*0db4*/ 	.word	0x0000dd40


	//   ....[2]....
        /*0db8*/ 	.word	0x00013a60


	//----- nvinfo : EIATTR_MAX_THREADS
	.align		4
.L_158:
        /*0dbc*/ 	.byte	0x04, 0x05
        /*0dbe*/ 	.short	(.L_160 - .L_159)
.L_159:
        /*0dc0*/ 	.word	0x00000180
        /*0dc4*/ 	.word	0x00000001
        /*0dc8*/ 	.word	0x00000001


	//----- nvinfo : EIATTR_CRS_STACK_SIZE
	.align		4
.L_160:
        /*0dcc*/ 	.byte	0x04, 0x1e
        /*0dce*/ 	.short	(.L_162 - .L_161)
.L_161:
        /*0dd0*/ 	.word	0x00000000


	//----- nvinfo : EIATTR_CBANK_PARAM_SIZE
	.align		4
.L_162:
        /*0dd4*/ 	.byte	0x03, 0x19
        /*0dd6*/ 	.short	0x0af0


	//----- nvinfo : EIATTR_PARAM_CBANK
	.align		4
        /*0dd8*/ 	.byte	0x04, 0x0a
        /*0dda*/ 	.short	(.L_164 - .L_163)
	.align		4
.L_163:
        /*0ddc*/ 	.word	index@(.nv.constant0._ZN7cutlass13device_kernelIN5flash11enable_sm90INS1_16FlashAttnFwdSm90INS1_25CollectiveMainloopFwdSm90ILi2EN4cute5tupleIJNS5_1CILi1EEES8_S8_EEENS6_IJNS7_ILi128EEENS7_ILi176EEESA_EEELi128ENS_10bfloat16_tEfNS_4arch4Sm90ELb0ELb0ELb0ELb1ELb0ELb0ELb0ELb1ELb1ELb1ELb0ELb0EEENS1_21CollectiveEpilogueFwdINS6_IJSA_SA_SB_EEES9_SD_SF_Li256ELb1ELb1ELb0ELb0EEENS1_36VarlenDynamicPersistentTileSchedulerILi128ELi176ELi256ELi128ELb0ELb1ELb1ELb0ELb1ELb1EEEEEEEEEvNT_6ParamsE)
        /*0de0*/ 	.short	0x0210
        /*0de2*/ 	.short	0x0af0


	//----- nvinfo : EIATTR_SW_WAR
	.align		4
.L_164:
        /*0de4*/ 	.byte	0x04, 0x36
        /*0de6*/ 	.short	(.L_166 - .L_165)
.L_165:
        /*0de8*/ 	.word	0x00000008
.L_166:


//--------------------- .nv.info._ZN7cutlass13device_kernelIN5flash11enable_sm90INS1_16FlashAttnFwdSm90INS1_25CollectiveMainloopFwdSm90ILi2EN4cute5tupleIJNS5_1CILi1EEES8_S8_EEENS6_IJNS7_ILi128EEENS7_ILi176EEESA_EEELi128ENS_10bfloat16_tEfNS_4arch4Sm90ELb0ELb0ELb0ELb1ELb0ELb1ELb0ELb1ELb1ELb1ELb0ELb0EEENS1_21CollectiveEpilogueFwdINS6_IJSA_SA_SB_EEES9_SD_SF_Li256ELb1ELb1ELb0ELb0EEENS1_36VarlenDynamicPersistentTileSchedulerILi128ELi176ELi256ELi128ELb0ELb1ELb1ELb0ELb1ELb1EEEEEEEEEvNT_6ParamsE --------------------------
	.section	.nv.info._ZN7cutlass13device_kernelIN5flash11enable_sm90INS1_16FlashAttnFwdSm90INS1_25CollectiveMainloopFwdSm90ILi2EN4cute5tupleIJNS5_1CILi1EEES8_S8_EEENS6_IJNS7_ILi128EEENS7_ILi176EEESA_EEELi128ENS_10bfloat16_tEfNS_4arch4Sm90ELb0ELb0ELb0ELb1ELb0ELb1ELb0ELb1ELb1ELb1ELb0ELb0EEENS1_21CollectiveEpilogueFwdINS6_IJSA_SA_SB_EEES9_SD_SF_Li256ELb1ELb1ELb0ELb0EEENS1_36VarlenDynamicPersistentTileSchedulerILi128ELi176ELi256ELi128ELb0ELb1ELb1ELb0ELb1ELb1EEEEEEEEEvNT_6ParamsE,"",@"SHT_CUDA_INFO"
	.sectionflags	@""
	.align	4


	//----- nvinfo : EIATTR_CUDA_API_VERSION
	.align		4
        /*0000*/ 	.byte	0x04, 0x37
        /*0002*/ 	.short	(.L_168 - .L_167)
.L_167:
        /*0004*/ 	.word	0x00000082


	//----- nvinfo : EIATTR_KPARAM_INFO
	.align		4
.L_168:
        /*0008*/ 	.byte	0x04, 0x17
        /*000a*/ 	.short	(.L_170 - .L_169)
.L_169:
        /*000c*/ 	.word	0x00000000
        /*0010*/ 	.short	0x0000
        /*0012*/ 	.short	0x0070
        /*0014*/ 	.byte	0x00, 0xf0, 0x01, 0x2a


	//----- nvinfo : EIATTR_SPARSE_MMA_MASK
	.align		4
.L_170:
        /*0018*/ 	.byte	0x03, 0x50
        /*001a*/ 	.short	0x0000


	//----- nvinfo : EIATTR_MAXREG_COUNT
	.align		4
        /*001c*/ 	.byte	0x03, 0x1b
        /*001e*/ 	.short	0x00a8


	//----- nvinfo : EIATTR_NUM_BARRIERS
	.align		4
        /*0020*/ 	.byte	0x02, 0x4c
        /*0022*/ 	.byte	0x10
	.zero		1


	//----- nvinfo : EIATTR_EXTERNS
	.align		4
        /*0024*/ 	.byte	0x04, 0x0f
        /*0026*/ 	.short	(.L_172 - .L_171)


	//   ....[0]....
	.align		4
.L_171:
        /*0028*/ 	.word	index@(__assertfail)


	//----- nvinfo : EIATTR_ANNOTATIONS
	.align		4
.L_172:
        /*002c*/ 	.byte	0x04, 0x55
        /*002e*/ 	.short	(.L_174 - .L_173)


	//   ....[0]....
.L_173:
        /* <DEDUP_REMOVED lines=132> */


	//----- nvinfo : EIATTR_MERCURY_ISA_VERSION
	.align		4
.L_174:
        /*0860*/ 	.byte	0x03, 0x5f
        /*0862*/ 	.short	0x0101


	//----- nvinfo : EIATTR_UNUSED_LOAD_BYTE_OFFSET
	.align		4
        /*0864*/ 	.byte	0x04, 0x44
        /*0866*/ 	.short	(.L_176 - .L_175)


	//   ....[0]....
.L_175:
        /*0868*/ 	.word	0x00000ab0
        /*086c*/ 	.word	0x0000fff0


	//   ....[1]....
        /*0870*/ 	.word	0x0001d190
        /*0874*/ 	.word	0x0000fff0


	//----- nvinfo : EIATTR_INT_WARP_WIDE_INSTR_OFFSETS
	.align		4
.L_176:
        /*0878*/ 	.byte	0x04, 0x31
        /*087a*/ 	.short	(.L_178 - .L_177)


	//   ....[0]....
.L_177:
        /*087c*/ 	.word	0x00000180


	//   ....[1]....
        /*0880*/ 	.word	0x00000220


	//   ....[2]....
        /*0884*/ 	.word	0x00000290


	//   ....[3]....
        /*0888*/ 	.word	0x00021860


	//   ....[4]....
        /*088c*/ 	.word	0x00021900


	//   ....[5]....
        /*0890*/ 	.word	0x00025200


	//   ....[6]....
        /*0894*/ 	.word	0x00025270


	//----- nvinfo : EIATTR_COOP_GROUP_MASK_REGIDS
	.align		4
.L_178:
        /*0898*/ 	.byte	0x04, 0x29
        /*089a*/ 	.short	(.L_180 - .L_179)


	//   ....[0]....
.L_179:
        /*089c*/ 	.word	0xffffffff


	//   ....[1]....
        /*08a0*/ 	.word	0xffffffff


	//   ....[2]....
        /*08a4*/ 	.word	0xffffffff


	//   ....[3]....
        /*08a8*/ 	.word	0xffffffff


	//   ....[4]....
        /*08ac*/ 	.word	0xffffffff


	//   ....[5]....
        /*08b0*/ 	.word	0xffffffff


	//   ....[6]....
        /*08b4*/ 	.word	0xffffffff


	//   ....[7]....
        /*08b8*/ 	.word	0xffffffff


	//   ....[8]....
        /*08bc*/ 	.word	0xffffffff


	//   ....[9]....
        /*08c0*/ 	.word	0xffffffff


	//   ....[10]....
        /*08c4*/ 	.word	0xffffffff


	//   ....[11]....
        /*08c8*/ 	.word	0xffffffff


	//   ....[12]....
        /*08cc*/ 	.word	0xffffffff


	//   ....[13]....
        /*08d0*/ 	.word	0xffffffff


	//   ....[14]....
        /*08d4*/ 	.word	0xffffffff


	//   ....[15]....
        /*08d8*/ 	.word	0xffffffff


	//   ....[16]....
        /*08dc*/ 	.word	0xffffffff


	//   ....[17]....
        /*08e0*/ 	.word	0xffffffff


	//   ....[18]....
        /*08e4*/ 	.word	0xffffffff


	//   ....[19]....
        /*08e8*/ 	.word	0xffffffff


	//   ....[20]....
        /*08ec*/ 	.word	0xffffffff


	//   ....[21]....
        /*08f0*/ 	.word	0xffffffff


	//   ....[22]....
        /*08f4*/ 	.word	0xffffffff


	//   ....[23]....
        /*08f8*/ 	.word	0xffffffff


	//   ....[24]....
        /*08fc*/ 	.word	0xffffffff


	//   ....[25]....
        /*0900*/ 	.word	0xffffffff


	//   ....[26]....
        /*0904*/ 	.word	0xffffffff


	//   ....[27]....
        /*0908*/ 	.word	0xffffffff


	//   ....[28]....
        /*090c*/ 	.word	0xffffffff


	//   ....[29]....
        /*0910*/ 	.word	0xffffffff


	//   ....[30]....
        /*0914*/ 	.word	0xffffffff


	//   ....[31]....
        /*0918*/ 	.word	0xffffffff


	//   ....[32]....
        /*091c*/ 	.word	0xffffffff


	//   ....[33]....
        /*0920*/ 	.word	0xffffffff


	//   ....[34]....
        /*0924*/ 	.word	0xffffffff


	//   ....[35]....
        /*0928*/ 	.word	0xffffffff


	//   ....[36]....
        /*092c*/ 	.word	0xffffffff


	//   ....[37]....
        /*0930*/ 	.word	0xffffffff


	//   ....[38]....
        /*0934*/ 	.word	0xffffffff


	//   ....[39]....
        /*0938*/ 	.word	0xffffffff


	//   ....[40]....
        /*093c*/ 	.word	0xffffffff


	//   ....[41]....
        /*0940*/ 	.word	0xffffffff


	//   ....[42]....
        /*0944*/ 	.word	0xffffffff


	//   ....[43]....
        /*0948*/ 	.word	0xffffffff


	//   ....[44]....
        /*094c*/ 	.word	0xffffffff


	//   ....[45]....
        /*0950*/ 	.word	0xffffffff


	//   ....[46]....
        /*0954*/ 	.word	0xffffffff


	//   ....[47]....
        /*0958*/ 	.word	0xffffffff


	//   ....[48]....
        /*095c*/ 	.word	0xffffffff


	//   ....[49]....
        /*0960*/ 	.word	0xffffffff


	//   ....[50]....
        /*0964*/ 	.word	0xffffffff


	//   ....[51]....
        /*0968*/ 	.word	0xffffffff


	//   ....[52]....
        /*096c*/ 	.word	0xffffffff


	//   ....[53]....
        /*0970*/ 	.word	0xffffffff


	//   ....[54]....
        /*0974*/ 	.word	0xffffffff


	//   ....[55]....
        /*0978*/ 	.word	0xffffffff


	//   ....[56]....
        /*097c*/ 	.word	0xffffffff


	//   ....[57]....
        /*0980*/ 	.word	0xffffffff


	//   ....[58]....
        /*0984*/ 	.word	0xffffffff


	//   ....[59]....
        /*0988*/ 	.word	0xffffffff


	//   ....[60]....
        /*098c*/ 	.word	0xffffffff


	//   ....[61]....
        /*0990*/ 	.word	0xffffffff


	//   ....[62]....
        /*0994*/ 	.word	0xffffffff


	//   ....[63]....
        /*0998*/ 	.word	0xffffffff


	//   ....[64]....
        /*099c*/ 	.word	0xffffffff


	//   ....[65]....
        /*09a0*/ 	.word	0xffffffff


	//   ....[66]....
        /*09a4*/ 	.word	0xffffffff


	//   ....[67]....
        /*09a8*/ 	.word	0xffffffff


	//   ....[68]....
        /*09ac*/ 	.word	0xffffffff


	//   ....[69]....
        /*09b0*/ 	.word	0xffffffff


	//   ....[70]....
        /*09b4*/ 	.word	0xffffffff


	//   ....[71]....
        /*09b8*/ 	.word	0xffffffff


	//   ....[72]....
        /*09bc*/ 	.word	0xffffffff


	//   ....[73]....
        /*09c0*/ 	.word	0xffffffff


	//   ....[74]....
        /*09c4*/ 	.word	0xffffffff


	//   ....[75]....
        /*09c8*/ 	.word	0xffffffff


	//   ....[76]....
        /*09cc*/ 	.word	0xffffffff


	//   ....[77]....
        /*09d0*/ 	.word	0xffffffff


	//   ....[78]....
        /*09d4*/ 	.word	0xffffffff


	//   ....[79]....
        /*09d8*/ 	.word	0xffffffff


	//   ....[80]....
        /*09dc*/ 	.word	0xffffffff


	//   ....[81]....
        /*09e0*/ 	.word	0xffffffff


	//   ....[82]....
        /*09e4*/ 	.word	0xffffffff


	//   ....[83]....
        /*09e8*/ 	.word	0xffffffff


	//   ....[84]....
        /*09ec*/ 	.word	0xffffffff


	//   ....[85]....
        /*09f0*/ 	.word	0xffffffff


	//   ....[86]....
        /*09f4*/ 	.word	0xffffffff


	//   ....[87]....
        /*09f8*/ 	.word	0xffffffff


	//   ....[88]....
        /*09fc*/ 	.word	0xffffffff


	//   ....[89]....
        /*0a00*/ 	.word	0xffffffff


	//   ....[90]....
        /*0a04*/ 	.word	0xffffffff


	//   ....[91]....
        /*0a08*/ 	.word	0xffffffff


	//   ....[92]....
        /*0a0c*/ 	.word	0xffffffff


	//   ....[93]....
        /*0a10*/ 	.word	0xffffffff


	//   ....[94]....
        /*0a14*/ 	.word	0xffffffff


	//   ....[95]....
        /*0a18*/ 	.word	0xffffffff


	//   ....[96]....
        /*0a1c*/ 	.word	0xffffffff


	//   ....[97]....
        /*0a20*/ 	.word	0xffffffff


	//   ....[98]....
        /*0a24*/ 	.word	0xffffffff


	//   ....[99]....
        /*0a28*/ 	.word	0xffffffff


	//   ....[100]....
        /*0a2c*/ 	.word	0x0500000f


	//   ....[101]....
        /*0a30*/ 	.word	0x0500000f


	//   ....[102]....
        /*0a34*/ 	.word	0x0500000f


	//   ....[103]....
        /*0a38*/ 	.word	0x0500000f


	//   ....[104]....
        /*0a3c*/ 	.word	0x0500000f


	//   ....[105]....
        /*0a40*/ 	.word	0x0500000f


	//   ....[106]....
        /*0a44*/ 	.word	0x0500000f


	//   ....[107]....
        /*0a48*/ 	.word	0x0500000f


	//   ....[108]....
        /*0a4c*/ 	.word	0x0500000f


	//   ....[109]....
        /*0a50*/ 	.word	0x0500000f


	//   ....[110]....
        /*0a54*/ 	.word	0x0500000f


	//   ....[111]....
        /*0a58*/ 	.word	0x0500000f


	//   ....[112]....
        /*0a5c*/ 	.word	0x0500000f


	//   ....[113]....
        /*0a60*/ 	.word	0x0500000f


	//   ....[114]....
        /*0a64*/ 	.word	0x0500000f


	//   ....[115]....
        /*0a68*/ 	.word	0x0500000f


	//   ....[116]....
        /*0a6c*/ 	.word	0x0500000f


	//   ....[117]....
        /*0a70*/ 	.word	0x0500000f


	//   ....[118]....
        /*0a74*/ 	.word	0x0500000f


	//   ....[119]....
        /*0a78*/ 	.word	0x0500000f


	//   ....[120]....
        /*0a7c*/ 	.word	0x0500000f


	//   ....[121]....
        /*0a80*/ 	.word	0x0500000f


	//   ....[122]....
        /*0a84*/ 	.word	0x0500000f


	//   ....[123]....
        /*0a88*/ 	.word	0x0500000f


	//   ....[124]....
        /*0a8c*/ 	.word	0x0500000f


	//   ....[125]....
        /*0a90*/ 	.word	0x0500000f


	//   ....[126]....
        /*0a94*/ 	.word	0x0500000f


	//   ....[127]....
        /*0a98*/ 	.word	0x0500000f


	//   ....[128]....
        /*0a9c*/ 	.word	0x0500000f


	//   ....[129]....
        /*0aa0*/ 	.word	0x0500000f


	//   ....[130]....
        /*0aa4*/ 	.word	0x0500000f


	//   ....[131]....
        /*0aa8*/ 	.word	0x0500000f


	//   ....[132]....
        /*0aac*/ 	.word	0x0500000f


	//   ....[133]....
        /*0ab0*/ 	.word	0x0500000f


	//   ....[134]....
        /*0ab4*/ 	.word	0x0500000f


	//   ....[135]....
        /*0ab8*/ 	.word	0x0500000f


	//   ....[136]....
        /*0abc*/ 	.word	0x0500000f


	//   ....[137]....
        /*0ac0*/ 	.word	0x0500000f


	//   ....[138]....
        /*0ac4*/ 	.word	0x0500000f


	//   ....[139]....
        /*0ac8*/ 	.word	0x0500000f


	//   ....[140]....
        /*0acc*/ 	.word	0x0500000f


	//   ....[141]....
        /*0ad0*/ 	.word	0x0500000f


	//   ....[142]....
        /*0ad4*/ 	.word	0x0500000f


	//   ....[143]....
        /*0ad8*/ 	.word	0x0500000f


	//   ....[144]....
        /*0adc*/ 	.word	0x0500000f


	//   ....[145]....
        /*0ae0*/ 	.word	0x0500000f


	//   ....[146]....
        /*0ae4*/ 	.word	0x0500000f


	//   ....[147]....
        /*0ae8*/ 	.word	0x0500000f


	//   ....[148]....
        /*0aec*/ 	.word	0x0500000f


	//   ....[149]....
        /*0af0*/ 	.word	0x0500000f


	//   ....[150]....
        /*0af4*/ 	.word	0x0500000f


	//   ....[151]....
        /*0af8*/ 	.word	0x0500000f


	//   ....[152]....
        /*0afc*/ 	.word	0x0500000f


	//----- nvinfo : EIATTR_COOP_GROUP_INSTR_OFFSETS
	.align		4
.L_180:
        /*0b00*/ 	.byte	0x04, 0x28
        /*0b02*/ 	.short	(.L_182 - .L_181)


	//   ....[0]....
.L_181:
        /*0b04*/ 	.word	0x00000060


	//   ....[1]....
        /*0b08*/ 	.word	0x00000190


	//   ....[2]....
        /*0b0c*/ 	.word	0x00000240


	//   ....[3]....
        /*0b10*/ 	.word	0x00000400


	//   ....[4]....
        /*0b14*/ 	.word	0x00000560


	//   ....[5]....
        /*0b18*/ 	.word	0x00000680


	//   ....[6]....
        /*0b1c*/ 	.word	0x000007e0


	//   ....[7]....
        /*0b20*/ 	.word	0x0000cb70


	//   ....[8]....
        /*0b24*/ 	.word	0x0000d130


	//   ....[9]....
        /*0b28*/ 	.word	0x0000d140


	//   ....[10]....
        /*0b2c*/ 	.word	0x0000d150


	//   ....[11]....
        /*0b30*/ 	.word	0x0000d160


	//   ....[12]....
        /*0b34*/ 	.word	0x0000ebe0


	//   ....[13]....
        /*0b38*/ 	.word	0x0000ebf0


	//   ....[14]....
        /*0b3c*/ 	.word	0x0000ec00


	//   ....[15]....
        /*0b40*/ 	.word	0x0000ec10


	//   ....[16]....
        /*0b44*/ 	.word	0x00014950


	//   ....[17]....
        /*0b48*/ 	.word	0x00014970


	//   ....[18]....
        /*0b4c*/ 	.word	0x00014d80


	//   ....[19]....
        /*0b50*/ 	.word	0x00014dc0


	//   ....[20]....
        /*0b54*/ 	.word	0x0001a5a0


	//   ....[21]....
        /*0b58*/ 	.word	0x0001a5c0


	//   ....[22]....
        /*0b5c*/ 	.word	0x0001af80


	//   ....[23]....
        /*0b60*/ 	.word	0x0001b000


	//   ....[24]....
        /*0b64*/ 	.word	0x0001c660


	//   ....[25]....
        /*0b68*/ 	.word	0x0001cb40


	//   ....[26]....
        /*0b6c*/ 	.word	0x0001cb50


	//   ....[27]....
        /*0b70*/ 	.word	0x0001cb80


	//   ....[28]....
        /*0b74*/ 	.word	0x0001dd70


	//   ....[29]....
        /*0b78*/ 	.word	0x0001dda0


	//   ....[30]....
        /*0b7c*/ 	.word	0x0001de00


	//   ....[31]....
        /*0b80*/ 	.word	0x0001de40


	//   ....[32]....
        /*0b84*/ 	.word	0x0001e3a0


	//   ....[33]....
        /*0b88*/ 	.word	0x0001e3c0


	//   ....[34]....
        /*0b8c*/ 	.word	0x0001e490


	//   ....[35]....
        /*0b90*/ 	.word	0x0001e4b0


	//   ....[36]....
        /*0b94*/ 	.word	0x0001e580


	//   ....[37]....
        /*0b98*/ 	.word	0x0001e5a0


	//   ....[38]....
        /*0b9c*/ 	.word	0x0001e680


	//   ....[39]....
        /*0ba0*/ 	.word	0x0001e6a0


	//   ....[40]....
        /*0ba4*/ 	.word	0x0001ef40


	//   ....[41]....
        /*0ba8*/ 	.word	0x0001ef50


	//   ....[42]....
        /*0bac*/ 	.word	0x0001f070


	//   ....[43]....
        /*0bb0*/ 	.word	0x0001f080


	//   ....[44]....
        /*0bb4*/ 	.word	0x0001f1a0


	//   ....[45]....
        /*0bb8*/ 	.word	0x0001f1b0


	//   ....[46]....
        /*0bbc*/ 	.word	0x0001f2d0


	//   ....[47]....
        /*0bc0*/ 	.word	0x0001f2e0


	//   ....[48]....
        /*0bc4*/ 	.word	0x0001f460


	//   ....[49]....
        /*0bc8*/ 	.word	0x0001f640


	//   ....[50]....
        /*0bcc*/ 	.word	0x0001f670


	//   ....[51]....
        /*0bd0*/ 	.word	0x0001f6a0


	//   ....[52]....
        /*0bd4*/ 	.word	0x0001f6d0


	//   ....[53]....
        /*0bd8*/ 	.word	0x0001f700


	//   ....[54]....
        /*0bdc*/ 	.word	0x0001f730


	//   ....[55]....
        /*0be0*/ 	.word	0x0001f8b0


	//   ....[56]....
        /*0be4*/ 	.word	0x0001f8e0


	//   ....[57]....
        /*0be8*/ 	.word	0x0001f910


	//   ....[58]....
        /*0bec*/ 	.word	0x0001f940


	//   ....[59]....
        /*0bf0*/ 	.word	0x0001f970


	//   ....[60]....
        /*0bf4*/ 	.word	0x0001f9a0


	//   ....[61]....
        /*0bf8*/ 	.word	0x0001fa30


	//   ....[62]....
        /*0bfc*/ 	.word	0x0001fa60


	//   ....[63]....
        /*0c00*/ 	.word	0x0001faf0


	//   ....[64]....
        /*0c04*/ 	.word	0x000206b0


	//   ....[65]....
        /*0c08*/ 	.word	0x00021e90


	//   ....[66]....
        /*0c0c*/ 	.word	0x00022b00


	//   ....[67]....
        /*0c10*/ 	.word	0x00022b30


	//   ....[68]....
        /*0c14*/ 	.word	0x00022b50


	//   ....[69]....
        /*0c18*/ 	.word	0x00022b70


	//   ....[70]....
        /*0c1c*/ 	.word	0x00022c80


	//   ....[71]....
        /*0c20*/ 	.word	0x00022c90


	//   ....[72]....
        /*0c24*/ 	.word	0x00022d20


	//   ....[73]....
        /*0c28*/ 	.word	0x00022d30


	//   ....[74]....
        /*0c2c*/ 	.word	0x00022dc0


	//   ....[75]....
        /*0c30*/ 	.word	0x00022dd0


	//   ....[76]....
        /*0c34*/ 	.word	0x00022e60


	//   ....[77]....
        /*0c38*/ 	.word	0x00022e70


	//   ....[78]....
        /*0c3c*/ 	.word	0x00022f00


	//   ....[79]....
        /*0c40*/ 	.word	0x00022f10


	//   ....[80]....
        /*0c44*/ 	.word	0x00022f60


	//   ....[81]....
        /*0c48*/ 	.word	0x00022f90


	//   ....[82]....
        /*0c4c*/ 	.word	0x00025940


	//   ....[83]....
        /*0c50*/ 	.word	0x00025970


	//   ....[84]....
        /*0c54*/ 	.word	0x000259b0


	//   ....[85]....
        /*0c58*/ 	.word	0x000259e0


	//   ....[86]....
        /*0c5c*/ 	.word	0x00025a10


	//   ....[87]....
        /*0c60*/ 	.word	0x00025a40


	//   ....[88]....
        /*0c64*/ 	.word	0x00025a70


	//   ....[89]....
        /*0c68*/ 	.word	0x00025aa0


	//   ....[90]....
        /*0c6c*/ 	.word	0x00025c30


	//   ....[91]....
        /*0c70*/ 	.word	0x00025c60


	//   ....[92]....
        /*0c74*/ 	.word	0x00025c90


	//   ....[93]....
        /*0c78*/ 	.word	0x00025cc0


	//   ....[94]....
        /*0c7c*/ 	.word	0x00025cf0


	//   ....[95]....
        /*0c80*/ 	.word	0x00025d20


	//   ....[96]....
        /*0c84*/ 	.word	0x00025de0


	//   ....[97]....
        /*0c88*/ 	.word	0x00025e00


	//   ....[98]....
        /*0c8c*/ 	.word	0x00025e70


	//   ....[99]....
        /*0c90*/ 	.word	0x00026300


	//   ....[100]....
        /*0c94*/ 	.word	0x00026790


	//   ....[101]....
        /*0c98*/ 	.word	0x00026840


	//   ....[102]....
        /*0c9c*/ 	.word	0x000268d0


	//   ....[103]....
        /*0ca0*/ 	.word	0x00026920


	//   ....[104]....
        /*0ca4*/ 	.word	0x00026970


	//   ....[105]....
        /*0ca8*/ 	.word	0x00026a50


	//   ....[106]....
        /*0cac*/ 	.word	0x00026ae0


	//   ....[107]....
        /*0cb0*/ 	.word	0x00026b30


	//   ....[108]....
        /*0cb4*/ 	.word	0x00026b80


	//   ....[109]....
        /*0cb8*/ 	.word	0x00026d90


	//   ....[110]....
        /*0cbc*/ 	.word	0x00026de0


	//   ....[111]....
        /*0cc0*/ 	.word	0x00026e70


	//   ....[112]....
        /*0cc4*/ 	.word	0x00026f00


	//   ....[113]....
        /*0cc8*/ 	.word	0x00026f90


	//   ....[114]....
        /*0ccc*/ 	.word	0x00027020


	//   ....[115]....
        /*0cd0*/ 	.word	0x000270b0


	//   ....[116]....
        /*0cd4*/ 	.word	0x00027140


	//   ....[117]....
        /*0cd8*/ 	.word	0x00027200


	//   ....[118]....
        /*0cdc*/ 	.word	0x000274f0


	//   ....[119]....
        /*0ce0*/ 	.word	0x00027660


	//   ....[120]....
        /*0ce4*/ 	.word	0x000276b0


	//   ....[121]....
        /*0ce8*/ 	.word	0x00027840


	//   ....[122]....
        /*0cec*/ 	.word	0x00027890


	//   ....[123]....
        /*0cf0*/ 	.word	0x000279c0


	//   ....[124]....
        /*0cf4*/ 	.word	0x00027a10


	//   ....[125]....
        /*0cf8*/ 	.word	0x00027b30


	//   ....[126]....
        /*0cfc*/ 	.word	0x00027b80


	//   ....[127]....
        /*0d00*/ 	.word	0x00027ca0


	//   ....[128]....
        /*0d04*/ 	.word	0x00027cf0


	//   ....[129]....
        /*0d08*/ 	.word	0x00027e10


	//   ....[130]....
        /*0d0c*/ 	.word	0x00027e60


	//   ....[131]....
        /*0d10*/ 	.word	0x00027f60


	//   ....[132]....
        /*0d14*/ 	.word	0x00027fd0


	//   ....[133]....
        /*0d18*/ 	.word	0x000280d0


	//   ....[134]....
        /*0d1c*/ 	.word	0x00028120


	//   ....[135]....
        /*0d20*/ 	.word	0x00028450


	//   ....[136]....
        /*0d24*/ 	.word	0x000284f0


	//   ....[137]....
        /*0d28*/ 	.word	0x00028620


	//   ....[138]....
        /*0d2c*/ 	.word	0x000286a0


	//   ....[139]....
        /*0d30*/ 	.word	0x00028720


	//   ....[140]....
        /*0d34*/ 	.word	0x000287a0


	//   ....[141]....
        /*0d38*/ 	.word	0x00028820


	//   ....[142]....
        /*0d3c*/ 	.word	0x000288b0


	//   ....[143]....
        /*0d40*/ 	.word	0x00028950


	//   ....[144]....
        /*0d44*/ 	.word	0x00028a00


	//   ....[145]....
        /*0d48*/ 	.word	0x00028a80


	//   ....[146]....
        /*0d4c*/ 	.word	0x00028b00


	//   ....[147]....
        /*0d50*/ 	.word	0x00028b80


	//   ....[148]....
        /*0d54*/ 	.word	0x00028c10


	//   ....[149]....
        /*0d58*/ 	.word	0x00028c90


	//   ....[150]....
        /*0d5c*/ 	.word	0x00028d30


	//   ....[151]....
        /*0d60*/ 	.word	0x00028dc0


	//   ....[152]....
        /*0d64*/ 	.word	0x00028ef0


	//----- nvinfo : EIATTR_REG_RECONFIG
	.align		4
.L_182:
        /*0d68*/ 	.byte	0x01, 0x54
	.zero		2


	//----- nvinfo : EIATTR_SYSCALL_OFFSETS
	.align		4
        /*0d6c*/ 	.byte	0x04, 0x46
        /*0d6e*/ 	.short	(.L_184 - .L_183)


	//   ....[0]....
.L_183:
        /*0d70*/ 	.word	0x00001b10


	//   ....[1]....
        /*0d74*/ 	.word	0x00001c60


	//   ....[2]....
        /*0d78*/ 	.word	0x0000cd20


	//   ....[3]....
        /*0d7c*/ 	.word	0x0000d090


	//   ....[4]....
        /*0d80*/ 	.word	0x00021a70


	//   ....[5]....
        /*0d84*/ 	.word	0x00021bd0


	//   ....[6]....
        /*0d88*/ 	.word	0x00021cd0


	//   ....[7]....
        /*0d8c*/ 	.word	0x000226b0


	//----- nvinfo : EIATTR_MBARRIER_INSTR_OFFSETS
	.align		4
.L_184:
        /*0d90*/ 	.byte	0x04, 0x39
        /*0d92*/ 	.short	(.L_186 - .L_185)


	//   ....[0]....
.L_185:
        /*0d94*/ 	.word	0x000002b0
        /*0d98*/ 	.word	0x000000ff
        /*0d9c*/ 	.word	0x00034800
        /*0da0*/ 	.short	0x0100
        /*0da2*/ 	.byte	0x08
	.zero		1


	//   ....[1]....
        /*0da4*/ 	.word	0x000002c0
        /*0da8*/ 	.word	0x000000ff
        /*0dac*/ 	.word	0x00034820
        /*0db0*/ 	.short	0x0100
        /*0db2*/ 	.byte	0x08
	.zero		1


	//   ....[2]....
        /*0db4*/ 	.word	0x000003b0
        /*0db8*/ 	.word	0x000000ff
        /*0dbc*/ 	.word	0x00034830
        /*0dc0*/ 	.short	0x0100
        /*0dc2*/ 	.byte	0x08
	.zero		1


	//   ....[3]....
        /*0dc4*/ 	.word	0x000003c0
        /*0dc8*/ 	.word	0x000000ff
        /*0dcc*/ 	.word	0x00034840
        /*0dd0*/ 	.short	0x0100
        /*0dd2*/ 	.byte	0x08
	.zero		1


	//   ....[4]....
        /*0dd4*/ 	.word	0x000003d0
        /*0dd8*/ 	.word	0x000000ff
        /*0ddc*/ 	.word	0x00034838
        /*0de0*/ 	.short	0x0100
        /*0de2*/ 	.byte	0x08
	.zero		1


	//   ....[5]....
        /*0de4*/ 	.word	0x000003e0
        /*0de8*/ 	.word	0x000000ff
        /*0dec*/ 	.word	0x00034848
        /*0df0*/ 	.short	0x0100
        /*0df2*/ 	.byte	0x08
	.zero		1


	//   ....[6]....
        /*0df4*/ 	.word	0x00000510
        /*0df8*/ 	.word	0x000000ff
        /*0dfc*/ 	.word	0x00034850
        /*0e00*/ 	.short	0x0100
        /*0e02*/ 	.byte	0x08
	.zero		1


	//   ....[7]....
        /*0e04*/ 	.word	0x00000520
        /*0e08*/ 	.word	0x000000ff
        /*0e0c*/ 	.word	0x00034860
        /*0e10*/ 	.short	0x0100
        /*0e12*/ 	.byte	0x08
	.zero		1


	//   ....[8]....
        /*0e14*/ 	.word	0x00000530
        /*0e18*/ 	.word	0x000000ff
        /*0e1c*/ 	.word	0x00034858
        /*0e20*/ 	.short	0x0100
        /*0e22*/ 	.byte	0x08
	.zero		1


	//   ....[9]....
        /*0e24*/ 	.word	0x00000540
        /*0e28*/ 	.word	0x000000ff
        /*0e2c*/ 	.word	0x00034868
        /*0e30*/ 	.short	0x0100
        /*0e32*/ 	.byte	0x08
	.zero		1


	//   ....[10]....
        /*0e34*/ 	.word	0x00000630
        /*0e38*/ 	.word	0x000000ff
        /*0e3c*/ 	.word	0x00034870
        /*0e40*/ 	.short	0x0100
        /*0e42*/ 	.byte	0x06
	.zero		1


	//   ....[11]....
        /*0e44*/ 	.word	0x00000640
        /*0e48*/ 	.word	0x000000ff
        /*0e4c*/ 	.word	0x00034880
        /*0e50*/ 	.short	0x0100
        /*0e52*/ 	.byte	0x06
	.zero		1


	//   ....[12]....
        /*0e54*/ 	.word	0x00000650
        /*0e58*/ 	.word	0x000000ff
        /*0e5c*/ 	.word	0x00034878
        /*0e60*/ 	.short	0x0100
        /*0e62*/ 	.byte	0x06
	.zero		1


	//   ....[13]....
        /*0e64*/ 	.word	0x00000660
        /*0e68*/ 	.word	0x000000ff
        /*0e6c*/ 	.word	0x00034888
        /*0e70*/ 	.short	0x0100
        /*0e72*/ 	.byte	0x06
	.zero		1


	//   ....[14]....
        /*0e74*/ 	.word	0x00000790
        /*0e78*/ 	.word	0x000000ff
        /*0e7c*/ 	.word	0x00034890
        /*0e80*/ 	.short	0x0100
        /*0e82*/ 	.byte	0x08
	.zero		1


	//   ....[15]....
        /*0e84*/ 	.word	0x000007a0
        /*0e88*/ 	.word	0x000000ff
        /*0e8c*/ 	.word	0x000348a0
        /*0e90*/ 	.short	0x0100
        /*0e92*/ 	.byte	0x08
	.zero		1


	//   ....[16]....
        /*0e94*/ 	.word	0x000007b0
        /*0e98*/ 	.word	0x000000ff
        /*0e9c*/ 	.word	0x00034898
        /*0ea0*/ 	.short	0x0100
        /*0ea2*/ 	.byte	0x08
	.zero		1


	//   ....[17]....
        /*0ea4*/ 	.word	0x000007c0
        /*0ea8*/ 	.word	0x000000ff
        /*0eac*/ 	.word	0x000348a8
        /*0eb0*/ 	.short	0x0100
        /*0eb2*/ 	.byte	0x08
	.zero		1


	//   ....[18]....
        /*0eb4*/ 	.word	0x000008f0
        /*0eb8*/ 	.word	0x000000ff
        /*0ebc*/ 	.word	0x000348b0
        /*0ec0*/ 	.short	0x0100
        /*0ec2*/ 	.byte	0x08
	.zero		1


	//   ....[19]....
        /*0ec4*/ 	.word	0x00000900
        /*0ec8*/ 	.word	0x000000ff
        /*0ecc*/ 	.word	0x000348c0
        /*0ed0*/ 	.short	0x0100
        /*0ed2*/ 	.byte	0x08
	.zero		1


	//   ....[20]....
        /*0ed4*/ 	.word	0x00000910
        /*0ed8*/ 	.word	0x000000ff
        /*0edc*/ 	.word	0x000348b8
        /*0ee0*/ 	.short	0x0100
        /*0ee2*/ 	.byte	0x08
	.zero		1


	//   ....[21]....
        /*0ee4*/ 	.word	0x00000920
        /*0ee8*/ 	.word	0x000000ff
        /*0eec*/ 	.word	0x000348c8
        /*0ef0*/ 	.short	0x0100
        /*0ef2*/ 	.byte	0x08
	.zero		1


	//   ....[22]....
        /*0ef4*/ 	.word	0x00003fb0
        /*0ef8*/ 	.word	0x00000003
        /*0efc*/ 	.word	0x00034890
        /*0f00*/ 	.short	0x010a
        /*0f02*/ 	.byte	0x3f
	.zero		1


	//   ....[23]....
        /*0f04*/ 	.word	0x00007cd0
        /*0f08*/ 	.word	0x00000003
        /*0f0c*/ 	.word	0x00034890
        /*0f10*/ 	.short	0x010a
        /*0f12*/ 	.byte	0x3f
	.zero		1


	//   ....[24]....
        /*0f14*/ 	.word	0x0000b410
        /*0f18*/ 	.word	0x00000003
        /*0f1c*/ 	.word	0x00034890
        /*0f20*/ 	.short	0x010a
        /*0f22*/ 	.byte	0x3f
	.zero		1


	//   ....[25]....
        /*0f24*/ 	.word	0x0000bde0
        /*0f28*/ 	.word	0x0000002c
        /*0f2c*/ 	.word	0x00000000
        /*0f30*/ 	.short	0x0101
        /*0f32*/ 	.byte	0x3f
	.zero		1


	//   ....[26]....
        /*0f34*/ 	.word	0x0000be20
        /*0f38*/ 	.word	0x00000003
        /*0f3c*/ 	.word	0x000348b0
        /*0f40*/ 	.short	0x010a
        /*0f42*/ 	.byte	0x3f
	.zero		1


	//   ....[27]....
        /*0f44*/ 	.word	0x0000c780
        /*0f48*/ 	.word	0x00000003
        /*0f4c*/ 	.word	0x00000000
        /*0f50*/ 	.short	0x0101
        /*0f52*/ 	.byte	0x3f
	.zero		1


	//   ....[28]....
        /*0f54*/ 	.word	0x0000cdb0
        /*0f58*/ 	.word	0x00000002
        /*0f5c*/ 	.word	0x00034800
        /*0f60*/ 	.short	0x010a
        /*0f62*/ 	.byte	0x3f
	.zero		1


	//   ....[29]....
        /*0f64*/ 	.word	0x0000ce00
        /*0f68*/ 	.word	0x00000002
        /*0f6c*/ 	.word	0x00034800
        /*0f70*/ 	.short	0x010a
        /*0f72*/ 	.byte	0x3f
	.zero		1


	//   ....[30]....
        /*0f74*/ 	.word	0x0000d400
        /*0f78*/ 	.word	0x00000002
        /*0f7c*/ 	.word	0x00034800
        /*0f80*/ 	.short	0x010a
        /*0f82*/ 	.byte	0x3f
	.zero		1


	//   ....[31]....
        /*0f84*/ 	.word	0x0000edf0
        /*0f88*/ 	.word	0x00000002
        /*0f8c*/ 	.word	0x00034800
        /*0f90*/ 	.short	0x010a
        /*0f92*/ 	.byte	0x3f
	.zero		1


	//   ....[32]....
        /*0f94*/ 	.word	0x00010b30
        /*0f98*/ 	.word	0x00000000
        /*0f9c*/ 	.word	0x00034830
        /*0fa0*/ 	.short	0x010a
        /*0fa2*/ 	.byte	0x3f
	.zero		1


	//   ....[33]....
        /*0fa4*/ 	.word	0x00010bb0
        /*0fa8*/ 	.word	0x00000000
        /*0fac*/ 	.word	0x00034830
        /*0fb0*/ 	.short	0x010a
        /*0fb2*/ 	.byte	0x3f
	.zero		1


	//   ....[34]....
        /*0fb4*/ 	.word	0x000156a0
        /*0fb8*/ 	.word	0x00000032
        /*0fbc*/ 	.word	0x00000000
        /*0fc0*/ 	.short	0x0101
        /*0fc2*/ 	.byte	0x3f
	.zero		1


	//   ....[35]....
        /*0fc4*/ 	.word	0x000168a0
        /*0fc8*/ 	.word	0x00000007
        /*0fcc*/ 	.word	0x00034830
        /*0fd0*/ 	.short	0x010a
        /*0fd2*/ 	.byte	0x3f
	.zero		1


	//   ....[36]....
        /*0fd4*/ 	.word	0x000168f0
        /*0fd8*/ 	.word	0x00000007
        /*0fdc*/ 	.word	0x00034830
        /*0fe0*/ 	.short	0x010a
        /*0fe2*/ 	.byte	0x3f
	.zero		1


	//   ....[37]....
        /*0fe4*/ 	.word	0x0001a060
        /*0fe8*/ 	.word	0x00000007
        /*0fec*/ 	.word	0x00034850
        /*0ff0*/ 	.short	0x010a
        /*0ff2*/ 	.byte	0x3f
	.zero		1


	//   ....[38]....
        /*0ff4*/ 	.word	0x0001a0a0
        /*0ff8*/ 	.word	0x00000007
        /*0ffc*/ 	.word	0x00034850
        /*1000*/ 	.short	0x010a
        /*1002*/ 	.byte	0x3f
	.zero		1


	//   ....[39]....
        /*1004*/ 	.word	0x0001b860
        /*1008*/ 	.word	0x00000082
        /*100c*/ 	.word	0x00000000
        /*1010*/ 	.short	0x0101
        /*1012*/ 	.byte	0x3f
	.zero		1


	//   ....[40]....
        /*1014*/ 	.word	0x0001b9b0
        /*1018*/ 	.word	0x00000082
        /*101c*/ 	.word	0x00000000
        /*1020*/ 	.short	0x0101
        /*1022*/ 	.byte	0x3f
	.zero		1


	//   ....[41]....
        /*1024*/ 	.word	0x0001c540
        /*1028*/ 	.word	0x0000000b
        /*102c*/ 	.word	0x00034850
        /*1030*/ 	.short	0x010a
        /*1032*/ 	.byte	0x3f
	.zero		1


	//   ....[42]....
        /*1034*/ 	.word	0x0001c5c0
        /*1038*/ 	.word	0x0000000b
        /*103c*/ 	.word	0x00034850
        /*1040*/ 	.short	0x010a
        /*1042*/ 	.byte	0x3f
	.zero		1


	//   ....[43]....
        /*1044*/ 	.word	0x0001ce80
        /*1048*/ 	.word	0x0000000a
        /*104c*/ 	.word	0x00000000
        /*1050*/ 	.short	0x0101
        /*1052*/ 	.byte	0x3f
	.zero		1


	//   ....[44]....
        /*1054*/ 	.word	0x0001e3b0
        /*1058*/ 	.word	0x00000000
        /*105c*/ 	.word	0x00000000
        /*1060*/ 	.short	0x0101
        /*1062*/ 	.byte	0x3f
	.zero		1


	//   ....[45]....
        /*1064*/ 	.word	0x000207a0
        /*1068*/ 	.word	0x00000004
        /*106c*/ 	.word	0x00034820
        /*1070*/ 	.short	0x010a
        /*1072*/ 	.byte	0x3f
	.zero		1


	//   ....[46]....
        /*1074*/ 	.word	0x00020880
        /*1078*/ 	.word	0x00000004
        /*107c*/ 	.word	0x000348a0
        /*1080*/ 	.short	0x010a
        /*1082*/ 	.byte	0x3f
	.zero		1


	//   ....[47]....
        /*1084*/ 	.word	0x00020bd0
        /*1088*/ 	.word	0x00000004
        /*108c*/ 	.word	0x000348c0
        /*1090*/ 	.short	0x010a
        /*1092*/ 	.byte	0x3f
	.zero		1


	//   ....[48]....
        /*1094*/ 	.word	0x00021080
        /*1098*/ 	.word	0x00000006
        /*109c*/ 	.word	0x000348a0
        /*10a0*/ 	.short	0x010a
        /*10a2*/ 	.byte	0x3f
	.zero		1


	//   ....[49]....
        /*10a4*/ 	.word	0x000213c0
        /*10a8*/ 	.word	0x00000006
        /*10ac*/ 	.word	0x000348c0
        /*10b0*/ 	.short	0x010a
        /*10b2*/ 	.byte	0x3f
	.zero		1


	//   ....[50]....
        /*10b4*/ 	.word	0x00022140
        /*10b8*/ 	.word	0x00000000
        /*10bc*/ 	.word	0x00034840
        /*10c0*/ 	.short	0x010a
        /*10c2*/ 	.byte	0x3f
	.zero		1


	//   ....[51]....
        /*10c4*/ 	.word	0x00023090
        /*10c8*/ 	.word	0x00000009
        /*10cc*/ 	.word	0x00034800
        /*10d0*/ 	.short	0x0107
        /*10d2*/ 	.byte	0x3f
	.zero		1


	//   ....[52]....
        /*10d4*/ 	.word	0x000231a0
        /*10d8*/ 	.word	0x00000002
        /*10dc*/ 	.word	0x00034800
        /*10e0*/ 	.short	0x0101
        /*10e2*/ 	.byte	0x3f
	.zero		1


	//   ....[53]....
        /*10e4*/ 	.word	0x000231c0
        /*10e8*/ 	.word	0x00000002
        /*10ec*/ 	.word	0x00034820
        /*10f0*/ 	.short	0x010a
        /*10f2*/ 	.byte	0x3f
	.zero		1


	//   ....[54]....
        /*10f4*/ 	.word	0x00023550
        /*10f8*/ 	.word	0x00000003
        /*10fc*/ 	.word	0x00034840
        /*1100*/ 	.short	0x010a
        /*1102*/ 	.byte	0x3f
	.zero		1


	//   ....[55]....
        /*1104*/ 	.word	0x00023910
        /*1108*/ 	.word	0x00000003
        /*110c*/ 	.word	0x00000060
        /*1110*/ 	.short	0x010a
        /*1112*/ 	.byte	0x3f
	.zero		1


	//   ....[56]....
        /*1114*/ 	.word	0x00024010
        /*1118*/ 	.word	0x00000003
        /*111c*/ 	.word	0x00034840
        /*1120*/ 	.short	0x010a
        /*1122*/ 	.byte	0x3f
	.zero		1


	//   ....[57]....
        /*1124*/ 	.word	0x000243d0
        /*1128*/ 	.word	0x00000002
        /*112c*/ 	.word	0x00000060
        /*1130*/ 	.short	0x010a
        /*1132*/ 	.byte	0x3f
	.zero		1


	//   ....[58]....
        /*1134*/ 	.word	0x00024a00
        /*1138*/ 	.word	0x00000002
        /*113c*/ 	.word	0x00034840
        /*1140*/ 	.short	0x010a
        /*1142*/ 	.byte	0x3f
	.zero		1


	//   ....[59]....
        /*1144*/ 	.word	0x00024dc0
        /*1148*/ 	.word	0x00000002
        /*114c*/ 	.word	0x00000060
        /*1150*/ 	.short	0x010a
        /*1152*/ 	.byte	0x3f
	.zero		1


	//   ....[60]....
        /*1154*/ 	.word	0x00025380
        /*1158*/ 	.word	0x00000002
        /*115c*/ 	.word	0x00034860
        /*1160*/ 	.short	0x010a
        /*1162*/ 	.byte	0x3f
	.zero		1


	//   ....[61]....
        /*1164*/ 	.word	0x00026280
        /*1168*/ 	.word	0x00000000
        /*116c*/ 	.word	0x00034820
        /*1170*/ 	.short	0x010a
        /*1172*/ 	.byte	0x3f
	.zero		1


	//   ....[62]....
        /*1174*/ 	.word	0x00026430
        /*1178*/ 	.word	0x00000006
        /*117c*/ 	.word	0x00000000
        /*1180*/ 	.short	0x010a
        /*1182*/ 	.byte	0x3f
	.zero		1


	//   ....[63]....
        /*1184*/ 	.word	0x000264a0
        /*1188*/ 	.word	0x00000007
        /*118c*/ 	.word	0x00000000
        /*1190*/ 	.short	0x010a
        /*1192*/ 	.byte	0x3f
	.zero		1


	//   ....[64]....
        /*1194*/ 	.word	0x00026510
        /*1198*/ 	.word	0x00000004
        /*119c*/ 	.word	0x00000000
        /*11a0*/ 	.short	0x010a
        /*11a2*/ 	.byte	0x3f
	.zero		1


	//   ....[65]....
        /*11a4*/ 	.word	0x00026540
        /*11a8*/ 	.word	0x00000003
        /*11ac*/ 	.word	0x00000000
        /*11b0*/ 	.short	0x010a
        /*11b2*/ 	.byte	0x3f
	.zero		1


	//   ....[66]....
        /*11b4*/ 	.word	0x000265a0
        /*11b8*/ 	.word	0x00000003
        /*11bc*/ 	.word	0x00034890
        /*11c0*/ 	.short	0x010a
        /*11c2*/ 	.byte	0x3f
	.zero		1


	//   ....[67]....
        /*11c4*/ 	.word	0x000265f0
        /*11c8*/ 	.word	0x00000003
        /*11cc*/ 	.word	0x00034890
        /*11d0*/ 	.short	0x010a
        /*11d2*/ 	.byte	0x3f
	.zero		1


	//   ....[68]....
        /*11d4*/ 	.word	0x00026640
        /*11d8*/ 	.word	0x00000003
        /*11dc*/ 	.word	0x00034890
        /*11e0*/ 	.short	0x010a
        /*11e2*/ 	.byte	0x3f
	.zero		1


	//   ....[69]....
        /*11e4*/ 	.word	0x00026690
        /*11e8*/ 	.word	0x00000003
        /*11ec*/ 	.word	0x000348b0
        /*11f0*/ 	.short	0x010a
        /*11f2*/ 	.byte	0x3f
	.zero		1


	//   ....[70]....
        /*11f4*/ 	.word	0x000269a0
        /*11f8*/ 	.word	0x00000002
        /*11fc*/ 	.word	0x00034800
        /*1200*/ 	.short	0x010a
        /*1202*/ 	.byte	0x3f
	.zero		1


	//   ....[71]....
        /*1204*/ 	.word	0x00026bb0
        /*1208*/ 	.word	0x00000002
        /*120c*/ 	.word	0x00034800
        /*1210*/ 	.short	0x010a
        /*1212*/ 	.byte	0x3f
	.zero		1


	//   ....[72]....
        /*1214*/ 	.word	0x00026c00
        /*1218*/ 	.word	0x00000000
        /*121c*/ 	.word	0x00034830
        /*1220*/ 	.short	0x010a
        /*1222*/ 	.byte	0x3f
	.zero		1


	//   ....[73]....
        /*1224*/ 	.word	0x00026c50
        /*1228*/ 	.word	0x00000007
        /*122c*/ 	.word	0x00034830
        /*1230*/ 	.short	0x010a
        /*1232*/ 	.byte	0x3f
	.zero		1


	//   ....[74]....
        /*1234*/ 	.word	0x00026ca0
        /*1238*/ 	.word	0x00000007
        /*123c*/ 	.word	0x00034850
        /*1240*/ 	.short	0x010a
        /*1242*/ 	.byte	0x3f
	.zero		1


	//   ....[75]....
        /*1244*/ 	.word	0x00026cf0
        /*1248*/ 	.word	0x0000000b
        /*124c*/ 	.word	0x00034850
        /*1250*/ 	.short	0x010a
        /*1252*/ 	.byte	0x3f
	.zero		1


	//   ....[76]....
        /*1254*/ 	.word	0x000272d0
        /*1258*/ 	.word	0x00000003
        /*125c*/ 	.word	0x00034820
        /*1260*/ 	.short	0x010a
        /*1262*/ 	.byte	0x3f
	.zero		1


	//   ....[77]....
        /*1264*/ 	.word	0x00027320
        /*1268*/ 	.word	0x00000004
        /*126c*/ 	.word	0x000348a0
        /*1270*/ 	.short	0x010a
        /*1272*/ 	.byte	0x3f
	.zero		1


	//   ....[78]....
        /*1274*/ 	.word	0x00027370
        /*1278*/ 	.word	0x00000004
        /*127c*/ 	.word	0x000348c0
        /*1280*/ 	.short	0x010a
        /*1282*/ 	.byte	0x3f
	.zero		1


	//   ....[79]....
        /*1284*/ 	.word	0x000273c0
        /*1288*/ 	.word	0x00000006
        /*128c*/ 	.word	0x000348a0
        /*1290*/ 	.short	0x010a
        /*1292*/ 	.byte	0x3f
	.zero		1


	//   ....[80]....
        /*1294*/ 	.word	0x00027410
        /*1298*/ 	.word	0x00000006
        /*129c*/ 	.word	0x000348c0
        /*12a0*/ 	.short	0x010a
        /*12a2*/ 	.byte	0x3f
	.zero		1


	//   ....[81]....
        /*12a4*/ 	.word	0x000275b0
        /*12a8*/ 	.word	0x00000000
        /*12ac*/ 	.word	0x00034840
        /*12b0*/ 	.short	0x010a
        /*12b2*/ 	.byte	0x3f
	.zero		1


	//   ....[82]....
        /*12b4*/ 	.word	0x00028170
        /*12b8*/ 	.word	0x00000002
        /*12bc*/ 	.word	0x00034820
        /*12c0*/ 	.short	0x010a
        /*12c2*/ 	.byte	0x3f
	.zero		1


	//   ....[83]....
        /*12c4*/ 	.word	0x000281c0
        /*12c8*/ 	.word	0x00000003
        /*12cc*/ 	.word	0x00034840
        /*12d0*/ 	.short	0x010a
        /*12d2*/ 	.byte	0x3f
	.zero		1


	//   ....[84]....
        /*12d4*/ 	.word	0x00028210
        /*12d8*/ 	.word	0x00000003
        /*12dc*/ 	.word	0x00000060
        /*12e0*/ 	.short	0x010a
        /*12e2*/ 	.byte	0x3f
	.zero		1


	//   ....[85]....
        /*12e4*/ 	.word	0x00028260
        /*12e8*/ 	.word	0x00000003
        /*12ec*/ 	.word	0x00034840
        /*12f0*/ 	.short	0x010a
        /*12f2*/ 	.byte	0x3f
	.zero		1


	//   ....[86]....
        /*12f4*/ 	.word	0x000282b0
        /*12f8*/ 	.word	0x00000002
        /*12fc*/ 	.word	0x00000060
        /*1300*/ 	.short	0x010a
        /*1302*/ 	.byte	0x3f
	.zero		1


	//   ....[87]....
        /*1304*/ 	.word	0x00028300
        /*1308*/ 	.word	0x00000002
        /*130c*/ 	.word	0x00034840
        /*1310*/ 	.short	0x010a
        /*1312*/ 	.byte	0x3f
	.zero		1


	//   ....[88]....
        /*1314*/ 	.word	0x00028350
        /*1318*/ 	.word	0x00000002
        /*131c*/ 	.word	0x00000060
        /*1320*/ 	.short	0x010a
        /*1322*/ 	.byte	0x3f
	.zero		1


	//   ....[89]....
        /*1324*/ 	.word	0x000283a0
        /*1328*/ 	.word	0x00000002
        /*132c*/ 	.word	0x00034860
        /*1330*/ 	.short	0x010a
        /*1332*/ 	.byte	0x3f
	.zero		1


	//   ....[90]....
        /*1334*/ 	.word	0x00028e10
        /*1338*/ 	.word	0x00000000
        /*133c*/ 	.word	0x00034820
        /*1340*/ 	.short	0x010a
        /*1342*/ 	.byte	0x3f
	.zero		1


	//   ....[91]....
        /*1344*/ 	.word	0x00028fb0
        /*1348*/ 	.word	0x00000006
        /*134c*/ 	.word	0x00000000
        /*1350*/ 	.short	0x010a
        /*1352*/ 	.byte	0x3f
	.zero		1


	//   ....[92]....
        /*1354*/ 	.word	0x00029000
        /*1358*/ 	.word	0x00000007
        /*135c*/ 	.word	0x00000000
        /*1360*/ 	.short	0x010a
        /*1362*/ 	.byte	0x3f
	.zero		1


	//   ....[93]....
        /*1364*/ 	.word	0x00029050
        /*1368*/ 	.word	0x00000004
        /*136c*/ 	.word	0x00000000
        /*1370*/ 	.short	0x010a
        /*1372*/ 	.byte	0x3f
	.zero		1


	//----- nvinfo : EIATTR_NUM_MBARRIERS
	.align		4
.L_186:
        /*1374*/ 	.byte	0x03, 0x38
        /*1376*/ 	.short	0x0016


	//----- nvinfo : EIATTR_EXIT_INSTR_OFFSETS
	.align		4
        /*1378*/ 	.byte	0x04, 0x1c
        /*137a*/ 	.short	(.L_188 - .L_187)


	//   ....[0]....
.L_187:
        /*137c*/ 	.word	0x00026590


	//----- nvinfo : EIATTR_MAX_THREADS
	.align		4
.L_188:
        /*1380*/ 	.byte	0x04, 0x05
        /*1382*/ 	.short	(.L_190 - .L_189)
.L_189:
        /*1384*/ 	.word	0x00000180
        /*1388*/ 	.word	0x00000001
        /*138c*/ 	.word	0x00000001


	//----- nvinfo : EIATTR_CRS_STACK_SIZE
	.align		4
.L_190:
        /*1390*/ 	.byte	0x04, 0x1e
        /*1392*/ 	.short	(.L_192 - .L_191)
.L_191:
        /*1394*/ 	.word	0x00000000


	//----- nvinfo : EIATTR_CBANK_PARAM_SIZE
	.align		4
.L_192:
        /*1398*/ 	.byte	0x03, 0x19
        /*139a*/ 	.short	0x0af0


	//----- nvinfo : EIATTR_PARAM_CBANK
	.align		4
        /*139c*/ 	.byte	0x04, 0x0a
        /*139e*/ 	.short	(.L_194 - .L_193)
	.align		4
.L_193:
        /*13a0*/ 	.word	index@(.nv.constant0._ZN7cutlass13device_kernelIN5flash11enable_sm90INS1_16FlashAttnFwdSm90INS1_25CollectiveMainloopFwdSm90ILi2EN4cute5tupleIJNS5_1CILi1EEES8_S8_EEENS6_IJNS7_ILi128EEENS7_ILi176EEESA_EEELi128ENS_10bfloat16_tEfNS_4arch4Sm90ELb0ELb0ELb0ELb1ELb0ELb1ELb0ELb1ELb1ELb1ELb0ELb0EEENS1_21CollectiveEpilogueFwdINS6_IJSA_SA_SB_EEES9_SD_SF_Li256ELb1ELb1ELb0ELb0EEENS1_36VarlenDynamicPersistentTileSchedulerILi128ELi176ELi256ELi128ELb0ELb1ELb1ELb0ELb1ELb1EEEEEEEEEvNT_6ParamsE)
        /*13a4*/ 	.short	0x0210
        /*13a6*/ 	.short	0x0af0


	//----- nvinfo : EIATTR_SW_WAR
	.align		4
.L_194:
        /*13a8*/ 	.byte	0x04, 0x36
        /*13aa*/ 	.short	(.L_196 - .L_195)
.L_195:
        /*13ac*/ 	.word	0x00000008
.L_196:


//--------------------- .nv.info._ZN7cutlass13device_kernelIN5flash11enable_sm90INS1_16FlashAttnFwdSm90INS1_25CollectiveMainloopFwdSm90ILi2EN4cute5tupleIJNS5_1CILi1EEES8_S8_EEENS6_IJNS7_ILi128EEESA_SA_EEELi128ENS_10bfloat16_tEfNS_4arch4Sm90ELb0ELb1ELb0ELb0ELb0ELb0ELb0ELb1ELb1ELb1ELb0ELb0EEENS1_21CollectiveEpilogueFwdISB_S9_SC_SE_Li256ELb0ELb1ELb0ELb0EEENS1_30DynamicPersistentTileSchedulerILi256ELi128ELb0ELb1ELb1EEEEEEEEEvNT_6ParamsE --------------------------
	.section	.nv.info._ZN7cutlass13device_kernelIN5flash11enable_sm90INS1_16FlashAttnFwdSm90INS1_25CollectiveMainloopFwdSm90ILi2EN4cute5tupleIJNS5_1CILi1EEES8_S8_EEENS6_IJNS7_ILi128EEESA_SA_EEELi128ENS_10bfloat16_tEfNS_4arch4Sm90ELb0ELb1ELb0ELb0ELb0ELb0ELb0ELb1ELb1ELb1ELb0ELb0EEENS1_21CollectiveEpilogueFwdISB_S9_SC_SE_Li256ELb0ELb1ELb0ELb0EEENS1_30DynamicPersistentTileSchedulerILi256ELi128ELb0ELb1ELb1EEEEEEEEEvNT_6ParamsE,"",@"SHT_CUDA_INFO"
	.sectionflags	@""
	.align	4


	//----- nvinfo : EIATTR_CUDA_API_VERSION
	.align		4
        /*0000*/ 	.byte	0x04, 0x37
        /*0002*/ 	.short	(.L_198 - .L_197)
.L_197:
        /*0004*/ 	.word	0x00000082


	//----- nvinfo : EIATTR_KPARAM_INFO
	.align		4
.L_198:
        /*0008*/ 	.byte	0x04, 0x17
        /*000a*/ 	.short	(.L_200 - .L_199)
.L_199:
        /*000c*/ 	.word	0x00000000
        /*0010*/ 	.short	0x0000
        /*0012*/ 	.short	0x0070
        /*0014*/ 	.byte	0x00, 0xf0, 0x01, 0x2a


	//----- nvinfo : EIATTR_SPARSE_MMA_MASK
	.align		4
.L_200:
        /*0018*/ 	.byte	0x03, 0x50
        /*001a*/ 	.short	0x0000


	//----- nvinfo : EIATTR_MAXREG_COUNT
	.align		4
        /*001c*/ 	.byte	0x03, 0x1b
        /*001e*/ 	.short	0x00a8


	//----- nvinfo : EIATTR_NUM_BARRIERS
	.align		4
        /*0020*/ 	.byte	0x02, 0x4c
        /*0022*/ 	.byte	0x10
	.zero		1


	//----- nvinfo : EIATTR_EXTERNS
	.align		4
        /*0024*/ 	.byte	0x04, 0x0f
        /*0026*/ 	.short	(.L_202 - .L_201)


	//   ....[0]....
	.align		4
.L_201:
        /*0028*/ 	.word	index@(__assertfail)


	//----- nvinfo : EIATTR_ANNOTATIONS
	.align		4
.L_202:
        /*002c*/ 	.byte	0x04, 0x55
        /*002e*/ 	.short	(.L_204 - .L_203)


	//   ....[0]....
.L_203:
        /* <DEDUP_REMOVED lines=24> */


	//----- nvinfo : EIATTR_MERCURY_ISA_VERSION
	.align		4
.L_204:
        /*01a0*/ 	.byte	0x03, 0x5f
        /*01a2*/ 	.short	0x0101


	//----- nvinfo : EIATTR_INT_WARP_WIDE_INSTR_OFFSETS
	.align		4
        /*01a4*/ 	.byte	0x04, 0x31
        /*01a6*/ 	.short	(.L_206 - .L_205)


	//   ....[0]....
.L_205:
        /*01a8*/ 	.word	0x00000130


	//   ....[1]....
        /*01ac*/ 	.word	0x00000170


	//   ....[2]....
        /*01b0*/ 	.word	0x000001e0


	//   ....[3]....
        /*01b4*/ 	.word	0x00010290


	//   ....[4]....
        /*01b8*/ 	.word	0x00010320


	//   ....[5]....
        /*01bc*/ 	.word	0x00013680


	//   ....[6]....
        /*01c0*/ 	.word	0x00013710


	//----- nvinfo : EIATTR_COOP_GROUP_MASK_REGIDS
	.align		4
.L_206:
        /*01c4*/ 	.byte	0x04, 0x29
        /*01c6*/ 	.short	(.L_208 - .L_207)


	//   ....[0]....
.L_207:
        /*01c8*/ 	.word	0xffffffff


	//   ....[1]....
        /*01cc*/ 	.word	0xffffffff


	//   ....[2]....
        /*01d0*/ 	.word	0xffffffff


	//   ....[3]....
        /*01d4*/ 	.word	0xffffffff


	//   ....[4]....
        /*01d8*/ 	.word	0xffffffff


	//   ....[5]....
        /*01dc*/ 	.word	0xffffffff


	//   ....[6]....
        /*01e0*/ 	.word	0xffffffff


	//   ....[7]....
        /*01e4*/ 	.word	0xffffffff


	//   ....[8]....
        /*01e8*/ 	.word	0xffffffff


	//   ....[9]....
        /*01ec*/ 	.word	0xffffffff


	//   ....[10]....
        /*01f0*/ 	.word	0xffffffff


	//   ....[11]....
        /*01f4*/ 	.word	0xffffffff


	//   ....[12]....
        /*01f8*/ 	.word	0xffffffff


	//   ....[13]....
        /*01fc*/ 	.word	0xffffffff


	//   ....[14]....
        /*0200*/ 	.word	0xffffffff


	//   ....[15]....
        /*0204*/ 	.word	0xffffffff


	//   ....[16]....
        /*0208*/ 	.word	0xffffffff


	//   ....[17]....
        /*020c*/ 	.word	0xffffffff


	//   ....[18]....
        /*0210*/ 	.word	0xffffffff


	//   ....[19]....
        /*0214*/ 	.word	0xffffffff


	//   ....[20]....
        /*0218*/ 	.word	0xffffffff


	//   ....[21]....
        /*021c*/ 	.word	0xffffffff


	//   ....[22]....
        /*0220*/ 	.word	0xffffffff


	//   ....[23]....
        /*0224*/ 	.word	0xffffffff


	//   ....[24]....
        /*0228*/ 	.word	0xffffffff


	//   ....[25]....
        /*022c*/ 	.word	0xffffffff


	//   ....[26]....
        /*0230*/ 	.word	0xffffffff


	//   ....[27]....
        /*0234*/ 	.word	0xffffffff


	//   ....[28]....
        /*0238*/ 	.word	0xffffffff


	//   ....[29]....
        /*023c*/ 	.word	0xffffffff


	//   ....[30]....
        /*0240*/ 	.word	0xffffffff


	//   ....[31]....
        /*0244*/ 	.word	0xffffffff


	//   ....[32]....
        /*0248*/ 	.word	0xffffffff


	//   ....[33]....
        /*024c*/ 	.word	0xffffffff


	//   ....[34]....
        /*0250*/ 	.word	0xffffffff


	//   ....[35]....
        /*0254*/ 	.word	0xffffffff


	//   ....[36]....
        /*0258*/ 	.word	0xffffffff


	//   ....[37]....
        /*025c*/ 	.word	0xffffffff


	//   ....[38]....
        /*0260*/ 	.word	0xffffffff


	//   ....[39]....
        /*0264*/ 	.word	0xffffffff


	//   ....[40]....
        /*0268*/ 	.word	0xffffffff


	//   ....[41]....
        /*026c*/ 	.word	0xffffffff


	//   ....[42]....
        /*0270*/ 	.word	0xffffffff


	//   ....[43]....
        /*0274*/ 	.word	0xffffffff


	//   ....[44]....
        /*0278*/ 	.word	0xffffffff


	//   ....[45]....
        /*027c*/ 	.word	0xffffffff


	//   ....[46]....
        /*0280*/ 	.word	0xffffffff


	//   ....[47]....
        /*0284*/ 	.word	0xffffffff


	//   ....[48]....
        /*0288*/ 	.word	0xffffffff


	//   ....[49]....
        /*028c*/ 	.word	0xffffffff


	//   ....[50]....
        /*0290*/ 	.word	0xffffffff


	//   ....[51]....
        /*0294*/ 	.word	0xffffffff


	//   ....[52]....
        /*0298*/ 	.word	0xffffffff


	//   ....[53]....
        /*029c*/ 	.word	0xffffffff


	//   ....[54]....
        /*02a0*/ 	.word	0xffffffff


	//   ....[55]....
        /*02a4*/ 	.word	0xffffffff


	//   ....[56]....
        /*02a8*/ 	.word	0xffffffff


	//   ....[57]....
        /*02ac*/ 	.word	0xffffffff


	//   ....[58]....
        /*02b0*/ 	.word	0xffffffff


	//   ....[59]....
        /*02b4*/ 	.word	0xffffffff


	//   ....[60]....
        /*02b8*/ 	.word	0xffffffff


	//   ....[61]....
        /*02bc*/ 	.word	0xffffffff


	//   ....[62]....
        /*02c0*/ 	.word	0xffffffff


	//   ....[63]....
        /*02c4*/ 	.word	0xffffffff


	//   ....[64]....
        /*02c8*/ 	.word	0xffffffff


	//   ....[65]....
        /*02cc*/ 	.word	0xffffffff


	//   ....[66]....
        /*02d0*/ 	.word	0xffffffff


	//   ....[67]....
        /*02d4*/ 	.word	0xffffffff


	//   ....[68]....
        /*02d8*/ 	.word	0xffffffff


	//   ....[69]....
        /*02dc*/ 	.word	0xffffffff


	//   ....[70]....
        /*02e0*/ 	.word	0xffffffff


	//   ....[71]....
        /*02e4*/ 	.word	0xffffffff


	//   ....[72]....
        /*02e8*/ 	.word	0xffffffff


	//   ....[73]....
        /*02ec*/ 	.word	0xffffffff


	//   ....[74]....
        /*02f0*/ 	.word	0x0500000f


	//   ....[75]....
        /*02f4*/ 	.word	0x0500000f


	//   ....[76]....
        /*02f8*/ 	.word	0x0500000f


	//   ....[77]....
        /*02fc*/ 	.word	0x0500000f


	//   ....[78]....
        /*0300*/ 	.word	0x0500000f


	//   ....[79]....
        /*0304*/ 	.word	0x0500000f


	//   ....[80]....
        /*0308*/ 	.word	0x0500000f


	//   ....[81]....
        /*030c*/ 	.word	0x0500000f


	//   ....[82]....
        /*0310*/ 	.word	0x0500000f


	//   ....[83]....
        /*0314*/ 	.word	0x0500000f


	//   ....[84]....
        /*0318*/ 	.word	0x0500000f


	//   ....[85]....
        /*031c*/ 	.word	0x0500000f


	//   ....[86]....
        /*0320*/ 	.word	0x0500000f


	//   ....[87]....
        /*0324*/ 	.word	0x0500000f


	//   ....[88]....
        /*0328*/ 	.word	0x0500000f


	//   ....[89]....
        /*032c*/ 	.word	0x0500000f


	//   ....[90]....
        /*0330*/ 	.word	0x0500000f


	//   ....[91]....
        /*0334*/ 	.word	0x0500000f


	//   ....[92]....
        /*0338*/ 	.word	0x0500000f


	//----- nvinfo : EIATTR_COOP_GROUP_INSTR_OFFSETS
	.align		4
.L_208:
        /*033c*/ 	.byte	0x04, 0x28
        /*033e*/ 	.short	(.L_210 - .L_209)


	//   ....[0]....
.L_209:
        /*0340*/ 	.word	0x00000070


	//   ....[1]....
        /*0344*/ 	.word	0x00000140


	//   ....[2]....
        /*0348*/ 	.word	0x00000190


	//   ....[3]....
        /*034c*/ 	.word	0x000003c0


	//   ....[4]....
        /*0350*/ 	.word	0x00000520


	//   ....[5]....
        /*0354*/ 	.word	0x00000640


	//   ....[6]....
        /*0358*/ 	.word	0x000007a0


	//   ....[7]....
        /*035c*/ 	.word	0x000017b0


	//   ....[8]....
        /*0360*/ 	.word	0x00001f10


	//   ....[9]....
        /*0364*/ 	.word	0x00002c30


	//   ....[10]....
        /*0368*/ 	.word	0x000033a0


	//   ....[11]....
        /*036c*/ 	.word	0x000037b0


	//   ....[12]....
        /*0370*/ 	.word	0x00003dd0


	//   ....[13]....
        /*0374*/ 	.word	0x00003e40


	//   ....[14]....
        /*0378*/ 	.word	0x000055a0


	//   ....[15]....
        /*037c*/ 	.word	0x000057a0


	//   ....[16]....
        /*0380*/ 	.word	0x00006300


	//   ....[17]....
        /*0384*/ 	.word	0x00006320


	//   ....[18]....
        /*0388*/ 	.word	0x00006d90


	//   ....[19]....
        /*038c*/ 	.word	0x00006e20


	//   ....[20]....
        /*0390*/ 	.word	0x000087c0


	//   ....[21]....
        /*0394*/ 	.word	0x00008800


	//   ....[22]....
        /*0398*/ 	.word	0x00008cc0


	//   ....[23]....
        /*039c*/ 	.word	0x00008d90


	//   ....[24]....
        /*03a0*/ 	.word	0x0000a660


	//   ....[25]....
        /*03a4*/ 	.word	0x0000aaf0


	//   ....[26]....
        /*03a8*/ 	.word	0x0000b6e0


	//   ....[27]....
        /*03ac*/ 	.word	0x0000b7e0


	//   ....[28]....
        /*03b0*/ 	.word	0x0000c040


	//   ....[29]....
        /*03b4*/ 	.word	0x0000c0d0


	//   ....[30]....
        /*03b8*/ 	.word	0x0000d1c0


	//   ....[31]....
        /*03bc*/ 	.word	0x0000d200


	//   ....[32]....
        /*03c0*/ 	.word	0x0000d2f0


	//   ....[33]....
        /*03c4*/ 	.word	0x0000d300


	//   ....[34]....
        /*03c8*/ 	.word	0x0000e440


	//   ....[35]....
        /*03cc*/ 	.word	0x0000e4a0


	//   ....[36]....
        /*03d0*/ 	.word	0x0000e4f0


	//   ....[37]....
        /*03d4*/ 	.word	0x0000e550


	//   ....[38]....
        /*03d8*/ 	.word	0x0000ea30


	//   ....[39]....
        /*03dc*/ 	.word	0x0000ea40


	//   ....[40]....
        /*03e0*/ 	.word	0x0000eb00


	//   ....[41]....
        /*03e4*/ 	.word	0x0000eb20


	//   ....[42]....
        /*03e8*/ 	.word	0x0000ebe0


	//   ....[43]....
        /*03ec*/ 	.word	0x0000ec00


	//   ....[44]....
        /*03f0*/ 	.word	0x0000ecd0


	//   ....[45]....
        /*03f4*/ 	.word	0x0000ecf0


	//   ....[46]....
        /*03f8*/ 	.word	0x0000f390


	//   ....[47]....
        /*03fc*/ 	.word	0x0000f3b0


	//   ....[48]....
        /*0400*/ 	.word	0x0000f470


	//   ....[49]....
        /*0404*/ 	.word	0x0000f490


	//   ....[50]....
        /*0408*/ 	.word	0x0000f550


	//   ....[51]....
        /*040c*/ 	.word	0x0000f570


	//   ....[52]....
        /*0410*/ 	.word	0x0000f640


	//   ....[53]....
        /*0414*/ 	.word	0x0000f660


	//   ....[54]....
        /*0418*/ 	.word	0x0000f7e0


	//   ....[55]....
        /*041c*/ 	.word	0x00010890


	//   ....[56]....
        /*0420*/ 	.word	0x00011280


	//   ....[57]....
        /*0424*/ 	.word	0x00011290


	//   ....[58]....
        /*0428*/ 	.word	0x00011300


	//   ....[59]....
        /*042c*/ 	.word	0x00011340


	//   ....[60]....
        /*0430*/ 	.word	0x000113e0


	//   ....[61]....
        /*0434*/ 	.word	0x000113f0


	//   ....[62]....
        /*0438*/ 	.word	0x00011470


	//   ....[63]....
        /*043c*/ 	.word	0x00011480


	//   ....[64]....
        /*0440*/ 	.word	0x00011500


	//   ....[65]....
        /*0444*/ 	.word	0x00011510


	//   ....[66]....
        /*0448*/ 	.word	0x00011590


	//   ....[67]....
        /*044c*/ 	.word	0x000115a0


	//   ....[68]....
        /*0450*/ 	.word	0x00011620


	//   ....[69]....
        /*0454*/ 	.word	0x00011630


	//   ....[70]....
        /*0458*/ 	.word	0x00011640


	//   ....[71]....
        /*045c*/ 	.word	0x00011650


	//   ....[72]....
        /*0460*/ 	.word	0x00013c60


	//   ....[73]....
        /*0464*/ 	.word	0x00013e50


	//   ....[74]....
        /*0468*/ 	.word	0x00014480


	//   ....[75]....
        /*046c*/ 	.word	0x00014600


	//   ....[76]....
        /*0470*/ 	.word	0x00014650


	//   ....[77]....
        /*0474*/ 	.word	0x000146e0


	//   ....[78]....
        /*0478*/ 	.word	0x000147c0


	//   ....[79]....
        /*047c*/ 	.word	0x00014820


	//   ....[80]....
        /*0480*/ 	.word	0x00014930


	//   ....[81]....
        /*0484*/ 	.word	0x00014990


	//   ....[82]....
        /*0488*/ 	.word	0x00014a80


	//   ....[83]....
        /*048c*/ 	.word	0x00014ae0


	//   ....[84]....
        /*0490*/ 	.word	0x00014bd0


	//   ....[85]....
        /*0494*/ 	.word	0x00014c30


	//   ....[86]....
        /*0498*/ 	.word	0x00014d20


	//   ....[87]....
        /*049c*/ 	.word	0x00014d80


	//   ....[88]....
        /*04a0*/ 	.word	0x00014e60


	//   ....[89]....
        /*04a4*/ 	.word	0x00014ec0


	//   ....[90]....
        /*04a8*/ 	.word	0x00014f90


	//   ....[91]....
        /*04ac*/ 	.word	0x000152b0


	//   ....[92]....
        /*04b0*/ 	.word	0x000153d0


	//----- nvinfo : EIATTR_REG_RECONFIG
	.align		4
.L_210:
        /*04b4*/ 	.byte	0x01, 0x54
	.zero		2


	//----- nvinfo : EIATTR_SYSCALL_OFFSETS
	.align		4
        /*04b8*/ 	.byte	0x04, 0x46
        /*04ba*/ 	.short	(.L_212 - .L_211)


	//   ....[0]....
.L_211:
        /*04bc*/ 	.word	0x00001990


	//   ....[1]....
        /*04c0*/ 	.word	0x00010490


	//   ....[2]....
        /*04c4*/ 	.word	0x000105e0


	//   ....[3]....
        /*04c8*/ 	.word	0x000106d0


	//   ....[4]....
        /*04cc*/ 	.word	0x00010e80


	//----- nvinfo : EIATTR_MBARRIER_INSTR_OFFSETS
	.align		4
.L_212:
        /*04d0*/ 	.byte	0x04, 0x39
        /*04d2*/ 	.short	(.L_214 - .L_213)


	//   ....[0]....
.L_213:
        /*04d4*/ 	.word	0x00000270
        /*04d8*/ 	.word	0x000000ff
        /*04dc*/ 	.word	0x00028800
        /*04e0*/ 	.short	0x0100
        /*04e2*/ 	.byte	0x08
	.zero		1


	//   ....[1]....
        /*04e4*/ 	.word	0x00000280
        /*04e8*/ 	.word	0x000000ff
        /*04ec*/ 	.word	0x00028820
        /*04f0*/ 	.short	0x0100
        /*04f2*/ 	.byte	0x08
	.zero		1


	//   ....[2]....
        /*04f4*/ 	.word	0x00000370
        /*04f8*/ 	.word	0x000000ff
        /*04fc*/ 	.word	0x00028830
        /*0500*/ 	.short	0x0100
        /*0502*/ 	.byte	0x08
	.zero		1


	//   ....[3]....
        /*0504*/ 	.word	0x00000380
        /*0508*/ 	.word	0x000000ff
        /*050c*/ 	.word	0x00028840
        /*0510*/ 	.short	0x0100
        /*0512*/ 	.byte	0x08
	.zero		1


	//   ....[4]....
        /*0514*/ 	.word	0x00000390
        /*0518*/ 	.word	0x000000ff
        /*051c*/ 	.word	0x00028838
        /*0520*/ 	.short	0x0100
        /*0522*/ 	.byte	0x08
	.zero		1


	//   ....[5]....
        /*0524*/ 	.word	0x000003a0
        /*0528*/ 	.word	0x000000ff
        /*052c*/ 	.word	0x00028848
        /*0530*/ 	.short	0x0100
        /*0532*/ 	.byte	0x08
	.zero		1


	//   ....[6]....
        /*0534*/ 	.word	0x000004d0
        /*0538*/ 	.word	0x000000ff
        /*053c*/ 	.word	0x00028850
        /*0540*/ 	.short	0x0100
        /*0542*/ 	.byte	0x08
	.zero		1


	//   ....[7]....
        /*0544*/ 	.word	0x000004e0
        /*0548*/ 	.word	0x000000ff
        /*054c*/ 	.word	0x00028860
        /*0550*/ 	.short	0x0100
        /*0552*/ 	.byte	0x08
	.zero		1


	//   ....[8]....
        /*0554*/ 	.word	0x000004f0
        /*0558*/ 	.word	0x000000ff
        /*055c*/ 	.word	0x00028858
        /*0560*/ 	.short	0x0100
        /*0562*/ 	.byte	0x08
	.zero		1


	//   ....[9]....
        /*0564*/ 	.word	0x00000500
        /*0568*/ 	.word	0x000000ff
        /*056c*/ 	.word	0x00028868
        /*0570*/ 	.short	0x0100
        /*0572*/ 	.byte	0x08
	.zero		1


	//   ....[10]....
        /*0574*/ 	.word	0x000005f0
        /*0578*/ 	.word	0x000000ff
        /*057c*/ 	.word	0x00028870
        /*0580*/ 	.short	0x0100
        /*0582*/ 	.byte	0x06
	.zero		1


	//   ....[11]....
        /*0584*/ 	.word	0x00000600
        /*0588*/ 	.word	0x000000ff
        /*058c*/ 	.word	0x00028880
        /*0590*/ 	.short	0x0100
        /*0592*/ 	.byte	0x06
	.zero		1


	//   ....[12]....
        /*0594*/ 	.word	0x00000610
        /*0598*/ 	.word	0x000000ff
        /*059c*/ 	.word	0x00028878
        /*05a0*/ 	.short	0x0100
        /*05a2*/ 	.byte	0x06
	.zero		1


	//   ....[13]....
        /*05a4*/ 	.word	0x00000620
        /*05a8*/ 	.word	0x000000ff
        /*05ac*/ 	.word	0x00028888
        /*05b0*/ 	.short	0x0100
        /*05b2*/ 	.byte	0x06
	.zero		1


	//   ....[14]....
        /*05b4*/ 	.word	0x00000750
        /*05b8*/ 	.word	0x000000ff
        /*05bc*/ 	.word	0x00028890
        /*05c0*/ 	.short	0x0100
        /*05c2*/ 	.byte	0x08
	.zero		1


	//   ....[15]....
        /*05c4*/ 	.word	0x00000760
        /*05c8*/ 	.word	0x000000ff
        /*05cc*/ 	.word	0x000288a0
        /*05d0*/ 	.short	0x0100
        /*05d2*/ 	.byte	0x08
	.zero		1


	//   ....[16]....
        /*05d4*/ 	.word	0x00000770
        /*05d8*/ 	.word	0x000000ff
        /*05dc*/ 	.word	0x00028898
        /*05e0*/ 	.short	0x0100
        /*05e2*/ 	.byte	0x08
	.zero		1


	//   ....[17]....
        /*05e4*/ 	.word	0x00000780
        /*05e8*/ 	.word	0x000000ff
        /*05ec*/ 	.word	0x000288a8
        /*05f0*/ 	.short	0x0100
        /*05f2*/ 	.byte	0x08
	.zero		1


	//   ....[18]....
        /*05f4*/ 	.word	0x000008b0
        /*05f8*/ 	.word	0x000000ff
        /*05fc*/ 	.word	0x000288b0
        /*0600*/ 	.short	0x0100
        /*0602*/ 	.byte	0x08
	.zero		1


	//   ....[19]....
        /*0604*/ 	.word	0x000008c0
        /*0608*/ 	.word	0x000000ff
        /*060c*/ 	.word	0x000288c0
        /*0610*/ 	.short	0x0100
        /*0612*/ 	.byte	0x08
	.zero		1


	//   ....[20]....
        /*0614*/ 	.word	0x000008d0
        /*0618*/ 	.word	0x000000ff
        /*061c*/ 	.word	0x000288b8
        /*0620*/ 	.short	0x0100
        /*0622*/ 	.byte	0x08
	.zero		1


	//   ....[21]....
        /*0624*/ 	.word	0x000008e0
        /*0628*/ 	.word	0x000000ff
        /*062c*/ 	.word	0x000288c8
        /*0630*/ 	.short	0x0100
        /*0632*/ 	.byte	0x08
	.zero		1


	//   ....[22]....
        /*0634*/ 	.word	0x00001a10
        /*0638*/ 	.word	0x000000ff
        /*063c*/ 	.word	0x00028800
        /*0640*/ 	.short	0x010a
        /*0642*/ 	.byte	0x29
	.zero		1


	//   ....[23]....
        /*0644*/ 	.word	0x00001a90
        /*0648*/ 	.word	0x00000009
        /*064c*/ 	.word	0x00028830
        /*0650*/ 	.short	0x010a
        /*0652*/ 	.byte	0x3f
	.zero		1


	//   ....[24]....
        /*0654*/ 	.word	0x00001af0
        /*0658*/ 	.word	0x00000009
        /*065c*/ 	.word	0x00028830
        /*0660*/ 	.short	0x010a
        /*0662*/ 	.byte	0x3f
	.zero		1


	//   ....[25]....
        /*0664*/ 	.word	0x00002070
        /*0668*/ 	.word	0x00000000
        /*066c*/ 	.word	0x00000000
        /*0670*/ 	.short	0x0101
        /*0672*/ 	.byte	0x3f
	.zero		1


	//   ....[26]....
        /*0674*/ 	.word	0x00004dc0
        /*0678*/ 	.word	0x000000ff
        /*067c*/ 	.word	0x00028830
        /*0680*/ 	.short	0x010a
        /*0682*/ 	.byte	0x06
	.zero		1


	//   ....[27]....
        /*0684*/ 	.word	0x00004e00
        /*0688*/ 	.word	0x000000ff
        /*068c*/ 	.word	0x00028830
        /*0690*/ 	.short	0x010a
        /*0692*/ 	.byte	0x06
	.zero		1


	//   ....[28]....
        /*0694*/ 	.word	0x00005120
        /*0698*/ 	.word	0x000000ff
        /*069c*/ 	.word	0x00028850
        /*06a0*/ 	.short	0x010a
        /*06a2*/ 	.byte	0x06
	.zero		1


	//   ....[29]....
        /*06a4*/ 	.word	0x00005160
        /*06a8*/ 	.word	0x000000ff
        /*06ac*/ 	.word	0x00028850
        /*06b0*/ 	.short	0x010a
        /*06b2*/ 	.byte	0x06
	.zero		1


	//   ....[30]....
        /*06b4*/ 	.word	0x000055e0
        /*06b8*/ 	.word	0x00000009
        /*06bc*/ 	.word	0x00000000
        /*06c0*/ 	.short	0x0101
        /*06c2*/ 	.byte	0x3f
	.zero		1


	//   ....[31]....
        /*06c4*/ 	.word	0x00007250
        /*06c8*/ 	.word	0x0000001f
        /*06cc*/ 	.word	0x00000000
        /*06d0*/ 	.short	0x0101
        /*06d2*/ 	.byte	0x3f
	.zero		1


	//   ....[32]....
        /*06d4*/ 	.word	0x00008120
        /*06d8*/ 	.word	0x000000ff
        /*06dc*/ 	.word	0x00028830
        /*06e0*/ 	.short	0x010a
        /*06e2*/ 	.byte	0x06
	.zero		1


	//   ....[33]....
        /*06e4*/ 	.word	0x00008160
        /*06e8*/ 	.word	0x000000ff
        /*06ec*/ 	.word	0x00028830
        /*06f0*/ 	.short	0x010a
        /*06f2*/ 	.byte	0x06
	.zero		1


	//   ....[34]....
        /*06f4*/ 	.word	0x00008480
        /*06f8*/ 	.word	0x000000ff
        /*06fc*/ 	.word	0x00028850
        /*0700*/ 	.short	0x010a
        /*0702*/ 	.byte	0x06
	.zero		1


	//   ....[35]....
        /*0704*/ 	.word	0x000084c0
        /*0708*/ 	.word	0x000000ff
        /*070c*/ 	.word	0x00028850
        /*0710*/ 	.short	0x010a
        /*0712*/ 	.byte	0x06
	.zero		1


	//   ....[36]....
        /*0714*/ 	.word	0x00009870
        /*0718*/ 	.word	0x0000001b
        /*071c*/ 	.word	0x00000000
        /*0720*/ 	.short	0x0101
        /*0722*/ 	.byte	0x3f
	.zero		1


	//   ....[37]....
        /*0724*/ 	.word	0x00009a20
        /*0728*/ 	.word	0x0000001f
        /*072c*/ 	.word	0x00000000
        /*0730*/ 	.short	0x0101
        /*0732*/ 	.byte	0x3f
	.zero		1


	//   ....[38]....
        /*0734*/ 	.word	0x0000a150
        /*0738*/ 	.word	0x000000ff
        /*073c*/ 	.word	0x00028830
        /*0740*/ 	.short	0x010a
        /*0742*/ 	.byte	0x06
	.zero		1


	//   ....[39]....
        /*0744*/ 	.word	0x0000a190
        /*0748*/ 	.word	0x000000ff
        /*074c*/ 	.word	0x00028830
        /*0750*/ 	.short	0x010a
        /*0752*/ 	.byte	0x06
	.zero		1


	//   ....[40]....
        /*0754*/ 	.word	0x0000a4b0
        /*0758*/ 	.word	0x000000ff
        /*075c*/ 	.word	0x00028850
        /*0760*/ 	.short	0x010a
        /*0762*/ 	.byte	0x06
	.zero		1


	//   ....[41]....
        /*0764*/ 	.word	0x0000a4f0
        /*0768*/ 	.word	0x000000ff
        /*076c*/ 	.word	0x00028850
        /*0770*/ 	.short	0x010a
        /*0772*/ 	.byte	0x06
	.zero		1


	//   ....[42]....
        /*0774*/ 	.word	0x0000a8f0
        /*0778*/ 	.word	0x00000009
        /*077c*/ 	.word	0x00000000
        /*0780*/ 	.short	0x0101
        /*0782*/ 	.byte	0x3f
	.zero		1


	//   ....[43]....
        /*0784*/ 	.word	0x0000c4a0
        /*0788*/ 	.word	0x00000033
        /*078c*/ 	.word	0x00000000
        /*0790*/ 	.short	0x0101
        /*0792*/ 	.byte	0x3f
	.zero		1


	//   ....[44]....
        /*0794*/ 	.word	0x0000d130
        /*0798*/ 	.word	0x000000ff
        /*079c*/ 	.word	0x00028850
        /*07a0*/ 	.short	0x010a
        /*07a2*/ 	.byte	0x05
	.zero		1


	//   ....[45]....
        /*07a4*/ 	.word	0x0000d170
        /*07a8*/ 	.word	0x000000ff
        /*07ac*/ 	.word	0x00028850
        /*07b0*/ 	.short	0x010a
        /*07b2*/ 	.byte	0x05
	.zero		1


	//   ....[46]....
        /*07b4*/ 	.word	0x0000d690
        /*07b8*/ 	.word	0x00000000
        /*07bc*/ 	.word	0x00000000
        /*07c0*/ 	.short	0x0101
        /*07c2*/ 	.byte	0x3f
	.zero		1


	//   ....[47]....
        /*07c4*/ 	.word	0x0000ea20
        /*07c8*/ 	.word	0x00000000
        /*07cc*/ 	.word	0x00000000
        /*07d0*/ 	.short	0x0101
        /*07d2*/ 	.byte	0x3f
	.zero		1


	//   ....[48]....
        /*07d4*/ 	.word	0x00010ac0
        /*07d8*/ 	.word	0x00000003
        /*07dc*/ 	.word	0x00028840
        /*07e0*/ 	.short	0x010a
        /*07e2*/ 	.byte	0x3f
	.zero		1


	//   ....[49]....
        /*07e4*/ 	.word	0x00011770
        /*07e8*/ 	.word	0x00000011
        /*07ec*/ 	.word	0x00028800
        /*07f0*/ 	.short	0x0107
        /*07f2*/ 	.byte	0x3f
	.zero		1


	//   ....[50]....
        /*07f4*/ 	.word	0x00011880
        /*07f8*/ 	.word	0x00000011
        /*07fc*/ 	.word	0x00028800
        /*0800*/ 	.short	0x0101
        /*0802*/ 	.byte	0x3f
	.zero		1


	//   ....[51]....
        /*0804*/ 	.word	0x000118a0
        /*0808*/ 	.word	0x00000011
        /*080c*/ 	.word	0x00028820
        /*0810*/ 	.short	0x010a
        /*0812*/ 	.byte	0x3f
	.zero		1


	//   ....[52]....
        /*0814*/ 	.word	0x00011bd0
        /*0818*/ 	.word	0x00000007
        /*081c*/ 	.word	0x00028840
        /*0820*/ 	.short	0x010a
        /*0822*/ 	.byte	0x3f
	.zero		1


	//   ....[53]....
        /*0824*/ 	.word	0x00011f60
        /*0828*/ 	.word	0x00000007
        /*082c*/ 	.word	0x00000060
        /*0830*/ 	.short	0x010a
        /*0832*/ 	.byte	0x3f
	.zero		1


	//   ....[54]....
        /*0834*/ 	.word	0x000125c0
        /*0838*/ 	.word	0x00000003
        /*083c*/ 	.word	0x00028840
        /*0840*/ 	.short	0x010a
        /*0842*/ 	.byte	0x3f
	.zero		1


	//   ....[55]....
        /*0844*/ 	.word	0x00012950
        /*0848*/ 	.word	0x00000002
        /*084c*/ 	.word	0x00000060
        /*0850*/ 	.short	0x010a
        /*0852*/ 	.byte	0x3f
	.zero		1


	//   ....[56]....
        /*0854*/ 	.word	0x00012ef0
        /*0858*/ 	.word	0x00000002
        /*085c*/ 	.word	0x00028840
        /*0860*/ 	.short	0x010a
        /*0862*/ 	.byte	0x3f
	.zero		1


	//   ....[57]....
        /*0864*/ 	.word	0x00013280
        /*0868*/ 	.word	0x00000002
        /*086c*/ 	.word	0x00000060
        /*0870*/ 	.short	0x010a
        /*0872*/ 	.byte	0x3f
	.zero		1


	//   ....[58]....
        /*0874*/ 	.word	0x000137d0
        /*0878*/ 	.word	0x00000003
        /*087c*/ 	.word	0x00028860
        /*0880*/ 	.short	0x010a
        /*0882*/ 	.byte	0x3f
	.zero		1


	//   ....[59]....
        /*0884*/ 	.word	0x00013dd0
        /*0888*/ 	.word	0x00000000
        /*088c*/ 	.word	0x00028820
        /*0890*/ 	.short	0x010a
        /*0892*/ 	.byte	0x3f
	.zero		1


	//   ....[60]....
        /*0894*/ 	.word	0x00013fa0
        /*0898*/ 	.word	0x00000006
        /*089c*/ 	.word	0x00000000
        /*08a0*/ 	.short	0x010a
        /*08a2*/ 	.byte	0x3f
	.zero		1


	//   ....[61]....
        /*08a4*/ 	.word	0x00013ff0
        /*08a8*/ 	.word	0x00000003
        /*08ac*/ 	.word	0x00000000
        /*08b0*/ 	.short	0x010a
        /*08b2*/ 	.byte	0x3f
	.zero		1


	//   ....[62]....
        /*08b4*/ 	.word	0x00014050
        /*08b8*/ 	.word	0x00000012
        /*08bc*/ 	.word	0x00000000
        /*08c0*/ 	.short	0x010a
        /*08c2*/ 	.byte	0x3f
	.zero		1


	//   ....[63]....
        /*08c4*/ 	.word	0x00014080
        /*08c8*/ 	.word	0x00000003
        /*08cc*/ 	.word	0x00000000
        /*08d0*/ 	.short	0x010a
        /*08d2*/ 	.byte	0x3f
	.zero		1


	//   ....[64]....
        /*08d4*/ 	.word	0x000140f0
        /*08d8*/ 	.word	0x00000003
        /*08dc*/ 	.word	0x00028800
        /*08e0*/ 	.short	0x010a
        /*08e2*/ 	.byte	0x3f
	.zero		1


	//   ....[65]....
        /*08e4*/ 	.word	0x00014140
        /*08e8*/ 	.word	0x00000009
        /*08ec*/ 	.word	0x00028830
        /*08f0*/ 	.short	0x010a
        /*08f2*/ 	.byte	0x3f
	.zero		1


	//   ....[66]....
        /*08f4*/ 	.word	0x000141a0
        /*08f8*/ 	.word	0x00000005
        /*08fc*/ 	.word	0x00028830
        /*0900*/ 	.short	0x010a
        /*0902*/ 	.byte	0x3f
	.zero		1


	//   ....[67]....
        /*0904*/ 	.word	0x00014200
        /*0908*/ 	.word	0x00000005
        /*090c*/ 	.word	0x00028850
        /*0910*/ 	.short	0x010a
        /*0912*/ 	.byte	0x3f
	.zero		1


	//   ....[68]....
        /*0914*/ 	.word	0x00014260
        /*0918*/ 	.word	0x00000007
        /*091c*/ 	.word	0x00028830
        /*0920*/ 	.short	0x010a
        /*0922*/ 	.byte	0x3f
	.zero		1


	//   ....[69]....
        /*0924*/ 	.word	0x000142c0
        /*0928*/ 	.word	0x00000007
        /*092c*/ 	.word	0x00028850
        /*0930*/ 	.short	0x010a
        /*0932*/ 	.byte	0x3f
	.zero		1


	//   ....[70]....
        /*0934*/ 	.word	0x00014320
        /*0938*/ 	.word	0x00000007
        /*093c*/ 	.word	0x00028830
        /*0940*/ 	.short	0x010a
        /*0942*/ 	.byte	0x3f
	.zero		1


	//   ....[71]....
        /*0944*/ 	.word	0x00014380
        /*0948*/ 	.word	0x00000007
        /*094c*/ 	.word	0x00028850
        /*0950*/ 	.short	0x010a
        /*0952*/ 	.byte	0x3f
	.zero		1


	//   ....[72]....
        /*0954*/ 	.word	0x000143e0
        /*0958*/ 	.word	0x00000005
        /*095c*/ 	.word	0x00028850
        /*0960*/ 	.short	0x010a
        /*0962*/ 	.byte	0x3f
	.zero		1


	//   ....[73]....
        /*0964*/ 	.word	0x00014530
        /*0968*/ 	.word	0x00000003
        /*096c*/ 	.word	0x00028840
        /*0970*/ 	.short	0x010a
        /*0972*/ 	.byte	0x3f
	.zero		1


	//   ....[74]....
        /*0974*/ 	.word	0x00014fd0
        /*0978*/ 	.word	0x00000011
        /*097c*/ 	.word	0x00028820
        /*0980*/ 	.short	0x010a
        /*0982*/ 	.byte	0x3f
	.zero		1


	//   ....[75]....
        /*0984*/ 	.word	0x00015020
        /*0988*/ 	.word	0x00000007
        /*098c*/ 	.word	0x00028840
        /*0990*/ 	.short	0x010a
        /*0992*/ 	.byte	0x3f
	.zero		1


	//   ....[76]....
        /*0994*/ 	.word	0x00015070
        /*0998*/ 	.word	0x00000007
        /*099c*/ 	.word	0x00000060
        /*09a0*/ 	.short	0x010a
        /*09a2*/ 	.byte	0x3f
	.zero		1


	//   ....[77]....
        /*09a4*/ 	.word	0x000150c0
        /*09a8*/ 	.word	0x00000003
        /*09ac*/ 	.word	0x00028840
        /*09b0*/ 	.short	0x010a
        /*09b2*/ 	.byte	0x3f
	.zero		1


	//   ....[78]....
        /*09b4*/ 	.word	0x00015110
        /*09b8*/ 	.word	0x00000002
        /*09bc*/ 	.word	0x00000060
        /*09c0*/ 	.short	0x010a
        /*09c2*/ 	.byte	0x3f
	.zero		1


	//   ....[79]....
        /*09c4*/ 	.word	0x00015160
        /*09c8*/ 	.word	0x00000002
        /*09cc*/ 	.word	0x00028840
        /*09d0*/ 	.short	0x010a
        /*09d2*/ 	.byte	0x3f
	.zero		1


	//   ....[80]....
        /*09d4*/ 	.word	0x000151b0
        /*09d8*/ 	.word	0x00000002
        /*09dc*/ 	.word	0x00000060
        /*09e0*/ 	.short	0x010a
        /*09e2*/ 	.byte	0x3f
	.zero		1


	//   ....[81]....
        /*09e4*/ 	.word	0x00015200
        /*09e8*/ 	.word	0x00000003
        /*09ec*/ 	.word	0x00028860
        /*09f0*/ 	.short	0x010a
        /*09f2*/ 	.byte	0x3f
	.zero		1


	//   ....[82]....
        /*09f4*/ 	.word	0x000152f0
        /*09f8*/ 	.word	0x00000000
        /*09fc*/ 	.word	0x00028820
        /*0a00*/ 	.short	0x010a
        /*0a02*/ 	.byte	0x3f
	.zero		1


	//   ....[83]....
        /*0a04*/ 	.word	0x00015490
        /*0a08*/ 	.word	0x00000006
        /*0a0c*/ 	.word	0x00000000
        /*0a10*/ 	.short	0x010a
        /*0a12*/ 	.byte	0x3f
	.zero		1


	//   ....[84]....
        /*0a14*/ 	.word	0x000154e0
        /*0a18*/ 	.word	0x00000003
        /*0a1c*/ 	.word	0x00000000
        /*0a20*/ 	.short	0x010a
        /*0a22*/ 	.byte	0x3f
	.zero		1


	//   ....[85]....
        /*0a24*/ 	.word	0x00015530
        /*0a28*/ 	.word	0x00000012
        /*0a2c*/ 	.word	0x00000000
        /*0a30*/ 	.short	0x010a
        /*0a32*/ 	.byte	0x3f
	.zero		1


	//----- nvinfo : EIATTR_NUM_MBARRIERS
	.align		4
.L_214:
        /*0a34*/ 	.byte	0x03, 0x38
        /*0a36*/ 	.short	0x0016


	//----- nvinfo : EIATTR_EXIT_INSTR_OFFSETS
	.align		4
        /*0a38*/ 	.byte	0x04, 0x1c
        /*0a3a*/ 	.short	(.L_216 - .L_215)


	//   ....[0]....
.L_215:
        /*0a3c*/ 	.word	0x00000a40


	//   ....[1]....
        /*0a40*/ 	.word	0x0000f760


	//   ....[2]....
        /*0a44*/ 	.word	0x000140d0


	//----- nvinfo : EIATTR_MAX_THREADS
	.align		4
.L_216:
        /*0a48*/ 	.byte	0x04, 0x05
        /*0a4a*/ 	.short	(.L_218 - .L_217)
.L_217:
        /*0a4c*/ 	.word	0x00000180
        /*0a50*/ 	.word	0x00000001
        /*0a54*/ 	.word	0x00000001


	//----- nvinfo : EIATTR_CRS_STACK_SIZE
	.align		4
.L_218:
        /*0a58*/ 	.byte	0x04, 0x1e
        /*0a5a*/ 	.short	(.L_220 - .L_219)
.L_219:
        /*0a5c*/ 	.word	0x00000000


	//----- nvinfo : EIATTR_CBANK_PARAM_SIZE
	.align		4
.L_220:
        /*0a60*/ 	.byte	0x03, 0x19
        /*0a62*/ 	.short	0x0af0


	//----- nvinfo : EIATTR_PARAM_CBANK
	.align		4
        /*0a64*/ 	.byte	0x04, 0x0a
        /*0a66*/ 	.short	(.L_222 - .L_221)
	.align		4
.L_221:
        /*0a68*/ 	.word	index@(.nv.constant0._ZN7cutlass13device_kernelIN5flash11enable_sm90INS1_16FlashAttnFwdSm90INS1_25CollectiveMainloopFwdSm90ILi2EN4cute5tupleIJNS5_1CILi1EEES8_S8_EEENS6_IJNS7_ILi128EEESA_SA_EEELi128ENS_10bfloat16_tEfNS_4arch4Sm90ELb0ELb1ELb0ELb0ELb0ELb0ELb0ELb1ELb1ELb1ELb0ELb0EEENS1_21CollectiveEpilogueFwdISB_S9_SC_SE_Li256ELb0ELb1ELb0ELb0EEENS1_30DynamicPersistentTileSchedulerILi256ELi128ELb0ELb1ELb1EEEEEEEEEvNT_6ParamsE)
        /*0a6c*/ 	.short	0x0210
        /*0a6e*/ 	.short	0x0af0


	//----- nvinfo : EIATTR_SW_WAR
	.align		4
.L_222:
        /*0a70*/ 	.byte	0x04, 0x36
        /*0a72*/ 	.short	(.L_224 - .L_223)
.L_223:
        /*0a74*/ 	.word	0x00000008
.L_224:


//--------------------- .nv.info._ZN7cutlass13device_kernelIN5flash11enable_sm90INS1_16FlashAttnFwdSm90INS1_25CollectiveMainloopFwdSm90ILi2EN4cute5tupleIJNS5_1CILi1EEES8_S8_EEENS6_IJNS7_ILi128EEESA_SA_EEELi128ENS_10bfloat16_tEfNS_4arch4Sm90ELb0ELb1ELb0ELb1ELb0ELb0ELb0ELb1ELb1ELb1ELb0ELb0EEENS1_21CollectiveEpilogueFwdISB_S9_SC_SE_Li256ELb1ELb1ELb0ELb0EEENS1_36VarlenDynamicPersistentTileSchedulerILi128ELi128ELi256ELi128ELb0ELb1ELb1ELb1ELb0ELb1EEEEEEEEEvNT_6ParamsE --------------------------
	.section	.nv.info._ZN7cutlass13device_kernelIN5flash11enable_sm90INS1_16FlashAttnFwdSm90INS1_25CollectiveMainloopFwdSm90ILi2EN4cute5tupleIJNS5_1CILi1EEES8_S8_EEENS6_IJNS7_ILi128EEESA_SA_EEELi128ENS_10bfloat16_tEfNS_4arch4Sm90ELb0ELb1ELb0ELb1ELb0ELb0ELb0ELb1ELb1ELb1ELb0ELb0EEENS1_21CollectiveEpilogueFwdISB_S9_SC_SE_Li256ELb1ELb1ELb0ELb0EEENS1_36VarlenDynamicPersistentTileSchedulerILi128ELi128ELi256ELi128ELb0ELb1ELb1ELb1ELb0ELb1EEEEEEEEEvNT_6ParamsE,"",@"SHT_CUDA_INFO"
	.sectionflags	@""
	.align	4


	//----- nvinfo : EIATTR_CUDA_API_VERSION
	.align		4
        /*0000*/ 	.byte	0x04, 0x37
        /*0002*/ 	.short	(.L_226 - .L_225)
.L_225:
        /*0004*/ 	.word	0x00000082


	//----- nvinfo : EIATTR_KPARAM_INFO
	.align		4
.L_226:
        /*0008*/ 	.byte	0x04, 0x17
        /*000a*/ 	.short	(.L_228 - .L_227)
.L_227:
        /*000c*/ 	.word	0x00000000
        /*0010*/ 	.short	0x0000
        /*0012*/ 	.short	0x0070
        /*0014*/ 	.byte	0x00, 0xf0, 0x01, 0x2a


	//----- nvinfo : EIATTR_SPARSE_MMA_MASK
	.align		4
.L_228:
        /*0018*/ 	.byte	0x03, 0x50
        /*001a*/ 	.short	0x0000


	//----- nvinfo : EIATTR_MAXREG_COUNT
	.align		4
        /*001c*/ 	.byte	0x03, 0x1b
        /*001e*/ 	.short	0x00a8


	//----- nvinfo : EIATTR_NUM_BARRIERS
	.align		4
        /*0020*/ 	.byte	0x02, 0x4c
        /*0022*/ 	.byte	0x10
	.zero		1


	//----- nvinfo : EIATTR_EXTERNS
	.align		4
        /*0024*/ 	.byte	0x04, 0x0f
        /*0026*/ 	.short	(.L_230 - .L_229)


	//   ....[0]....
	.align		4
.L_229:
        /*0028*/ 	.word	index@(__assertfail)


	//----- nvinfo : EIATTR_ANNOTATIONS
	.align		4
.L_230:
        /*002c*/ 	.byte	0x04, 0x55
        /*002e*/ 	.short	(.L_232 - .L_231)


	//   ....[0]....
.L_231:
        /* <DEDUP_REMOVED lines=62> */


	//----- nvinfo : EIATTR_MERCURY_ISA_VERSION
	.align		4
.L_232:
        /*03f8*/ 	.byte	0x03, 0x5f
        /*03fa*/ 	.short	0x0101


	//----- nvinfo : EIATTR_UNUSED_LOAD_BYTE_OFFSET
	.align		4
        /*03fc*/ 	.byte	0x04, 0x44
        /*03fe*/ 	.short	(.L_234 - .L_233)


	//   ....[0]....
.L_233:
        /*0400*/ 	.word	0x00000a40
        /*0404*/ 	.word	0x0000fff0


	//   ....[1]....
        /*0408*/ 	.word	0x0000dc60
        /*040c*/ 	.word	0x0000fff0


	//----- nvinfo : EIATTR_INT_WARP_WIDE_INSTR_OFFSETS
	.align		4
.L_234:
        /*0410*/ 	.byte	0x04, 0x31
        /*0412*/ 	.short	(.L_236 - .L_235)


	//   ....[0]....
.L_235:
        /*0414*/ 	.word	0x00000130


	//   ....[1]....
        /*0418*/ 	.word	0x00000170


	//   ....[2]....
        /*041c*/ 	.word	0x000001e0


	//   ....[3]....
        /*0420*/ 	.word	0x00011390


	//   ....[4]....
        /*0424*/ 	.word	0x00011420


	//   ....[5]....
        /*0428*/ 	.word	0x00014bc0


	//   ....[6]....
        /*042c*/ 	.word	0x00014c50


	//----- nvinfo : EIATTR_COOP_GROUP_MASK_REGIDS
	.align		4
.L_236:
        /*0430*/ 	.byte	0x04, 0x29
        /*0432*/ 	.short	(.L_238 - .L_237)


	//   ....[0]....
.L_237:
        /*0434*/ 	.word	0xffffffff


	//   ....[1]....
        /*0438*/ 	.word	0xffffffff


	//   ....[2]....
        /*043c*/ 	.word	0xffffffff


	//   ....[3]....
        /*0440*/ 	.word	0xffffffff


	//   ....[4]....
        /*0444*/ 	.word	0xffffffff


	//   ....[5]....
        /*0448*/ 	.word	0xffffffff


	//   ....[6]....
        /*044c*/ 	.word	0xffffffff


	//   ....[7]....
        /*0450*/ 	.word	0xffffffff


	//   ....[8]....
        /*0454*/ 	.word	0xffffffff


	//   ....[9]....
        /*0458*/ 	.word	0xffffffff


	//   ....[10]....
        /*045c*/ 	.word	0xffffffff


	//   ....[11]....
        /*0460*/ 	.word	0xffffffff


	//   ....[12]....
        /*0464*/ 	.word	0xffffffff


	//   ....[13]....
        /*0468*/ 	.word	0xffffffff


	//   ....[14]....
        /*046c*/ 	.word	0xffffffff


	//   ....[15]....
        /*0470*/ 	.word	0xffffffff


	//   ....[16]....
        /*0474*/ 	.word	0xffffffff


	//   ....[17]....
        /*0478*/ 	.word	0xffffffff


	//   ....[18]....
        /*047c*/ 	.word	0xffffffff


	//   ....[19]....
        /*0480*/ 	.word	0xffffffff


	//   ....[20]....
        /*0484*/ 	.word	0xffffffff


	//   ....[21]....
        /*0488*/ 	.word	0xffffffff


	//   ....[22]....
        /*048c*/ 	.word	0xffffffff


	//   ....[23]....
        /*0490*/ 	.word	0xffffffff


	//   ....[24]....
        /*0494*/ 	.word	0xffffffff


	//   ....[25]....
        /*0498*/ 	.word	0xffffffff


	//   ....[26]....
        /*049c*/ 	.word	0xffffffff


	//   ....[27]....
        /*04a0*/ 	.word	0xffffffff


	//   ....[28]....
        /*04a4*/ 	.word	0xffffffff


	//   ....[29]....
        /*04a8*/ 	.word	0xffffffff


	//   ....[30]....
        /*04ac*/ 	.word	0xffffffff


	//   ....[31]....
        /*04b0*/ 	.word	0xffffffff


	//   ....[32]....
        /*04b4*/ 	.word	0xffffffff


	//   ....[33]....
        /*04b8*/ 	.word	0xffffffff


	//   ....[34]....
        /*04bc*/ 	.word	0xffffffff


	//   ....[35]....
        /*04c0*/ 	.word	0xffffffff


	//   ....[36]....
        /*04c4*/ 	.word	0xffffffff


	//   ....[37]....
        /*04c8*/ 	.word	0xffffffff


	//   ....[38]....
        /*04cc*/ 	.word	0xffffffff


	//   ....[39]....
        /*04d0*/ 	.word	0xffffffff


	//   ....[40]....
        /*04d4*/ 	.word	0xffffffff


	//   ....[41]....
        /*04d8*/ 	.word	0xffffffff


	//   ....[42]....
        /*04dc*/ 	.word	0xffffffff


	//   ....[43]....
        /*04e0*/ 	.word	0xffffffff


	//   ....[44]....
        /*04e4*/ 	.word	0xffffffff


	//   ....[45]....
        /*04e8*/ 	.word	0xffffffff


	//   ....[46]....
        /*04ec*/ 	.word	0xffffffff


	//   ....[47]....
        /*04f0*/ 	.word	0xffffffff


	//   ....[48]....
        /*04f4*/ 	.word	0xffffffff


	//   ....[49]....
        /*04f8*/ 	.word	0xffffffff


	//   ....[50]....
        /*04fc*/ 	.word	0xffffffff


	//   ....[51]....
        /*0500*/ 	.word	0xffffffff


	//   ....[52]....
        /*0504*/ 	.word	0xffffffff


	//   ....[53]....
        /*0508*/ 	.word	0xffffffff


	//   ....[54]....
        /*050c*/ 	.word	0xffffffff


	//   ....[55]....
        /*0510*/ 	.word	0xffffffff


	//   ....[56]....
        /*0514*/ 	.word	0xffffffff


	//   ....[57]....
        /*0518*/ 	.word	0xffffffff


	//   ....[58]....
        /*051c*/ 	.word	0xffffffff


	//   ....[59]....
        /*0520*/ 	.word	0xffffffff


	//   ....[60]....
        /*0524*/ 	.word	0xffffffff


	//   ....[61]....
        /*0528*/ 	.word	0xffffffff


	//   ....[62]....
        /*052c*/ 	.word	0xffffffff


	//   ....[63]....
        /*0530*/ 	.word	0xffffffff


	//   ....[64]....
        /*0534*/ 	.word	0xffffffff


	//   ....[65]....
        /*0538*/ 	.word	0xffffffff


	//   ....[66]....
        /*053c*/ 	.word	0xffffffff


	//   ....[67]....
        /*0540*/ 	.word	0xffffffff


	//   ....[68]....
        /*0544*/ 	.word	0xffffffff


	//   ....[69]....
        /*0548*/ 	.word	0xffffffff


	//   ....[70]....
        /*054c*/ 	.word	0xffffffff


	//   ....[71]....
        /*0550*/ 	.word	0xffffffff


	//   ....[72]....
        /*0554*/ 	.word	0xffffffff


	//   ....[73]....
        /*0558*/ 	.word	0xffffffff


	//   ....[74]....
        /*055c*/ 	.word	0xffffffff


	//   ....[75]....
        /*0560*/ 	.word	0xffffffff


	//   ....[76]....
        /*0564*/ 	.word	0xffffffff


	//   ....[77]....
        /*0568*/ 	.word	0xffffffff


	//   ....[78]....
        /*056c*/ 	.word	0xffffffff


	//   ....[79]....
        /*0570*/ 	.word	0xffffffff


	//   ....[80]....
        /*0574*/ 	.word	0xffffffff


	//   ....[81]....
        /*0578*/ 	.word	0xffffffff


	//   ....[82]....
        /*057c*/ 	.word	0xffffffff


	//   ....[83]....
        /*0580*/ 	.word	0xffffffff


	//   ....[84]....
        /*0584*/ 	.word	0xffffffff


	//   ....[85]....
        /*0588*/ 	.word	0xffffffff


	//   ....[86]....
        /*058c*/ 	.word	0xffffffff


	//   ....[87]....
        /*0590*/ 	.word	0xffffffff


	//   ....[88]....
        /*0594*/ 	.word	0xffffffff


	//   ....[89]....
        /*0598*/ 	.word	0xffffffff


	//   ....[90]....
        /*059c*/ 	.word	0xffffffff


	//   ....[91]....
        /*05a0*/ 	.word	0xffffffff


	//   ....[92]....
        /*05a4*/ 	.word	0xffffffff


	//   ....[93]....
        /*05a8*/ 	.word	0xffffffff


	//   ....[94]....
        /*05ac*/ 	.word	0xffffffff


	//   ....[95]....
        /*05b0*/ 	.word	0xffffffff


	//   ....[96]....
        /*05b4*/ 	.word	0xffffffff


	//   ....[97]....
        /*05b8*/ 	.word	0xffffffff


	//   ....[98]....
        /*05bc*/ 	.word	0xffffffff


	//   ....[99]....
        /*05c0*/ 	.word	0xffffffff


	//   ....[100]....
        /*05c4*/ 	.word	0xffffffff


	//   ....[101]....
        /*05c8*/ 	.word	0xffffffff


	//   ....[102]....
        /*05cc*/ 	.word	0xffffffff


	//   ....[103]....
        /*05d0*/ 	.word	0xffffffff


	//   ....[104]....
        /*05d4*/ 	.word	0xffffffff


	//   ....[105]....
        /*05d8*/ 	.word	0x0500000f


	//   ....[106]....
        /*05dc*/ 	.word	0x0500000f


	//   ....[107]....
        /*05e0*/ 	.word	0x0500000f


	//   ....[108]....
        /*05e4*/ 	.word	0x0500000f


	//   ....[109]....
        /*05e8*/ 	.word	0x0500000f


	//   ....[110]....
        /*05ec*/ 	.word	0x0500000f


	//   ....[111]....
        /*05f0*/ 	.word	0x0500000f


	//   ....[112]....
        /*05f4*/ 	.word	0x0500000f


	//   ....[113]....
        /*05f8*/ 	.word	0x0500000f


	//   ....[114]....
        /*05fc*/ 	.word	0x0500000f


	//   ....[115]....
        /*0600*/ 	.word	0x0500000f


	//   ....[116]....
        /*0604*/ 	.word	0x0500000f


	//   ....[117]....
        /*0608*/ 	.word	0x0500000f


	//   ....[118]....
        /*060c*/ 	.word	0x0500000f


	//   ....[119]....
        /*0610*/ 	.word	0x0500000f


	//   ....[120]....
        /*0614*/ 	.word	0x0500000f


	//   ....[121]....
        /*0618*/ 	.word	0x0500000f


	//   ....[122]....
        /*061c*/ 	.word	0x0500000f


	//   ....[123]....
        /*0620*/ 	.word	0x0500000f


	//   ....[124]....
        /*0624*/ 	.word	0x0500000f


	//   ....[125]....
        /*0628*/ 	.word	0x0500000f


	//   ....[126]....
        /*062c*/ 	.word	0x0500000f


	//   ....[127]....
        /*0630*/ 	.word	0x0500000f


	//   ....[128]....
        /*0634*/ 	.word	0x0500000f


	//   ....[129]....
        /*0638*/ 	.word	0x0500000f


	//   ....[130]....
        /*063c*/ 	.word	0x0500000f


	//   ....[131]....
        /*0640*/ 	.word	0x0500000f


	//   ....[132]....
        /*0644*/ 	.word	0x0500000f


	//   ....[133]....
        /*0648*/ 	.word	0x0500000f


	//   ....[134]....
        /*064c*/ 	.word	0x0500000f


	//   ....[135]....
        /*0650*/ 	.word	0x0500000f


	//   ....[136]....
        /*0654*/ 	.word	0x0500000f


	//   ....[137]....
        /*0658*/ 	.word	0x0500000f


	//   ....[138]....
        /*065c*/ 	.word	0x0500000f


	//   ....[139]....
        /*0660*/ 	.word	0x0500000f


	//----- nvinfo : EIATTR_COOP_GROUP_INSTR_OFFSETS
	.align		4
.L_238:
        /*0664*/ 	.byte	0x04, 0x28
        /*0666*/ 	.short	(.L_240 - .L_239)


	//   ....[0]....
.L_239:
        /*0668*/ 	.word	0x00000070


	//   ....[1]....
        /*066c*/ 	.word	0x00000140


	//   ....[2]....
        /*0670*/ 	.word	0x00000190


	//   ....[3]....
        /*0674*/ 	.word	0x000003c0


	//   ....[4]....
        /*0678*/ 	.word	0x00000520


	//   ....[5]....
        /*067c*/ 	.word	0x00000640


	//   ....[6]....
        /*0680*/ 	.word	0x000007a0


	//   ....[7]....
        /*0684*/ 	.word	0x00001950


	//   ....[8]....
        /*0688*/ 	.word	0x00002090


	//   ....[9]....
        /*068c*/ 	.word	0x00002410


	//   ....[10]....
        /*0690*/ 	.word	0x00003820


	//   ....[11]....
        /*0694*/ 	.word	0x000038c0


	//   ....[12]....
        /*0698*/ 	.word	0x00003f40


	//   ....[13]....
        /*069c*/ 	.word	0x00003fa0


	//   ....[14]....
        /*06a0*/ 	.word	0x000056d0


	//   ....[15]....
        /*06a4*/ 	.word	0x00005900


	//   ....[16]....
        /*06a8*/ 	.word	0x00006460


	//   ....[17]....
        /*06ac*/ 	.word	0x00006480


	//   ....[18]....
        /*06b0*/ 	.word	0x00006ef0


	//   ....[19]....
        /*06b4*/ 	.word	0x00006f60


	//   ....[20]....
        /*06b8*/ 	.word	0x00008950


	//   ....[21]....
        /*06bc*/ 	.word	0x00008970


	//   ....[22]....
        /*06c0*/ 	.word	0x00008c30


	//   ....[23]....
        /*06c4*/ 	.word	0x00008c80


	//   ....[24]....
        /*06c8*/ 	.word	0x0000aa20


	//   ....[25]....
        /*06cc*/ 	.word	0x0000ac60


	//   ....[26]....
        /*06d0*/ 	.word	0x0000b820


	//   ....[27]....
        /*06d4*/ 	.word	0x0000b840


	//   ....[28]....
        /*06d8*/ 	.word	0x0000c240


	//   ....[29]....
        /*06dc*/ 	.word	0x0000c310


	//   ....[30]....
        /*06e0*/ 	.word	0x0000d330


	//   ....[31]....
        /*06e4*/ 	.word	0x0000d370


	//   ....[32]....
        /*06e8*/ 	.word	0x0000d450


	//   ....[33]....
        /*06ec*/ 	.word	0x0000d470


	//   ....[34]....
        /*06f0*/ 	.word	0x0000e780


	//   ....[35]....
        /*06f4*/ 	.word	0x0000e7c0


	//   ....[36]....
        /*06f8*/ 	.word	0x0000e800


	//   ....[37]....
        /*06fc*/ 	.word	0x0000e840


	//   ....[38]....
        /*0700*/ 	.word	0x0000edf0


	//   ....[39]....
        /*0704*/ 	.word	0x0000ee00


	//   ....[40]....
        /*0708*/ 	.word	0x0000eec0


	//   ....[41]....
        /*070c*/ 	.word	0x0000eee0


	//   ....[42]....
        /*0710*/ 	.word	0x0000efa0


	//   ....[43]....
        /*0714*/ 	.word	0x0000efc0


	//   ....[44]....
        /*0718*/ 	.word	0x0000f090


	//   ....[45]....
        /*071c*/ 	.word	0x0000f0b0


	//   ....[46]....
        /*0720*/ 	.word	0x0000f980


	//   ....[47]....
        /*0724*/ 	.word	0x0000f9a0


	//   ....[48]....
        /*0728*/ 	.word	0x0000fa60


	//   ....[49]....
        /*072c*/ 	.word	0x0000fa80


	//   ....[50]....
        /*0730*/ 	.word	0x0000fb40


	//   ....[51]....
        /*0734*/ 	.word	0x0000fb60


	//   ....[52]....
        /*0738*/ 	.word	0x0000fc30


	//   ....[53]....
        /*073c*/ 	.word	0x0000fc50


	//   ....[54]....
        /*0740*/ 	.word	0x0000fdb0


	//   ....[55]....
        /*0744*/ 	.word	0x0000ff90


	//   ....[56]....
        /*0748*/ 	.word	0x0000ffc0


	//   ....[57]....
        /*074c*/ 	.word	0x0000fff0


	//   ....[58]....
        /*0750*/ 	.word	0x00010020


	//   ....[59]....
        /*0754*/ 	.word	0x00010050


	//   ....[60]....
        /*0758*/ 	.word	0x00010080


	//   ....[61]....
        /*075c*/ 	.word	0x000101f0


	//   ....[62]....
        /*0760*/ 	.word	0x00010220


	//   ....[63]....
        /*0764*/ 	.word	0x00010250


	//   ....[64]....
        /*0768*/ 	.word	0x00010280


	//   ....[65]....
        /*076c*/ 	.word	0x000102b0


	//   ....[66]....
        /*0770*/ 	.word	0x000102e0


	//   ....[67]....
        /*0774*/ 	.word	0x00010380


	//   ....[68]....
        /*0778*/ 	.word	0x000103e0


	//   ....[69]....
        /*077c*/ 	.word	0x00010470


	//   ....[70]....
        /*0780*/ 	.word	0x00011950


	//   ....[71]....
        /*0784*/ 	.word	0x00012520


	//   ....[72]....
        /*0788*/ 	.word	0x00012540


	//   ....[73]....
        /*078c*/ 	.word	0x00012580


	//   ....[74]....
        /*0790*/ 	.word	0x00012590


	//   ....[75]....
        /*0794*/ 	.word	0x000126a0


	//   ....[76]....
        /*0798*/ 	.word	0x000126b0


	//   ....[77]....
        /*079c*/ 	.word	0x00012740


	//   ....[78]....
        /*07a0*/ 	.word	0x00012750


	//   ....[79]....
        /*07a4*/ 	.word	0x000127e0


	//   ....[80]....
        /*07a8*/ 	.word	0x000127f0


	//   ....[81]....
        /*07ac*/ 	.word	0x00012880


	//   ....[82]....
        /*07b0*/ 	.word	0x00012890


	//   ....[83]....
        /*07b4*/ 	.word	0x00012920


	//   ....[84]....
        /*07b8*/ 	.word	0x00012930


	//   ....[85]....
        /*07bc*/ 	.word	0x00012980


	//   ....[86]....
        /*07c0*/ 	.word	0x000129b0


	//   ....[87]....
        /*07c4*/ 	.word	0x000152c0


	//   ....[88]....
        /*07c8*/ 	.word	0x00015320


	//   ....[89]....
        /*07cc*/ 	.word	0x00015350


	//   ....[90]....
        /*07d0*/ 	.word	0x00015360


	//   ....[91]....
        /*07d4*/ 	.word	0x00015390


	//   ....[92]....
        /*07d8*/ 	.word	0x000153c0


	//   ....[93]....
        /*07dc*/ 	.word	0x000153f0


	//   ....[94]....
        /*07e0*/ 	.word	0x00015420


	//   ....[95]....
        /*07e4*/ 	.word	0x000155a0


	//   ....[96]....
        /*07e8*/ 	.word	0x000155d0


	//   ....[97]....
        /*07ec*/ 	.word	0x00015600


	//   ....[98]....
        /*07f0*/ 	.word	0x00015630


	//   ....[99]....
        /*07f4*/ 	.word	0x00015660


	//   ....[100]....
        /*07f8*/ 	.word	0x00015690


	//   ....[101]....
        /*07fc*/ 	.word	0x00015750


	//   ....[102]....
        /*0800*/ 	.word	0x00015770


	//   ....[103]....
        /*0804*/ 	.word	0x000157e0


	//   ....[104]....
        /*0808*/ 	.word	0x00015ea0


	//   ....[105]....
        /*080c*/ 	.word	0x00016530


	//   ....[106]....
        /*0810*/ 	.word	0x00016700


	//   ....[107]....
        /*0814*/ 	.word	0x00016750


	//   ....[108]....
        /*0818*/ 	.word	0x000167b0


	//   ....[109]....
        /*081c*/ 	.word	0x00016850


	//   ....[110]....
        /*0820*/ 	.word	0x00016910


	//   ....[111]....
        /*0824*/ 	.word	0x00016a20


	//   ....[112]....
        /*0828*/ 	.word	0x00016a80


	//   ....[113]....
        /*082c*/ 	.word	0x00016b80


	//   ....[114]....
        /*0830*/ 	.word	0x00016be0


	//   ....[115]....
        /*0834*/ 	.word	0x00016ce0


	//   ....[116]....
        /*0838*/ 	.word	0x00016d40


	//   ....[117]....
        /*083c*/ 	.word	0x00016e40


	//   ....[118]....
        /*0840*/ 	.word	0x00016ea0


	//   ....[119]....
        /*0844*/ 	.word	0x00016f80


	//   ....[120]....
        /*0848*/ 	.word	0x00017000


	//   ....[121]....
        /*084c*/ 	.word	0x000170e0


	//   ....[122]....
        /*0850*/ 	.word	0x00017410


	//   ....[123]....
        /*0854*/ 	.word	0x000174b0


	//   ....[124]....
        /*0858*/ 	.word	0x000175d0


	//   ....[125]....
        /*085c*/ 	.word	0x00017640


	//   ....[126]....
        /*0860*/ 	.word	0x000176b0


	//   ....[127]....
        /*0864*/ 	.word	0x00017720


	//   ....[128]....
        /*0868*/ 	.word	0x00017790


	//   ....[129]....
        /*086c*/ 	.word	0x00017810


	//   ....[130]....
        /*0870*/ 	.word	0x000178a0


	//   ....[131]....
        /*0874*/ 	.word	0x00017940


	//   ....[132]....
        /*0878*/ 	.word	0x000179b0


	//   ....[133]....
        /*087c*/ 	.word	0x00017a20


	//   ....[134]....
        /*0880*/ 	.word	0x00017a90


	//   ....[135]....
        /*0884*/ 	.word	0x00017b10


	//   ....[136]....
        /*0888*/ 	.word	0x00017b80


	//   ....[137]....
        /*088c*/ 	.word	0x00017c20


	//   ....[138]....
        /*0890*/ 	.word	0x00017cb0


	//   ....[139]....
        /*0894*/ 	.word	0x00017de0


	//----- nvinfo : EIATTR_REG_RECONFIG
	.align		4
.L_240:
        /*0898*/ 	.byte	0x01, 0x54
	.zero		2


	//----- nvinfo : EIATTR_SYSCALL_OFFSETS
	.align		4
        /*089c*/ 	.byte	0x04, 0x46
        /*089e*/ 	.short	(.L_242 - .L_241)


	//   ....[0]....
.L_241:
        /*08a0*/ 	.word	0x00001b30


	//   ....[1]....
        /*08a4*/ 	.word	0x00011590


	//   ....[2]....
        /*08a8*/ 	.word	0x000116e0


	//   ....[3]....
        /*08ac*/ 	.word	0x000117d0


	//   ....[4]....
        /*08b0*/ 	.word	0x00012090


	//----- nvinfo : EIATTR_MBARRIER_INSTR_OFFSETS
	.align		4
.L_242:
        /*08b4*/ 	.byte	0x04, 0x39
        /*08b6*/ 	.short	(.L_244 - .L_243)


	//   ....[0]....
.L_243:
        /*08b8*/ 	.word	0x00000270
        /*08bc*/ 	.word	0x000000ff
        /*08c0*/ 	.word	0x00028800
        /*08c4*/ 	.short	0x0100
        /*08c6*/ 	.byte	0x08
	.zero		1


	//   ....[1]....
        /*08c8*/ 	.word	0x00000280
        /*08cc*/ 	.word	0x000000ff
        /*08d0*/ 	.word	0x00028820
        /*08d4*/ 	.short	0x0100
        /*08d6*/ 	.byte	0x08
	.zero		1


	//   ....[2]....
        /*08d8*/ 	.word	0x00000370
        /*08dc*/ 	.word	0x000000ff
        /*08e0*/ 	.word	0x00028830
        /*08e4*/ 	.short	0x0100
        /*08e6*/ 	.byte	0x08
	.zero		1


	//   ....[3]....
        /*08e8*/ 	.word	0x00000380
        /*08ec*/ 	.word	0x000000ff
        /*08f0*/ 	.word	0x00028840
        /*08f4*/ 	.short	0x0100
        /*08f6*/ 	.byte	0x08
	.zero		1


	//   ....[4]....
        /*08f8*/ 	.word	0x00000390
        /*08fc*/ 	.word	0x000000ff
        /*0900*/ 	.word	0x00028838
        /*0904*/ 	.short	0x0100
        /*0906*/ 	.byte	0x08
	.zero		1


	//   ....[5]....
        /*0908*/ 	.word	0x000003a0
        /*090c*/ 	.word	0x000000ff
        /*0910*/ 	.word	0x00028848
        /*0914*/ 	.short	0x0100
        /*0916*/ 	.byte	0x08
	.zero		1


	//   ....[6]....
        /*0918*/ 	.word	0x000004d0
        /*091c*/ 	.word	0x000000ff
        /*0920*/ 	.word	0x00028850
        /*0924*/ 	.short	0x0100
        /*0926*/ 	.byte	0x08
	.zero		1


	//   ....[7]....
        /*0928*/ 	.word	0x000004e0
        /*092c*/ 	.word	0x000000ff
        /*0930*/ 	.word	0x00028860
        /*0934*/ 	.short	0x0100
        /*0936*/ 	.byte	0x08
	.zero		1


	//   ....[8]....
        /*0938*/ 	.word	0x000004f0
        /*093c*/ 	.word	0x000000ff
        /*0940*/ 	.word	0x00028858
        /*0944*/ 	.short	0x0100
        /*0946*/ 	.byte	0x08
	.zero		1


	//   ....[9]....
        /*0948*/ 	.word	0x00000500
        /*094c*/ 	.word	0x000000ff
        /*0950*/ 	.word	0x00028868
        /*0954*/ 	.short	0x0100
        /*0956*/ 	.byte	0x08
	.zero		1


	//   ....[10]....
        /*0958*/ 	.word	0x000005f0
        /*095c*/ 	.word	0x000000ff
        /*0960*/ 	.word	0x00028870
        /*0964*/ 	.short	0x0100
        /*0966*/ 	.byte	0x06
	.zero		1


	//   ....[11]....
        /*0968*/ 	.word	0x00000600
        /*096c*/ 	.word	0x000000ff
        /*0970*/ 	.word	0x00028880
        /*0974*/ 	.short	0x0100
        /*0976*/ 	.byte	0x06
	.zero		1


	//   ....[12]....
        /*0978*/ 	.word	0x00000610
        /*097c*/ 	.word	0x000000ff
        /*0980*/ 	.word	0x00028878
        /*0984*/ 	.short	0x0100
        /*0986*/ 	.byte	0x06
	.zero		1


	//   ....[13]....
        /*0988*/ 	.word	0x00000620
        /*098c*/ 	.word	0x000000ff
        /*0990*/ 	.word	0x00028888
        /*0994*/ 	.short	0x0100
        /*0996*/ 	.byte	0x06
	.zero		1


	//   ....[14]....
        /*0998*/ 	.word	0x00000750
        /*099c*/ 	.word	0x000000ff
        /*09a0*/ 	.word	0x00028890
        /*09a4*/ 	.short	0x0100
        /*09a6*/ 	.byte	0x08
	.zero		1


	//   ....[15]....
        /*09a8*/ 	.word	0x00000760
        /*09ac*/ 	.word	0x000000ff
        /*09b0*/ 	.word	0x000288a0
        /*09b4*/ 	.short	0x0100
        /*09b6*/ 	.byte	0x08
	.zero		1


	//   ....[16]....
        /*09b8*/ 	.word	0x00000770
        /*09bc*/ 	.word	0x000000ff
        /*09c0*/ 	.word	0x00028898
        /*09c4*/ 	.short	0x0100
        /*09c6*/ 	.byte	0x08
	.zero		1


	//   ....[17]....
        /*09c8*/ 	.word	0x00000780
        /*09cc*/ 	.word	0x000000ff
        /*09d0*/ 	.word	0x000288a8
        /*09d4*/ 	.short	0x0100
        /*09d6*/ 	.byte	0x08
	.zero		1


	//   ....[18]....
        /*09d8*/ 	.word	0x000008b0
        /*09dc*/ 	.word	0x000000ff
        /*09e0*/ 	.word	0x000288b0
        /*09e4*/ 	.short	0x0100
        /*09e6*/ 	.byte	0x08
	.zero		1


	//   ....[19]....
        /*09e8*/ 	.word	0x000008c0
        /*09ec*/ 	.word	0x000000ff
        /*09f0*/ 	.word	0x000288c0
        /*09f4*/ 	.short	0x0100
        /*09f6*/ 	.byte	0x08
	.zero		1


	//   ....[20]....
        /*09f8*/ 	.word	0x000008d0
        /*09fc*/ 	.word	0x000000ff
        /*0a00*/ 	.word	0x000288b8
        /*0a04*/ 	.short	0x0100
        /*0a06*/ 	.byte	0x08
	.zero		1


	//   ....[21]....
        /*0a08*/ 	.word	0x000008e0
        /*0a0c*/ 	.word	0x000000ff
        /*0a10*/ 	.word	0x000288c8
        /*0a14*/ 	.short	0x0100
        /*0a16*/ 	.byte	0x08
	.zero		1


	//   ....[22]....
        /*0a18*/ 	.word	0x00001bb0
        /*0a1c*/ 	.word	0x000000ff
        /*0a20*/ 	.word	0x00028800
        /*0a24*/ 	.short	0x010a
        /*0a26*/ 	.byte	0x29
	.zero		1


	//   ....[23]....
        /*0a28*/ 	.word	0x00001c30
        /*0a2c*/ 	.word	0x00000005
        /*0a30*/ 	.word	0x00028830
        /*0a34*/ 	.short	0x010a
        /*0a36*/ 	.byte	0x3f
	.zero		1


	//   ....[24]....
        /*0a38*/ 	.word	0x00001c90
        /*0a3c*/ 	.word	0x00000005
        /*0a40*/ 	.word	0x00028830
        /*0a44*/ 	.short	0x010a
        /*0a46*/ 	.byte	0x3f
	.zero		1


	//   ....[25]....
        /*0a48*/ 	.word	0x000021f0
        /*0a4c*/ 	.word	0x00000000
        /*0a50*/ 	.word	0x00000000
        /*0a54*/ 	.short	0x0101
        /*0a56*/ 	.byte	0x3f
	.zero		1


	//   ....[26]....
        /*0a58*/ 	.word	0x00004f40
        /*0a5c*/ 	.word	0x000000ff
        /*0a60*/ 	.word	0x00028830
        /*0a64*/ 	.short	0x010a
        /*0a66*/ 	.byte	0x06
	.zero		1


	//   ....[27]....
        /*0a68*/ 	.word	0x00004f80
        /*0a6c*/ 	.word	0x000000ff
        /*0a70*/ 	.word	0x00028830
        /*0a74*/ 	.short	0x010a
        /*0a76*/ 	.byte	0x06
	.zero		1


	//   ....[28]....
        /*0a78*/ 	.word	0x000052a0
        /*0a7c*/ 	.word	0x000000ff
        /*0a80*/ 	.word	0x00028850
        /*0a84*/ 	.short	0x010a
        /*0a86*/ 	.byte	0x06
	.zero		1


	//   ....[29]....
        /*0a88*/ 	.word	0x000052e0
        /*0a8c*/ 	.word	0x000000ff
        /*0a90*/ 	.word	0x00028850
        /*0a94*/ 	.short	0x010a
        /*0a96*/ 	.byte	0x06
	.zero		1


	//   ....[30]....
        /*0a98*/ 	.word	0x00005700
        /*0a9c*/ 	.word	0x00000006
        /*0aa0*/ 	.word	0x00000000
        /*0aa4*/ 	.short	0x0101
        /*0aa6*/ 	.byte	0x3f
	.zero		1


	//   ....[31]....
        /*0aa8*/ 	.word	0x00007420
        /*0aac*/ 	.word	0x0000001c
        /*0ab0*/ 	.word	0x00000000
        /*0ab4*/ 	.short	0x0101
        /*0ab6*/ 	.byte	0x3f
	.zero		1


	//   ....[32]....
        /*0ab8*/ 	.word	0x000082a0
        /*0abc*/ 	.word	0x000000ff
        /*0ac0*/ 	.word	0x00028830
        /*0ac4*/ 	.short	0x010a
        /*0ac6*/ 	.byte	0x06
	.zero		1


	//   ....[33]....
        /*0ac8*/ 	.word	0x000082e0
        /*0acc*/ 	.word	0x000000ff
        /*0ad0*/ 	.word	0x00028830
        /*0ad4*/ 	.short	0x010a
        /*0ad6*/ 	.byte	0x06
	.zero		1


	//   ....[34]....
        /*0ad8*/ 	.word	0x00008600
        /*0adc*/ 	.word	0x000000ff
        /*0ae0*/ 	.word	0x00028850
        /*0ae4*/ 	.short	0x010a
        /*0ae6*/ 	.byte	0x06
	.zero		1


	//   ....[35]....
        /*0ae8*/ 	.word	0x00008640
        /*0aec*/ 	.word	0x000000ff
        /*0af0*/ 	.word	0x00028850
        /*0af4*/ 	.short	0x010a
        /*0af6*/ 	.byte	0x06
	.zero		1


	//   ....[36]....
        /*0af8*/ 	.word	0x000099c0
        /*0afc*/ 	.word	0x0000001b
        /*0b00*/ 	.word	0x00000000
        /*0b04*/ 	.short	0x0101
        /*0b06*/ 	.byte	0x3f
	.zero		1


	//   ....[37]....
        /*0b08*/ 	.word	0x00009b70
        /*0b0c*/ 	.word	0x0000001f
        /*0b10*/ 	.word	0x00000000
        /*0b14*/ 	.short	0x0101
        /*0b16*/ 	.byte	0x3f
	.zero		1


	//   ....[38]....
        /*0b18*/ 	.word	0x0000a2c0
        /*0b1c*/ 	.word	0x000000ff
        /*0b20*/ 	.word	0x00028830
        /*0b24*/ 	.short	0x010a
        /*0b26*/ 	.byte	0x06
	.zero		1


	//   ....[39]....
        /*0b28*/ 	.word	0x0000a300
        /*0b2c*/ 	.word	0x000000ff
        /*0b30*/ 	.word	0x00028830
        /*0b34*/ 	.short	0x010a
        /*0b36*/ 	.byte	0x06
	.zero		1


	//   ....[40]....
        /*0b38*/ 	.word	0x0000a620
        /*0b3c*/ 	.word	0x000000ff
        /*0b40*/ 	.word	0x00028850
        /*0b44*/ 	.short	0x010a
        /*0b46*/ 	.byte	0x06
	.zero		1


	//   ....[41]....
        /*0b48*/ 	.word	0x0000a660
        /*0b4c*/ 	.word	0x000000ff
        /*0b50*/ 	.word	0x00028850
        /*0b54*/ 	.short	0x010a
        /*0b56*/ 	.byte	0x06
	.zero		1


	//   ....[42]....
        /*0b58*/ 	.word	0x0000aa60
        /*0b5c*/ 	.word	0x00000004
        /*0b60*/ 	.word	0x00000000
        /*0b64*/ 	.short	0x0101
        /*0b66*/ 	.byte	0x3f
	.zero		1


	//   ....[43]....
        /*0b68*/ 	.word	0x0000c760
        /*0b6c*/ 	.word	0x0000001e
        /*0b70*/ 	.word	0x00000000
        /*0b74*/ 	.short	0x0101
        /*0b76*/ 	.byte	0x3f
	.zero		1


	//   ....[44]....
        /*0b78*/ 	.word	0x0000d2a0
        /*0b7c*/ 	.word	0x000000ff
        /*0b80*/ 	.word	0x00028850
        /*0b84*/ 	.short	0x010a
        /*0b86*/ 	.byte	0x05
	.zero		1


	//   ....[45]....
        /*0b88*/ 	.word	0x0000d2e0
        /*0b8c*/ 	.word	0x000000ff
        /*0b90*/ 	.word	0x00028850
        /*0b94*/ 	.short	0x010a
        /*0b96*/ 	.byte	0x05
	.zero		1


	//   ....[46]....
        /*0b98*/ 	.word	0x0000d800
        /*0b9c*/ 	.word	0x00000004
        /*0ba0*/ 	.word	0x00000000
        /*0ba4*/ 	.short	0x0101
        /*0ba6*/ 	.byte	0x3f
	.zero		1


	//   ....[47]....
        /*0ba8*/ 	.word	0x0000ede0
        /*0bac*/ 	.word	0x00000000
        /*0bb0*/ 	.word	0x00000000
        /*0bb4*/ 	.short	0x0101
        /*0bb6*/ 	.byte	0x3f
	.zero		1


	//   ....[48]....
        /*0bb8*/ 	.word	0x00011be0
        /*0bbc*/ 	.word	0x00000000
        /*0bc0*/ 	.word	0x00028840
        /*0bc4*/ 	.short	0x010a
        /*0bc6*/ 	.byte	0x3f
	.zero		1


	//   ....[49]....
        /*0bc8*/ 	.word	0x00012aa0
        /*0bcc*/ 	.word	0x00000009
        /*0bd0*/ 	.word	0x00028800
        /*0bd4*/ 	.short	0x0107
        /*0bd6*/ 	.byte	0x3f
	.zero		1


	//   ....[50]....
        /*0bd8*/ 	.word	0x00012bb0
        /*0bdc*/ 	.word	0x00000002
        /*0be0*/ 	.word	0x00028800
        /*0be4*/ 	.short	0x0101
        /*0be6*/ 	.byte	0x3f
	.zero		1


	//   ....[51]....
        /*0be8*/ 	.word	0x00012bd0
        /*0bec*/ 	.word	0x00000002
        /*0bf0*/ 	.word	0x00028820
        /*0bf4*/ 	.short	0x010a
        /*0bf6*/ 	.byte	0x3f
	.zero		1


	//   ....[52]....
        /*0bf8*/ 	.word	0x00012f50
        /*0bfc*/ 	.word	0x00000003
        /*0c00*/ 	.word	0x00028840
        /*0c04*/ 	.short	0x010a
        /*0c06*/ 	.byte	0x3f
	.zero		1


	//   ....[53]....
        /*0c08*/ 	.word	0x00013310
        /*0c0c*/ 	.word	0x00000003
        /*0c10*/ 	.word	0x00000060
        /*0c14*/ 	.short	0x010a
        /*0c16*/ 	.byte	0x3f
	.zero		1


	//   ....[54]....
        /*0c18*/ 	.word	0x00013a00
        /*0c1c*/ 	.word	0x00000003
        /*0c20*/ 	.word	0x00028840
        /*0c24*/ 	.short	0x010a
        /*0c26*/ 	.byte	0x3f
	.zero		1


	//   ....[55]....
        /*0c28*/ 	.word	0x00013dc0
        /*0c2c*/ 	.word	0x00000002
        /*0c30*/ 	.word	0x00000060
        /*0c34*/ 	.short	0x010a
        /*0c36*/ 	.byte	0x3f
	.zero		1


	//   ....[56]....
        /*0c38*/ 	.word	0x000143d0
        /*0c3c*/ 	.word	0x00000002
        /*0c40*/ 	.word	0x00028840
        /*0c44*/ 	.short	0x010a
        /*0c46*/ 	.byte	0x3f
	.zero		1


	//   ....[57]....
        /*0c48*/ 	.word	0x00014790
        /*0c4c*/ 	.word	0x00000002
        /*0c50*/ 	.word	0x00000060
        /*0c54*/ 	.short	0x010a
        /*0c56*/ 	.byte	0x3f
	.zero		1


	//   ....[58]....
        /*0c58*/ 	.word	0x00014d30
        /*0c5c*/ 	.word	0x00000000
        /*0c60*/ 	.word	0x00028860
        /*0c64*/ 	.short	0x010a
        /*0c66*/ 	.byte	0x3f
	.zero		1


	//   ....[59]....
        /*0c68*/ 	.word	0x00015e20
        /*0c6c*/ 	.word	0x00000000
        /*0c70*/ 	.word	0x00028820
        /*0c74*/ 	.short	0x010a
        /*0c76*/ 	.byte	0x3f
	.zero		1


	//   ....[60]....
        /*0c78*/ 	.word	0x00015fe0
        /*0c7c*/ 	.word	0x00000006
        /*0c80*/ 	.word	0x00000000
        /*0c84*/ 	.short	0x010a
        /*0c86*/ 	.byte	0x3f
	.zero		1


	//   ....[61]....
        /*0c88*/ 	.word	0x00016050
        /*0c8c*/ 	.word	0x00000007
        /*0c90*/ 	.word	0x00000000
        /*0c94*/ 	.short	0x010a
        /*0c96*/ 	.byte	0x3f
	.zero		1


	//   ....[62]....
        /*0c98*/ 	.word	0x000160c0
        /*0c9c*/ 	.word	0x00000004
        /*0ca0*/ 	.word	0x00000000
        /*0ca4*/ 	.short	0x010a
        /*0ca6*/ 	.byte	0x3f
	.zero		1


	//   ....[63]....
        /*0ca8*/ 	.word	0x000160f0
        /*0cac*/ 	.word	0x00000003
        /*0cb0*/ 	.word	0x00000000
        /*0cb4*/ 	.short	0x010a
        /*0cb6*/ 	.byte	0x3f
	.zero		1


	//   ....[64]....
        /*0cb8*/ 	.word	0x00016160
        /*0cbc*/ 	.word	0x00000003
        /*0cc0*/ 	.word	0x00028800
        /*0cc4*/ 	.short	0x010a
        /*0cc6*/ 	.byte	0x3f
	.zero		1


	//   ....[65]....
        /*0cc8*/ 	.word	0x000161b0
        /*0ccc*/ 	.word	0x00000005
        /*0cd0*/ 	.word	0x00028830
        /*0cd4*/ 	.short	0x010a
        /*0cd6*/ 	.byte	0x3f
	.zero		1


	//   ....[66]....
        /*0cd8*/ 	.word	0x00016210
        /*0cdc*/ 	.word	0x00000009
        /*0ce0*/ 	.word	0x00028830
        /*0ce4*/ 	.short	0x010a
        /*0ce6*/ 	.byte	0x3f
	.zero		1


	//   ....[67]....
        /*0ce8*/ 	.word	0x00016270
        /*0cec*/ 	.word	0x00000009
        /*0cf0*/ 	.word	0x00028850
        /*0cf4*/ 	.short	0x010a
        /*0cf6*/ 	.byte	0x3f
	.zero		1


	//   ....[68]....
        /*0cf8*/ 	.word	0x000162d0
        /*0cfc*/ 	.word	0x00000007
        /*0d00*/ 	.word	0x00028830
        /*0d04*/ 	.short	0x010a
        /*0d06*/ 	.byte	0x3f
	.zero		1


	//   ....[69]....
        /*0d08*/ 	.word	0x00016330
        /*0d0c*/ 	.word	0x00000007
        /*0d10*/ 	.word	0x00028850
        /*0d14*/ 	.short	0x010a
        /*0d16*/ 	.byte	0x3f
	.zero		1


	//   ....[70]....
        /*0d18*/ 	.word	0x00016390
        /*0d1c*/ 	.word	0x00000007
        /*0d20*/ 	.word	0x00028830
        /*0d24*/ 	.short	0x010a
        /*0d26*/ 	.byte	0x3f
	.zero		1


	//   ....[71]....
        /*0d28*/ 	.word	0x000163f0
        /*0d2c*/ 	.word	0x00000007
        /*0d30*/ 	.word	0x00028850
        /*0d34*/ 	.short	0x010a
        /*0d36*/ 	.byte	0x3f
	.zero		1


	//   ....[72]....
        /*0d38*/ 	.word	0x00016450
        /*0d3c*/ 	.word	0x00000006
        /*0d40*/ 	.word	0x00028850
        /*0d44*/ 	.short	0x010a
        /*0d46*/ 	.byte	0x3f
	.zero		1


	//   ....[73]....
        /*0d48*/ 	.word	0x000165f0
        /*0d4c*/ 	.word	0x00000000
        /*0d50*/ 	.word	0x00028840
        /*0d54*/ 	.short	0x010a
        /*0d56*/ 	.byte	0x3f
	.zero		1


	//   ....[74]....
        /*0d58*/ 	.word	0x00017130
        /*0d5c*/ 	.word	0x00000002
        /*0d60*/ 	.word	0x00028820
        /*0d64*/ 	.short	0x010a
        /*0d66*/ 	.byte	0x3f
	.zero		1


	//   ....[75]....
        /*0d68*/ 	.word	0x00017180
        /*0d6c*/ 	.word	0x00000003
        /*0d70*/ 	.word	0x00028840
        /*0d74*/ 	.short	0x010a
        /*0d76*/ 	.byte	0x3f
	.zero		1


	//   ....[76]....
        /*0d78*/ 	.word	0x000171d0
        /*0d7c*/ 	.word	0x00000003
        /*0d80*/ 	.word	0x00000060
        /*0d84*/ 	.short	0x010a
        /*0d86*/ 	.byte	0x3f
	.zero		1


	//   ....[77]....
        /*0d88*/ 	.word	0x00017220
        /*0d8c*/ 	.word	0x00000003
        /*0d90*/ 	.word	0x00028840
        /*0d94*/ 	.short	0x010a
        /*0d96*/ 	.byte	0x3f
	.zero		1


	//   ....[78]....
        /*0d98*/ 	.word	0x00017270
        /*0d9c*/ 	.word	0x00000002
        /*0da0*/ 	.word	0x00000060
        /*0da4*/ 	.short	0x010a
        /*0da6*/ 	.byte	0x3f
	.zero		1


	//   ....[79]....
        /*0da8*/ 	.word	0x000172c0
        /*0dac*/ 	.word	0x00000002
        /*0db0*/ 	.word	0x00028840
        /*0db4*/ 	.short	0x010a
        /*0db6*/ 	.byte	0x3f
	.zero		1


	//   ....[80]....
        /*0db8*/ 	.word	0x00017310
        /*0dbc*/ 	.word	0x00000002
        /*0dc0*/ 	.word	0x00000060
        /*0dc4*/ 	.short	0x010a
        /*0dc6*/ 	.byte	0x3f
	.zero		1


	//   ....[81]....
        /*0dc8*/ 	.word	0x00017360
        /*0dcc*/ 	.word	0x00000000
        /*0dd0*/ 	.word	0x00028860
        /*0dd4*/ 	.short	0x010a
        /*0dd6*/ 	.byte	0x3f
	.zero		1


	//   ....[82]....
        /*0dd8*/ 	.word	0x00017d00
        /*0ddc*/ 	.word	0x00000000
        /*0de0*/ 	.word	0x00028820
        /*0de4*/ 	.short	0x010a
        /*0de6*/ 	.byte	0x3f
	.zero		1


	//   ....[83]....
        /*0de8*/ 	.word	0x00017ea0
        /*0dec*/ 	.word	0x00000006
        /*0df0*/ 	.word	0x00000000
        /*0df4*/ 	.short	0x010a
        /*0df6*/ 	.byte	0x3f
	.zero		1


	//   ....[84]....
        /*0df8*/ 	.word	0x00017ef0
        /*0dfc*/ 	.word	0x00000007
        /*0e00*/ 	.word	0x00000000
        /*0e04*/ 	.short	0x010a
        /*0e06*/ 	.byte	0x3f
	.zero		1


	//   ....[85]....
        /*0e08*/ 	.word	0x00017f40
        /*0e0c*/ 	.word	0x00000004
        /*0e10*/ 	.word	0x00000000
        /*0e14*/ 	.short	0x010a
        /*0e16*/ 	.byte	0x3f
	.zero		1


	//----- nvinfo : EIATTR_NUM_MBARRIERS
	.align		4
.L_244:
        /*0e18*/ 	.byte	0x03, 0x38
        /*0e1a*/ 	.short	0x0016


	//----- nvinfo : EIATTR_EXIT_INSTR_OFFSETS
	.align		4
        /*0e1c*/ 	.byte	0x04, 0x1c
        /*0e1e*/ 	.short	(.L_246 - .L_245)


	//   ....[0]....
.L_245:
        /*0e20*/ 	.word	0x00000a80


	//   ....[1]....
        /*0e24*/ 	.word	0x0000fd50


	//   ....[2]....
        /*0e28*/ 	.word	0x00016140


	//----- nvinfo : EIATTR_MAX_THREADS
	.align		4
.L_246:
        /*0e2c*/ 	.byte	0x04, 0x05
        /*0e2e*/ 	.short	(.L_248 - .L_247)
.L_247:
        /*0e30*/ 	.word	0x00000180
        /*0e34*/ 	.word	0x00000001
        /*0e38*/ 	.word	0x00000001


	//----- nvinfo : EIATTR_CRS_STACK_SIZE
	.align		4
.L_248:
        /*0e3c*/ 	.byte	0x04, 0x1e
        /*0e3e*/ 	.short	(.L_250 - .L_249)
.L_249:
        /*0e40*/ 	.word	0x00000000


	//----- nvinfo : EIATTR_CBANK_PARAM_SIZE
	.align		4
.L_250:
        /*0e44*/ 	.byte	0x03, 0x19
        /*0e46*/ 	.short	0x0af0


	//----- nvinfo : EIATTR_PARAM_CBANK
	.align		4
        /*0e48*/ 	.byte	0x04, 0x0a
        /*0e4a*/ 	.short	(.L_252 - .L_251)
	.align		4
.L_251:
        /*0e4c*/ 	.word	index@(.nv.constant0._ZN7cutlass13device_kernelIN5flash11enable_sm90INS1_16FlashAttnFwdSm90INS1_25CollectiveMainloopFwdSm90ILi2EN4cute5tupleIJNS5_1CILi1EEES8_S8_EEENS6_IJNS7_ILi128EEESA_SA_EEELi128ENS_10bfloat16_tEfNS_4arch4Sm90ELb0ELb1ELb0ELb1ELb0ELb0ELb0ELb1ELb1ELb1ELb0ELb0EEENS1_21CollectiveEpilogueFwdISB_S9_SC_SE_Li256ELb1ELb1ELb0ELb0EEENS1_36VarlenDynamicPersistentTileSchedulerILi128ELi128ELi256ELi128ELb0ELb1ELb1ELb1ELb0ELb1EEEEEEEEEvNT_6ParamsE)
        /*0e50*/ 	.short	0x0210
        /*0e52*/ 	.short	0x0af0


	//----- nvinfo : EIATTR_SW_WAR
	.align		4
.L_252:
        /*0e54*/ 	.byte	0x04, 0x36
        /*0e56*/ 	.short	(.L_254 - .L_253)
.L_253:
        /*0e58*/ 	.word	0x00000008
.L_254:


//--------------------- .nv.info._ZN7cutlass13device_kernelIN5flash11enable_sm90INS1_16FlashAttnFwdSm90INS1_25CollectiveMainloopFwdSm90ILi2EN4cute5tupleIJNS5_1CILi1EEES8_S8_EEENS6_IJNS7_ILi128EEESA_SA_EEELi128ENS_10bfloat16_tEfNS_4arch4Sm90ELb0ELb1ELb0ELb1ELb0ELb1ELb0ELb1ELb1ELb1ELb0ELb0EEENS1_21CollectiveEpilogueFwdISB_S9_SC_SE_Li256ELb1ELb1ELb0ELb0EEENS1_36VarlenDynamicPersistentTileSchedulerILi128ELi128ELi256ELi128ELb0ELb1ELb1ELb1ELb0ELb1EEEEEEEEEvNT_6ParamsE --------------------------
	.section	.nv.info._ZN7cutlass13device_kernelIN5flash11enable_sm90INS1_16FlashAttnFwdSm90INS1_25CollectiveMainloopFwdSm90ILi2EN4cute5tupleIJNS5_1CILi1EEES8_S8_EEENS6_IJNS7_ILi128EEESA_SA_EEELi128ENS_10bfloat16_tEfNS_4arch4Sm90ELb0ELb1ELb0ELb1ELb0ELb1ELb0ELb1ELb1ELb1ELb0ELb0EEENS1_21CollectiveEpilogueFwdISB_S9_SC_SE_Li256ELb1ELb1ELb0ELb0EEENS1_36VarlenDynamicPersistentTileSchedulerILi128ELi128ELi256ELi128ELb0ELb1ELb1ELb1ELb0ELb1EEEEEEEEEvNT_6ParamsE,"",@"SHT_CUDA_INFO"
	.sectionflags	@""
	.align	4


	//----- nvinfo : EIATTR_CUDA_API_VERSION
	.align		4
        /*0000*/ 	.byte	0x04, 0x37
        /*0002*/ 	.short	(.L_256 - .L_255)
.L_255:
        /*0004*/ 	.word	0x00000082


	//----- nvinfo : EIATTR_KPARAM_INFO
	.align		4
.L_256:
        /*0008*/ 	.byte	0x04, 0x17
        /*000a*/ 	.short	(.L_258 - .L_257)
.L_257:
        /*000c*/ 	.word	0x00000000
        /*0010*/ 	.short	0x0000
        /*0012*/ 	.short	0x0070
        /*0014*/ 	.byte	0x00, 0xf0, 0x01, 0x2a


	//----- nvinfo : EIATTR_SPARSE_MMA_MASK
	.align		4
.L_258:
        /*0018*/ 	.byte	0x03, 0x50
        /*001a*/ 	.short	0x0000


	//----- nvinfo : EIATTR_MAXREG_COUNT
	.align		4
        /*001c*/ 	.byte	0x03, 0x1b
        /*001e*/ 	.short	0x00a8


	//----- nvinfo : EIATTR_NUM_BARRIERS
	.align		4
        /*0020*/ 	.byte	0x02, 0x4c
        /*0022*/ 	.byte	0x10
	.zero		1


	//----- nvinfo : EIATTR_EXTERNS
	.align		4
        /*0024*/ 	.byte	0x04, 0x0f
        /*0026*/ 	.short	(.L_260 - .L_259)


	//   ....[0]....
	.align		4
.L_259:
        /*0028*/ 	.word	index@(__assertfail)


	//----- nvinfo : EIATTR_ANNOTATIONS
	.align		4
.L_260:
        /*002c*/ 	.byte	0x04, 0x55
        /*002e*/ 	.short	(.L_262 - .L_261)


	//   ....[0]....
.L_261:
        /* <DEDUP_REMOVED lines=75> */


	//----- nvinfo : EIATTR_MERCURY_ISA_VERSION
	.align		4
.L_262:
        /*04d0*/ 	.byte	0x03, 0x5f
        /*04d2*/ 	.short	0x0101


	//----- nvinfo : EIATTR_UNUSED_LOAD_BYTE_OFFSET
	.align		4
        /*04d4*/ 	.byte	0x04, 0x44
        /*04d6*/ 	.short	(.L_264 - .L_263)


	//   ....[0]....
.L_263:
        /*04d8*/ 	.word	0x00000ab0
        /*04dc*/ 	.word	0x0000fff0


	//   ....[1]....
        /*04e0*/ 	.word	0x0001b2b0
        /*04e4*/ 	.word	0x0000fff0


	//----- nvinfo : EIATTR_INT_WARP_WIDE_INSTR_OFFSETS
	.align		4
.L_264:
        /*04e8*/ 	.byte	0x04, 0x31
        /*04ea*/ 	.short	(.L_266 - .L_265)


	//   ....[0]....
.L_265:
        /*04ec*/ 	.word	0x00000180


	//   ....[1]....
        /*04f0*/ 	.word	0x00000220


	//   ....[2]....
        /*04f4*/ 	.word	0x00000290


	//   ....[3]....
        /*04f8*/ 	.word	0x00020060


	//   ....[4]....
        /*04fc*/ 	.word	0x000200f0


	//   ....[5]....
        /*0500*/ 	.word	0x00023880


	//   ....[6]....
        /*0504*/ 	.word	0x000238e0


	//----- nvinfo : EIATTR_COOP_GROUP_MASK_REGIDS
	.align		4
.L_266:
        /*0508*/ 	.byte	0x04, 0x29
        /*050a*/ 	.short	(.L_268 - .L_267)


	//   ....[0]....
.L_267:
        /*050c*/ 	.word	0xffffffff


	//   ....[1]....
        /*0510*/ 	.word	0xffffffff


	//   ....[2]....
        /*0514*/ 	.word	0xffffffff


	//   ....[3]....
        /*0518*/ 	.word	0xffffffff


	//   ....[4]....
        /*051c*/ 	.word	0xffffffff


	//   ....[5]....
        /*0520*/ 	.word	0xffffffff


	//   ....[6]....
        /*0524*/ 	.word	0xffffffff


	//   ....[7]....
        /*0528*/ 	.word	0xffffffff


	//   ....[8]....
        /*052c*/ 	.word	0xffffffff


	//   ....[9]....
        /*0530*/ 	.word	0xffffffff


	//   ....[10]....
        /*0534*/ 	.word	0xffffffff


	//   ....[11]....
        /*0538*/ 	.word	0xffffffff


	//   ....[12]....
        /*053c*/ 	.word	0xffffffff


	//   ....[13]....
        /*0540*/ 	.word	0xffffffff


	//   ....[14]....
        /*0544*/ 	.word	0xffffffff


	//   ....[15]....
        /*0548*/ 	.word	0xffffffff


	//   ....[16]....
        /*054c*/ 	.word	0xffffffff


	//   ....[17]....
        /*0550*/ 	.word	0xffffffff


	//   ....[18]....
        /*0554*/ 	.word	0xffffffff


	//   ....[19]....
        /*0558*/ 	.word	0xffffffff


	//   ....[20]....
        /*055c*/ 	.word	0xffffffff


	//   ....[21]....
        /*0560*/ 	.word	0xffffffff


	//   ....[22]....
        /*0564*/ 	.word	0xffffffff


	//   ....[23]....
        /*0568*/ 	.word	0xffffffff


	//   ....[24]....
        /*056c*/ 	.word	0xffffffff


	//   ....[25]....
        /*0570*/ 	.word	0xffffffff


	//   ....[26]....
        /*0574*/ 	.word	0xffffffff


	//   ....[27]....
        /*0578*/ 	.word	0xffffffff


	//   ....[28]....
        /*057c*/ 	.word	0xffffffff


	//   ....[29]....
        /*0580*/ 	.word	0xffffffff


	//   ....[30]....
        /*0584*/ 	.word	0xffffffff


	//   ....[31]....
        /*0588*/ 	.word	0xffffffff


	//   ....[32]....
        /*058c*/ 	.word	0xffffffff


	//   ....[33]....
        /*0590*/ 	.word	0xffffffff


	//   ....[34]....
        /*0594*/ 	.word	0xffffffff


	//   ....[35]....
        /*0598*/ 	.word	0xffffffff


	//   ....[36]....
        /*059c*/ 	.word	0xffffffff


	//   ....[37]....
        /*05a0*/ 	.word	0xffffffff


	//   ....[38]....
        /*05a4*/ 	.word	0xffffffff


	//   ....[39]....
        /*05a8*/ 	.word	0xffffffff


	//   ....[40]....
        /*05ac*/ 	.word	0xffffffff


	//   ....[41]....
        /*05b0*/ 	.word	0xffffffff


	//   ....[42]....
        /*05b4*/ 	.word	0xffffffff


	//   ....[43]....
        /*05b8*/ 	.word	0xffffffff


	//   ....[44]....
        /*05bc*/ 	.word	0xffffffff


	//   ....[45]....
        /*05c0*/ 	.word	0xffffffff


	//   ....[46]....
        /*05c4*/ 	.word	0xffffffff


	//   ....[47]....
        /*05c8*/ 	.word	0xffffffff


	//   ....[48]....
        /*05cc*/ 	.word	0xffffffff


	//   ....[49]....
        /*05d0*/ 	.word	0xffffffff


	//   ....[50]....
        /*05d4*/ 	.word	0xffffffff


	//   ....[51]....
        /*05d8*/ 	.word	0xffffffff


	//   ....[52]....
        /*05dc*/ 	.word	0xffffffff


	//   ....[53]....
        /*05e0*/ 	.word	0xffffffff


	//   ....[54]....
        /*05e4*/ 	.word	0xffffffff


	//   ....[55]....
        /*05e8*/ 	.word	0xffffffff


	//   ....[56]....
        /*05ec*/ 	.word	0xffffffff


	//   ....[57]....
        /*05f0*/ 	.word	0xffffffff


	//   ....[58]....
        /*05f4*/ 	.word	0xffffffff


	//   ....[59]....
        /*05f8*/ 	.word	0xffffffff


	//   ....[60]....
        /*05fc*/ 	.word	0xffffffff


	//   ....[61]....
        /*0600*/ 	.word	0xffffffff


	//   ....[62]....
        /*0604*/ 	.word	0xffffffff


	//   ....[63]....
        /*0608*/ 	.word	0xffffffff


	//   ....[64]....
        /*060c*/ 	.word	0xffffffff


	//   ....[65]....
        /*0610*/ 	.word	0xffffffff


	//   ....[66]....
        /*0614*/ 	.word	0xffffffff


	//   ....[67]....
        /*0618*/ 	.word	0xffffffff


	//   ....[68]....
        /*061c*/ 	.word	0xffffffff


	//   ....[69]....
        /*0620*/ 	.word	0xffffffff


	//   ....[70]....
        /*0624*/ 	.word	0xffffffff


	//   ....[71]....
        /*0628*/ 	.word	0xffffffff


	//   ....[72]....
        /*062c*/ 	.word	0xffffffff


	//   ....[73]....
        /*0630*/ 	.word	0xffffffff


	//   ....[74]....
        /*0634*/ 	.word	0xffffffff


	//   ....[75]....
        /*0638*/ 	.word	0xffffffff


	//   ....[76]....
        /*063c*/ 	.word	0xffffffff


	//   ....[77]....
        /*0640*/ 	.word	0xffffffff


	//   ....[78]....
        /*0644*/ 	.word	0xffffffff


	//   ....[79]....
        /*0648*/ 	.word	0xffffffff


	//   ....[80]....
        /*064c*/ 	.word	0xffffffff


	//   ....[81]....
        /*0650*/ 	.word	0xffffffff


	//   ....[82]....
        /*0654*/ 	.word	0xffffffff


	//   ....[83]....
        /*0658*/ 	.word	0xffffffff


	//   ....[84]....
        /*065c*/ 	.word	0xffffffff


	//   ....[85]....
        /*0660*/ 	.word	0xffffffff


	//   ....[86]....
        /*0664*/ 	.word	0xffffffff


	//   ....[87]....
        /*0668*/ 	.word	0xffffffff


	//   ....[88]....
        /*066c*/ 	.word	0xffffffff


	//   ....[89]....
        /*0670*/ 	.word	0xffffffff


	//   ....[90]....
        /*0674*/ 	.word	0xffffffff


	//   ....[91]....
        /*0678*/ 	.word	0xffffffff


	//   ....[92]....
        /*067c*/ 	.word	0xffffffff


	//   ....[93]....
        /*0680*/ 	.word	0xffffffff


	//   ....[94]....
        /*0684*/ 	.word	0xffffffff


	//   ....[95]....
        /*0688*/ 	.word	0xffffffff


	//   ....[96]....
        /*068c*/ 	.word	0xffffffff


	//   ....[97]....
        /*0690*/ 	.word	0xffffffff


	//   ....[98]....
        /*0694*/ 	.word	0xffffffff


	//   ....[99]....
        /*0698*/ 	.word	0xffffffff


	//   ....[100]....
        /*069c*/ 	.word	0xffffffff


	//   ....[101]....
        /*06a0*/ 	.word	0xffffffff


	//   ....[102]....
        /*06a4*/ 	.word	0xffffffff


	//   ....[103]....
        /*06a8*/ 	.word	0xffffffff


	//   ....[104]....
        /*06ac*/ 	.word	0xffffffff


	//   ....[105]....
        /*06b0*/ 	.word	0xffffffff


	//   ....[106]....
        /*06b4*/ 	.word	0xffffffff


	//   ....[107]....
        /*06b8*/ 	.word	0xffffffff


	//   ....[108]....
        /*06bc*/ 	.word	0xffffffff


	//   ....[109]....
        /*06c0*/ 	.word	0xffffffff


	//   ....[110]....
        /*06c4*/ 	.word	0xffffffff


	//   ....[111]....
        /*06c8*/ 	.word	0xffffffff


	//   ....[112]....
        /*06cc*/ 	.word	0xffffffff


	//   ....[113]....
        /*06d0*/ 	.word	0xffffffff


	//   ....[114]....
        /*06d4*/ 	.word	0xffffffff


	//   ....[115]....
        /*06d8*/ 	.word	0xffffffff


	//   ....[116]....
        /*06dc*/ 	.word	0xffffffff


	//   ....[117]....
        /*06e0*/ 	.word	0xffffffff


	//   ....[118]....
        /*06e4*/ 	.word	0xffffffff


	//   ....[119]....
        /*06e8*/ 	.word	0xffffffff


	//   ....[120]....
        /*06ec*/ 	.word	0xffffffff


	//   ....[121]....
        /*06f0*/ 	.word	0xffffffff


	//   ....[122]....
        /*06f4*/ 	.word	0xffffffff


	//   ....[123]....
        /*06f8*/ 	.word	0xffffffff


	//   ....[124]....
        /*06fc*/ 	.word	0xffffffff


	//   ....[125]....
        /*0700*/ 	.word	0xffffffff


	//   ....[126]....
        /*0704*/ 	.word	0xffffffff


	//   ....[127]....
        /*0708*/ 	.word	0xffffffff


	//   ....[128]....
        /*070c*/ 	.word	0xffffffff


	//   ....[129]....
        /*0710*/ 	.word	0xffffffff


	//   ....[130]....
        /*0714*/ 	.word	0xffffffff


	//   ....[131]....
        /*0718*/ 	.word	0xffffffff


	//   ....[132]....
        /*071c*/ 	.word	0xffffffff


	//   ....[133]....
        /*0720*/ 	.word	0xffffffff


	//   ....[134]....
        /*0724*/ 	.word	0xffffffff


	//   ....[135]....
        /*0728*/ 	.word	0xffffffff


	//   ....[136]....
        /*072c*/ 	.word	0xffffffff


	//   ....[137]....
        /*0730*/ 	.word	0xffffffff


	//   ....[138]....
        /*0734*/ 	.word	0x0500000f


	//   ....[139]....
        /*0738*/ 	.word	0x0500000f


	//   ....[140]....
        /*073c*/ 	.word	0x0500000f


	//   ....[141]....
        /*0740*/ 	.word	0x0500000f


	//   ....[142]....
        /*0744*/ 	.word	0x0500000f


	//   ....[143]....
        /*0748*/ 	.word	0x0500000f


	//   ....[144]....
        /*074c*/ 	.word	0x0500000f


	//   ....[145]....
        /*0750*/ 	.word	0x0500000f


	//   ....[146]....
        /*0754*/ 	.word	0x0500000f


	//   ....[147]....
        /*0758*/ 	.word	0x0500000f


	//   ....[148]....
        /*075c*/ 	.word	0x0500000f


	//   ....[149]....
        /*0760*/ 	.word	0x0500000f


	//   ....[150]....
        /*0764*/ 	.word	0x0500000f


	//   ....[151]....
        /*0768*/ 	.word	0x0500000f


	//   ....[152]....
        /*076c*/ 	.word	0x0500000f


	//   ....[153]....
        /*0770*/ 	.word	0x0500000f


	//   ....[154]....
        /*0774*/ 	.word	0x0500000f


	//   ....[155]....
        /*0778*/ 	.word	0x0500000f


	//   ....[156]....
        /*077c*/ 	.word	0x0500000f


	//   ....[157]....
        /*0780*/ 	.word	0x0500000f


	//   ....[158]....
        /*0784*/ 	.word	0x0500000f


	//   ....[159]....
        /*0788*/ 	.word	0x0500000f


	//   ....[160]....
        /*078c*/ 	.word	0x0500000f


	//   ....[161]....
        /*0790*/ 	.word	0x0500000f


	//   ....[162]....
        /*0794*/ 	.word	0x0500000f


	//   ....[163]....
        /*0798*/ 	.word	0x0500000f


	//   ....[164]....
        /*079c*/ 	.word	0x0500000f


	//   ....[165]....
        /*07a0*/ 	.word	0x0500000f


	//   ....[166]....
        /*07a4*/ 	.word	0x0500000f


	//   ....[167]....
        /*07a8*/ 	.word	0x0500000f


	//   ....[168]....
        /*07ac*/ 	.word	0x0500000f


	//   ....[169]....
        /*07b0*/ 	.word	0x0500000f


	//   ....[170]....
        /*07b4*/ 	.word	0x0500000f


	//   ....[171]....
        /*07b8*/ 	.word	0x0500000f


	//   ....[172]....
        /*07bc*/ 	.word	0x0500000f


	//   ....[173]....
        /*07c0*/ 	.word	0x0500000f


	//   ....[174]....
        /*07c4*/ 	.word	0x0500000f


	//   ....[175]....
        /*07c8*/ 	.word	0x0500000f


	//   ....[176]....
        /*07cc*/ 	.word	0x0500000f


	//   ....[177]....
        /*07d0*/ 	.word	0x0500000f


	//   ....[178]....
        /*07d4*/ 	.word	0x0500000f


	//   ....[179]....
        /*07d8*/ 	.word	0x0500000f


	//   ....[180]....
        /*07dc*/ 	.word	0x0500000f


	//   ....[181]....
        /*07e0*/ 	.word	0x0500000f


	//   ....[182]....
        /*07e4*/ 	.word	0x0500000f


	//   ....[183]....
        /*07e8*/ 	.word	0x0500000f


	//   ....[184]....
        /*07ec*/ 	.word	0x0500000f


	//   ....[185]....
        /*07f0*/ 	.word	0x0500000f


	//   ....[186]....
        /*07f4*/ 	.word	0x0500000f


	//   ....[187]....
        /*07f8*/ 	.word	0x0500000f


	//   ....[188]....
        /*07fc*/ 	.word	0x0500000f


	//   ....[189]....
        /*0800*/ 	.word	0x0500000f


	//   ....[190]....
        /*0804*/ 	.word	0x0500000f


	//   ....[191]....
        /*0808*/ 	.word	0x0500000f


	//   ....[192]....
        /*080c*/ 	.word	0x0500000f


	//   ....[193]....
        /*0810*/ 	.word	0x0500000f


	//   ....[194]....
        /*0814*/ 	.word	0x0500000f


	//   ....[195]....
        /*0818*/ 	.word	0x0500000f


	//   ....[196]....
        /*081c*/ 	.word	0x0500000f


	//   ....[197]....
        /*0820*/ 	.word	0x0500000f


	//   ....[198]....
        /*0824*/ 	.word	0x0500000f


	//   ....[199]....
        /*0828*/ 	.word	0x0500000f


	//   ....[200]....
        /*082c*/ 	.word	0x0500000f


	//   ....[201]....
        /*0830*/ 	.word	0x0500000f


	//   ....[202]....
        /*0834*/ 	.word	0x0500000f


	//   ....[203]....
        /*0838*/ 	.word	0x0500000f


	//   ....[204]....
        /*083c*/ 	.word	0x0500000f


	//   ....[205]....
        /*0840*/ 	.word	0x0500000f


	//   ....[206]....
        /*0844*/ 	.word	0x0500000f


	//   ....[207]....
        /*0848*/ 	.word	0x0500000f


	//   ....[208]....
        /*084c*/ 	.word	0x0500000f


	//   ....[209]....
        /*0850*/ 	.word	0x0500000f


	//   ....[210]....
        /*0854*/ 	.word	0x0500000f


	//   ....[211]....
        /*0858*/ 	.word	0x0500000f


	//   ....[212]....
        /*085c*/ 	.word	0x0500000f


	//   ....[213]....
        /*0860*/ 	.word	0x0500000f


	//   ....[214]....
        /*0864*/ 	.word	0x0500000f


	//----- nvinfo : EIATTR_COOP_GROUP_INSTR_OFFSETS
	.align		4
.L_268:
        /*0868*/ 	.byte	0x04, 0x28
        /*086a*/ 	.short	(.L_270 - .L_269)


	//   ....[0]....
.L_269:
        /*086c*/ 	.word	0x00000060


	//   ....[1]....
        /*0870*/ 	.word	0x00000190


	//   ....[2]....
        /*0874*/ 	.word	0x00000240


	//   ....[3]....
        /*0878*/ 	.word	0x00000400


	//   ....[4]....
        /*087c*/ 	.word	0x00000560


	//   ....[5]....
        /*0880*/ 	.word	0x00000680


	//   ....[6]....
        /*0884*/ 	.word	0x000007e0


	//   ....[7]....
        /*0888*/ 	.word	0x00009440


	//   ....[8]....
        /*088c*/ 	.word	0x00009b00


	//   ....[9]....
        /*0890*/ 	.word	0x00009b10


	//   ....[10]....
        /*0894*/ 	.word	0x00009b20


	//   ....[11]....
        /*0898*/ 	.word	0x00009b30


	//   ....[12]....
        /*089c*/ 	.word	0x00009e70


	//   ....[13]....
        /*08a0*/ 	.word	0x00009e80


	//   ....[14]....
        /*08a4*/ 	.word	0x00009e90


	//   ....[15]....
        /*08a8*/ 	.word	0x00009ea0


	//   ....[16]....
        /*08ac*/ 	.word	0x0000a1c0


	//   ....[17]....
        /*08b0*/ 	.word	0x0000a1d0


	//   ....[18]....
        /*08b4*/ 	.word	0x0000a1e0


	//   ....[19]....
        /*08b8*/ 	.word	0x0000a1f0


	//   ....[20]....
        /*08bc*/ 	.word	0x0000a530


	//   ....[21]....
        /*08c0*/ 	.word	0x0000a540


	//   ....[22]....
        /*08c4*/ 	.word	0x0000a550


	//   ....[23]....
        /*08c8*/ 	.word	0x0000a560


	//   ....[24]....
        /*08cc*/ 	.word	0x0000c450


	//   ....[25]....
        /*08d0*/ 	.word	0x0000c470


	//   ....[26]....
        /*08d4*/ 	.word	0x0000c480


	//   ....[27]....
        /*08d8*/ 	.word	0x0000c490


	//   ....[28]....
        /*08dc*/ 	.word	0x0000c5a0


	//   ....[29]....
        /*08e0*/ 	.word	0x0000c5c0


	//   ....[30]....
        /*08e4*/ 	.word	0x0000c660


	//   ....[31]....
        /*08e8*/ 	.word	0x0000c690


	//   ....[32]....
        /*08ec*/ 	.word	0x0000c9e0


	//   ....[33]....
        /*08f0*/ 	.word	0x0000ca00


	//   ....[34]....
        /*08f4*/ 	.word	0x0000ca20


	//   ....[35]....
        /*08f8*/ 	.word	0x0000ca30


	//   ....[36]....
        /*08fc*/ 	.word	0x0000cb00


	//   ....[37]....
        /*0900*/ 	.word	0x0000cb20


	//   ....[38]....
        /*0904*/ 	.word	0x0000cb30


	//   ....[39]....
        /*0908*/ 	.word	0x0000cbb0


	//   ....[40]....
        /*090c*/ 	.word	0x0000f010


	//   ....[41]....
        /*0910*/ 	.word	0x0000fd50


	//   ....[42]....
        /*0914*/ 	.word	0x000103f0


	//   ....[43]....
        /*0918*/ 	.word	0x000104b0


	//   ....[44]....
        /*091c*/ 	.word	0x00010e20


	//   ....[45]....
        /*0920*/ 	.word	0x00010e90


	//   ....[46]....
        /*0924*/ 	.word	0x00012850


	//   ....[47]....
        /*0928*/ 	.word	0x00012a90


	//   ....[48]....
        /*092c*/ 	.word	0x00013750


	//   ....[49]....
        /*0930*/ 	.word	0x00013810


	//   ....[50]....
        /*0934*/ 	.word	0x00013fa0


	//   ....[51]....
        /*0938*/ 	.word	0x00014030


	//   ....[52]....
        /*093c*/ 	.word	0x00015d30


	//   ....[53]....
        /*0940*/ 	.word	0x00015d70


	//   ....[54]....
        /*0944*/ 	.word	0x00016480


	//   ....[55]....
        /*0948*/ 	.word	0x000164c0


	//   ....[56]....
        /*094c*/ 	.word	0x00017f60


	//   ....[57]....
        /*0950*/ 	.word	0x000181d0


	//   ....[58]....
        /*0954*/ 	.word	0x00018e90


	//   ....[59]....
        /*0958*/ 	.word	0x00018f40


	//   ....[60]....
        /*095c*/ 	.word	0x000196f0


	//   ....[61]....
        /*0960*/ 	.word	0x00019760


	//   ....[62]....
        /*0964*/ 	.word	0x0001a8f0


	//   ....[63]....
        /*0968*/ 	.word	0x0001a930


	//   ....[64]....
        /*096c*/ 	.word	0x0001aa20


	//   ....[65]....
        /*0970*/ 	.word	0x0001ad40


	//   ....[66]....
        /*0974*/ 	.word	0x0001bcf0


	//   ....[67]....
        /*0978*/ 	.word	0x0001bd30


	//   ....[68]....
        /*097c*/ 	.word	0x0001bd60


	//   ....[69]....
        /*0980*/ 	.word	0x0001bda0


	//   ....[70]....
        /*0984*/ 	.word	0x0001c350


	//   ....[71]....
        /*0988*/ 	.word	0x0001c380


	//   ....[72]....
        /*098c*/ 	.word	0x0001c440


	//   ....[73]....
        /*0990*/ 	.word	0x0001c460


	//   ....[74]....
        /*0994*/ 	.word	0x0001c520


	//   ....[75]....
        /*0998*/ 	.word	0x0001c540


	//   ....[76]....
        /*099c*/ 	.word	0x0001c610


	//   ....[77]....
        /*09a0*/ 	.word	0x0001c630


	//   ....[78]....
        /*09a4*/ 	.word	0x0001ce00


	//   ....[79]....
        /*09a8*/ 	.word	0x0001ce10


	//   ....[80]....
        /*09ac*/ 	.word	0x0001cf20


	//   ....[81]....
        /*09b0*/ 	.word	0x0001cf30


	//   ....[82]....
        /*09b4*/ 	.word	0x0001d040


	//   ....[83]....
        /*09b8*/ 	.word	0x0001d050


	//   ....[84]....
        /*09bc*/ 	.word	0x0001d160


	//   ....[85]....
        /*09c0*/ 	.word	0x0001d170


	//   ....[86]....
        /*09c4*/ 	.word	0x0001d2e0


	//   ....[87]....
        /*09c8*/ 	.word	0x0001d4b0


	//   ....[88]....
        /*09cc*/ 	.word	0x0001d4e0


	//   ....[89]....
        /*09d0*/ 	.word	0x0001d510


	//   ....[90]....
        /*09d4*/ 	.word	0x0001d540


	//   ....[91]....
        /*09d8*/ 	.word	0x0001d570


	//   ....[92]....
        /*09dc*/ 	.word	0x0001d5a0


	//   ....[93]....
        /*09e0*/ 	.word	0x0001d710


	//   ....[94]....
        /*09e4*/ 	.word	0x0001d740


	//   ....[95]....
        /*09e8*/ 	.word	0x0001d770


	//   ....[96]....
        /*09ec*/ 	.word	0x0001d7a0


	//   ....[97]....
        /*09f0*/ 	.word	0x0001d7d0


	//   ....[98]....
        /*09f4*/ 	.word	0x0001d800


	//   ....[99]....
        /*09f8*/ 	.word	0x0001d8a0


	//   ....[100]....
        /*09fc*/ 	.word	0x0001d900


	//   ....[101]....
        /*0a00*/ 	.word	0x0001d990


	//   ....[102]....
        /*0a04*/ 	.word	0x0001ea50


	//   ....[103]....
        /*0a08*/ 	.word	0x00020620


	//   ....[104]....
        /*0a0c*/ 	.word	0x00021210


	//   ....[105]....
        /*0a10*/ 	.word	0x00021220


	//   ....[106]....
        /*0a14*/ 	.word	0x00021250


	//   ....[107]....
        /*0a18*/ 	.word	0x00021260


	//   ....[108]....
        /*0a1c*/ 	.word	0x00021370


	//   ....[109]....
        /*0a20*/ 	.word	0x00021380


	//   ....[110]....
        /*0a24*/ 	.word	0x00021410


	//   ....[111]....
        /*0a28*/ 	.word	0x00021420


	//   ....[112]....
        /*0a2c*/ 	.word	0x000214b0


	//   ....[113]....
        /*0a30*/ 	.word	0x000214c0


	//   ....[114]....
        /*0a34*/ 	.word	0x00021550


	//   ....[115]....
        /*0a38*/ 	.word	0x00021560


	//   ....[116]....
        /*0a3c*/ 	.word	0x000215f0


	//   ....[117]....
        /*0a40*/ 	.word	0x00021600


	//   ....[118]....
        /*0a44*/ 	.word	0x00021650


	//   ....[119]....
        /*0a48*/ 	.word	0x00021680


	//   ....[120]....
        /*0a4c*/ 	.word	0x00023fd0


	//   ....[121]....
        /*0a50*/ 	.word	0x00024000


	//   ....[122]....
        /*0a54*/ 	.word	0x00024010


	//   ....[123]....
        /*0a58*/ 	.word	0x00024040


	//   ....[124]....
        /*0a5c*/ 	.word	0x00024070


	//   ....[125]....
        /*0a60*/ 	.word	0x000240a0


	//   ....[126]....
        /*0a64*/ 	.word	0x000240d0


	//   ....[127]....
        /*0a68*/ 	.word	0x000240e0


	//   ....[128]....
        /*0a6c*/ 	.word	0x00024260


	//   ....[129]....
        /*0a70*/ 	.word	0x00024290


	//   ....[130]....
        /*0a74*/ 	.word	0x000242c0


	//   ....[131]....
        /*0a78*/ 	.word	0x000242f0


	//   ....[132]....
        /*0a7c*/ 	.word	0x00024320


	//   ....[133]....
        /*0a80*/ 	.word	0x00024350


	//   ....[134]....
        /*0a84*/ 	.word	0x00024410


	//   ....[135]....
        /*0a88*/ 	.word	0x00024430


	//   ....[136]....
        /*0a8c*/ 	.word	0x000244a0


	//   ....[137]....
        /*0a90*/ 	.word	0x00024b70


	//   ....[138]....
        /*0a94*/ 	.word	0x00024fb0


	//   ....[139]....
        /*0a98*/ 	.word	0x00025060


	//   ....[140]....
        /*0a9c*/ 	.word	0x000250f0


	//   ....[141]....
        /*0aa0*/ 	.word	0x00025140


	//   ....[142]....
        /*0aa4*/ 	.word	0x00025190


	//   ....[143]....
        /*0aa8*/ 	.word	0x00025220


	//   ....[144]....
        /*0aac*/ 	.word	0x000252b0


	//   ....[145]....
        /*0ab0*/ 	.word	0x00025300


	//   ....[146]....
        /*0ab4*/ 	.word	0x00025350


	//   ....[147]....
        /*0ab8*/ 	.word	0x000253e0


	//   ....[148]....
        /*0abc*/ 	.word	0x00025470


	//   ....[149]....
        /*0ac0*/ 	.word	0x000254c0


	//   ....[150]....
        /*0ac4*/ 	.word	0x00025510


	//   ....[151]....
        /*0ac8*/ 	.word	0x000255a0


	//   ....[152]....
        /*0acc*/ 	.word	0x00025630


	//   ....[153]....
        /*0ad0*/ 	.word	0x00025680


	//   ....[154]....
        /*0ad4*/ 	.word	0x000256d0


	//   ....[155]....
        /*0ad8*/ 	.word	0x000257c0


	//   ....[156]....
        /*0adc*/ 	.word	0x00025870


	//   ....[157]....
        /*0ae0*/ 	.word	0x000258f0


	//   ....[158]....
        /*0ae4*/ 	.word	0x00025990


	//   ....[159]....
        /*0ae8*/ 	.word	0x00025a20


	//   ....[160]....
        /*0aec*/ 	.word	0x00025ae0


	//   ....[161]....
        /*0af0*/ 	.word	0x00025b60


	//   ....[162]....
        /*0af4*/ 	.word	0x00025bd0


	//   ....[163]....
        /*0af8*/ 	.word	0x00025d70


	//   ....[164]....
        /*0afc*/ 	.word	0x00025e10


	//   ....[165]....
        /*0b00*/ 	.word	0x00025e90


	//   ....[166]....
        /*0b04*/ 	.word	0x00025f00


	//   ....[167]....
        /*0b08*/ 	.word	0x00026070


	//   ....[168]....
        /*0b0c*/ 	.word	0x000261a0


	//   ....[169]....
        /*0b10*/ 	.word	0x00026210


	//   ....[170]....
        /*0b14*/ 	.word	0x00026260


	//   ....[171]....
        /*0b18*/ 	.word	0x000265e0


	//   ....[172]....
        /*0b1c*/ 	.word	0x00026630


	//   ....[173]....
        /*0b20*/ 	.word	0x000266c0


	//   ....[174]....
        /*0b24*/ 	.word	0x00026750


	//   ....[175]....
        /*0b28*/ 	.word	0x000267e0


	//   ....[176]....
        /*0b2c*/ 	.word	0x00026870


	//   ....[177]....
        /*0b30*/ 	.word	0x00026900


	//   ....[178]....
        /*0b34*/ 	.word	0x00026990


	//   ....[179]....
        /*0b38*/ 	.word	0x00026a50


	//   ....[180]....
        /*0b3c*/ 	.word	0x00026d40


	//   ....[181]....
        /*0b40*/ 	.word	0x00026f20


	//   ....[182]....
        /*0b44*/ 	.word	0x00026f70


	//   ....[183]....
        /*0b48*/ 	.word	0x00026fd0


	//   ....[184]....
        /*0b4c*/ 	.word	0x00027070


	//   ....[185]....
        /*0b50*/ 	.word	0x00027130


	//   ....[186]....
        /*0b54*/ 	.word	0x00027240


	//   ....[187]....
        /*0b58*/ 	.word	0x000272a0


	//   ....[188]....
        /*0b5c*/ 	.word	0x000273a0


	//   ....[189]....
        /*0b60*/ 	.word	0x00027400


	//   ....[190]....
        /*0b64*/ 	.word	0x00027500


	//   ....[191]....
        /*0b68*/ 	.word	0x00027560


	//   ....[192]....
        /*0b6c*/ 	.word	0x00027660


	//   ....[193]....
        /*0b70*/ 	.word	0x000276c0


	//   ....[194]....
        /*0b74*/ 	.word	0x000277a0


	//   ....[195]....
        /*0b78*/ 	.word	0x00027820


	//   ....[196]....
        /*0b7c*/ 	.word	0x00027900


	//   ....[197]....
        /*0b80*/ 	.word	0x00027c30


	//   ....[198]....
        /*0b84*/ 	.word	0x00027cd0


	//   ....[199]....
        /*0b88*/ 	.word	0x00027df0


	//   ....[200]....
        /*0b8c*/ 	.word	0x00027e70


	//   ....[201]....
        /*0b90*/ 	.word	0x00027ef0


	//   ....[202]....
        /*0b94*/ 	.word	0x00027f70


	//   ....[203]....
        /*0b98*/ 	.word	0x00027ff0


	//   ....[204]....
        /*0b9c*/ 	.word	0x00028080


	//   ....[205]....
        /*0ba0*/ 	.word	0x00028120


	//   ....[206]....
        /*0ba4*/ 	.word	0x000281c0


	//   ....[207]....
        /*0ba8*/ 	.word	0x00028240


	//   ....[208]....
        /*0bac*/ 	.word	0x000282c0


	//   ....[209]....
        /*0bb0*/ 	.word	0x00028340


	//   ....[210]....
        /*0bb4*/ 	.word	0x000283d0


	//   ....[211]....
        /*0bb8*/ 	.word	0x00028450


	//   ....[212]....
        /*0bbc*/ 	.word	0x000284f0


	//   ....[213]....
        /*0bc0*/ 	.word	0x00028580


	//   ....[214]....
        /*0bc4*/ 	.word	0x000286b0


	//----- nvinfo : EIATTR_REG_RECONFIG
	.align		4
.L_270:
        /*0bc8*/ 	.byte	0x01, 0x54
	.zero		2


	//----- nvinfo : EIATTR_SYSCALL_OFFSETS
	.align		4
        /*0bcc*/ 	.byte	0x04, 0x46
        /*0bce*/ 	.short	(.L_272 - .L_271)


	//   ....[0]....
.L_271:
        /*0bd0*/ 	.word	0x00001cb0


	//   ....[1]....
        /*0bd4*/ 	.word	0x00001e00


	//   ....[2]....
        /*0bd8*/ 	.word	0x000095d0


	//   ....[3]....
        /*0bdc*/ 	.word	0x000098c0


	//   ....[4]....
        /*0be0*/ 	.word	0x00020260


	//   ....[5]....
        /*0be4*/ 	.word	0x000203b0


	//   ....[6]....
        /*0be8*/ 	.word	0x000204a0


	//   ....[7]....
        /*0bec*/ 	.word	0x00020d60


	//----- nvinfo : EIATTR_MBARRIER_INSTR_OFFSETS
	.align		4
.L_272:
        /*0bf0*/ 	.byte	0x04, 0x39
        /*0bf2*/ 	.short	(.L_274 - .L_273)


	//   ....[0]....
.L_273:
        /*0bf4*/ 	.word	0x000002b0
        /*0bf8*/ 	.word	0x000000ff
        /*0bfc*/ 	.word	0x00028800
        /*0c00*/ 	.short	0x0100
        /*0c02*/ 	.byte	0x08
	.zero		1


	//   ....[1]....
        /*0c04*/ 	.word	0x000002c0
        /*0c08*/ 	.word	0x000000ff
        /*0c0c*/ 	.word	0x00028820
        /*0c10*/ 	.short	0x0100
        /*0c12*/ 	.byte	0x08
	.zero		1


	//   ....[2]....
        /*0c14*/ 	.word	0x000003b0
        /*0c18*/ 	.word	0x000000ff
        /*0c1c*/ 	.word	0x00028830
        /*0c20*/ 	.short	0x0100
        /*0c22*/ 	.byte	0x08
	.zero		1


	//   ....[3]....
        /*0c24*/ 	.word	0x000003c0
        /*0c28*/ 	.word	0x000000ff
        /*0c2c*/ 	.word	0x00028840
        /*0c30*/ 	.short	0x0100
        /*0c32*/ 	.byte	0x08
	.zero		1


	//   ....[4]....
        /*0c34*/ 	.word	0x000003d0
        /*0c38*/ 	.word	0x000000ff
        /*0c3c*/ 	.word	0x00028838
        /*0c40*/ 	.short	0x0100
        /*0c42*/ 	.byte	0x08
	.zero		1


	//   ....[5]....
        /*0c44*/ 	.word	0x000003e0
        /*0c48*/ 	.word	0x000000ff
        /*0c4c*/ 	.word	0x00028848
        /*0c50*/ 	.short	0x0100
        /*0c52*/ 	.byte	0x08
	.zero		1


	//   ....[6]....
        /*0c54*/ 	.word	0x00000510
        /*0c58*/ 	.word	0x000000ff
        /*0c5c*/ 	.word	0x00028850
        /*0c60*/ 	.short	0x0100
        /*0c62*/ 	.byte	0x08
	.zero		1


	//   ....[7]....
        /*0c64*/ 	.word	0x00000520
        /*0c68*/ 	.word	0x000000ff
        /*0c6c*/ 	.word	0x00028860
        /*0c70*/ 	.short	0x0100
        /*0c72*/ 	.byte	0x08
	.zero		1


	//   ....[8]....
        /*0c74*/ 	.word	0x00000530
        /*0c78*/ 	.word	0x000000ff
        /*0c7c*/ 	.word	0x00028858
        /*0c80*/ 	.short	0x0100
        /*0c82*/ 	.byte	0x08
	.zero		1


	//   ....[9]....
        /*0c84*/ 	.word	0x00000540
        /*0c88*/ 	.word	0x000000ff
        /*0c8c*/ 	.word	0x00028868
        /*0c90*/ 	.short	0x0100
        /*0c92*/ 	.byte	0x08
	.zero		1


	//   ....[10]....
        /*0c94*/ 	.word	0x00000630
        /*0c98*/ 	.word	0x000000ff
        /*0c9c*/ 	.word	0x00028870
        /*0ca0*/ 	.short	0x0100
        /*0ca2*/ 	.byte	0x06
	.zero		1


	//   ....[11]....
        /*0ca4*/ 	.word	0x00000640
        /*0ca8*/ 	.word	0x000000ff
        /*0cac*/ 	.word	0x00028880
        /*0cb0*/ 	.short	0x0100
        /*0cb2*/ 	.byte	0x06
	.zero		1


	//   ....[12]....
        /*0cb4*/ 	.word	0x00000650
        /*0cb8*/ 	.word	0x000000ff
        /*0cbc*/ 	.word	0x00028878
        /*0cc0*/ 	.short	0x0100
        /*0cc2*/ 	.byte	0x06
	.zero		1


	//   ....[13]....
        /*0cc4*/ 	.word	0x00000660
        /*0cc8*/ 	.word	0x000000ff
        /*0ccc*/ 	.word	0x00028888
        /*0cd0*/ 	.short	0x0100
        /*0cd2*/ 	.byte	0x06
	.zero		1


	//   ....[14]....
        /*0cd4*/ 	.word	0x00000790
        /*0cd8*/ 	.word	0x000000ff
        /*0cdc*/ 	.word	0x00028890
        /*0ce0*/ 	.short	0x0100
        /*0ce2*/ 	.byte	0x08
	.zero		1


	//   ....[15]....
        /*0ce4*/ 	.word	0x000007a0
        /*0ce8*/ 	.word	0x000000ff
        /*0cec*/ 	.word	0x000288a0
        /*0cf0*/ 	.short	0x0100
        /*0cf2*/ 	.byte	0x08
	.zero		1


	//   ....[16]....
        /*0cf4*/ 	.word	0x000007b0
        /*0cf8*/ 	.word	0x000000ff
        /*0cfc*/ 	.word	0x00028898
        /*0d00*/ 	.short	0x0100
        /*0d02*/ 	.byte	0x08
	.zero		1


	//   ....[17]....
        /*0d04*/ 	.word	0x000007c0
        /*0d08*/ 	.word	0x000000ff
        /*0d0c*/ 	.word	0x000288a8
        /*0d10*/ 	.short	0x0100
        /*0d12*/ 	.byte	0x08
	.zero		1


	//   ....[18]....
        /*0d14*/ 	.word	0x000008f0
        /*0d18*/ 	.word	0x000000ff
        /*0d1c*/ 	.word	0x000288b0
        /*0d20*/ 	.short	0x0100
        /*0d22*/ 	.byte	0x08
	.zero		1


	//   ....[19]....
        /*0d24*/ 	.word	0x00000900
        /*0d28*/ 	.word	0x000000ff
        /*0d2c*/ 	.word	0x000288c0
        /*0d30*/ 	.short	0x0100
        /*0d32*/ 	.byte	0x08
	.zero		1


	//   ....[20]....
        /*0d34*/ 	.word	0x00000910
        /*0d38*/ 	.word	0x000000ff
        /*0d3c*/ 	.word	0x000288b8
        /*0d40*/ 	.short	0x0100
        /*0d42*/ 	.byte	0x08
	.zero		1


	//   ....[21]....
        /*0d44*/ 	.word	0x00000920
        /*0d48*/ 	.word	0x000000ff
        /*0d4c*/ 	.word	0x000288c8
        /*0d50*/ 	.short	0x0100
        /*0d52*/ 	.byte	0x08
	.zero		1


	//   ....[22]....
        /*0d54*/ 	.word	0x000034c0
        /*0d58*/ 	.word	0x0000006a
        /*0d5c*/ 	.word	0x00028890
        /*0d60*/ 	.short	0x010a
        /*0d62*/ 	.byte	0x3f
	.zero		1


	//   ....[23]....
        /*0d64*/ 	.word	0x00005d70
        /*0d68*/ 	.word	0x0000006a
        /*0d6c*/ 	.word	0x00028890
        /*0d70*/ 	.short	0x010a
        /*0d72*/ 	.byte	0x3f
	.zero		1


	//   ....[24]....
        /*0d74*/ 	.word	0x00007fc0
        /*0d78*/ 	.word	0x0000006a
        /*0d7c*/ 	.word	0x00028890
        /*0d80*/ 	.short	0x010a
        /*0d82*/ 	.byte	0x3f
	.zero		1


	//   ....[25]....
        /*0d84*/ 	.word	0x00008620
        /*0d88*/ 	.word	0x0000002c
        /*0d8c*/ 	.word	0x00000000
        /*0d90*/ 	.short	0x0101
        /*0d92*/ 	.byte	0x3f
	.zero		1


	//   ....[26]....
        /*0d94*/ 	.word	0x00008660
        /*0d98*/ 	.word	0x0000006a
        /*0d9c*/ 	.word	0x000288b0
        /*0da0*/ 	.short	0x010a
        /*0da2*/ 	.byte	0x3f
	.zero		1


	//   ....[27]....
        /*0da4*/ 	.word	0x00008cb0
        /*0da8*/ 	.word	0x0000006a
        /*0dac*/ 	.word	0x00000000
        /*0db0*/ 	.short	0x0101
        /*0db2*/ 	.byte	0x3f
	.zero		1


	//   ....[28]....
        /*0db4*/ 	.word	0x00009650
        /*0db8*/ 	.word	0x00000002
        /*0dbc*/ 	.word	0x00028800
        /*0dc0*/ 	.short	0x010a
        /*0dc2*/ 	.byte	0x3f
	.zero		1


	//   ....[29]....
        /*0dc4*/ 	.word	0x000096a0
        /*0dc8*/ 	.word	0x00000002
        /*0dcc*/ 	.word	0x00028800
        /*0dd0*/ 	.short	0x010a
        /*0dd2*/ 	.byte	0x3f
	.zero		1


	//   ....[30]....
        /*0dd4*/ 	.word	0x0000a7a0
        /*0dd8*/ 	.word	0x00000002
        /*0ddc*/ 	.word	0x00028800
        /*0de0*/ 	.short	0x010a
        /*0de2*/ 	.byte	0x3f
	.zero		1


	//   ....[31]....
        /*0de4*/ 	.word	0x0000ce60
        /*0de8*/ 	.word	0x00000002
        /*0dec*/ 	.word	0x00028800
        /*0df0*/ 	.short	0x010a
        /*0df2*/ 	.byte	0x3f
	.zero		1


	//   ....[32]....
        /*0df4*/ 	.word	0x0000eaf0
        /*0df8*/ 	.word	0x0000000b
        /*0dfc*/ 	.word	0x00028830
        /*0e00*/ 	.short	0x010a
        /*0e02*/ 	.byte	0x3f
	.zero		1


	//   ....[33]....
        /*0e04*/ 	.word	0x0000eb60
        /*0e08*/ 	.word	0x0000000b
        /*0e0c*/ 	.word	0x00028830
        /*0e10*/ 	.short	0x010a
        /*0e12*/ 	.byte	0x3f
	.zero		1


	//   ....[34]....
        /*0e14*/ 	.word	0x0000f1f0
        /*0e18*/ 	.word	0x00000000
        /*0e1c*/ 	.word	0x00000000
        /*0e20*/ 	.short	0x0101
        /*0e22*/ 	.byte	0x3f
	.zero		1


	//   ....[35]....
        /*0e24*/ 	.word	0x00011ec0
        /*0e28*/ 	.word	0x0000000b
        /*0e2c*/ 	.word	0x00028830
        /*0e30*/ 	.short	0x010a
        /*0e32*/ 	.byte	0x3f
	.zero		1


	//   ....[36]....
        /*0e34*/ 	.word	0x00011f10
        /*0e38*/ 	.word	0x0000000b
        /*0e3c*/ 	.word	0x00028830
        /*0e40*/ 	.short	0x010a
        /*0e42*/ 	.byte	0x3f
	.zero		1


	//   ....[37]....
        /*0e44*/ 	.word	0x00012360
        /*0e48*/ 	.word	0x0000000b
        /*0e4c*/ 	.word	0x00028850
        /*0e50*/ 	.short	0x010a
        /*0e52*/ 	.byte	0x3f
	.zero		1


	//   ....[38]....
        /*0e54*/ 	.word	0x000123a0
        /*0e58*/ 	.word	0x0000000b
        /*0e5c*/ 	.word	0x00028850
        /*0e60*/ 	.short	0x010a
        /*0e62*/ 	.byte	0x3f
	.zero		1


	//   ....[39]....
        /*0e64*/ 	.word	0x00012890
        /*0e68*/ 	.word	0x00000006
        /*0e6c*/ 	.word	0x00000000
        /*0e70*/ 	.short	0x0101
        /*0e72*/ 	.byte	0x3f
	.zero		1


	//   ....[40]....
        /*0e74*/ 	.word	0x00014510
        /*0e78*/ 	.word	0x00000037
        /*0e7c*/ 	.word	0x00000000
        /*0e80*/ 	.short	0x0101
        /*0e82*/ 	.byte	0x3f
	.zero		1


	//   ....[41]....
        /*0e84*/ 	.word	0x000153e0
        /*0e88*/ 	.word	0x00000000
        /*0e8c*/ 	.word	0x00028830
        /*0e90*/ 	.short	0x010a
        /*0e92*/ 	.byte	0x3f
	.zero		1


	//   ....[42]....
        /*0e94*/ 	.word	0x00015430
        /*0e98*/ 	.word	0x00000000
        /*0e9c*/ 	.word	0x00028830
        /*0ea0*/ 	.short	0x010a
        /*0ea2*/ 	.byte	0x3f
	.zero		1


	//   ....[43]....
        /*0ea4*/ 	.word	0x00015880
        /*0ea8*/ 	.word	0x00000009
        /*0eac*/ 	.word	0x00028850
        /*0eb0*/ 	.short	0x010a
        /*0eb2*/ 	.byte	0x3f
	.zero		1


	//   ....[44]....
        /*0eb4*/ 	.word	0x000158c0
        /*0eb8*/ 	.word	0x00000009
        /*0ebc*/ 	.word	0x00028850
        /*0ec0*/ 	.short	0x010a
        /*0ec2*/ 	.byte	0x3f
	.zero		1


	//   ....[45]....
        /*0ec4*/ 	.word	0x00017050
        /*0ec8*/ 	.word	0x00000015
        /*0ecc*/ 	.word	0x00000000
        /*0ed0*/ 	.short	0x0101
        /*0ed2*/ 	.byte	0x3f
	.zero		1


	//   ....[46]....
        /*0ed4*/ 	.word	0x000170d0
        /*0ed8*/ 	.word	0x0000000d
        /*0edc*/ 	.word	0x00000000
        /*0ee0*/ 	.short	0x0101
        /*0ee2*/ 	.byte	0x3f
	.zero		1


	//   ....[47]....
        /*0ee4*/ 	.word	0x00017610
        /*0ee8*/ 	.word	0x00000000
        /*0eec*/ 	.word	0x00028830
        /*0ef0*/ 	.short	0x010a
        /*0ef2*/ 	.byte	0x3f
	.zero		1


	//   ....[48]....
        /*0ef4*/ 	.word	0x00017660
        /*0ef8*/ 	.word	0x00000000
        /*0efc*/ 	.word	0x00028830
        /*0f00*/ 	.short	0x010a
        /*0f02*/ 	.byte	0x3f
	.zero		1


	//   ....[49]....
        /*0f04*/ 	.word	0x00017ab0
        /*0f08*/ 	.word	0x00000009
        /*0f0c*/ 	.word	0x00028850
        /*0f10*/ 	.short	0x010a
        /*0f12*/ 	.byte	0x3f
	.zero		1


	//   ....[50]....
        /*0f14*/ 	.word	0x00017af0
        /*0f18*/ 	.word	0x00000009
        /*0f1c*/ 	.word	0x00028850
        /*0f20*/ 	.short	0x010a
        /*0f22*/ 	.byte	0x3f
	.zero		1


	//   ....[51]....
        /*0f24*/ 	.word	0x00018020
        /*0f28*/ 	.word	0x0000000e
        /*0f2c*/ 	.word	0x00000000
        /*0f30*/ 	.short	0x0101
        /*0f32*/ 	.byte	0x3f
	.zero		1


	//   ....[52]....
        /*0f34*/ 	.word	0x00019c40
        /*0f38*/ 	.word	0x00000035
        /*0f3c*/ 	.word	0x00000000
        /*0f40*/ 	.short	0x0101
        /*0f42*/ 	.byte	0x3f
	.zero		1


	//   ....[53]....
        /*0f44*/ 	.word	0x0001a7f0
        /*0f48*/ 	.word	0x0000000d
        /*0f4c*/ 	.word	0x00028850
        /*0f50*/ 	.short	0x010a
        /*0f52*/ 	.byte	0x3f
	.zero		1


	//   ....[54]....
        /*0f54*/ 	.word	0x0001a870
        /*0f58*/ 	.word	0x0000000d
        /*0f5c*/ 	.word	0x00028850
        /*0f60*/ 	.short	0x010a
        /*0f62*/ 	.byte	0x3f
	.zero		1


	//   ....[55]....
        /*0f64*/ 	.word	0x0001ae30
        /*0f68*/ 	.word	0x00000004
        /*0f6c*/ 	.word	0x00000000
        /*0f70*/ 	.short	0x0101
        /*0f72*/ 	.byte	0x3f
	.zero		1


	//   ....[56]....
        /*0f74*/ 	.word	0x0001c370
        /*0f78*/ 	.word	0x00000000
        /*0f7c*/ 	.word	0x00000000
        /*0f80*/ 	.short	0x0101
        /*0f82*/ 	.byte	0x3f
	.zero		1


	//   ....[57]....
        /*0f84*/ 	.word	0x0001eb40
        /*0f88*/ 	.word	0x00000007
        /*0f8c*/ 	.word	0x00028820
        /*0f90*/ 	.short	0x010a
        /*0f92*/ 	.byte	0x3f
	.zero		1


	//   ....[58]....
        /*0f94*/ 	.word	0x0001ec20
        /*0f98*/ 	.word	0x00000007
        /*0f9c*/ 	.word	0x000288a0
        /*0fa0*/ 	.short	0x010a
        /*0fa2*/ 	.byte	0x3f
	.zero		1


	//   ....[59]....
        /*0fa4*/ 	.word	0x0001ef80
        /*0fa8*/ 	.word	0x00000007
        /*0fac*/ 	.word	0x000288c0
        /*0fb0*/ 	.short	0x010a
        /*0fb2*/ 	.byte	0x3f
	.zero		1


	//   ....[60]....
        /*0fb4*/ 	.word	0x0001f450
        /*0fb8*/ 	.word	0x00000008
        /*0fbc*/ 	.word	0x000288a0
        /*0fc0*/ 	.short	0x010a
        /*0fc2*/ 	.byte	0x3f
	.zero		1


	//   ....[61]....
        /*0fc4*/ 	.word	0x0001f790
        /*0fc8*/ 	.word	0x00000008
        /*0fcc*/ 	.word	0x000288c0
        /*0fd0*/ 	.short	0x010a
        /*0fd2*/ 	.byte	0x3f
	.zero		1


	//   ....[62]....
        /*0fd4*/ 	.word	0x000208b0
        /*0fd8*/ 	.word	0x00000000
        /*0fdc*/ 	.word	0x00028840
        /*0fe0*/ 	.short	0x010a
        /*0fe2*/ 	.byte	0x3f
	.zero		1


	//   ....[63]....
        /*0fe4*/ 	.word	0x00021770
        /*0fe8*/ 	.word	0x00000009
        /*0fec*/ 	.word	0x00028800
        /*0ff0*/ 	.short	0x0107
        /*0ff2*/ 	.byte	0x3f
	.zero		1


	//   ....[64]....
        /*0ff4*/ 	.word	0x00021880
        /*0ff8*/ 	.word	0x00000002
        /*0ffc*/ 	.word	0x00028800
        /*1000*/ 	.short	0x0101
        /*1002*/ 	.byte	0x3f
	.zero		1


	//   ....[65]....
        /*1004*/ 	.word	0x000218a0
        /*1008*/ 	.word	0x00000002
        /*100c*/ 	.word	0x00028820
        /*1010*/ 	.short	0x010a
        /*1012*/ 	.byte	0x3f
	.zero		1


	//   ....[66]....
        /*1014*/ 	.word	0x00021c20
        /*1018*/ 	.word	0x00000003
        /*101c*/ 	.word	0x00028840
        /*1020*/ 	.short	0x010a
        /*1022*/ 	.byte	0x3f
	.zero		1


	//   ....[67]....
        /*1024*/ 	.word	0x00021fe0
        /*1028*/ 	.word	0x00000003
        /*102c*/ 	.word	0x00000060
        /*1030*/ 	.short	0x010a
        /*1032*/ 	.byte	0x3f
	.zero		1


	//   ....[68]....
        /*1034*/ 	.word	0x000226c0
        /*1038*/ 	.word	0x00000003
        /*103c*/ 	.word	0x00028840
        /*1040*/ 	.short	0x010a
        /*1042*/ 	.byte	0x3f
	.zero		1


	//   ....[69]....
        /*1044*/ 	.word	0x00022a80
        /*1048*/ 	.word	0x00000002
        /*104c*/ 	.word	0x00000060
        /*1050*/ 	.short	0x010a
        /*1052*/ 	.byte	0x3f
	.zero		1


	//   ....[70]....
        /*1054*/ 	.word	0x00023090
        /*1058*/ 	.word	0x00000002
        /*105c*/ 	.word	0x00028840
        /*1060*/ 	.short	0x010a
        /*1062*/ 	.byte	0x3f
	.zero		1


	//   ....[71]....
        /*1064*/ 	.word	0x00023450
        /*1068*/ 	.word	0x00000002
        /*106c*/ 	.word	0x00000060
        /*1070*/ 	.short	0x010a
        /*1072*/ 	.byte	0x3f
	.zero		1


	//   ....[72]....
        /*1074*/ 	.word	0x000239f0
        /*1078*/ 	.word	0x00000000
        /*107c*/ 	.word	0x00028860
        /*1080*/ 	.short	0x010a
        /*1082*/ 	.byte	0x3f
	.zero		1


	//   ....[73]....
        /*1084*/ 	.word	0x00024af0
        /*1088*/ 	.word	0x00000000
        /*108c*/ 	.word	0x00028820
        /*1090*/ 	.short	0x010a
        /*1092*/ 	.byte	0x3f
	.zero		1


	//   ....[74]....
        /*1094*/ 	.word	0x00024ca0
        /*1098*/ 	.word	0x00000006
        /*109c*/ 	.word	0x00000000
        /*10a0*/ 	.short	0x010a
        /*10a2*/ 	.byte	0x3f
	.zero		1


	//   ....[75]....
        /*10a4*/ 	.word	0x00024d10
        /*10a8*/ 	.word	0x00000007
        /*10ac*/ 	.word	0x00000000
        /*10b0*/ 	.short	0x010a
        /*10b2*/ 	.byte	0x3f
	.zero		1


	//   ....[76]....
        /*10b4*/ 	.word	0x00024d80
        /*10b8*/ 	.word	0x00000004
        /*10bc*/ 	.word	0x00000000
        /*10c0*/ 	.short	0x010a
        /*10c2*/ 	.byte	0x3f
	.zero		1


	//   ....[77]....
        /*10c4*/ 	.word	0x00024db0
        /*10c8*/ 	.word	0x00000003
        /*10cc*/ 	.word	0x00000000
        /*10d0*/ 	.short	0x010a
        /*10d2*/ 	.byte	0x3f
	.zero		1


	//   ....[78]....
        /*10d4*/ 	.word	0x00024e10
        /*10d8*/ 	.word	0x0000006a
        /*10dc*/ 	.word	0x00028890
        /*10e0*/ 	.short	0x010a
        /*10e2*/ 	.byte	0x3f
	.zero		1


	//   ....[79]....
        /*10e4*/ 	.word	0x00024e60
        /*10e8*/ 	.word	0x0000006a
        /*10ec*/ 	.word	0x00028890
        /*10f0*/ 	.short	0x010a
        /*10f2*/ 	.byte	0x3f
	.zero		1


	//   ....[80]....
        /*10f4*/ 	.word	0x00024eb0
        /*10f8*/ 	.word	0x0000006a
        /*10fc*/ 	.word	0x00028890
        /*1100*/ 	.short	0x010a
        /*1102*/ 	.byte	0x3f
	.zero		1


	//   ....[81]....
        /*1104*/ 	.word	0x00024f00
        /*1108*/ 	.word	0x0000006a
        /*110c*/ 	.word	0x000288b0
        /*1110*/ 	.short	0x010a
        /*1112*/ 	.byte	0x3f
	.zero		1


	//   ....[82]....
        /*1114*/ 	.word	0x00025700
        /*1118*/ 	.word	0x00000002
        /*111c*/ 	.word	0x00028800
        /*1120*/ 	.short	0x010a
        /*1122*/ 	.byte	0x3f
	.zero		1


	//   ....[83]....
        /*1124*/ 	.word	0x000262c0
        /*1128*/ 	.word	0x00000002
        /*112c*/ 	.word	0x00028800
        /*1130*/ 	.short	0x010a
        /*1132*/ 	.byte	0x3f
	.zero		1


	//   ....[84]....
        /*1134*/ 	.word	0x00026310
        /*1138*/ 	.word	0x0000000b
        /*113c*/ 	.word	0x00028830
        /*1140*/ 	.short	0x010a
        /*1142*/ 	.byte	0x3f
	.zero		1


	//   ....[85]....
        /*1144*/ 	.word	0x00026360
        /*1148*/ 	.word	0x0000000b
        /*114c*/ 	.word	0x00028830
        /*1150*/ 	.short	0x010a
        /*1152*/ 	.byte	0x3f
	.zero		1


	//   ....[86]....
        /*1154*/ 	.word	0x000263b0
        /*1158*/ 	.word	0x0000000b
        /*115c*/ 	.word	0x00028850
        /*1160*/ 	.short	0x010a
        /*1162*/ 	.byte	0x3f
	.zero		1


	//   ....[87]....
        /*1164*/ 	.word	0x00026400
        /*1168*/ 	.word	0x00000000
        /*116c*/ 	.word	0x00028830
        /*1170*/ 	.short	0x010a
        /*1172*/ 	.byte	0x3f
	.zero		1


	//   ....[88]....
        /*1174*/ 	.word	0x00026450
        /*1178*/ 	.word	0x00000009
        /*117c*/ 	.word	0x00028850
        /*1180*/ 	.short	0x010a
        /*1182*/ 	.byte	0x3f
	.zero		1


	//   ....[89]....
        /*1184*/ 	.word	0x000264a0
        /*1188*/ 	.word	0x00000000
        /*118c*/ 	.word	0x00028830
        /*1190*/ 	.short	0x010a
        /*1192*/ 	.byte	0x3f
	.zero		1


	//   ....[90]....
        /*1194*/ 	.word	0x000264f0
        /*1198*/ 	.word	0x00000009
        /*119c*/ 	.word	0x00028850
        /*11a0*/ 	.short	0x010a
        /*11a2*/ 	.byte	0x3f
	.zero		1


	//   ....[91]....
        /*11a4*/ 	.word	0x00026540
        /*11a8*/ 	.word	0x0000000d
        /*11ac*/ 	.word	0x00028850
        /*11b0*/ 	.short	0x010a
        /*11b2*/ 	.byte	0x3f
	.zero		1


	//   ....[92]....
        /*11b4*/ 	.word	0x00026b20
        /*11b8*/ 	.word	0x00000006
        /*11bc*/ 	.word	0x00028820
        /*11c0*/ 	.short	0x010a
        /*11c2*/ 	.byte	0x3f
	.zero		1


	//   ....[93]....
        /*11c4*/ 	.word	0x00026b70
        /*11c8*/ 	.word	0x00000007
        /*11cc*/ 	.word	0x000288a0
        /*11d0*/ 	.short	0x010a
        /*11d2*/ 	.byte	0x3f
	.zero		1


	//   ....[94]....
        /*11d4*/ 	.word	0x00026bc0
        /*11d8*/ 	.word	0x00000007
        /*11dc*/ 	.word	0x000288c0
        /*11e0*/ 	.short	0x010a
        /*11e2*/ 	.byte	0x3f
	.zero		1


	//   ....[95]....
        /*11e4*/ 	.word	0x00026c10
        /*11e8*/ 	.word	0x00000008
        /*11ec*/ 	.word	0x000288a0
        /*11f0*/ 	.short	0x010a
        /*11f2*/ 	.byte	0x3f
	.zero		1


	//   ....[96]....
        /*11f4*/ 	.word	0x00026c60
        /*11f8*/ 	.word	0x00000008
        /*11fc*/ 	.word	0x000288c0
        /*1200*/ 	.short	0x010a
        /*1202*/ 	.byte	0x3f
	.zero		1


	//   ....[97]....
        /*1204*/ 	.word	0x00026e00
        /*1208*/ 	.word	0x00000000
        /*120c*/ 	.word	0x00028840
        /*1210*/ 	.short	0x010a
        /*1212*/ 	.byte	0x3f
	.zero		1


	//   ....[98]....
        /*1214*/ 	.word	0x00027950
        /*1218*/ 	.word	0x00000002
        /*121c*/ 	.word	0x00028820
        /*1220*/ 	.short	0x010a
        /*1222*/ 	.byte	0x3f
	.zero		1


	//   ....[99]....
        /*1224*/ 	.word	0x000279a0
        /*1228*/ 	.word	0x00000003
        /*122c*/ 	.word	0x00028840
        /*1230*/ 	.short	0x010a
        /*1232*/ 	.byte	0x3f
	.zero		1


	//   ....[100]....
        /*1234*/ 	.word	0x000279f0
        /*1238*/ 	.word	0x00000003
        /*123c*/ 	.word	0x00000060
        /*1240*/ 	.short	0x010a
        /*1242*/ 	.byte	0x3f
	.zero		1


	//   ....[101]....
        /*1244*/ 	.word	0x00027a40
        /*1248*/ 	.word	0x00000003
        /*124c*/ 	.word	0x00028840
        /*1250*/ 	.short	0x010a
        /*1252*/ 	.byte	0x3f
	.zero		1


	//   ....[102]....
        /*1254*/ 	.word	0x00027a90
        /*1258*/ 	.word	0x00000002
        /*125c*/ 	.word	0x00000060
        /*1260*/ 	.short	0x010a
        /*1262*/ 	.byte	0x3f
	.zero		1


	//   ....[103]....
        /*1264*/ 	.word	0x00027ae0
        /*1268*/ 	.word	0x00000002
        /*126c*/ 	.word	0x00028840
        /*1270*/ 	.short	0x010a
        /*1272*/ 	.byte	0x3f
	.zero		1


	//   ....[104]....
        /*1274*/ 	.word	0x00027b30
        /*1278*/ 	.word	0x00000002
        /*127c*/ 	.word	0x00000060
        /*1280*/ 	.short	0x010a
        /*1282*/ 	.byte	0x3f
	.zero		1


	//   ....[105]....
        /*1284*/ 	.word	0x00027b80
        /*1288*/ 	.word	0x00000000
        /*128c*/ 	.word	0x00028860
        /*1290*/ 	.short	0x010a
        /*1292*/ 	.byte	0x3f
	.zero		1


	//   ....[106]....
        /*1294*/ 	.word	0x000285d0
        /*1298*/ 	.word	0x00000000
        /*129c*/ 	.word	0x00028820
        /*12a0*/ 	.short	0x010a
        /*12a2*/ 	.byte	0x3f
	.zero		1


	//   ....[107]....
        /*12a4*/ 	.word	0x00028770
        /*12a8*/ 	.word	0x00000006
        /*12ac*/ 	.word	0x00000000
        /*12b0*/ 	.short	0x010a
        /*12b2*/ 	.byte	0x3f
	.zero		1


	//   ....[108]....
        /*12b4*/ 	.word	0x000287c0
        /*12b8*/ 	.word	0x00000007
        /*12bc*/ 	.word	0x00000000
        /*12c0*/ 	.short	0x010a
        /*12c2*/ 	.byte	0x3f
	.zero		1


	//   ....[109]....
        /*12c4*/ 	.word	0x00028810
        /*12c8*/ 	.word	0x00000004
        /*12cc*/ 	.word	0x00000000
        /*12d0*/ 	.short	0x010a
        /*12d2*/ 	.byte	0x3f
	.zero		1


	//----- nvinfo : EIATTR_NUM_MBARRIERS
	.align		4
.L_274:
        /*12d4*/ 	.byte	0x03, 0x38
        /*12d6*/ 	.short	0x0016


	//----- nvinfo : EIATTR_EXIT_INSTR_OFFSETS
	.align		4
        /*12d8*/ 	.byte	0x04, 0x1c
        /*12da*/ 	.short	(.L_276 - .L_275)


	//   ....[0]....
.L_275:
        /*12dc*/ 	.word	0x00024e00


	//----- nvinfo : EIATTR_MAX_THREADS
	.align		4
.L_276:
        /*12e0*/ 	.byte	0x04, 0x05
        /*12e2*/ 	.short	(.L_278 - .L_277)
.L_277:
        /*12e4*/ 	.word	0x00000180
        /*12e8*/ 	.word	0x00000001
        /*12ec*/ 	.word	0x00000001


	//----- nvinfo : EIATTR_CRS_STACK_SIZE
	.align		4
.L_278:
        /*12f0*/ 	.byte	0x04, 0x1e
        /*12f2*/ 	.short	(.L_280 - .L_279)
.L_279:
        /*12f4*/ 	.word	0x00000000


	//----- nvinfo : EIATTR_CBANK_PARAM_SIZE
	.align		4
.L_280:
        /*12f8*/ 	.byte	0x03, 0x19
        /*12fa*/ 	.short	0x0af0


	//----- nvinfo : EIATTR_PARAM_CBANK
	.align		4
        /*12fc*/ 	.byte	0x04, 0x0a
        /*12fe*/ 	.short	(.L_282 - .L_281)
	.align		4
.L_281:
        /*1300*/ 	.word	index@(.nv.constant0._ZN7cutlass13device_kernelIN5flash11enable_sm90INS1_16FlashAttnFwdSm90INS1_25CollectiveMainloopFwdSm90ILi2EN4cute5tupleIJNS5_1CILi1EEES8_S8_EEENS6_IJNS7_ILi128EEESA_SA_EEELi128ENS_10bfloat16_tEfNS_4arch4Sm90ELb0ELb1ELb0ELb1ELb0ELb1ELb0ELb1ELb1ELb1ELb0ELb0EEENS1_21CollectiveEpilogueFwdISB_S9_SC_SE_Li256ELb1ELb1ELb0ELb0EEENS1_36VarlenDynamicPersistentTileSchedulerILi128ELi128ELi256ELi128ELb0ELb1ELb1ELb1ELb0ELb1EEEEEEEEEvNT_6ParamsE)
        /*1304*/ 	.short	0x0210
        /*1306*/ 	.short	0x0af0


	//----- nvinfo : EIATTR_SW_WAR
	.align		4
.L_282:
        /*1308*/ 	.byte	0x04, 0x36
        /*130a*/ 	.short	(.L_284 - .L_283)
.L_283:
        /*130c*/ 	.word	0x00000008
.L_284:


//--------------------- .nv.info._ZN7cutlass13device_kernelIN5flash11enable_sm90INS1_16FlashAttnFwdSm90INS1_25CollectiveMainloopFwdSm90ILi2EN4cute5tupleIJNS5_1CILi1EEES8_S8_EEENS6_IJNS7_ILi128EEESA_SA_EEELi128ENS_10bfloat16_tEfNS_4arch4Sm90ELb1ELb0ELb0ELb0ELb0ELb0ELb0ELb1ELb1ELb1ELb0ELb0EEENS1_21CollectiveEpilogueFwdISB_S9_SC_SE_Li256ELb0ELb1ELb0ELb0EEENS1_30DynamicPersistentTileSchedulerILi256ELi128ELb0ELb1ELb1EEEEEEEEEvNT_6ParamsE --------------------------
	.section	.nv.info._ZN7cutlass13device_kernelIN5flash11enable_sm90INS1_16FlashAttnFwdSm90INS1_25CollectiveMainloopFwdSm90ILi2EN4cute5tupleIJNS5_1CILi1EEES8_S8_EEENS6_IJNS7_ILi128EEESA_SA_EEELi128ENS_10bfloat16_tEfNS_4arch4Sm90ELb1ELb0ELb0ELb0ELb0ELb0ELb0ELb1ELb1ELb1ELb0ELb0EEENS1_21CollectiveEpilogueFwdISB_S9_SC_SE_Li256ELb0ELb1ELb0ELb0EEENS1_30DynamicPersistentTileSchedulerILi256ELi128ELb0ELb1ELb1EEEEEEEEEvNT_6ParamsE,"",@"SHT_CUDA_INFO"
	.sectionflags	@""
	.align	4


	//----- nvinfo : EIATTR_CUDA_API_VERSION
	.align		4
        /*0000*/ 	.byte	0x04, 0x37
        /*0002*/ 	.short	(.L_286 - .L_285)
.L_285:
        /*0004*/ 	.word	0x00000082


	//----- nvinfo : EIATTR_KPARAM_INFO
	.align		4
.L_286:
        /*0008*/ 	.byte	0x04, 0x17
        /*000a*/ 	.short	(.L_288 - .L_287)
.L_287:
        /*000c*/ 	.word	0x00000000
        /*0010*/ 	.short	0x0000
        /*0012*/ 	.short	0x0070
        /*0014*/ 	.byte	0x00, 0xf0, 0x01, 0x2a


	//----- nvinfo : EIATTR_SPARSE_MMA_MASK
	.align		4
.L_288:
        /*0018*/ 	.byte	0x03, 0x50
        /*001a*/ 	.short	0x0000


	//----- nvinfo : EIATTR_MAXREG_COUNT
	.align		4
        /*001c*/ 	.byte	0x03, 0x1b
        /*001e*/ 	.short	0x00a8


	//----- nvinfo : EIATTR_NUM_BARRIERS
	.align		4
        /*0020*/ 	.byte	0x02, 0x4c
        /*0022*/ 	.byte	0x10
	.zero		1


	//----- nvinfo : EIATTR_EXTERNS
	.align		4
        /*0024*/ 	.byte	0x04, 0x0f
        /*0026*/ 	.short	(.L_290 - .L_289)


	//   ....[0]....
	.align		4
.L_289:
        /*0028*/ 	.word	index@(__assertfail)


	//----- nvinfo : EIATTR_ANNOTATIONS
	.align		4
.L_290:
        /*002c*/ 	.byte	0x04, 0x55
        /*002e*/ 	.short	(.L_292 - .L_291)


	//   ....[0]....
.L_291:
        /* <DEDUP_REMOVED lines=25> */


	//----- nvinfo : EIATTR_MERCURY_ISA_VERSION
	.align		4
.L_292:
        /*01b0*/ 	.byte	0x03, 0x5f
        /*01b2*/ 	.short	0x0101


	//----- nvinfo : EIATTR_INT_WARP_WIDE_INSTR_OFFSETS
	.align		4
        /*01b4*/ 	.byte	0x04, 0x31
        /*01b6*/ 	.short	(.L_294 - .L_293)


	//   ....[0]....
.L_293:
        /*01b8*/ 	.word	0x00000130


	//   ....[1]....
        /*01bc*/ 	.word	0x00000170


	//   ....[2]....
        /*01c0*/ 	.word	0x000001e0


	//   ....[3]....
        /*01c4*/ 	.word	0x0000b2d0


	//   ....[4]....
        /*01c8*/ 	.word	0x0000b360


	//   ....[5]....
        /*01cc*/ 	.word	0x0000e680


	//   ....[6]....
        /*01d0*/ 	.word	0x0000e710


	//----- nvinfo : EIATTR_COOP_GROUP_MASK_REGIDS
	.align		4
.L_294:
        /*01d4*/ 	.byte	0x04, 0x29
        /*01d6*/ 	.short	(.L_296 - .L_295)


	//   ....[0]....
.L_295:
        /*01d8*/ 	.word	0xffffffff


	//   ....[1]....
        /*01dc*/ 	.word	0xffffffff


	//   ....[2]....
        /*01e0*/ 	.word	0xffffffff


	//   ....[3]....
        /*01e4*/ 	.word	0xffffffff


	//   ....[4]....
        /*01e8*/ 	.word	0xffffffff


	//   ....[5]....
        /*01ec*/ 	.word	0xffffffff


	//   ....[6]....
        /*01f0*/ 	.word	0xffffffff


	//   ....[7]....
        /*01f4*/ 	.word	0xffffffff


	//   ....[8]....
        /*01f8*/ 	.word	0xffffffff


	//   ....[9]....
        /*01fc*/ 	.word	0xffffffff


	//   ....[10]....
        /*0200*/ 	.word	0xffffffff


	//   ....[11]....
        /*0204*/ 	.word	0xffffffff


	//   ....[12]....
        /*0208*/ 	.word	0xffffffff


	//   ....[13]....
        /*020c*/ 	.word	0xffffffff


	//   ....[14]....
        /*0210*/ 	.word	0xffffffff


	//   ....[15]....
        /*0214*/ 	.word	0xffffffff


	//   ....[16]....
        /*0218*/ 	.word	0xffffffff


	//   ....[17]....
        /*021c*/ 	.word	0xffffffff


	//   ....[18]....
        /*0220*/ 	.word	0xffffffff


	//   ....[19]....
        /*0224*/ 	.word	0xffffffff


	//   ....[20]....
        /*0228*/ 	.word	0xffffffff


	//   ....[21]....
        /*022c*/ 	.word	0xffffffff


	//   ....[22]....
        /*0230*/ 	.word	0xffffffff


	//   ....[23]....
        /*0234*/ 	.word	0xffffffff


	//   ....[24]....
        /*0238*/ 	.word	0xffffffff


	//   ....[25]....
        /*023c*/ 	.word	0xffffffff


	//   ....[26]....
        /*0240*/ 	.word	0xffffffff


	//   ....[27]....
        /*0244*/ 	.word	0xffffffff


	//   ....[28]....
        /*0248*/ 	.word	0xffffffff


	//   ....[29]....
        /*024c*/ 	.word	0xffffffff


	//   ....[30]....
        /*0250*/ 	.word	0xffffffff


	//   ....[31]....
        /*0254*/ 	.word	0xffffffff


	//   ....[32]....
        /*0258*/ 	.word	0xffffffff


	//   ....[33]....
        /*025c*/ 	.word	0xffffffff


	//   ....[34]....
        /*0260*/ 	.word	0xffffffff


	//   ....[35]....
        /*0264*/ 	.word	0xffffffff


	//   ....[36]....
        /*0268*/ 	.word	0xffffffff


	//   ....[37]....
        /*026c*/ 	.word	0xffffffff


	//   ....[38]....
        /*0270*/ 	.word	0xffffffff


	//   ....[39]....
        /*0274*/ 	.word	0xffffffff


	//   ....[40]....
        /*0278*/ 	.word	0xffffffff


	//   ....[41]....
        /*027c*/ 	.word	0xffffffff


	//   ....[42]....
        /*0280*/ 	.word	0xffffffff


	//   ....[43]....
        /*0284*/ 	.word	0xffffffff


	//   ....[44]....
        /*0288*/ 	.word	0xffffffff


	//   ....[45]....
        /*028c*/ 	.word	0xffffffff


	//   ....[46]....
        /*0290*/ 	.word	0xffffffff


	//   ....[47]....
        /*0294*/ 	.word	0xffffffff


	//   ....[48]....
        /*0298*/ 	.word	0xffffffff


	//   ....[49]....
        /*029c*/ 	.word	0xffffffff


	//   ....[50]....
        /*02a0*/ 	.word	0xffffffff


	//   ....[51]....
        /*02a4*/ 	.word	0xffffffff


	//   ....[52]....
        /*02a8*/ 	.word	0xffffffff


	//   ....[53]....
        /*02ac*/ 	.word	0xffffffff


	//   ....[54]....
        /*02b0*/ 	.word	0xffffffff


	//   ....[55]....
        /*02b4*/ 	.word	0xffffffff


	//   ....[56]....
        /*02b8*/ 	.word	0xffffffff


	//   ....[57]....
        /*02bc*/ 	.word	0xffffffff


	//   ....[58]....
        /*02c0*/ 	.word	0xffffffff


	//   ....[59]....
        /*02c4*/ 	.word	0xffffffff


	//   ....[60]....
        /*02c8*/ 	.word	0xffffffff


	//   ....[61]....
        /*02cc*/ 	.word	0xffffffff


	//   ....[62]....
        /*02d0*/ 	.word	0xffffffff


	//   ....[63]....
        /*02d4*/ 	.word	0xffffffff


	//   ....[64]....
        /*02d8*/ 	.word	0xffffffff


	//   ....[65]....
        /*02dc*/ 	.word	0xffffffff


	//   ....[66]....
        /*02e0*/ 	.word	0xffffffff


	//   ....[67]....
        /*02e4*/ 	.word	0xffffffff


	//   ....[68]....
        /*02e8*/ 	.word	0x0500000f


	//   ....[69]....
        /*02ec*/ 	.word	0x0500000f


	//   ....[70]....
        /*02f0*/ 	.word	0x0500000f


	//   ....[71]....
        /*02f4*/ 	.word	0x0500000f


	//   ....[72]....
        /*02f8*/ 	.word	0x0500000f


	//   ....[73]....
        /*02fc*/ 	.word	0x0500000f


	//   ....[74]....
        /*0300*/ 	.word	0x0500000f


	//   ....[75]....
        /*0304*/ 	.word	0x0500000f


	//   ....[76]....
        /*0308*/ 	.word	0x0500000f


	//   ....[77]....
        /*030c*/ 	.word	0x0500000f


	//   ....[78]....
        /*0310*/ 	.word	0x0500000f


	//   ....[79]....
        /*0314*/ 	.word	0x0500000f


	//   ....[80]....
        /*0318*/ 	.word	0x0500000f


	//   ....[81]....
        /*031c*/ 	.word	0x0500000f


	//   ....[82]....
        /*0320*/ 	.word	0x0500000f


	//   ....[83]....
        /*0324*/ 	.word	0x0500000f


	//   ....[84]....
        /*0328*/ 	.word	0x0500000f


	//   ....[85]....
        /*032c*/ 	.word	0x0500000f


	//   ....[86]....
        /*0330*/ 	.word	0x0500000f


	//----- nvinfo : EIATTR_COOP_GROUP_INSTR_OFFSETS
	.align		4
.L_296:
        /*0334*/ 	.byte	0x04, 0x28
        /*0336*/ 	.short	(.L_298 - .L_297)


	//   ....[0]....
.L_297:
        /*0338*/ 	.word	0x00000070


	//   ....[1]....
        /*033c*/ 	.word	0x00000140


	//   ....[2]....
        /*0340*/ 	.word	0x00000190


	//   ....[3]....
        /*0344*/ 	.word	0x000003c0


	//   ....[4]....
        /*0348*/ 	.word	0x00000520


	//   ....[5]....
        /*034c*/ 	.word	0x00000640


	//   ....[6]....
        /*0350*/ 	.word	0x000007a0


	//   ....[7]....
        /*0354*/ 	.word	0x00001470


	//   ....[8]....
        /*0358*/ 	.word	0x00001c20


	//   ....[9]....
        /*035c*/ 	.word	0x00001c40


	//   ....[10]....
        /*0360*/ 	.word	0x000024e0


	//   ....[11]....
        /*0364*/ 	.word	0x000025b0


	//   ....[12]....
        /*0368*/ 	.word	0x00002fe0


	//   ....[13]....
        /*036c*/ 	.word	0x00003050


	//   ....[14]....
        /*0370*/ 	.word	0x00004200


	//   ....[15]....
        /*0374*/ 	.word	0x00004910


	//   ....[16]....
        /*0378*/ 	.word	0x00004940


	//   ....[17]....
        /*037c*/ 	.word	0x000049a0


	//   ....[18]....
        /*0380*/ 	.word	0x00005110


	//   ....[19]....
        /*0384*/ 	.word	0x000052e0


	//   ....[20]....
        /*0388*/ 	.word	0x00006c40


	//   ....[21]....
        /*038c*/ 	.word	0x00006c70


	//   ....[22]....
        /*0390*/ 	.word	0x00006f30


	//   ....[23]....
        /*0394*/ 	.word	0x00006f80


	//   ....[24]....
        /*0398*/ 	.word	0x00008580


	//   ....[25]....
        /*039c*/ 	.word	0x000085c0


	//   ....[26]....
        /*03a0*/ 	.word	0x000086a0


	//   ....[27]....
        /*03a4*/ 	.word	0x000086c0


	//   ....[28]....
        /*03a8*/ 	.word	0x000097c0


	//   ....[29]....
        /*03ac*/ 	.word	0x000097f0


	//   ....[30]....
        /*03b0*/ 	.word	0x00009820


	//   ....[31]....
        /*03b4*/ 	.word	0x00009850


	//   ....[32]....
        /*03b8*/ 	.word	0x00009dc0


	//   ....[33]....
        /*03bc*/ 	.word	0x00009e00


	//   ....[34]....
        /*03c0*/ 	.word	0x00009ec0


	//   ....[35]....
        /*03c4*/ 	.word	0x00009ee0


	//   ....[36]....
        /*03c8*/ 	.word	0x00009fa0


	//   ....[37]....
        /*03cc*/ 	.word	0x00009fc0


	//   ....[38]....
        /*03d0*/ 	.word	0x0000a090


	//   ....[39]....
        /*03d4*/ 	.word	0x0000a0b0


	//   ....[40]....
        /*03d8*/ 	.word	0x0000a730


	//   ....[41]....
        /*03dc*/ 	.word	0x0000a760


	//   ....[42]....
        /*03e0*/ 	.word	0x0000a830


	//   ....[43]....
        /*03e4*/ 	.word	0x0000a850


	//   ....[44]....
        /*03e8*/ 	.word	0x0000a910


	//   ....[45]....
        /*03ec*/ 	.word	0x0000a930


	//   ....[46]....
        /*03f0*/ 	.word	0x0000aa00


	//   ....[47]....
        /*03f4*/ 	.word	0x0000aa20


	//   ....[48]....
        /*03f8*/ 	.word	0x0000ab80


	//   ....[49]....
        /*03fc*/ 	.word	0x0000b8d0


	//   ....[50]....
        /*0400*/ 	.word	0x0000c2b0


	//   ....[51]....
        /*0404*/ 	.word	0x0000c2c0


	//   ....[52]....
        /*0408*/ 	.word	0x0000c330


	//   ....[53]....
        /*040c*/ 	.word	0x0000c360


	//   ....[54]....
        /*0410*/ 	.word	0x0000c410


	//   ....[55]....
        /*0414*/ 	.word	0x0000c420


	//   ....[56]....
        /*0418*/ 	.word	0x0000c4a0


	//   ....[57]....
        /*041c*/ 	.word	0x0000c4b0


	//   ....[58]....
        /*0420*/ 	.word	0x0000c530


	//   ....[59]....
        /*0424*/ 	.word	0x0000c540


	//   ....[60]....
        /*0428*/ 	.word	0x0000c5c0


	//   ....[61]....
        /*042c*/ 	.word	0x0000c5d0


	//   ....[62]....
        /*0430*/ 	.word	0x0000c650


	//   ....[63]....
        /*0434*/ 	.word	0x0000c660


	//   ....[64]....
        /*0438*/ 	.word	0x0000c670


	//   ....[65]....
        /*043c*/ 	.word	0x0000c680


	//   ....[66]....
        /*0440*/ 	.word	0x0000ec70


	//   ....[67]....
        /*0444*/ 	.word	0x0000ee60


	//   ....[68]....
        /*0448*/ 	.word	0x0000f3d0


	//   ....[69]....
        /*044c*/ 	.word	0x0000f550


	//   ....[70]....
        /*0450*/ 	.word	0x0000f5b0


	//   ....[71]....
        /*0454*/ 	.word	0x0000f640


	//   ....[72]....
        /*0458*/ 	.word	0x0000f720


	//   ....[73]....
        /*045c*/ 	.word	0x0000f780


	//   ....[74]....
        /*0460*/ 	.word	0x0000f890


	//   ....[75]....
        /*0464*/ 	.word	0x0000f8f0


	//   ....[76]....
        /*0468*/ 	.word	0x0000f9e0


	//   ....[77]....
        /*046c*/ 	.word	0x0000fa40


	//   ....[78]....
        /*0470*/ 	.word	0x0000fb30


	//   ....[79]....
        /*0474*/ 	.word	0x0000fb90


	//   ....[80]....
        /*0478*/ 	.word	0x0000fc80


	//   ....[81]....
        /*047c*/ 	.word	0x0000fce0


	//   ....[82]....
        /*0480*/ 	.word	0x0000fdc0


	//   ....[83]....
        /*0484*/ 	.word	0x0000fe20


	//   ....[84]....
        /*0488*/ 	.word	0x0000fef0


	//   ....[85]....
        /*048c*/ 	.word	0x00010210


	//   ....[86]....
        /*0490*/ 	.word	0x00010330


	//----- nvinfo : EIATTR_REG_RECONFIG
	.align		4
.L_298:
        /*0494*/ 	.byte	0x01, 0x54
	.zero		2


	//----- nvinfo : EIATTR_SYSCALL_OFFSETS
	.align		4
        /*0498*/ 	.byte	0x04, 0x46
        /*049a*/ 	.short	(.L_300 - .L_299)


	//   ....[0]....
.L_299:
        /*049c*/ 	.word	0x00001650


	//   ....[1]....
        /*04a0*/ 	.word	0x0000b4d0


	//   ....[2]....
        /*04a4*/ 	.word	0x0000b620


	//   ....[3]....
        /*04a8*/ 	.word	0x0000b710


	//   ....[4]....
        /*04ac*/ 	.word	0x0000be80


	//----- nvinfo : EIATTR_MBARRIER_INSTR_OFFSETS
	.align		4
.L_300:
        /*04b0*/ 	.byte	0x04, 0x39
        /*04b2*/ 	.short	(.L_302 - .L_301)


	//   ....[0]....
.L_301:
        /*04b4*/ 	.word	0x00000270
        /*04b8*/ 	.word	0x000000ff
        /*04bc*/ 	.word	0x00028800
        /*04c0*/ 	.short	0x0100
        /*04c2*/ 	.byte	0x08
	.zero		1


	//   ....[1]....
        /*04c4*/ 	.word	0x00000280
        /*04c8*/ 	.word	0x000000ff
        /*04cc*/ 	.word	0x00028820
        /*04d0*/ 	.short	0x0100
        /*04d2*/ 	.byte	0x08
	.zero		1


	//   ....[2]....
        /*04d4*/ 	.word	0x00000370
        /*04d8*/ 	.word	0x000000ff
        /*04dc*/ 	.word	0x00028830
        /*04e0*/ 	.short	0x0100
        /*04e2*/ 	.byte	0x08
	.zero		1


	//   ....[3]....
        /*04e4*/ 	.word	0x00000380
        /*04e8*/ 	.word	0x000000ff
        /*04ec*/ 	.word	0x00028840
        /*04f0*/ 	.short	0x0100
        /*04f2*/ 	.byte	0x08
	.zero		1


	//   ....[4]....
        /*04f4*/ 	.word	0x00000390
        /*04f8*/ 	.word	0x000000ff
        /*04fc*/ 	.word	0x00028838
        /*0500*/ 	.short	0x0100
        /*0502*/ 	.byte	0x08
	.zero		1


	//   ....[5]....
        /*0504*/ 	.word	0x000003a0
        /*0508*/ 	.word	0x000000ff
        /*050c*/ 	.word	0x00028848
        /*0510*/ 	.short	0x0100
        /*0512*/ 	.byte	0x08
	.zero		1


	//   ....[6]....
        /*0514*/ 	.word	0x000004d0
        /*0518*/ 	.word	0x000000ff
        /*051c*/ 	.word	0x00028850
        /*0520*/ 	.short	0x0100
        /*0522*/ 	.byte	0x08
	.zero		1


	//   ....[7]....
        /*0524*/ 	.word	0x000004e0
        /*0528*/ 	.word	0x000000ff
        /*052c*/ 	.word	0x00028860
        /*0530*/ 	.short	0x0100
        /*0532*/ 	.byte	0x08
	.zero		1


	//   ....[8]....
        /*0534*/ 	.word	0x000004f0
        /*0538*/ 	.word	0x000000ff
        /*053c*/ 	.word	0x00028858
        /*0540*/ 	.short	0x0100
        /*0542*/ 	.byte	0x08
	.zero		1


	//   ....[9]....
        /*0544*/ 	.word	0x00000500
        /*0548*/ 	.word	0x000000ff
        /*054c*/ 	.word	0x00028868
        /*0550*/ 	.short	0x0100
        /*0552*/ 	.byte	0x08
	.zero		1


	//   ....[10]....
        /*0554*/ 	.word	0x000005f0
        /*0558*/ 	.word	0x000000ff
        /*055c*/ 	.word	0x00028870
        /*0560*/ 	.short	0x0100
        /*0562*/ 	.byte	0x06
	.zero		1


	//   ....[11]....
        /*0564*/ 	.word	0x00000600
        /*0568*/ 	.word	0x000000ff
        /*056c*/ 	.word	0x00028880
        /*0570*/ 	.short	0x0100
        /*0572*/ 	.byte	0x06
	.zero		1


	//   ....[12]....
        /*0574*/ 	.word	0x00000610
        /*0578*/ 	.word	0x000000ff
        /*057c*/ 	.word	0x00028878
        /*0580*/ 	.short	0x0100
        /*0582*/ 	.byte	0x06
	.zero		1


	//   ....[13]....
        /*0584*/ 	.word	0x00000620
        /*0588*/ 	.word	0x000000ff
        /*058c*/ 	.word	0x00028888
        /*0590*/ 	.short	0x0100
        /*0592*/ 	.byte	0x06
	.zero		1


	//   ....[14]....
        /*0594*/ 	.word	0x00000750
        /*0598*/ 	.word	0x000000ff
        /*059c*/ 	.word	0x00028890
        /*05a0*/ 	.short	0x0100
        /*05a2*/ 	.byte	0x08
	.zero		1


	//   ....[15]....
        /*05a4*/ 	.word	0x00000760
        /*05a8*/ 	.word	0x000000ff
        /*05ac*/ 	.word	0x000288a0
        /*05b0*/ 	.short	0x0100
        /*05b2*/ 	.byte	0x08
	.zero		1


	//   ....[16]....
        /*05b4*/ 	.word	0x00000770
        /*05b8*/ 	.word	0x000000ff
        /*05bc*/ 	.word	0x00028898
        /*05c0*/ 	.short	0x0100
        /*05c2*/ 	.byte	0x08
	.zero		1


	//   ....[17]....
        /*05c4*/ 	.word	0x00000780
        /*05c8*/ 	.word	0x000000ff
        /*05cc*/ 	.word	0x000288a8
        /*05d0*/ 	.short	0x0100
        /*05d2*/ 	.byte	0x08
	.zero		1


	//   ....[18]....
        /*05d4*/ 	.word	0x000008b0
        /*05d8*/ 	.word	0x000000ff
        /*05dc*/ 	.word	0x000288b0
        /*05e0*/ 	.short	0x0100
        /*05e2*/ 	.byte	0x08
	.zero		1


	//   ....[19]....
        /*05e4*/ 	.word	0x000008c0
        /*05e8*/ 	.word	0x000000ff
        /*05ec*/ 	.word	0x000288c0
        /*05f0*/ 	.short	0x0100
        /*05f2*/ 	.byte	0x08
	.zero		1


	//   ....[20]....
        /*05f4*/ 	.word	0x000008d0
        /*05f8*/ 	.word	0x000000ff
        /*05fc*/ 	.word	0x000288b8
        /*0600*/ 	.short	0x0100
        /*0602*/ 	.byte	0x08
	.zero		1


	//   ....[21]....
        /*0604*/ 	.word	0x000008e0
        /*0608*/ 	.word	0x000000ff
        /*060c*/ 	.word	0x000288c8
        /*0610*/ 	.short	0x0100
        /*0612*/ 	.byte	0x08
	.zero		1


	//   ....[22]....
        /*0614*/ 	.word	0x000016d0
        /*0618*/ 	.word	0x000000ff
        /*061c*/ 	.word	0x00028800
        /*0620*/ 	.short	0x010a
        /*0622*/ 	.byte	0x29
	.zero		1


	//   ....[23]....
        /*0624*/ 	.word	0x00001750
        /*0628*/ 	.word	0x00000003
        /*062c*/ 	.word	0x00028830
        /*0630*/ 	.short	0x010a
        /*0632*/ 	.byte	0x3f
	.zero		1


	//   ....[24]....
        /*0634*/ 	.word	0x000017b0
        /*0638*/ 	.word	0x00000003
        /*063c*/ 	.word	0x00028830
        /*0640*/ 	.short	0x010a
        /*0642*/ 	.byte	0x3f
	.zero		1


	//   ....[25]....
        /*0644*/ 	.word	0x00001ed0
        /*0648*/ 	.word	0x00000003
        /*064c*/ 	.word	0x00000000
        /*0650*/ 	.short	0x0101
        /*0652*/ 	.byte	0x3f
	.zero		1


	//   ....[26]....
        /*0654*/ 	.word	0x00003c60
        /*0658*/ 	.word	0x000000ff
        /*065c*/ 	.word	0x00028830
        /*0660*/ 	.short	0x010a
        /*0662*/ 	.byte	0x06
	.zero		1


	//   ....[27]....
        /*0664*/ 	.word	0x00003ca0
        /*0668*/ 	.word	0x000000ff
        /*066c*/ 	.word	0x00028830
        /*0670*/ 	.short	0x010a
        /*0672*/ 	.byte	0x06
	.zero		1


	//   ....[28]....
        /*0674*/ 	.word	0x00003fc0
        /*0678*/ 	.word	0x000000ff
        /*067c*/ 	.word	0x00028850
        /*0680*/ 	.short	0x010a
        /*0682*/ 	.byte	0x06
	.zero		1


	//   ....[29]....
        /*0684*/ 	.word	0x00004000
        /*0688*/ 	.word	0x000000ff
        /*068c*/ 	.word	0x00028850
        /*0690*/ 	.short	0x010a
        /*0692*/ 	.byte	0x06
	.zero		1


	//   ....[30]....
        /*0694*/ 	.word	0x000057d0
        /*0698*/ 	.word	0x00000027
        /*069c*/ 	.word	0x00000000
        /*06a0*/ 	.short	0x0101
        /*06a2*/ 	.byte	0x3f
	.zero		1


	//   ....[31]....
        /*06a4*/ 	.word	0x00005880
        /*06a8*/ 	.word	0x00000029
        /*06ac*/ 	.word	0x00000000
        /*06b0*/ 	.short	0x0101
        /*06b2*/ 	.byte	0x3f
	.zero		1


	//   ....[32]....
        /*06b4*/ 	.word	0x000065b0
        /*06b8*/ 	.word	0x000000ff
        /*06bc*/ 	.word	0x00028830
        /*06c0*/ 	.short	0x010a
        /*06c2*/ 	.byte	0x06
	.zero		1


	//   ....[33]....
        /*06c4*/ 	.word	0x000065f0
        /*06c8*/ 	.word	0x000000ff
        /*06cc*/ 	.word	0x00028830
        /*06d0*/ 	.short	0x010a
        /*06d2*/ 	.byte	0x06
	.zero		1


	//   ....[34]....
        /*06d4*/ 	.word	0x00006910
        /*06d8*/ 	.word	0x000000ff
        /*06dc*/ 	.word	0x00028850
        /*06e0*/ 	.short	0x010a
        /*06e2*/ 	.byte	0x06
	.zero		1


	//   ....[35]....
        /*06e4*/ 	.word	0x00006950
        /*06e8*/ 	.word	0x000000ff
        /*06ec*/ 	.word	0x00028850
        /*06f0*/ 	.short	0x010a
        /*06f2*/ 	.byte	0x06
	.zero		1


	//   ....[36]....
        /*06f4*/ 	.word	0x00007a50
        /*06f8*/ 	.word	0x0000001b
        /*06fc*/ 	.word	0x00000000
        /*0700*/ 	.short	0x0101
        /*0702*/ 	.byte	0x3f
	.zero		1


	//   ....[37]....
        /*0704*/ 	.word	0x00007b00
        /*0708*/ 	.word	0x0000001f
        /*070c*/ 	.word	0x00000000
        /*0710*/ 	.short	0x0101
        /*0712*/ 	.byte	0x3f
	.zero		1


	//   ....[38]....
        /*0714*/ 	.word	0x000084f0
        /*0718*/ 	.word	0x000000ff
        /*071c*/ 	.word	0x00028850
        /*0720*/ 	.short	0x010a
        /*0722*/ 	.byte	0x05
	.zero		1


	//   ....[39]....
        /*0724*/ 	.word	0x00008530
        /*0728*/ 	.word	0x000000ff
        /*072c*/ 	.word	0x00028850
        /*0730*/ 	.short	0x010a
        /*0732*/ 	.byte	0x05
	.zero		1


	//   ....[40]....
        /*0734*/ 	.word	0x00008a50
        /*0738*/ 	.word	0x00000000
        /*073c*/ 	.word	0x00000000
        /*0740*/ 	.short	0x0101
        /*0742*/ 	.byte	0x3f
	.zero		1


	//   ....[41]....
        /*0744*/ 	.word	0x00009df0
        /*0748*/ 	.word	0x00000000
        /*074c*/ 	.word	0x00000000
        /*0750*/ 	.short	0x0101
        /*0752*/ 	.byte	0x3f
	.zero		1


	//   ....[42]....
        /*0754*/ 	.word	0x0000bad0
        /*0758*/ 	.word	0x00000000
        /*075c*/ 	.word	0x00028840
        /*0760*/ 	.short	0x010a
        /*0762*/ 	.byte	0x3f
	.zero		1


	//   ....[43]....
        /*0764*/ 	.word	0x0000c7a0
        /*0768*/ 	.word	0x00000011
        /*076c*/ 	.word	0x00028800
        /*0770*/ 	.short	0x0107
        /*0772*/ 	.byte	0x3f
	.zero		1


	//   ....[44]....
        /*0774*/ 	.word	0x0000c8b0
        /*0778*/ 	.word	0x00000011
        /*077c*/ 	.word	0x00028800
        /*0780*/ 	.short	0x0101
        /*0782*/ 	.byte	0x3f
	.zero		1


	//   ....[45]....
        /*0784*/ 	.word	0x0000c8d0
        /*0788*/ 	.word	0x00000011
        /*078c*/ 	.word	0x00028820
        /*0790*/ 	.short	0x010a
        /*0792*/ 	.byte	0x3f
	.zero		1


	//   ....[46]....
        /*0794*/ 	.word	0x0000cc00
        /*0798*/ 	.word	0x00000004
        /*079c*/ 	.word	0x00028840
        /*07a0*/ 	.short	0x010a
        /*07a2*/ 	.byte	0x3f
	.zero		1


	//   ....[47]....
        /*07a4*/ 	.word	0x0000cf80
        /*07a8*/ 	.word	0x00000004
        /*07ac*/ 	.word	0x00000060
        /*07b0*/ 	.short	0x010a
        /*07b2*/ 	.byte	0x3f
	.zero		1


	//   ....[48]....
        /*07b4*/ 	.word	0x0000d5d0
        /*07b8*/ 	.word	0x00000003
        /*07bc*/ 	.word	0x00028840
        /*07c0*/ 	.short	0x010a
        /*07c2*/ 	.byte	0x3f
	.zero		1


	//   ....[49]....
        /*07c4*/ 	.word	0x0000d960
        /*07c8*/ 	.word	0x00000002
        /*07cc*/ 	.word	0x00000060
        /*07d0*/ 	.short	0x010a
        /*07d2*/ 	.byte	0x3f
	.zero		1


	//   ....[50]....
        /*07d4*/ 	.word	0x0000df00
        /*07d8*/ 	.word	0x00000002
        /*07dc*/ 	.word	0x00028840
        /*07e0*/ 	.short	0x010a
        /*07e2*/ 	.byte	0x3f
	.zero		1


	//   ....[51]....
        /*07e4*/ 	.word	0x0000e290
        /*07e8*/ 	.word	0x00000002
        /*07ec*/ 	.word	0x00000060
        /*07f0*/ 	.short	0x010a
        /*07f2*/ 	.byte	0x3f
	.zero		1


	//   ....[52]....
        /*07f4*/ 	.word	0x0000e7e0
        /*07f8*/ 	.word	0x00000003
        /*07fc*/ 	.word	0x00028860
        /*0800*/ 	.short	0x010a
        /*0802*/ 	.byte	0x3f
	.zero		1


	//   ....[53]....
        /*0804*/ 	.word	0x0000ede0
        /*0808*/ 	.word	0x00000000
        /*080c*/ 	.word	0x00028820
        /*0810*/ 	.short	0x010a
        /*0812*/ 	.byte	0x3f
	.zero		1


	//   ....[54]....
        /*0814*/ 	.word	0x0000efb0
        /*0818*/ 	.word	0x00000006
        /*081c*/ 	.word	0x00000000
        /*0820*/ 	.short	0x010a
        /*0822*/ 	.byte	0x3f
	.zero		1


	//   ....[55]....
        /*0824*/ 	.word	0x0000f000
        /*0828*/ 	.word	0x00000003
        /*082c*/ 	.word	0x00000000
        /*0830*/ 	.short	0x010a
        /*0832*/ 	.byte	0x3f
	.zero		1


	//   ....[56]....
        /*0834*/ 	.word	0x0000f060
        /*0838*/ 	.word	0x00000012
        /*083c*/ 	.word	0x00000000
        /*0840*/ 	.short	0x010a
        /*0842*/ 	.byte	0x3f
	.zero		1


	//   ....[57]....
        /*0844*/ 	.word	0x0000f090
        /*0848*/ 	.word	0x00000003
        /*084c*/ 	.word	0x00000000
        /*0850*/ 	.short	0x010a
        /*0852*/ 	.byte	0x3f
	.zero		1


	//   ....[58]....
        /*0854*/ 	.word	0x0000f100
        /*0858*/ 	.word	0x00000003
        /*085c*/ 	.word	0x00028800
        /*0860*/ 	.short	0x010a
        /*0862*/ 	.byte	0x3f
	.zero		1


	//   ....[59]....
        /*0864*/ 	.word	0x0000f150
        /*0868*/ 	.word	0x00000003
        /*086c*/ 	.word	0x00028830
        /*0870*/ 	.short	0x010a
        /*0872*/ 	.byte	0x3f
	.zero		1


	//   ....[60]....
        /*0874*/ 	.word	0x0000f1b0
        /*0878*/ 	.word	0x00000005
        /*087c*/ 	.word	0x00028830
        /*0880*/ 	.short	0x010a
        /*0882*/ 	.byte	0x3f
	.zero		1


	//   ....[61]....
        /*0884*/ 	.word	0x0000f210
        /*0888*/ 	.word	0x00000005
        /*088c*/ 	.word	0x00028850
        /*0890*/ 	.short	0x010a
        /*0892*/ 	.byte	0x3f
	.zero		1


	//   ....[62]....
        /*0894*/ 	.word	0x0000f270
        /*0898*/ 	.word	0x00000005
        /*089c*/ 	.word	0x00028830
        /*08a0*/ 	.short	0x010a
        /*08a2*/ 	.byte	0x3f
	.zero		1


	//   ....[63]....
        /*08a4*/ 	.word	0x0000f2d0
        /*08a8*/ 	.word	0x00000005
        /*08ac*/ 	.word	0x00028850
        /*08b0*/ 	.short	0x010a
        /*08b2*/ 	.byte	0x3f
	.zero		1


	//   ....[64]....
        /*08b4*/ 	.word	0x0000f330
        /*08b8*/ 	.word	0x00000007
        /*08bc*/ 	.word	0x00028850
        /*08c0*/ 	.short	0x010a
        /*08c2*/ 	.byte	0x3f
	.zero		1


	//   ....[65]....
        /*08c4*/ 	.word	0x0000f480
        /*08c8*/ 	.word	0x00000000
        /*08cc*/ 	.word	0x00028840
        /*08d0*/ 	.short	0x010a
        /*08d2*/ 	.byte	0x3f
	.zero		1


	//   ....[66]....
        /*08d4*/ 	.word	0x0000ff30
        /*08d8*/ 	.word	0x00000011
        /*08dc*/ 	.word	0x00028820
        /*08e0*/ 	.short	0x010a
        /*08e2*/ 	.byte	0x3f
	.zero		1


	//   ....[67]....
        /*08e4*/ 	.word	0x0000ff80
        /*08e8*/ 	.word	0x00000004
        /*08ec*/ 	.word	0x00028840
        /*08f0*/ 	.short	0x010a
        /*08f2*/ 	.byte	0x3f
	.zero		1


	//   ....[68]....
        /*08f4*/ 	.word	0x0000ffd0
        /*08f8*/ 	.word	0x00000004
        /*08fc*/ 	.word	0x00000060
        /*0900*/ 	.short	0x010a
        /*0902*/ 	.byte	0x3f
	.zero		1


	//   ....[69]....
        /*0904*/ 	.word	0x00010020
        /*0908*/ 	.word	0x00000003
        /*090c*/ 	.word	0x00028840
        /*0910*/ 	.short	0x010a
        /*0912*/ 	.byte	0x3f
	.zero		1


	//   ....[70]....
        /*0914*/ 	.word	0x00010070
        /*0918*/ 	.word	0x00000002
        /*091c*/ 	.word	0x00000060
        /*0920*/ 	.short	0x010a
        /*0922*/ 	.byte	0x3f
	.zero		1


	//   ....[71]....
        /*0924*/ 	.word	0x000100c0
        /*0928*/ 	.word	0x00000002
        /*092c*/ 	.word	0x00028840
        /*0930*/ 	.short	0x010a
        /*0932*/ 	.byte	0x3f
	.zero		1


	//   ....[72]....
        /*0934*/ 	.word	0x00010110
        /*0938*/ 	.word	0x00000002
        /*093c*/ 	.word	0x00000060
        /*0940*/ 	.short	0x010a
        /*0942*/ 	.byte	0x3f
	.zero		1


	//   ....[73]....
        /*0944*/ 	.word	0x00010160
        /*0948*/ 	.word	0x00000003
        /*094c*/ 	.word	0x00028860
        /*0950*/ 	.short	0x010a
        /*0952*/ 	.byte	0x3f
	.zero		1


	//   ....[74]....
        /*0954*/ 	.word	0x00010250
        /*0958*/ 	.word	0x00000000
        /*095c*/ 	.word	0x00028820
        /*0960*/ 	.short	0x010a
        /*0962*/ 	.byte	0x3f
	.zero		1


	//   ....[75]....
        /*0964*/ 	.word	0x000103f0
        /*0968*/ 	.word	0x00000006
        /*096c*/ 	.word	0x00000000
        /*0970*/ 	.short	0x010a
        /*0972*/ 	.byte	0x3f
	.zero		1


	//   ....[76]....
        /*0974*/ 	.word	0x00010440
        /*0978*/ 	.word	0x00000003
        /*097c*/ 	.word	0x00000000
        /*0980*/ 	.short	0x010a
        /*0982*/ 	.byte	0x3f
	.zero		1


	//   ....[77]....
        /*0984*/ 	.word	0x00010490
        /*0988*/ 	.word	0x00000012
        /*098c*/ 	.word	0x00000000
        /*0990*/ 	.short	0x010a
        /*0992*/ 	.byte	0x3f
	.zero		1


	//----- nvinfo : EIATTR_NUM_MBARRIERS
	.align		4
.L_302:
        /*0994*/ 	.byte	0x03, 0x38
        /*0996*/ 	.short	0x0016


	//----- nvinfo : EIATTR_EXIT_INSTR_OFFSETS
	.align		4
        /*0998*/ 	.byte	0x04, 0x1c
        /*099a*/ 	.short	(.L_304 - .L_303)


	//   ....[0]....
.L_303:
        /*099c*/ 	.word	0x00000a40


	//   ....[1]....
        /*09a0*/ 	.word	0x0000ab20


	//   ....[2]....
        /*09a4*/ 	.word	0x0000f0e0


	//----- nvinfo : EIATTR_MAX_THREADS
	.align		4
.L_304:
        /*09a8*/ 	.byte	0x04, 0x05
        /*09aa*/ 	.short	(.L_306 - .L_305)
.L_305:
        /*09ac*/ 	.word	0x00000180
        /*09b0*/ 	.word	0x00000001
        /*09b4*/ 	.word	0x00000001


	//----- nvinfo : EIATTR_CRS_STACK_SIZE
	.align		4
.L_306:
        /*09b8*/ 	.byte	0x04, 0x1e
        /*09ba*/ 	.short	(.L_308 - .L_307)
.L_307:
        /*09bc*/ 	.word	0x00000000


	//----- nvinfo : EIATTR_CBANK_PARAM_SIZE
	.align		4
.L_308:
        /*09c0*/ 	.byte	0x03, 0x19
        /*09c2*/ 	.short	0x0af0


	//----- nvinfo : EIATTR_PARAM_CBANK
	.align		4
        /*09c4*/ 	.byte	0x04, 0x0a
        /*09c6*/ 	.short	(.L_310 - .L_309)
	.align		4
.L_309:
        /*09c8*/ 	.word	index@(.nv.constant0._ZN7cutlass13device_kernelIN5flash11enable_sm90INS1_16FlashAttnFwdSm90INS1_25CollectiveMainloopFwdSm90ILi2EN4cute5tupleIJNS5_1CILi1EEES8_S8_EEENS6_IJNS7_ILi128EEESA_SA_EEELi128ENS_10bfloat16_tEfNS_4arch4Sm90ELb1ELb0ELb0ELb0ELb0ELb0ELb0ELb1ELb1ELb1ELb0ELb0EEENS1_21CollectiveEpilogueFwdISB_S9_SC_SE_Li256ELb0ELb1ELb0ELb0EEENS1_30DynamicPersistentTileSchedulerILi256ELi128ELb0ELb1ELb1EEEEEEEEEvNT_6ParamsE)
        /*09cc*/ 	.short	0x0210
        /*09ce*/ 	.short	0x0af0


	//----- nvinfo : EIATTR_SW_WAR
	.align		4
.L_310:
        /*09d0*/ 	.byte	0x04, 0x36
        /*09d2*/ 	.short	(.L_312 - .L_311)
.L_311:
        /*09d4*/ 	.word	0x00000008
.L_312:


//--------------------- .nv.info._ZN7cutlass13device_kernelIN5flash11enable_sm90INS1_16FlashAttnFwdSm90INS1_25CollectiveMainloopFwdSm90ILi2EN4cute5tupleIJNS5_1CILi1EEES8_S8_EEENS6_IJNS7_ILi128EEESA_SA_EEELi128ENS_10bfloat16_tEfNS_4arch4Sm90ELb1ELb0ELb0ELb1ELb0ELb0ELb0ELb1ELb1ELb1ELb0ELb0EEENS1_21CollectiveEpilogueFwdISB_S9_SC_SE_Li256ELb1ELb1ELb0ELb0EEENS1_36VarlenDynamicPersistentTileSchedulerILi128ELi128ELi256ELi128ELb0ELb1ELb1ELb1ELb1ELb1EEEEEEEEEvNT_6ParamsE --------------------------
	.section	.nv.info._ZN7cutlass13device_kernelIN5flash11enable_sm90INS1_16FlashAttnFwdSm90INS1_25CollectiveMainloopFwdSm90ILi2EN4cute5tupleIJNS5_1CILi1EEES8_S8_EEENS6_IJNS7_ILi128EEESA_SA_EEELi128ENS_10bfloat16_tEfNS_4arch4Sm90ELb1ELb0ELb0ELb1ELb0ELb0ELb0ELb1ELb1ELb1ELb0ELb0EEENS1_21CollectiveEpilogueFwdISB_S9_SC_SE_Li256ELb1ELb1ELb0ELb0EEENS1_36VarlenDynamicPersistentTileSchedulerILi128ELi128ELi256ELi128ELb0ELb1ELb1ELb1ELb1ELb1EEEEEEEEEvNT_6ParamsE,"",@"SHT_CUDA_INFO"
	.sectionflags	@""
	.align	4


	//----- nvinfo : EIATTR_CUDA_API_VERSION
	.align		4
        /*0000*/ 	.byte	0x04, 0x37
        /*0002*/ 	.short	(.L_314 - .L_313)
.L_313:
        /*0004*/ 	.word	0x00000082


	//----- nvinfo : EIATTR_KPARAM_INFO
	.align		4
.L_314:
        /*0008*/ 	.byte	0x04, 0x17
        /*000a*/ 	.short	(.L_316 - .L_315)
.L_315:
        /*000c*/ 	.word	0x00000000
        /*0010*/ 	.short	0x0000
        /*0012*/ 	.short	0x0070
        /*0014*/ 	.byte	0x00, 0xf0, 0x01, 0x2a


	//----- nvinfo : EIATTR_SPARSE_MMA_MASK
	.align		4
.L_316:
        /*0018*/ 	.byte	0x03, 0x50
        /*001a*/ 	.short	0x0000


	//----- nvinfo : EIATTR_MAXREG_COUNT
	.align		4
        /*001c*/ 	.byte	0x03, 0x1b
        /*001e*/ 	.short	0x00a8


	//----- nvinfo : EIATTR_NUM_BARRIERS
	.align		4
        /*0020*/ 	.byte	0x02, 0x4c
        /*0022*/ 	.byte	0x10
	.zero		1


	//----- nvinfo : EIATTR_EXTERNS
	.align		4
        /*0024*/ 	.byte	0x04, 0x0f
        /*0026*/ 	.short	(.L_318 - .L_317)


	//   ....[0]....
	.align		4
.L_317:
        /*0028*/ 	.word	index@(__assertfail)


	//----- nvinfo : EIATTR_ANNOTATIONS
	.align		4
.L_318:
        /*002c*/ 	.byte	0x04, 0x55
        /*002e*/ 	.short	(.L_320 - .L_319)


	//   ....[0]....
.L_319:
        /* <DEDUP_REMOVED lines=74> */


	//----- nvinfo : EIATTR_MERCURY_ISA_VERSION
	.align		4
.L_320:
        /*04b8*/ 	.byte	0x03, 0x5f
        /*04ba*/ 	.short	0x0101


	//----- nvinfo : EIATTR_UNUSED_LOAD_BYTE_OFFSET
	.align		4
        /*04bc*/ 	.byte	0x04, 0x44
        /*04be*/ 	.short	(.L_322 - .L_321)


	//   ....[0]....
.L_321:
        /*04c0*/ 	.word	0x00000a30
        /*04c4*/ 	.word	0x0000fff0


	//   ....[1]....
        /*04c8*/ 	.word	0x00008e50
        /*04cc*/ 	.word	0x0000fff0


	//----- nvinfo : EIATTR_INT_WARP_WIDE_INSTR_OFFSETS
	.align		4
.L_322:
        /*04d0*/ 	.byte	0x04, 0x31
        /*04d2*/ 	.short	(.L_324 - .L_323)


	//   ....[0]....
.L_323:
        /*04d4*/ 	.word	0x00000120


	//   ....[1]....
        /*04d8*/ 	.word	0x000001c0


	//   ....[2]....
        /*04dc*/ 	.word	0x00000230


	//   ....[3]....
        /*04e0*/ 	.word	0x0000c100


	//   ....[4]....
        /*04e4*/ 	.word	0x0000c190


	//   ....[5]....
        /*04e8*/ 	.word	0x0000f9d0


	//   ....[6]....
        /*04ec*/ 	.word	0x0000fa30


	//----- nvinfo : EIATTR_COOP_GROUP_MASK_REGIDS
	.align		4
.L_324:
        /*04f0*/ 	.byte	0x04, 0x29
        /*04f2*/ 	.short	(.L_326 - .L_325)


	//   ....[0]....
.L_325:
        /*04f4*/ 	.word	0xffffffff


	//   ....[1]....
        /*04f8*/ 	.word	0xffffffff


	//   ....[2]....
        /*04fc*/ 	.word	0xffffffff


	//   ....[3]....
        /*0500*/ 	.word	0xffffffff


	//   ....[4]....
        /*0504*/ 	.word	0xffffffff


	//   ....[5]....
        /*0508*/ 	.word	0xffffffff


	//   ....[6]....
        /*050c*/ 	.word	0xffffffff


	//   ....[7]....
        /*0510*/ 	.word	0xffffffff


	//   ....[8]....
        /*0514*/ 	.word	0xffffffff


	//   ....[9]....
        /*0518*/ 	.word	0xffffffff


	//   ....[10]....
        /*051c*/ 	.word	0xffffffff


	//   ....[11]....
        /*0520*/ 	.word	0xffffffff


	//   ....[12]....
        /*0524*/ 	.word	0xffffffff


	//   ....[13]....
        /*0528*/ 	.word	0xffffffff


	//   ....[14]....
        /*052c*/ 	.word	0xffffffff


	//   ....[15]....
        /*0530*/ 	.word	0xffffffff


	//   ....[16]....
        /*0534*/ 	.word	0xffffffff


	//   ....[17]....
        /*0538*/ 	.word	0xffffffff


	//   ....[18]....
        /*053c*/ 	.word	0xffffffff


	//   ....[19]....
        /*0540*/ 	.word	0xffffffff


	//   ....[20]....
        /*0544*/ 	.word	0xffffffff


	//   ....[21]....
        /*0548*/ 	.word	0xffffffff


	//   ....[22]....
        /*054c*/ 	.word	0xffffffff


	//   ....[23]....
        /*0550*/ 	.word	0xffffffff


	//   ....[24]....
        /*0554*/ 	.word	0xffffffff


	//   ....[25]....
        /*0558*/ 	.word	0xffffffff


	//   ....[26]....
        /*055c*/ 	.word	0xffffffff


	//   ....[27]....
        /*0560*/ 	.word	0xffffffff


	//   ....[28]....
        /*0564*/ 	.word	0xffffffff


	//   ....[29]....
        /*0568*/ 	.word	0xffffffff


	//   ....[30]....
        /*056c*/ 	.word	0xffffffff


	//   ....[31]....
        /*0570*/ 	.word	0xffffffff


	//   ....[32]....
        /*0574*/ 	.word	0xffffffff


	//   ....[33]....
        /*0578*/ 	.word	0xffffffff


	//   ....[34]....
        /*057c*/ 	.word	0xffffffff


	//   ....[35]....
        /*0580*/ 	.word	0xffffffff


	//   ....[36]....
        /*0584*/ 	.word	0xffffffff


	//   ....[37]....
        /*0588*/ 	.word	0xffffffff


	//   ....[38]....
        /*058c*/ 	.word	0xffffffff


	//   ....[39]....
        /*0590*/ 	.word	0xffffffff


	//   ....[40]....
        /*0594*/ 	.word	0xffffffff


	//   ....[41]....
        /*0598*/ 	.word	0xffffffff


	//   ....[42]....
        /*059c*/ 	.word	0xffffffff


	//   ....[43]....
        /*05a0*/ 	.word	0xffffffff


	//   ....[44]....
        /*05a4*/ 	.word	0xffffffff


	//   ....[45]....
        /*05a8*/ 	.word	0xffffffff


	//   ....[46]....
        /*05ac*/ 	.word	0xffffffff


	//   ....[47]....
        /*05b0*/ 	.word	0xffffffff


	//   ....[48]....
        /*05b4*/ 	.word	0xffffffff


	//   ....[49]....
        /*05b8*/ 	.word	0xffffffff


	//   ....[50]....
        /*05bc*/ 	.word	0xffffffff


	//   ....[51]....
        /*05c0*/ 	.word	0xffffffff


	//   ....[52]....
        /*05c4*/ 	.word	0xffffffff


	//   ....[53]....
        /*05c8*/ 	.word	0xffffffff


	//   ....[54]....
        /*05cc*/ 	.word	0xffffffff


	//   ....[55]....
        /*05d0*/ 	.word	0xffffffff


	//   ....[56]....
        /*05d4*/ 	.word	0xffffffff


	//   ....[57]....
        /*05d8*/ 	.word	0xffffffff


	//   ....[58]....
        /*05dc*/ 	.word	0xffffffff


	//   ....[59]....
        /*05e0*/ 	.word	0xffffffff


	//   ....[60]....
        /*05e4*/ 	.word	0xffffffff


	//   ....[61]....
        /*05e8*/ 	.word	0xffffffff


	//   ....[62]....
        /*05ec*/ 	.word	0xffffffff


	//   ....[63]....
        /*05f0*/ 	.word	0xffffffff


	//   ....[64]....
        /*05f4*/ 	.word	0xffffffff


	//   ....[65]....
        /*05f8*/ 	.word	0xffffffff


	//   ....[66]....
        /*05fc*/ 	.word	0xffffffff


	//   ....[67]....
        /*0600*/ 	.word	0xffffffff


	//   ....[68]....
        /*0604*/ 	.word	0xffffffff


	//   ....[69]....
        /*0608*/ 	.word	0xffffffff


	//   ....[70]....
        /*060c*/ 	.word	0xffffffff


	//   ....[71]....
        /*0610*/ 	.word	0xffffffff


	//   ....[72]....
        /*0614*/ 	.word	0xffffffff


	//   ....[73]....
        /*0618*/ 	.word	0xffffffff


	//   ....[74]....
        /*061c*/ 	.word	0xffffffff


	//   ....[75]....
        /*0620*/ 	.word	0xffffffff


	//   ....[76]....
        /*0624*/ 	.word	0xffffffff


	//   ....[77]....
        /*0628*/ 	.word	0xffffffff


	//   ....[78]....
        /*062c*/ 	.word	0xffffffff


	//   ....[79]....
        /*0630*/ 	.word	0xffffffff


	//   ....[80]....
        /*0634*/ 	.word	0xffffffff


	//   ....[81]....
        /*0638*/ 	.word	0xffffffff


	//   ....[82]....
        /*063c*/ 	.word	0xffffffff


	//   ....[83]....
        /*0640*/ 	.word	0xffffffff


	//   ....[84]....
        /*0644*/ 	.word	0xffffffff


	//   ....[85]....
        /*0648*/ 	.word	0xffffffff


	//   ....[86]....
        /*064c*/ 	.word	0xffffffff


	//   ....[87]....
        /*0650*/ 	.word	0xffffffff


	//   ....[88]....
        /*0654*/ 	.word	0xffffffff


	//   ....[89]....
        /*0658*/ 	.word	0xffffffff


	//   ....[90]....
        /*065c*/ 	.word	0xffffffff


	//   ....[91]....
        /*0660*/ 	.word	0xffffffff


	//   ....[92]....
        /*0664*/ 	.word	0xffffffff


	//   ....[93]....
        /*0668*/ 	.word	0xffffffff


	//   ....[94]....
        /*066c*/ 	.word	0xffffffff


	//   ....[95]....
        /*0670*/ 	.word	0xffffffff


	//   ....[96]....
        /*0674*/ 	.word	0xffffffff


	//   ....[97]....
        /*0678*/ 	.word	0xffffffff


	//   ....[98]....
        /*067c*/ 	.word	0xffffffff


	//   ....[99]....
        /*0680*/ 	.word	0x0500000f


	//   ....[100]....
        /*0684*/ 	.word	0x0500000f


	//   ....[101]....
        /*0688*/ 	.word	0x0500000f


	//   ....[102]....
        /*068c*/ 	.word	0x0500000f


	//   ....[103]....
        /*0690*/ 	.word	0x0500000f


	//   ....[104]....
        /*0694*/ 	.word	0x0500000f


	//   ....[105]....
        /*0698*/ 	.word	0x0500000f


	//   ....[106]....
        /*069c*/ 	.word	0x0500000f


	//   ....[107]....
        /*06a0*/ 	.word	0x0500000f


	//   ....[108]....
        /*06a4*/ 	.word	0x0500000f


	//   ....[109]....
        /*06a8*/ 	.word	0x0500000f


	//   ....[110]....
        /*06ac*/ 	.word	0x0500000f


	//   ....[111]....
        /*06b0*/ 	.word	0x0500000f


	//   ....[112]....
        /*06b4*/ 	.word	0x0500000f


	//   ....[113]....
        /*06b8*/ 	.word	0x0500000f


	//   ....[114]....
        /*06bc*/ 	.word	0x0500000f


	//   ....[115]....
        /*06c0*/ 	.word	0x0500000f


	//   ....[116]....
        /*06c4*/ 	.word	0x0500000f


	//   ....[117]....
        /*06c8*/ 	.word	0x0500000f


	//   ....[118]....
        /*06cc*/ 	.word	0x0500000f


	//   ....[119]....
        /*06d0*/ 	.word	0x0500000f


	//   ....[120]....
        /*06d4*/ 	.word	0x0500000f


	//   ....[121]....
        /*06d8*/ 	.word	0x0500000f


	//   ....[122]....
        /*06dc*/ 	.word	0x0500000f


	//   ....[123]....
        /*06e0*/ 	.word	0x0500000f


	//   ....[124]....
        /*06e4*/ 	.word	0x0500000f


	//   ....[125]....
        /*06e8*/ 	.word	0x0500000f


	//   ....[126]....
        /*06ec*/ 	.word	0x0500000f


	//   ....[127]....
        /*06f0*/ 	.word	0x0500000f


	//   ....[128]....
        /*06f4*/ 	.word	0x0500000f


	//   ....[129]....
        /*06f8*/ 	.word	0x0500000f


	//   ....[130]....
        /*06fc*/ 	.word	0x0500000f


	//   ....[131]....
        /*0700*/ 	.word	0x0500000f


	//   ....[132]....
        /*0704*/ 	.word	0x0500000f


	//   ....[133]....
        /*0708*/ 	.word	0x0500000f


	//----- nvinfo : EIATTR_COOP_GROUP_INSTR_OFFSETS
	.align		4
.L_326:
        /*070c*/ 	.byte	0x04, 0x28
        /*070e*/ 	.short	(.L_328 - .L_327)


	//   ....[0]....
.L_327:
        /*0710*/ 	.word	0x00000060


	//   ....[1]....
        /*0714*/ 	.word	0x00000130


	//   ....[2]....
        /*0718*/ 	.word	0x000001e0


	//   ....[3]....
        /*071c*/ 	.word	0x000003a0


	//   ....[4]....
        /*0720*/ 	.word	0x00000500


	//   ....[5]....
        /*0724*/ 	.word	0x00000620


	//   ....[6]....
        /*0728*/ 	.word	0x00000780


	//   ....[7]....
        /*072c*/ 	.word	0x000014e0


	//   ....[8]....
        /*0730*/ 	.word	0x00001c40


	//   ....[9]....
        /*0734*/ 	.word	0x000023c0


	//   ....[10]....
        /*0738*/ 	.word	0x00002420


	//   ....[11]....
        /*073c*/ 	.word	0x000024b0


	//   ....[12]....
        /*0740*/ 	.word	0x00002f10


	//   ....[13]....
        /*0744*/ 	.word	0x00002f80


	//   ....[14]....
        /*0748*/ 	.word	0x00004100


	//   ....[15]....
        /*074c*/ 	.word	0x000048a0


	//   ....[16]....
        /*0750*/ 	.word	0x000048d0


	//   ....[17]....
        /*0754*/ 	.word	0x00004930


	//   ....[18]....
        /*0758*/ 	.word	0x00005300


	//   ....[19]....
        /*075c*/ 	.word	0x00005380


	//   ....[20]....
        /*0760*/ 	.word	0x00006c10


	//   ....[21]....
        /*0764*/ 	.word	0x00006c40


	//   ....[22]....
        /*0768*/ 	.word	0x00006f20


	//   ....[23]....
        /*076c*/ 	.word	0x00006f50


	//   ....[24]....
        /*0770*/ 	.word	0x00008520


	//   ....[25]....
        /*0774*/ 	.word	0x00008550


	//   ....[26]....
        /*0778*/ 	.word	0x00008640


	//   ....[27]....
        /*077c*/ 	.word	0x00008660


	//   ....[28]....
        /*0780*/ 	.word	0x000098b0


	//   ....[29]....
        /*0784*/ 	.word	0x000098f0


	//   ....[30]....
        /*0788*/ 	.word	0x00009930


	//   ....[31]....
        /*078c*/ 	.word	0x00009960


	//   ....[32]....
        /*0790*/ 	.word	0x00009f00


	//   ....[33]....
        /*0794*/ 	.word	0x00009f10


	//   ....[34]....
        /*0798*/ 	.word	0x00009fd0


	//   ....[35]....
        /*079c*/ 	.word	0x00009ff0


	//   ....[36]....
        /*07a0*/ 	.word	0x0000a0b0


	//   ....[37]....
        /*07a4*/ 	.word	0x0000a0d0


	//   ....[38]....
        /*07a8*/ 	.word	0x0000a1a0


	//   ....[39]....
        /*07ac*/ 	.word	0x0000a1c0


	//   ....[40]....
        /*07b0*/ 	.word	0x0000a9c0


	//   ....[41]....
        /*07b4*/ 	.word	0x0000a9e0


	//   ....[42]....
        /*07b8*/ 	.word	0x0000aaa0


	//   ....[43]....
        /*07bc*/ 	.word	0x0000aac0


	//   ....[44]....
        /*07c0*/ 	.word	0x0000ab80


	//   ....[45]....
        /*07c4*/ 	.word	0x0000aba0


	//   ....[46]....
        /*07c8*/ 	.word	0x0000ac70


	//   ....[47]....
        /*07cc*/ 	.word	0x0000ac90


	//   ....[48]....
        /*07d0*/ 	.word	0x0000add0


	//   ....[49]....
        /*07d4*/ 	.word	0x0000afa0


	//   ....[50]....
        /*07d8*/ 	.word	0x0000afd0


	//   ....[51]....
        /*07dc*/ 	.word	0x0000b000


	//   ....[52]....
        /*07e0*/ 	.word	0x0000b030


	//   ....[53]....
        /*07e4*/ 	.word	0x0000b060


	//   ....[54]....
        /*07e8*/ 	.word	0x0000b090


	//   ....[55]....
        /*07ec*/ 	.word	0x0000b200


	//   ....[56]....
        /*07f0*/ 	.word	0x0000b230


	//   ....[57]....
        /*07f4*/ 	.word	0x0000b260


	//   ....[58]....
        /*07f8*/ 	.word	0x0000b290


	//   ....[59]....
        /*07fc*/ 	.word	0x0000b2c0


	//   ....[60]....
        /*0800*/ 	.word	0x0000b2f0


	//   ....[61]....
        /*0804*/ 	.word	0x0000b390


	//   ....[62]....
        /*0808*/ 	.word	0x0000b3f0


	//   ....[63]....
        /*080c*/ 	.word	0x0000b480


	//   ....[64]....
        /*0810*/ 	.word	0x0000c700


	//   ....[65]....
        /*0814*/ 	.word	0x0000d2e0


	//   ....[66]....
        /*0818*/ 	.word	0x0000d2f0


	//   ....[67]....
        /*081c*/ 	.word	0x0000d300


	//   ....[68]....
        /*0820*/ 	.word	0x0000d370


	//   ....[69]....
        /*0824*/ 	.word	0x0000d470


	//   ....[70]....
        /*0828*/ 	.word	0x0000d490


	//   ....[71]....
        /*082c*/ 	.word	0x0000d520


	//   ....[72]....
        /*0830*/ 	.word	0x0000d540


	//   ....[73]....
        /*0834*/ 	.word	0x0000d5d0


	//   ....[74]....
        /*0838*/ 	.word	0x0000d5f0


	//   ....[75]....
        /*083c*/ 	.word	0x0000d680


	//   ....[76]....
        /*0840*/ 	.word	0x0000d6a0


	//   ....[77]....
        /*0844*/ 	.word	0x0000d730


	//   ....[78]....
        /*0848*/ 	.word	0x0000d750


	//   ....[79]....
        /*084c*/ 	.word	0x0000d760


	//   ....[80]....
        /*0850*/ 	.word	0x0000d770


	//   ....[81]....
        /*0854*/ 	.word	0x000100f0


	//   ....[82]....
        /*0858*/ 	.word	0x00010150


	//   ....[83]....
        /*085c*/ 	.word	0x00010180


	//   ....[84]....
        /*0860*/ 	.word	0x00010190


	//   ....[85]....
        /*0864*/ 	.word	0x000101c0


	//   ....[86]....
        /*0868*/ 	.word	0x000101f0


	//   ....[87]....
        /*086c*/ 	.word	0x00010220


	//   ....[88]....
        /*0870*/ 	.word	0x00010250


	//   ....[89]....
        /*0874*/ 	.word	0x000103d0


	//   ....[90]....
        /*0878*/ 	.word	0x00010400


	//   ....[91]....
        /*087c*/ 	.word	0x00010430


	//   ....[92]....
        /*0880*/ 	.word	0x00010460


	//   ....[93]....
        /*0884*/ 	.word	0x00010490


	//   ....[94]....
        /*0888*/ 	.word	0x000104c0


	//   ....[95]....
        /*088c*/ 	.word	0x00010580


	//   ....[96]....
        /*0890*/ 	.word	0x000105a0


	//   ....[97]....
        /*0894*/ 	.word	0x00010610


	//   ....[98]....
        /*0898*/ 	.word	0x00010cd0


	//   ....[99]....
        /*089c*/ 	.word	0x000112a0


	//   ....[100]....
        /*08a0*/ 	.word	0x00011420


	//   ....[101]....
        /*08a4*/ 	.word	0x00011480


	//   ....[102]....
        /*08a8*/ 	.word	0x00011510


	//   ....[103]....
        /*08ac*/ 	.word	0x000115b0


	//   ....[104]....
        /*08b0*/ 	.word	0x00011680


	//   ....[105]....
        /*08b4*/ 	.word	0x000117a0


	//   ....[106]....
        /*08b8*/ 	.word	0x00011800


	//   ....[107]....
        /*08bc*/ 	.word	0x00011910


	//   ....[108]....
        /*08c0*/ 	.word	0x00011970


	//   ....[109]....
        /*08c4*/ 	.word	0x00011a80


	//   ....[110]....
        /*08c8*/ 	.word	0x00011ae0


	//   ....[111]....
        /*08cc*/ 	.word	0x00011bf0


	//   ....[112]....
        /*08d0*/ 	.word	0x00011c50


	//   ....[113]....
        /*08d4*/ 	.word	0x00011d50


	//   ....[114]....
        /*08d8*/ 	.word	0x00011db0


	//   ....[115]....
        /*08dc*/ 	.word	0x00011e50


	//   ....[116]....
        /*08e0*/ 	.word	0x000121d0


	//   ....[117]....
        /*08e4*/ 	.word	0x00012270


	//   ....[118]....
        /*08e8*/ 	.word	0x00012390


	//   ....[119]....
        /*08ec*/ 	.word	0x00012400


	//   ....[120]....
        /*08f0*/ 	.word	0x00012470


	//   ....[121]....
        /*08f4*/ 	.word	0x000124e0


	//   ....[122]....
        /*08f8*/ 	.word	0x00012550


	//   ....[123]....
        /*08fc*/ 	.word	0x000125d0


	//   ....[124]....
        /*0900*/ 	.word	0x00012660


	//   ....[125]....
        /*0904*/ 	.word	0x00012700


	//   ....[126]....
        /*0908*/ 	.word	0x00012770


	//   ....[127]....
        /*090c*/ 	.word	0x000127e0


	//   ....[128]....
        /*0910*/ 	.word	0x00012850


	//   ....[129]....
        /*0914*/ 	.word	0x000128d0


	//   ....[130]....
        /*0918*/ 	.word	0x00012940


	//   ....[131]....
        /*091c*/ 	.word	0x000129e0


	//   ....[132]....
        /*0920*/ 	.word	0x00012a70


	//   ....[133]....
        /*0924*/ 	.word	0x00012ba0


	//----- nvinfo : EIATTR_REG_RECONFIG
	.align		4
.L_328:
        /*0928*/ 	.byte	0x01, 0x54
	.zero		2


	//----- nvinfo : EIATTR_SYSCALL_OFFSETS
	.align		4
        /*092c*/ 	.byte	0x04, 0x46
        /*092e*/ 	.short	(.L_330 - .L_329)


	//   ....[0]....
.L_329:
        /*0930*/ 	.word	0x000016c0


	//   ....[1]....
        /*0934*/ 	.word	0x0000c300


	//   ....[2]....
        /*0938*/ 	.word	0x0000c460


	//   ....[3]....
        /*093c*/ 	.word	0x0000c560


	//   ....[4]....
        /*0940*/ 	.word	0x0000cee0


	//----- nvinfo : EIATTR_MBARRIER_INSTR_OFFSETS
	.align		4
.L_330:
        /*0944*/ 	.byte	0x04, 0x39
        /*0946*/ 	.short	(.L_332 - .L_331)


	//   ....[0]....
.L_331:
        /*0948*/ 	.word	0x00000250
        /*094c*/ 	.word	0x000000ff
        /*0950*/ 	.word	0x00028800
        /*0954*/ 	.short	0x0100
        /*0956*/ 	.byte	0x08
	.zero		1


	//   ....[1]....
        /*0958*/ 	.word	0x00000260
        /*095c*/ 	.word	0x000000ff
        /*0960*/ 	.word	0x00028820
        /*0964*/ 	.short	0x0100
        /*0966*/ 	.byte	0x08
	.zero		1


	//   ....[2]....
        /*0968*/ 	.word	0x00000350
        /*096c*/ 	.word	0x000000ff
        /*0970*/ 	.word	0x00028830
        /*0974*/ 	.short	0x0100
        /*0976*/ 	.byte	0x08
	.zero		1


	//   ....[3]....
        /*0978*/ 	.word	0x00000360
        /*097c*/ 	.word	0x000000ff
        /*0980*/ 	.word	0x00028840
        /*0984*/ 	.short	0x0100
        /*0986*/ 	.byte	0x08
	.zero		1


	//   ....[4]....
        /*0988*/ 	.word	0x00000370
        /*098c*/ 	.word	0x000000ff
        /*0990*/ 	.word	0x00028838
        /*0994*/ 	.short	0x0100
        /*0996*/ 	.byte	0x08
	.zero		1


	//   ....[5]....
        /*0998*/ 	.word	0x00000380
        /*099c*/ 	.word	0x000000ff
        /*09a0*/ 	.word	0x00028848
        /*09a4*/ 	.short	0x0100
        /*09a6*/ 	.byte	0x08
	.zero		1


	//   ....[6]....
        /*09a8*/ 	.word	0x000004b0
        /*09ac*/ 	.word	0x000000ff
        /*09b0*/ 	.word	0x00028850
        /*09b4*/ 	.short	0x0100
        /*09b6*/ 	.byte	0x08
	.zero		1


	//   ....[7]....
        /*09b8*/ 	.word	0x000004c0
        /*09bc*/ 	.word	0x000000ff
        /*09c0*/ 	.word	0x00028860
        /*09c4*/ 	.short	0x0100
        /*09c6*/ 	.byte	0x08
	.zero		1


	//   ....[8]....
        /*09c8*/ 	.word	0x000004d0
        /*09cc*/ 	.word	0x000000ff
        /*09d0*/ 	.word	0x00028858
        /*09d4*/ 	.short	0x0100
        /*09d6*/ 	.byte	0x08
	.zero		1


	//   ....[9]....
        /*09d8*/ 	.word	0x000004e0
        /*09dc*/ 	.word	0x000000ff
        /*09e0*/ 	.word	0x00028868
        /*09e4*/ 	.short	0x0100
        /*09e6*/ 	.byte	0x08
	.zero		1


	//   ....[10]....
        /*09e8*/ 	.word	0x000005d0
        /*09ec*/ 	.word	0x000000ff
        /*09f0*/ 	.word	0x00028870
        /*09f4*/ 	.short	0x0100
        /*09f6*/ 	.byte	0x06
	.zero		1


	//   ....[11]....
        /*09f8*/ 	.word	0x000005e0
        /*09fc*/ 	.word	0x000000ff
        /*0a00*/ 	.word	0x00028880
        /*0a04*/ 	.short	0x0100
        /*0a06*/ 	.byte	0x06
	.zero		1


	//   ....[12]....
        /*0a08*/ 	.word	0x000005f0
        /*0a0c*/ 	.word	0x000000ff
        /*0a10*/ 	.word	0x00028878
        /*0a14*/ 	.short	0x0100
        /*0a16*/ 	.byte	0x06
	.zero		1


	//   ....[13]....
        /*0a18*/ 	.word	0x00000600
        /*0a1c*/ 	.word	0x000000ff
        /*0a20*/ 	.word	0x00028888
        /*0a24*/ 	.short	0x0100
        /*0a26*/ 	.byte	0x06
	.zero		1


	//   ....[14]....
        /*0a28*/ 	.word	0x00000730
        /*0a2c*/ 	.word	0x000000ff
        /*0a30*/ 	.word	0x00028890
        /*0a34*/ 	.short	0x0100
        /*0a36*/ 	.byte	0x08
	.zero		1


	//   ....[15]....
        /*0a38*/ 	.word	0x00000740
        /*0a3c*/ 	.word	0x000000ff
        /*0a40*/ 	.word	0x000288a0
        /*0a44*/ 	.short	0x0100
        /*0a46*/ 	.byte	0x08
	.zero		1


	//   ....[16]....
        /*0a48*/ 	.word	0x00000750
        /*0a4c*/ 	.word	0x000000ff
        /*0a50*/ 	.word	0x00028898
        /*0a54*/ 	.short	0x0100
        /*0a56*/ 	.byte	0x08
	.zero		1


	//   ....[17]....
        /*0a58*/ 	.word	0x00000760
        /*0a5c*/ 	.word	0x000000ff
        /*0a60*/ 	.word	0x000288a8
        /*0a64*/ 	.short	0x0100
        /*0a66*/ 	.byte	0x08
	.zero		1


	//   ....[18]....
        /*0a68*/ 	.word	0x00000890
        /*0a6c*/ 	.word	0x000000ff
        /*0a70*/ 	.word	0x000288b0
        /*0a74*/ 	.short	0x0100
        /*0a76*/ 	.byte	0x08
	.zero		1


	//   ....[19]....
        /*0a78*/ 	.word	0x000008a0
        /*0a7c*/ 	.word	0x000000ff
        /*0a80*/ 	.word	0x000288c0
        /*0a84*/ 	.short	0x0100
        /*0a86*/ 	.byte	0x08
	.zero		1


	//   ....[20]....
        /*0a88*/ 	.word	0x000008b0
        /*0a8c*/ 	.word	0x000000ff
        /*0a90*/ 	.word	0x000288b8
        /*0a94*/ 	.short	0x0100
        /*0a96*/ 	.byte	0x08
	.zero		1


	//   ....[21]....
        /*0a98*/ 	.word	0x000008c0
        /*0a9c*/ 	.word	0x000000ff
        /*0aa0*/ 	.word	0x000288c8
        /*0aa4*/ 	.short	0x0100
        /*0aa6*/ 	.byte	0x08
	.zero		1


	//   ....[22]....
        /*0aa8*/ 	.word	0x00001720
        /*0aac*/ 	.word	0x000000ff
        /*0ab0*/ 	.word	0x00028800
        /*0ab4*/ 	.short	0x010a
        /*0ab6*/ 	.byte	0x26
	.zero		1


	//   ....[23]....
        /*0ab8*/ 	.word	0x000017a0
        /*0abc*/ 	.word	0x00000003
        /*0ac0*/ 	.word	0x00028830
        /*0ac4*/ 	.short	0x010a
        /*0ac6*/ 	.byte	0x3f
	.zero		1


	//   ....[24]....
        /*0ac8*/ 	.word	0x00001800
        /*0acc*/ 	.word	0x00000003
        /*0ad0*/ 	.word	0x00028830
        /*0ad4*/ 	.short	0x010a
        /*0ad6*/ 	.byte	0x3f
	.zero		1


	//   ....[25]....
        /*0ad8*/ 	.word	0x00001e40
        /*0adc*/ 	.word	0x00000003
        /*0ae0*/ 	.word	0x00000000
        /*0ae4*/ 	.short	0x0101
        /*0ae6*/ 	.byte	0x3f
	.zero		1


	//   ....[26]....
        /*0ae8*/ 	.word	0x00003be0
        /*0aec*/ 	.word	0x000000ff
        /*0af0*/ 	.word	0x00028830
        /*0af4*/ 	.short	0x010a
        /*0af6*/ 	.byte	0x06
	.zero		1


	//   ....[27]....
        /*0af8*/ 	.word	0x00003c20
        /*0afc*/ 	.word	0x000000ff
        /*0b00*/ 	.word	0x00028830
        /*0b04*/ 	.short	0x010a
        /*0b06*/ 	.byte	0x06
	.zero		1


	//   ....[28]....
        /*0b08*/ 	.word	0x00003f60
        /*0b0c*/ 	.word	0x000000ff
        /*0b10*/ 	.word	0x00028850
        /*0b14*/ 	.short	0x010a
        /*0b16*/ 	.byte	0x06
	.zero		1


	//   ....[29]....
        /*0b18*/ 	.word	0x00003fa0
        /*0b1c*/ 	.word	0x000000ff
        /*0b20*/ 	.word	0x00028850
        /*0b24*/ 	.short	0x010a
        /*0b26*/ 	.byte	0x06
	.zero		1


	//   ....[30]....
        /*0b28*/ 	.word	0x000058c0
        /*0b2c*/ 	.word	0x00000034
        /*0b30*/ 	.word	0x00000000
        /*0b34*/ 	.short	0x0101
        /*0b36*/ 	.byte	0x3f
	.zero		1


	//   ....[31]....
        /*0b38*/ 	.word	0x00005b80
        /*0b3c*/ 	.word	0x00000034
        /*0b40*/ 	.word	0x00000000
        /*0b44*/ 	.short	0x0101
        /*0b46*/ 	.byte	0x3f
	.zero		1


	//   ....[32]....
        /*0b48*/ 	.word	0x00006530
        /*0b4c*/ 	.word	0x000000ff
        /*0b50*/ 	.word	0x00028830
        /*0b54*/ 	.short	0x010a
        /*0b56*/ 	.byte	0x06
	.zero		1


	//   ....[33]....
        /*0b58*/ 	.word	0x00006570
        /*0b5c*/ 	.word	0x000000ff
        /*0b60*/ 	.word	0x00028830
        /*0b64*/ 	.short	0x010a
        /*0b66*/ 	.byte	0x06
	.zero		1


	//   ....[34]....
        /*0b68*/ 	.word	0x000068b0
        /*0b6c*/ 	.word	0x000000ff
        /*0b70*/ 	.word	0x00028850
        /*0b74*/ 	.short	0x010a
        /*0b76*/ 	.byte	0x06
	.zero		1


	//   ....[35]....
        /*0b78*/ 	.word	0x000068f0
        /*0b7c*/ 	.word	0x000000ff
        /*0b80*/ 	.word	0x00028850
        /*0b84*/ 	.short	0x010a
        /*0b86*/ 	.byte	0x06
	.zero		1


	//   ....[36]....
        /*0b88*/ 	.word	0x00007b60
        /*0b8c*/ 	.word	0x0000001b
        /*0b90*/ 	.word	0x00000000
        /*0b94*/ 	.short	0x0101
        /*0b96*/ 	.byte	0x3f
	.zero		1


	//   ....[37]....
        /*0b98*/ 	.word	0x00007c30
        /*0b9c*/ 	.word	0x0000001f
        /*0ba0*/ 	.word	0x00000000
        /*0ba4*/ 	.short	0x0101
        /*0ba6*/ 	.byte	0x3f
	.zero		1


	//   ....[38]....
        /*0ba8*/ 	.word	0x00008490
        /*0bac*/ 	.word	0x000000ff
        /*0bb0*/ 	.word	0x00028850
        /*0bb4*/ 	.short	0x010a
        /*0bb6*/ 	.byte	0x05
	.zero		1


	//   ....[39]....
        /*0bb8*/ 	.word	0x000084d0
        /*0bbc*/ 	.word	0x000000ff
        /*0bc0*/ 	.word	0x00028850
        /*0bc4*/ 	.short	0x010a
        /*0bc6*/ 	.byte	0x05
	.zero		1


	//   ....[40]....
        /*0bc8*/ 	.word	0x000089f0
        /*0bcc*/ 	.word	0x00000000
        /*0bd0*/ 	.word	0x00000000
        /*0bd4*/ 	.short	0x0101
        /*0bd6*/ 	.byte	0x3f
	.zero		1


	//   ....[41]....
        /*0bd8*/ 	.word	0x00009ef0
        /*0bdc*/ 	.word	0x00000000
        /*0be0*/ 	.word	0x00000000
        /*0be4*/ 	.short	0x0101
        /*0be6*/ 	.byte	0x3f
	.zero		1


	//   ....[42]....
        /*0be8*/ 	.word	0x0000c990
        /*0bec*/ 	.word	0x00000000
        /*0bf0*/ 	.word	0x00028840
        /*0bf4*/ 	.short	0x010a
        /*0bf6*/ 	.byte	0x3f
	.zero		1


	//   ....[43]....
        /*0bf8*/ 	.word	0x0000d8d0
        /*0bfc*/ 	.word	0x00000008
        /*0c00*/ 	.word	0x00028800
        /*0c04*/ 	.short	0x0107
        /*0c06*/ 	.byte	0x3f
	.zero		1


	//   ....[44]....
        /*0c08*/ 	.word	0x0000d9e0
        /*0c0c*/ 	.word	0x00000002
        /*0c10*/ 	.word	0x00028800
        /*0c14*/ 	.short	0x0101
        /*0c16*/ 	.byte	0x3f
	.zero		1


	//   ....[45]....
        /*0c18*/ 	.word	0x0000da00
        /*0c1c*/ 	.word	0x00000002
        /*0c20*/ 	.word	0x00028820
        /*0c24*/ 	.short	0x010a
        /*0c26*/ 	.byte	0x3f
	.zero		1


	//   ....[46]....
        /*0c28*/ 	.word	0x0000dd60
        /*0c2c*/ 	.word	0x00000002
        /*0c30*/ 	.word	0x00028840
        /*0c34*/ 	.short	0x010a
        /*0c36*/ 	.byte	0x3f
	.zero		1


	//   ....[47]....
        /*0c38*/ 	.word	0x0000e120
        /*0c3c*/ 	.word	0x00000002
        /*0c40*/ 	.word	0x00000060
        /*0c44*/ 	.short	0x010a
        /*0c46*/ 	.byte	0x3f
	.zero		1


	//   ....[48]....
        /*0c48*/ 	.word	0x0000e7f0
        /*0c4c*/ 	.word	0x00000003
        /*0c50*/ 	.word	0x00028840
        /*0c54*/ 	.short	0x010a
        /*0c56*/ 	.byte	0x3f
	.zero		1


	//   ....[49]....
        /*0c58*/ 	.word	0x0000ebb0
        /*0c5c*/ 	.word	0x00000002
        /*0c60*/ 	.word	0x00000060
        /*0c64*/ 	.short	0x010a
        /*0c66*/ 	.byte	0x3f
	.zero		1


	//   ....[50]....
        /*0c68*/ 	.word	0x0000f1d0
        /*0c6c*/ 	.word	0x00000002
        /*0c70*/ 	.word	0x00028840
        /*0c74*/ 	.short	0x010a
        /*0c76*/ 	.byte	0x3f
	.zero		1


	//   ....[51]....
        /*0c78*/ 	.word	0x0000f590
        /*0c7c*/ 	.word	0x00000002
        /*0c80*/ 	.word	0x00000060
        /*0c84*/ 	.short	0x010a
        /*0c86*/ 	.byte	0x3f
	.zero		1


	//   ....[52]....
        /*0c88*/ 	.word	0x0000fb40
        /*0c8c*/ 	.word	0x00000000
        /*0c90*/ 	.word	0x00028860
        /*0c94*/ 	.short	0x010a
        /*0c96*/ 	.byte	0x3f
	.zero		1


	//   ....[53]....
        /*0c98*/ 	.word	0x00010c50
        /*0c9c*/ 	.word	0x00000000
        /*0ca0*/ 	.word	0x00028820
        /*0ca4*/ 	.short	0x010a
        /*0ca6*/ 	.byte	0x3f
	.zero		1


	//   ....[54]....
        /*0ca8*/ 	.word	0x00010e10
        /*0cac*/ 	.word	0x00000006
        /*0cb0*/ 	.word	0x00000000
        /*0cb4*/ 	.short	0x010a
        /*0cb6*/ 	.byte	0x3f
	.zero		1


	//   ....[55]....
        /*0cb8*/ 	.word	0x00010e80
        /*0cbc*/ 	.word	0x00000007
        /*0cc0*/ 	.word	0x00000000
        /*0cc4*/ 	.short	0x010a
        /*0cc6*/ 	.byte	0x3f
	.zero		1


	//   ....[56]....
        /*0cc8*/ 	.word	0x00010ef0
        /*0ccc*/ 	.word	0x00000004
        /*0cd0*/ 	.word	0x00000000
        /*0cd4*/ 	.short	0x010a
        /*0cd6*/ 	.byte	0x3f
	.zero		1


	//   ....[57]....
        /*0cd8*/ 	.word	0x00010f20
        /*0cdc*/ 	.word	0x00000003
        /*0ce0*/ 	.word	0x00000000
        /*0ce4*/ 	.short	0x010a
        /*0ce6*/ 	.byte	0x3f
	.zero		1


	//   ....[58]....
        /*0ce8*/ 	.word	0x00010f90
        /*0cec*/ 	.word	0x00000003
        /*0cf0*/ 	.word	0x00028800
        /*0cf4*/ 	.short	0x010a
        /*0cf6*/ 	.byte	0x3f
	.zero		1


	//   ....[59]....
        /*0cf8*/ 	.word	0x00010fe0
        /*0cfc*/ 	.word	0x00000003
        /*0d00*/ 	.word	0x00028830
        /*0d04*/ 	.short	0x010a
        /*0d06*/ 	.byte	0x3f
	.zero		1


	//   ....[60]....
        /*0d08*/ 	.word	0x00011040
        /*0d0c*/ 	.word	0x00000005
        /*0d10*/ 	.word	0x00028830
        /*0d14*/ 	.short	0x010a
        /*0d16*/ 	.byte	0x3f
	.zero		1


	//   ....[61]....
        /*0d18*/ 	.word	0x000110a0
        /*0d1c*/ 	.word	0x00000005
        /*0d20*/ 	.word	0x00028850
        /*0d24*/ 	.short	0x010a
        /*0d26*/ 	.byte	0x3f
	.zero		1


	//   ....[62]....
        /*0d28*/ 	.word	0x00011100
        /*0d2c*/ 	.word	0x00000005
        /*0d30*/ 	.word	0x00028830
        /*0d34*/ 	.short	0x010a
        /*0d36*/ 	.byte	0x3f
	.zero		1


	//   ....[63]....
        /*0d38*/ 	.word	0x00011160
        /*0d3c*/ 	.word	0x00000005
        /*0d40*/ 	.word	0x00028850
        /*0d44*/ 	.short	0x010a
        /*0d46*/ 	.byte	0x3f
	.zero		1


	//   ....[64]....
        /*0d48*/ 	.word	0x000111c0
        /*0d4c*/ 	.word	0x00000009
        /*0d50*/ 	.word	0x00028850
        /*0d54*/ 	.short	0x010a
        /*0d56*/ 	.byte	0x3f
	.zero		1


	//   ....[65]....
        /*0d58*/ 	.word	0x00011360
        /*0d5c*/ 	.word	0x00000000
        /*0d60*/ 	.word	0x00028840
        /*0d64*/ 	.short	0x010a
        /*0d66*/ 	.byte	0x3f
	.zero		1


	//   ....[66]....
        /*0d68*/ 	.word	0x00011ef0
        /*0d6c*/ 	.word	0x00000002
        /*0d70*/ 	.word	0x00028820
        /*0d74*/ 	.short	0x010a
        /*0d76*/ 	.byte	0x3f
	.zero		1


	//   ....[67]....
        /*0d78*/ 	.word	0x00011f40
        /*0d7c*/ 	.word	0x00000002
        /*0d80*/ 	.word	0x00028840
        /*0d84*/ 	.short	0x010a
        /*0d86*/ 	.byte	0x3f
	.zero		1


	//   ....[68]....
        /*0d88*/ 	.word	0x00011f90
        /*0d8c*/ 	.word	0x00000002
        /*0d90*/ 	.word	0x00000060
        /*0d94*/ 	.short	0x010a
        /*0d96*/ 	.byte	0x3f
	.zero		1


	//   ....[69]....
        /*0d98*/ 	.word	0x00011fe0
        /*0d9c*/ 	.word	0x00000003
        /*0da0*/ 	.word	0x00028840
        /*0da4*/ 	.short	0x010a
        /*0da6*/ 	.byte	0x3f
	.zero		1


	//   ....[70]....
        /*0da8*/ 	.word	0x00012030
        /*0dac*/ 	.word	0x00000002
        /*0db0*/ 	.word	0x00000060
        /*0db4*/ 	.short	0x010a
        /*0db6*/ 	.byte	0x3f
	.zero		1


	//   ....[71]....
        /*0db8*/ 	.word	0x00012080
        /*0dbc*/ 	.word	0x00000002
        /*0dc0*/ 	.word	0x00028840
        /*0dc4*/ 	.short	0x010a
        /*0dc6*/ 	.byte	0x3f
	.zero		1


	//   ....[72]....
        /*0dc8*/ 	.word	0x000120d0
        /*0dcc*/ 	.word	0x00000002
        /*0dd0*/ 	.word	0x00000060
        /*0dd4*/ 	.short	0x010a
        /*0dd6*/ 	.byte	0x3f
	.zero		1


	//   ....[73]....
        /*0dd8*/ 	.word	0x00012120
        /*0ddc*/ 	.word	0x00000000
        /*0de0*/ 	.word	0x00028860
        /*0de4*/ 	.short	0x010a
        /*0de6*/ 	.byte	0x3f
	.zero		1


	//   ....[74]....
        /*0de8*/ 	.word	0x00012ac0
        /*0dec*/ 	.word	0x00000000
        /*0df0*/ 	.word	0x00028820
        /*0df4*/ 	.short	0x010a
        /*0df6*/ 	.byte	0x3f
	.zero		1


	//   ....[75]....
        /*0df8*/ 	.word	0x00012c60
        /*0dfc*/ 	.word	0x00000006
        /*0e00*/ 	.word	0x00000000
        /*0e04*/ 	.short	0x010a
        /*0e06*/ 	.byte	0x3f
	.zero		1


	//   ....[76]....
        /*0e08*/ 	.word	0x00012cb0
        /*0e0c*/ 	.word	0x00000007
        /*0e10*/ 	.word	0x00000000
        /*0e14*/ 	.short	0x010a
        /*0e16*/ 	.byte	0x3f
	.zero		1


	//   ....[77]....
        /*0e18*/ 	.word	0x00012d00
        /*0e1c*/ 	.word	0x00000004
        /*0e20*/ 	.word	0x00000000
        /*0e24*/ 	.short	0x010a
        /*0e26*/ 	.byte	0x3f
	.zero		1


	//----- nvinfo : EIATTR_NUM_MBARRIERS
	.align		4
.L_332:
        /*0e28*/ 	.byte	0x03, 0x38
        /*0e2a*/ 	.short	0x0016


	//----- nvinfo : EIATTR_EXIT_INSTR_OFFSETS
	.align		4
        /*0e2c*/ 	.byte	0x04, 0x1c
        /*0e2e*/ 	.short	(.L_334 - .L_333)


	//   ....[0]....
.L_333:
        /*0e30*/ 	.word	0x00000a70


	//   ....[1]....
        /*0e34*/ 	.word	0x0000ad80


	//   ....[2]....
        /*0e38*/ 	.word	0x00010f70


	//----- nvinfo : EIATTR_MAX_THREADS
	.align		4
.L_334:
        /*0e3c*/ 	.byte	0x04, 0x05
        /*0e3e*/ 	.short	(.L_336 - .L_335)
.L_335:
        /*0e40*/ 	.word	0x00000180
        /*0e44*/ 	.word	0x00000001
        /*0e48*/ 	.word	0x00000001


	//----- nvinfo : EIATTR_CRS_STACK_SIZE
	.align		4
.L_336:
        /*0e4c*/ 	.byte	0x04, 0x1e
        /*0e4e*/ 	.short	(.L_338 - .L_337)
.L_337:
        /*0e50*/ 	.word	0x00000000


	//----- nvinfo : EIATTR_CBANK_PARAM_SIZE
	.align		4
.L_338:
        /*0e54*/ 	.byte	0x03, 0x19
        /*0e56*/ 	.short	0x0af0


	//----- nvinfo : EIATTR_PARAM_CBANK
	.align		4
        /*0e58*/ 	.byte	0x04, 0x0a
        /*0e5a*/ 	.short	(.L_340 - .L_339)
	.align		4
.L_339:
        /*0e5c*/ 	.word	index@(.nv.constant0._ZN7cutlass13device_kernelIN5flash11enable_sm90INS1_16FlashAttnFwdSm90INS1_25CollectiveMainloopFwdSm90ILi2EN4cute5tupleIJNS5_1CILi1EEES8_S8_EEENS6_IJNS7_ILi128EEESA_SA_EEELi128ENS_10bfloat16_tEfNS_4arch4Sm90ELb1ELb0ELb0ELb1ELb0ELb0ELb0ELb1ELb1ELb1ELb0ELb0EEENS1_21CollectiveEpilogueFwdISB_S9_SC_SE_Li256ELb1ELb1ELb0ELb0EEENS1_36VarlenDynamicPersistentTileSchedulerILi128ELi128ELi256ELi128ELb0ELb1ELb1ELb1ELb1ELb1EEEEEEEEEvNT_6ParamsE)
        /*0e60*/ 	.short	0x0210
        /*0e62*/ 	.short	0x0af0


	//----- nvinfo : EIATTR_SW_WAR
	.align		4
.L_340:
        /*0e64*/ 	.byte	0x04, 0x36
        /*0e66*/ 	.short	(.L_342 - .L_341)
.L_341:
        /*0e68*/ 	.word	0x00000008
.L_342:


//--------------------- .nv.info._ZN7cutlass13device_kernelIN5flash11enable_sm90INS1_16FlashAttnFwdSm90INS1_25CollectiveMainloopFwdSm90ILi2EN4cute5tupleIJNS5_1CILi1EEES8_S8_EEENS6_IJNS7_ILi128EEESA_SA_EEELi128ENS_10bfloat16_tEfNS_4arch4Sm90ELb1ELb0ELb0ELb1ELb0ELb1ELb0ELb1ELb1ELb1ELb0ELb0EEENS1_21CollectiveEpilogueFwdISB_S9_SC_SE_Li256ELb1ELb1ELb0ELb0EEENS1_36VarlenDynamicPersistentTileSchedulerILi128ELi128ELi256ELi128ELb0ELb1ELb1ELb1ELb1ELb1EEEEEEEEEvNT_6ParamsE --------------------------
	.section	.nv.info._ZN7cutlass13device_kernelIN5flash11enable_sm90INS1_16FlashAttnFwdSm90INS1_25CollectiveMainloopFwdSm90ILi2EN4cute5tupleIJNS5_1CILi1EEES8_S8_EEENS6_IJNS7_ILi128EEESA_SA_EEELi128ENS_10bfloat16_tEfNS_4arch4Sm90ELb1ELb0ELb0ELb1ELb0ELb1ELb0ELb1ELb1ELb1ELb0ELb0EEENS1_21CollectiveEpilogueFwdISB_S9_SC_SE_Li256ELb1ELb1ELb0ELb0EEENS1_36VarlenDynamicPersistentTileSchedulerILi128ELi128ELi256ELi128ELb0ELb1ELb1ELb1ELb1ELb1EEEEEEEEEvNT_6ParamsE,"",@"SHT_CUDA_INFO"
	.sectionflags	@""
	.align	4


	//----- nvinfo : EIATTR_CUDA_API_VERSION
	.align		4
        /*0000*/ 	.byte	0x04, 0x37
        /*0002*/ 	.short	(.L_344 - .L_343)
.L_343:
        /*0004*/ 	.word	0x00000082


	//----- nvinfo : EIATTR_KPARAM_INFO
	.align		4
.L_344:
        /*0008*/ 	.byte	0x04, 0x17
        /*000a*/ 	.short	(.L_346 - .L_345)
.L_345:
        /*000c*/ 	.word	0x00000000
        /*0010*/ 	.short	0x0000
        /*0012*/ 	.short	0x0070
        /*0014*/ 	.byte	0x00, 0xf0, 0x01, 0x2a


	//----- nvinfo : EIATTR_SPARSE_MMA_MASK
	.align		4
.L_346:
        /*0018*/ 	.byte	0x03, 0x50
        /*001a*/ 	.short	0x0000


	//----- nvinfo : EIATTR_MAXREG_COUNT
	.align		4
        /*001c*/ 	.byte	0x03, 0x1b
        /*001e*/ 	.short	0x00a8


	//----- nvinfo : EIATTR_NUM_BARRIERS
	.align		4
        /*0020*/ 	.byte	0x02, 0x4c
        /*0022*/ 	.byte	0x10
	.zero		1


	//----- nvinfo : EIATTR_EXTERNS
	.align		4
        /*0024*/ 	.byte	0x04, 0x0f
        /*0026*/ 	.short	(.L_348 - .L_347)


	//   ....[0]....
	.align		4
.L_347:
        /*0028*/ 	.word	index@(__assertfail)


	//----- nvinfo : EIATTR_ANNOTATIONS
	.align		4
.L_348:
        /*002c*/ 	.byte	0x04, 0x55
        /*002e*/ 	.short	(.L_350 - .L_349)


	//   ....[0]....
.L_349:
        /* <DEDUP_REMOVED lines=88> */


	//----- nvinfo : EIATTR_MERCURY_ISA_VERSION
	.align		4
.L_350:
        /*05a0*/ 	.byte	0x03, 0x5f
        /*05a2*/ 	.short	0x0101


	//----- nvinfo : EIATTR_UNUSED_LOAD_BYTE_OFFSET
	.align		4
        /*05a4*/ 	.byte	0x04, 0x44
        /*05a6*/ 	.short	(.L_352 - .L_351)


	//   ....[0]....
.L_351:
        /*05a8*/ 	.word	0x00000ab0
        /*05ac*/ 	.word	0x0000fff0


	//   ....[1]....
        /*05b0*/ 	.word	0x000161b0
        /*05b4*/ 	.word	0x0000fff0


	//----- nvinfo : EIATTR_INT_WARP_WIDE_INSTR_OFFSETS
	.align		4
.L_352:
        /*05b8*/ 	.byte	0x04, 0x31
        /*05ba*/ 	.short	(.L_354 - .L_353)


	//   ....[0]....
.L_353:
        /*05bc*/ 	.word	0x00000180


	//   ....[1]....
        /*05c0*/ 	.word	0x00000220


	//   ....[2]....
        /*05c4*/ 	.word	0x00000290


	//   ....[3]....
        /*05c8*/ 	.word	0x0001a920


	//   ....[4]....
        /*05cc*/ 	.word	0x0001a9b0


	//   ....[5]....
        /*05d0*/ 	.word	0x0001e240


	//   ....[6]....
        /*05d4*/ 	.word	0x0001e2a0


	//----- nvinfo : EIATTR_COOP_GROUP_MASK_REGIDS
	.align		4
.L_354:
        /*05d8*/ 	.byte	0x04, 0x29
        /*05da*/ 	.short	(.L_356 - .L_355)


	//   ....[0]....
.L_355:
        /*05dc*/ 	.word	0xffffffff


	//   ....[1]....
        /*05e0*/ 	.word	0xffffffff


	//   ....[2]....
        /*05e4*/ 	.word	0xffffffff


	//   ....[3]....
        /*05e8*/ 	.word	0xffffffff


	//   ....[4]....
        /*05ec*/ 	.word	0xffffffff


	//   ....[5]....
        /*05f0*/ 	.word	0xffffffff


	//   ....[6]....
        /*05f4*/ 	.word	0xffffffff


	//   ....[7]....
        /*05f8*/ 	.word	0xffffffff


	//   ....[8]....
        /*05fc*/ 	.word	0xffffffff


	//   ....[9]....
        /*0600*/ 	.word	0xffffffff


	//   ....[10]....
        /*0604*/ 	.word	0xffffffff


	//   ....[11]....
        /*0608*/ 	.word	0xffffffff


	//   ....[12]....
        /*060c*/ 	.word	0xffffffff


	//   ....[13]....
        /*0610*/ 	.word	0xffffffff


	//   ....[14]....
        /*0614*/ 	.word	0xffffffff


	//   ....[15]....
        /*0618*/ 	.word	0xffffffff


	//   ....[16]....
        /*061c*/ 	.word	0xffffffff


	//   ....[17]....
        /*0620*/ 	.word	0xffffffff


	//   ....[18]....
        /*0624*/ 	.word	0xffffffff


	//   ....[19]....
        /*0628*/ 	.word	0xffffffff


	//   ....[20]....
        /*062c*/ 	.word	0xffffffff


	//   ....[21]....
        /*0630*/ 	.word	0xffffffff


	//   ....[22]....
        /*0634*/ 	.word	0xffffffff


	//   ....[23]....
        /*0638*/ 	.word	0xffffffff


	//   ....[24]....
        /*063c*/ 	.word	0xffffffff


	//   ....[25]....
        /*0640*/ 	.word	0xffffffff


	//   ....[26]....
        /*0644*/ 	.word	0xffffffff


	//   ....[27]....
        /*0648*/ 	.word	0xffffffff


	//   ....[28]....
        /*064c*/ 	.word	0xffffffff


	//   ....[29]....
        /*0650*/ 	.word	0xffffffff


	//   ....[30]....
        /*0654*/ 	.word	0xffffffff


	//   ....[31]....
        /*0658*/ 	.word	0xffffffff


	//   ....[32]....
        /*065c*/ 	.word	0xffffffff


	//   ....[33]....
        /*0660*/ 	.word	0xffffffff


	//   ....[34]....
        /*0664*/ 	.word	0xffffffff


	//   ....[35]....
        /*0668*/ 	.word	0xffffffff


	//   ....[36]....
        /*066c*/ 	.word	0xffffffff


	//   ....[37]....
        /*0670*/ 	.word	0xffffffff


	//   ....[38]....
        /*0674*/ 	.word	0xffffffff


	//   ....[39]....
        /*0678*/ 	.word	0xffffffff


	//   ....[40]....
        /*067c*/ 	.word	0xffffffff


	//   ....[41]....
        /*0680*/ 	.word	0xffffffff


	//   ....[42]....
        /*0684*/ 	.word	0xffffffff


	//   ....[43]....
        /*0688*/ 	.word	0xffffffff


	//   ....[44]....
        /*068c*/ 	.word	0xffffffff


	//   ....[45]....
        /*0690*/ 	.word	0xffffffff


	//   ....[46]....
        /*0694*/ 	.word	0xffffffff


	//   ....[47]....
        /*0698*/ 	.word	0xffffffff


	//   ....[48]....
        /*069c*/ 	.word	0xffffffff


	//   ....[49]....
        /*06a0*/ 	.word	0xffffffff


	//   ....[50]....
        /*06a4*/ 	.word	0xffffffff


	//   ....[51]....
        /*06a8*/ 	.word	0xffffffff


	//   ....[52]....
        /*06ac*/ 	.word	0xffffffff


	//   ....[53]....
        /*06b0*/ 	.word	0xffffffff


	//   ....[54]....
        /*06b4*/ 	.word	0xffffffff


	//   ....[55]....
        /*06b8*/ 	.word	0xffffffff


	//   ....[56]....
        /*06bc*/ 	.word	0xffffffff


	//   ....[57]....
        /*06c0*/ 	.word	0xffffffff


	//   ....[58]....
        /*06c4*/ 	.word	0xffffffff


	//   ....[59]....
        /*06c8*/ 	.word	0xffffffff


	//   ....[60]....
        /*06cc*/ 	.word	0xffffffff


	//   ....[61]....
        /*06d0*/ 	.word	0xffffffff


	//   ....[62]....
        /*06d4*/ 	.word	0xffffffff


	//   ....[63]....
        /*06d8*/ 	.word	0xffffffff


	//   ....[64]....
        /*06dc*/ 	.word	0xffffffff


	//   ....[65]....
        /*06e0*/ 	.word	0xffffffff


	//   ....[66]....
        /*06e4*/ 	.word	0xffffffff


	//   ....[67]....
        /*06e8*/ 	.word	0xffffffff


	//   ....[68]....
        /*06ec*/ 	.word	0xffffffff


	//   ....[69]....
        /*06f0*/ 	.word	0xffffffff


	//   ....[70]....
        /*06f4*/ 	.word	0xffffffff


	//   ....[71]....
        /*06f8*/ 	.word	0xffffffff


	//   ....[72]....
        /*06fc*/ 	.word	0xffffffff


	//   ....[73]....
        /*0700*/ 	.word	0xffffffff


	//   ....[74]....
        /*0704*/ 	.word	0xffffffff


	//   ....[75]....
        /*0708*/ 	.word	0xffffffff


	//   ....[76]....
        /*070c*/ 	.word	0xffffffff


	//   ....[77]....
        /*0710*/ 	.word	0xffffffff


	//   ....[78]....
        /*0714*/ 	.word	0xffffffff


	//   ....[79]....
        /*0718*/ 	.word	0xffffffff


	//   ....[80]....
        /*071c*/ 	.word	0xffffffff


	//   ....[81]....
        /*0720*/ 	.word	0xffffffff


	//   ....[82]....
        /*0724*/ 	.word	0xffffffff


	//   ....[83]....
        /*0728*/ 	.word	0xffffffff


	//   ....[84]....
        /*072c*/ 	.word	0xffffffff


	//   ....[85]....
        /*0730*/ 	.word	0xffffffff


	//   ....[86]....
        /*0734*/ 	.word	0xffffffff


	//   ....[87]....
        /*0738*/ 	.word	0xffffffff


	//   ....[88]....
        /*073c*/ 	.word	0xffffffff


	//   ....[89]....
        /*0740*/ 	.word	0xffffffff


	//   ....[90]....
        /*0744*/ 	.word	0xffffffff


	//   ....[91]....
        /*0748*/ 	.word	0xffffffff


	//   ....[92]....
        /*074c*/ 	.word	0xffffffff


	//   ....[93]....
        /*0750*/ 	.word	0xffffffff


	//   ....[94]....
        /*0754*/ 	.word	0xffffffff


	//   ....[95]....
        /*0758*/ 	.word	0xffffffff


	//   ....[96]....
        /*075c*/ 	.word	0xffffffff


	//   ....[97]....
        /*0760*/ 	.word	0xffffffff


	//   ....[98]....
        /*0764*/ 	.word	0xffffffff


	//   ....[99]....
        /*0768*/ 	.word	0xffffffff


	//   ....[100]....
        /*076c*/ 	.word	0xffffffff


	//   ....[101]....
        /*0770*/ 	.word	0xffffffff


	//   ....[102]....
        /*0774*/ 	.word	0xffffffff


	//   ....[103]....
        /*0778*/ 	.word	0xffffffff


	//   ....[104]....
        /*077c*/ 	.word	0xffffffff


	//   ....[105]....
        /*0780*/ 	.word	0xffffffff


	//   ....[106]....
        /*0784*/ 	.word	0xffffffff


	//   ....[107]....
        /*0788*/ 	.word	0xffffffff


	//   ....[108]....
        /*078c*/ 	.word	0xffffffff


	//   ....[109]....
        /*0790*/ 	.word	0xffffffff


	//   ....[110]....
        /*0794*/ 	.word	0xffffffff


	//   ....[111]....
        /*0798*/ 	.word	0xffffffff


	//   ....[112]....
        /*079c*/ 	.word	0xffffffff


	//   ....[113]....
        /*07a0*/ 	.word	0xffffffff


	//   ....[114]....
        /*07a4*/ 	.word	0xffffffff


	//   ....[115]....
        /*07a8*/ 	.word	0xffffffff


	//   ....[116]....
        /*07ac*/ 	.word	0xffffffff


	//   ....[117]....
        /*07b0*/ 	.word	0xffffffff


	//   ....[118]....
        /*07b4*/ 	.word	0xffffffff


	//   ....[119]....
        /*07b8*/ 	.word	0xffffffff


	//   ....[120]....
        /*07bc*/ 	.word	0xffffffff


	//   ....[121]....
        /*07c0*/ 	.word	0xffffffff


	//   ....[122]....
        /*07c4*/ 	.word	0xffffffff


	//   ....[123]....
        /*07c8*/ 	.word	0xffffffff


	//   ....[124]....
        /*07cc*/ 	.word	0xffffffff


	//   ....[125]....
        /*07d0*/ 	.word	0xffffffff


	//   ....[126]....
        /*07d4*/ 	.word	0xffffffff


	//   ....[127]....
        /*07d8*/ 	.word	0xffffffff


	//   ....[128]....
        /*07dc*/ 	.word	0xffffffff


	//   ....[129]....
        /*07e0*/ 	.word	0xffffffff


	//   ....[130]....
        /*07e4*/ 	.word	0xffffffff


	//   ....[131]....
        /*07e8*/ 	.word	0xffffffff


	//   ....[132]....
        /*07ec*/ 	.word	0x0500000f


	//   ....[133]....
        /*07f0*/ 	.word	0x0500000f


	//   ....[134]....
        /*07f4*/ 	.word	0x0500000f


	//   ....[135]....
        /*07f8*/ 	.word	0x0500000f


	//   ....[136]....
        /*07fc*/ 	.word	0x0500000f


	//   ....[137]....
        /*0800*/ 	.word	0x0500000f


	//   ....[138]....
        /*0804*/ 	.word	0x0500000f


	//   ....[139]....
        /*0808*/ 	.word	0x0500000f


	//   ....[140]....
        /*080c*/ 	.word	0x0500000f


	//   ....[141]....
        /*0810*/ 	.word	0x0500000f


	//   ....[142]....
        /*0814*/ 	.word	0x0500000f


	//   ....[143]....
        /*0818*/ 	.word	0x0500000f


	//   ....[144]....
        /*081c*/ 	.word	0x0500000f


	//   ....[145]....
        /*0820*/ 	.word	0x0500000f


	//   ....[146]....
        /*0824*/ 	.word	0x0500000f


	//   ....[147]....
        /*0828*/ 	.word	0x0500000f


	//   ....[148]....
        /*082c*/ 	.word	0x0500000f


	//   ....[149]....
        /*0830*/ 	.word	0x0500000f


	//   ....[150]....
        /*0834*/ 	.word	0x0500000f


	//   ....[151]....
        /*0838*/ 	.word	0x0500000f


	//   ....[152]....
        /*083c*/ 	.word	0x0500000f


	//   ....[153]....
        /*0840*/ 	.word	0x0500000f


	//   ....[154]....
        /*0844*/ 	.word	0x0500000f


	//   ....[155]....
        /*0848*/ 	.word	0x0500000f


	//   ....[156]....
        /*084c*/ 	.word	0x0500000f


	//   ....[157]....
        /*0850*/ 	.word	0x0500000f


	//   ....[158]....
        /*0854*/ 	.word	0x0500000f


	//   ....[159]....
        /*0858*/ 	.word	0x0500000f


	//   ....[160]....
        /*085c*/ 	.word	0x0500000f


	//   ....[161]....
        /*0860*/ 	.word	0x0500000f


	//   ....[162]....
        /*0864*/ 	.word	0x0500000f


	//   ....[163]....
        /*0868*/ 	.word	0x0500000f


	//   ....[164]....
        /*086c*/ 	.word	0x0500000f


	//   ....[165]....
        /*0870*/ 	.word	0x0500000f


	//   ....[166]....
        /*0874*/ 	.word	0x0500000f


	//   ....[167]....
        /*0878*/ 	.word	0x0500000f


	//   ....[168]....
        /*087c*/ 	.word	0x0500000f


	//   ....[169]....
        /*0880*/ 	.word	0x0500000f


	//   ....[170]....
        /*0884*/ 	.word	0x0500000f


	//   ....[171]....
        /*0888*/ 	.word	0x0500000f


	//   ....[172]....
        /*088c*/ 	.word	0x0500000f


	//   ....[173]....
        /*0890*/ 	.word	0x0500000f


	//   ....[174]....
        /*0894*/ 	.word	0x0500000f


	//   ....[175]....
        /*0898*/ 	.word	0x0500000f


	//   ....[176]....
        /*089c*/ 	.word	0x0500000f


	//   ....[177]....
        /*08a0*/ 	.word	0x0500000f


	//   ....[178]....
        /*08a4*/ 	.word	0x0500000f


	//   ....[179]....
        /*08a8*/ 	.word	0x0500000f


	//   ....[180]....
        /*08ac*/ 	.word	0x0500000f


	//   ....[181]....
        /*08b0*/ 	.word	0x0500000f


	//   ....[182]....
        /*08b4*/ 	.word	0x0500000f


	//   ....[183]....
        /*08b8*/ 	.word	0x0500000f


	//   ....[184]....
        /*08bc*/ 	.word	0x0500000f


	//   ....[185]....
        /*08c0*/ 	.word	0x0500000f


	//   ....[186]....
        /*08c4*/ 	.word	0x0500000f


	//   ....[187]....
        /*08c8*/ 	.word	0x0500000f


	//   ....[188]....
        /*08cc*/ 	.word	0x0500000f


	//   ....[189]....
        /*08d0*/ 	.word	0x0500000f


	//   ....[190]....
        /*08d4*/ 	.word	0x0500000f


	//   ....[191]....
        /*08d8*/ 	.word	0x0500000f


	//   ....[192]....
        /*08dc*/ 	.word	0x0500000f


	//   ....[193]....
        /*08e0*/ 	.word	0x0500000f


	//   ....[194]....
        /*08e4*/ 	.word	0x0500000f


	//   ....[195]....
        /*08e8*/ 	.word	0x0500000f


	//   ....[196]....
        /*08ec*/ 	.word	0x0500000f


	//   ....[197]....
        /*08f0*/ 	.word	0x0500000f


	//   ....[198]....
        /*08f4*/ 	.word	0x0500000f


	//   ....[199]....
        /*08f8*/ 	.word	0x0500000f


	//   ....[200]....
        /*08fc*/ 	.word	0x0500000f


	//   ....[201]....
        /*0900*/ 	.word	0x0500000f


	//   ....[202]....
        /*0904*/ 	.word	0x0500000f


	//   ....[203]....
        /*0908*/ 	.word	0x0500000f


	//   ....[204]....
        /*090c*/ 	.word	0x0500000f


	//   ....[205]....
        /*0910*/ 	.word	0x0500000f


	//   ....[206]....
        /*0914*/ 	.word	0x0500000f


	//   ....[207]....
        /*0918*/ 	.word	0x0500000f


	//   ....[208]....
        /*091c*/ 	.word	0x0500000f


	//----- nvinfo : EIATTR_COOP_GROUP_INSTR_OFFSETS
	.align		4
.L_356:
        /*0920*/ 	.byte	0x04, 0x28
        /*0922*/ 	.short	(.L_358 - .L_357)


	//   ....[0]....
.L_357:
        /*0924*/ 	.word	0x00000060


	//   ....[1]....
        /*0928*/ 	.word	0x00000190


	//   ....[2]....
        /*092c*/ 	.word	0x00000240


	//   ....[3]....
        /*0930*/ 	.word	0x00000400


	//   ....[4]....
        /*0934*/ 	.word	0x00000560


	//   ....[5]....
        /*0938*/ 	.word	0x00000680


	//   ....[6]....
        /*093c*/ 	.word	0x000007e0


	//   ....[7]....
        /*0940*/ 	.word	0x00008df0


	//   ....[8]....
        /*0944*/ 	.word	0x000094b0


	//   ....[9]....
        /*0948*/ 	.word	0x000094c0


	//   ....[10]....
        /*094c*/ 	.word	0x000094d0


	//   ....[11]....
        /*0950*/ 	.word	0x000094e0


	//   ....[12]....
        /*0954*/ 	.word	0x00009820


	//   ....[13]....
        /*0958*/ 	.word	0x00009830


	//   ....[14]....
        /*095c*/ 	.word	0x00009840


	//   ....[15]....
        /*0960*/ 	.word	0x00009850


	//   ....[16]....
        /*0964*/ 	.word	0x00009b70


	//   ....[17]....
        /*0968*/ 	.word	0x00009b80


	//   ....[18]....
        /*096c*/ 	.word	0x00009b90


	//   ....[19]....
        /*0970*/ 	.word	0x00009ba0


	//   ....[20]....
        /*0974*/ 	.word	0x00009ee0


	//   ....[21]....
        /*0978*/ 	.word	0x00009ef0


	//   ....[22]....
        /*097c*/ 	.word	0x00009f00


	//   ....[23]....
        /*0980*/ 	.word	0x00009f10


	//   ....[24]....
        /*0984*/ 	.word	0x0000be00


	//   ....[25]....
        /*0988*/ 	.word	0x0000be20


	//   ....[26]....
        /*098c*/ 	.word	0x0000be30


	//   ....[27]....
        /*0990*/ 	.word	0x0000be40


	//   ....[28]....
        /*0994*/ 	.word	0x0000bf50


	//   ....[29]....
        /*0998*/ 	.word	0x0000bf70


	//   ....[30]....
        /*099c*/ 	.word	0x0000c010


	//   ....[31]....
        /*09a0*/ 	.word	0x0000c040


	//   ....[32]....
        /*09a4*/ 	.word	0x0000c390


	//   ....[33]....
        /*09a8*/ 	.word	0x0000c3b0


	//   ....[34]....
        /*09ac*/ 	.word	0x0000c3d0


	//   ....[35]....
        /*09b0*/ 	.word	0x0000c3e0


	//   ....[36]....
        /*09b4*/ 	.word	0x0000c4b0


	//   ....[37]....
        /*09b8*/ 	.word	0x0000c4d0


	//   ....[38]....
        /*09bc*/ 	.word	0x0000c4e0


	//   ....[39]....
        /*09c0*/ 	.word	0x0000c560


	//   ....[40]....
        /*09c4*/ 	.word	0x0000ea60


	//   ....[41]....
        /*09c8*/ 	.word	0x0000ea80


	//   ....[42]....
        /*09cc*/ 	.word	0x0000f2c0


	//   ....[43]....
        /*09d0*/ 	.word	0x0000f310


	//   ....[44]....
        /*09d4*/ 	.word	0x0000fc10


	//   ....[45]....
        /*09d8*/ 	.word	0x0000fc70


	//   ....[46]....
        /*09dc*/ 	.word	0x000111d0


	//   ....[47]....
        /*09e0*/ 	.word	0x000111e0


	//   ....[48]....
        /*09e4*/ 	.word	0x00011b10


	//   ....[49]....
        /*09e8*/ 	.word	0x00011b40


	//   ....[50]....
        /*09ec*/ 	.word	0x000123a0


	//   ....[51]....
        /*09f0*/ 	.word	0x000123f0


	//   ....[52]....
        /*09f4*/ 	.word	0x00013ed0


	//   ....[53]....
        /*09f8*/ 	.word	0x00013f10


	//   ....[54]....
        /*09fc*/ 	.word	0x00014490


	//   ....[55]....
        /*0a00*/ 	.word	0x000144d0


	//   ....[56]....
        /*0a04*/ 	.word	0x000157f0


	//   ....[57]....
        /*0a08*/ 	.word	0x00015830


	//   ....[58]....
        /*0a0c*/ 	.word	0x00015900


	//   ....[59]....
        /*0a10*/ 	.word	0x00015920


	//   ....[60]....
        /*0a14*/ 	.word	0x00016bf0


	//   ....[61]....
        /*0a18*/ 	.word	0x00016c30


	//   ....[62]....
        /*0a1c*/ 	.word	0x00016c70


	//   ....[63]....
        /*0a20*/ 	.word	0x00016cb0


	//   ....[64]....
        /*0a24*/ 	.word	0x00017240


	//   ....[65]....
        /*0a28*/ 	.word	0x00017260


	//   ....[66]....
        /*0a2c*/ 	.word	0x00017320


	//   ....[67]....
        /*0a30*/ 	.word	0x00017340


	//   ....[68]....
        /*0a34*/ 	.word	0x00017400


	//   ....[69]....
        /*0a38*/ 	.word	0x00017420


	//   ....[70]....
        /*0a3c*/ 	.word	0x000174f0


	//   ....[71]....
        /*0a40*/ 	.word	0x00017510


	//   ....[72]....
        /*0a44*/ 	.word	0x00017cd0


	//   ....[73]....
        /*0a48*/ 	.word	0x00017ce0


	//   ....[74]....
        /*0a4c*/ 	.word	0x00017df0


	//   ....[75]....
        /*0a50*/ 	.word	0x00017e00


	//   ....[76]....
        /*0a54*/ 	.word	0x00017f10


	//   ....[77]....
        /*0a58*/ 	.word	0x00017f20


	//   ....[78]....
        /*0a5c*/ 	.word	0x00018030


	//   ....[79]....
        /*0a60*/ 	.word	0x00018040


	//   ....[80]....
        /*0a64*/ 	.word	0x000181b0


	//   ....[81]....
        /*0a68*/ 	.word	0x00018380


	//   ....[82]....
        /*0a6c*/ 	.word	0x000183b0


	//   ....[83]....
        /*0a70*/ 	.word	0x000183e0


	//   ....[84]....
        /*0a74*/ 	.word	0x00018410


	//   ....[85]....
        /*0a78*/ 	.word	0x00018440


	//   ....[86]....
        /*0a7c*/ 	.word	0x00018470


	//   ....[87]....
        /*0a80*/ 	.word	0x000185e0


	//   ....[88]....
        /*0a84*/ 	.word	0x00018610


	//   ....[89]....
        /*0a88*/ 	.word	0x00018640


	//   ....[90]....
        /*0a8c*/ 	.word	0x00018670


	//   ....[91]....
        /*0a90*/ 	.word	0x000186a0


	//   ....[92]....
        /*0a94*/ 	.word	0x000186d0


	//   ....[93]....
        /*0a98*/ 	.word	0x00018770


	//   ....[94]....
        /*0a9c*/ 	.word	0x000187d0


	//   ....[95]....
        /*0aa0*/ 	.word	0x00018860


	//   ....[96]....
        /*0aa4*/ 	.word	0x00019680


	//   ....[97]....
        /*0aa8*/ 	.word	0x0001af20


	//   ....[98]....
        /*0aac*/ 	.word	0x0001bb50


	//   ....[99]....
        /*0ab0*/ 	.word	0x0001bb60


	//   ....[100]....
        /*0ab4*/ 	.word	0x0001bba0


	//   ....[101]....
        /*0ab8*/ 	.word	0x0001bbe0


	//   ....[102]....
        /*0abc*/ 	.word	0x0001bc70


	//   ....[103]....
        /*0ac0*/ 	.word	0x0001bd00


	//   ....[104]....
        /*0ac4*/ 	.word	0x0001bd30


	//   ....[105]....
        /*0ac8*/ 	.word	0x0001bdb0


	//   ....[106]....
        /*0acc*/ 	.word	0x0001bde0


	//   ....[107]....
        /*0ad0*/ 	.word	0x0001be60


	//   ....[108]....
        /*0ad4*/ 	.word	0x0001be90


	//   ....[109]....
        /*0ad8*/ 	.word	0x0001bf10


	//   ....[110]....
        /*0adc*/ 	.word	0x0001bf40


	//   ....[111]....
        /*0ae0*/ 	.word	0x0001bfc0


	//   ....[112]....
        /*0ae4*/ 	.word	0x0001bfd0


	//   ....[113]....
        /*0ae8*/ 	.word	0x0001c050


	//   ....[114]....
        /*0aec*/ 	.word	0x0001e9b0


	//   ....[115]....
        /*0af0*/ 	.word	0x0001e9e0


	//   ....[116]....
        /*0af4*/ 	.word	0x0001e9f0


	//   ....[117]....
        /*0af8*/ 	.word	0x0001ea20


	//   ....[118]....
        /*0afc*/ 	.word	0x0001ea50


	//   ....[119]....
        /*0b00*/ 	.word	0x0001ea80


	//   ....[120]....
        /*0b04*/ 	.word	0x0001eab0


	//   ....[121]....
        /*0b08*/ 	.word	0x0001eac0


	//   ....[122]....
        /*0b0c*/ 	.word	0x0001ec40


	//   ....[123]....
        /*0b10*/ 	.word	0x0001ec70


	//   ....[124]....
        /*0b14*/ 	.word	0x0001eca0


	//   ....[125]....
        /*0b18*/ 	.word	0x0001ecd0


	//   ....[126]....
        /*0b1c*/ 	.word	0x0001ed00


	//   ....[127]....
        /*0b20*/ 	.word	0x0001ed30


	//   ....[128]....
        /*0b24*/ 	.word	0x0001edf0


	//   ....[129]....
        /*0b28*/ 	.word	0x0001ee10


	//   ....[130]....
        /*0b2c*/ 	.word	0x0001ee80


	//   ....[131]....
        /*0b30*/ 	.word	0x0001f550


	//   ....[132]....
        /*0b34*/ 	.word	0x0001f990


	//   ....[133]....
        /*0b38*/ 	.word	0x0001fa40


	//   ....[134]....
        /*0b3c*/ 	.word	0x0001fad0


	//   ....[135]....
        /*0b40*/ 	.word	0x0001fb20


	//   ....[136]....
        /*0b44*/ 	.word	0x0001fb70


	//   ....[137]....
        /*0b48*/ 	.word	0x0001fc00


	//   ....[138]....
        /*0b4c*/ 	.word	0x0001fc90


	//   ....[139]....
        /*0b50*/ 	.word	0x0001fce0


	//   ....[140]....
        /*0b54*/ 	.word	0x0001fd30


	//   ....[141]....
        /*0b58*/ 	.word	0x0001fdc0


	//   ....[142]....
        /*0b5c*/ 	.word	0x0001fe50


	//   ....[143]....
        /*0b60*/ 	.word	0x0001fea0


	//   ....[144]....
        /*0b64*/ 	.word	0x0001fef0


	//   ....[145]....
        /*0b68*/ 	.word	0x0001ff80


	//   ....[146]....
        /*0b6c*/ 	.word	0x00020010


	//   ....[147]....
        /*0b70*/ 	.word	0x00020060


	//   ....[148]....
        /*0b74*/ 	.word	0x000200b0


	//   ....[149]....
        /*0b78*/ 	.word	0x000201a0


	//   ....[150]....
        /*0b7c*/ 	.word	0x00020250


	//   ....[151]....
        /*0b80*/ 	.word	0x000202d0


	//   ....[152]....
        /*0b84*/ 	.word	0x00020370


	//   ....[153]....
        /*0b88*/ 	.word	0x00020400


	//   ....[154]....
        /*0b8c*/ 	.word	0x000204c0


	//   ....[155]....
        /*0b90*/ 	.word	0x00020540


	//   ....[156]....
        /*0b94*/ 	.word	0x000205b0


	//   ....[157]....
        /*0b98*/ 	.word	0x00020750


	//   ....[158]....
        /*0b9c*/ 	.word	0x000207f0


	//   ....[159]....
        /*0ba0*/ 	.word	0x00020870


	//   ....[160]....
        /*0ba4*/ 	.word	0x000208e0


	//   ....[161]....
        /*0ba8*/ 	.word	0x00020a50


	//   ....[162]....
        /*0bac*/ 	.word	0x00020b80


	//   ....[163]....
        /*0bb0*/ 	.word	0x00020bf0


	//   ....[164]....
        /*0bb4*/ 	.word	0x00020c40


	//   ....[165]....
        /*0bb8*/ 	.word	0x00020f20


	//   ....[166]....
        /*0bbc*/ 	.word	0x00020f70


	//   ....[167]....
        /*0bc0*/ 	.word	0x00021000


	//   ....[168]....
        /*0bc4*/ 	.word	0x00021090


	//   ....[169]....
        /*0bc8*/ 	.word	0x00021120


	//   ....[170]....
        /*0bcc*/ 	.word	0x000211b0


	//   ....[171]....
        /*0bd0*/ 	.word	0x00021240


	//   ....[172]....
        /*0bd4*/ 	.word	0x000212d0


	//   ....[173]....
        /*0bd8*/ 	.word	0x00021390


	//   ....[174]....
        /*0bdc*/ 	.word	0x00021680


	//   ....[175]....
        /*0be0*/ 	.word	0x00021800


	//   ....[176]....
        /*0be4*/ 	.word	0x00021860


	//   ....[177]....
        /*0be8*/ 	.word	0x000218f0


	//   ....[178]....
        /*0bec*/ 	.word	0x00021990


	//   ....[179]....
        /*0bf0*/ 	.word	0x00021a60


	//   ....[180]....
        /*0bf4*/ 	.word	0x00021ae0


	//   ....[181]....
        /*0bf8*/ 	.word	0x00021bd0


	//   ....[182]....
        /*0bfc*/ 	.word	0x00021c60


	//   ....[183]....
        /*0c00*/ 	.word	0x00021d40


	//   ....[184]....
        /*0c04*/ 	.word	0x00021dd0


	//   ....[185]....
        /*0c08*/ 	.word	0x00021eb0


	//   ....[186]....
        /*0c0c*/ 	.word	0x00021f40


	//   ....[187]....
        /*0c10*/ 	.word	0x00022020


	//   ....[188]....
        /*0c14*/ 	.word	0x000220b0


	//   ....[189]....
        /*0c18*/ 	.word	0x00022180


	//   ....[190]....
        /*0c1c*/ 	.word	0x00022280


	//   ....[191]....
        /*0c20*/ 	.word	0x000225b0


	//   ....[192]....
        /*0c24*/ 	.word	0x00022650


	//   ....[193]....
        /*0c28*/ 	.word	0x00022770


	//   ....[194]....
        /*0c2c*/ 	.word	0x000227f0


	//   ....[195]....
        /*0c30*/ 	.word	0x00022870


	//   ....[196]....
        /*0c34*/ 	.word	0x000228f0


	//   ....[197]....
        /*0c38*/ 	.word	0x00022970


	//   ....[198]....
        /*0c3c*/ 	.word	0x00022a00


	//   ....[199]....
        /*0c40*/ 	.word	0x00022aa0


	//   ....[200]....
        /*0c44*/ 	.word	0x00022b40


	//   ....[201]....
        /*0c48*/ 	.word	0x00022bc0


	//   ....[202]....
        /*0c4c*/ 	.word	0x00022c40


	//   ....[203]....
        /*0c50*/ 	.word	0x00022cc0


	//   ....[204]....
        /*0c54*/ 	.word	0x00022d50


	//   ....[205]....
        /*0c58*/ 	.word	0x00022dd0


	//   ....[206]....
        /*0c5c*/ 	.word	0x00022e70


	//   ....[207]....
        /*0c60*/ 	.word	0x00022f00


	//   ....[208]....
        /*0c64*/ 	.word	0x00023030


	//----- nvinfo : EIATTR_REG_RECONFIG
	.align		4
.L_358:
        /*0c68*/ 	.byte	0x01, 0x54
	.zero		2


	//----- nvinfo : EIATTR_SYSCALL_OFFSETS
	.align		4
        /*0c6c*/ 	.byte	0x04, 0x46
        /*0c6e*/ 	.short	(.L_360 - .L_359)


	//   ....[0]....
.L_359:
        /*0c70*/ 	.word	0x000019a0


	//   ....[1]....
        /*0c74*/ 	.word	0x00001af0


	//   ....[2]....
        /*0c78*/ 	.word	0x00008f80


	//   ....[3]....
        /*0c7c*/ 	.word	0x00009270


	//   ....[4]....
        /*0c80*/ 	.word	0x0001ab20


	//   ....[5]....
        /*0c84*/ 	.word	0x0001ac80


	//   ....[6]....
        /*0c88*/ 	.word	0x0001ad80


	//   ....[7]....
        /*0c8c*/ 	.word	0x0001b740


	//----- nvinfo : EIATTR_MBARRIER_INSTR_OFFSETS
	.align		4
.L_360:
        /*0c90*/ 	.byte	0x04, 0x39
        /*0c92*/ 	.short	(.L_362 - .L_361)


	//   ....[0]....
.L_361:
        /*0c94*/ 	.word	0x000002b0
        /*0c98*/ 	.word	0x000000ff
        /*0c9c*/ 	.word	0x00028800
        /*0ca0*/ 	.short	0x0100
        /*0ca2*/ 	.byte	0x08
	.zero		1


	//   ....[1]....
        /*0ca4*/ 	.word	0x000002c0
        /*0ca8*/ 	.word	0x000000ff
        /*0cac*/ 	.word	0x00028820
        /*0cb0*/ 	.short	0x0100
        /*0cb2*/ 	.byte	0x08
	.zero		1


	//   ....[2]....
        /*0cb4*/ 	.word	0x000003b0
        /*0cb8*/ 	.word	0x000000ff
        /*0cbc*/ 	.word	0x00028830
        /*0cc0*/ 	.short	0x0100
        /*0cc2*/ 	.byte	0x08
	.zero		1


	//   ....[3]....
        /*0cc4*/ 	.word	0x000003c0
        /*0cc8*/ 	.word	0x000000ff
        /*0ccc*/ 	.word	0x00028840
        /*0cd0*/ 	.short	0x0100
        /*0cd2*/ 	.byte	0x08
	.zero		1


	//   ....[4]....
        /*0cd4*/ 	.word	0x000003d0
        /*0cd8*/ 	.word	0x000000ff
        /*0cdc*/ 	.word	0x00028838
        /*0ce0*/ 	.short	0x0100
        /*0ce2*/ 	.byte	0x08
	.zero		1


	//   ....[5]....
        /*0ce4*/ 	.word	0x000003e0
        /*0ce8*/ 	.word	0x000000ff
        /*0cec*/ 	.word	0x00028848
        /*0cf0*/ 	.short	0x0100
        /*0cf2*/ 	.byte	0x08
	.zero		1


	//   ....[6]....
        /*0cf4*/ 	.word	0x00000510
        /*0cf8*/ 	.word	0x000000ff
        /*0cfc*/ 	.word	0x00028850
        /*0d00*/ 	.short	0x0100
        /*0d02*/ 	.byte	0x08
	.zero		1


	//   ....[7]....
        /*0d04*/ 	.word	0x00000520
        /*0d08*/ 	.word	0x000000ff
        /*0d0c*/ 	.word	0x00028860
        /*0d10*/ 	.short	0x0100
        /*0d12*/ 	.byte	0x08
	.zero		1


	//   ....[8]....
        /*0d14*/ 	.word	0x00000530
        /*0d18*/ 	.word	0x000000ff
        /*0d1c*/ 	.word	0x00028858
        /*0d20*/ 	.short	0x0100
        /*0d22*/ 	.byte	0x08
	.zero		1


	//   ....[9]....
        /*0d24*/ 	.word	0x00000540
        /*0d28*/ 	.word	0x000000ff
        /*0d2c*/ 	.word	0x00028868
        /*0d30*/ 	.short	0x0100
        /*0d32*/ 	.byte	0x08
	.zero		1


	//   ....[10]....
        /*0d34*/ 	.word	0x00000630
        /*0d38*/ 	.word	0x000000ff
        /*0d3c*/ 	.word	0x00028870
        /*0d40*/ 	.short	0x0100
        /*0d42*/ 	.byte	0x06
	.zero		1


	//   ....[11]....
        /*0d44*/ 	.word	0x00000640
        /*0d48*/ 	.word	0x000000ff
        /*0d4c*/ 	.word	0x00028880
        /*0d50*/ 	.short	0x0100
        /*0d52*/ 	.byte	0x06
	.zero		1


	//   ....[12]....
        /*0d54*/ 	.word	0x00000650
        /*0d58*/ 	.word	0x000000ff
        /*0d5c*/ 	.word	0x00028878
        /*0d60*/ 	.short	0x0100
        /*0d62*/ 	.byte	0x06
	.zero		1


	//   ....[13]....
        /*0d64*/ 	.word	0x00000660
        /*0d68*/ 	.word	0x000000ff
        /*0d6c*/ 	.word	0x00028888
        /*0d70*/ 	.short	0x0100
        /*0d72*/ 	.byte	0x06
	.zero		1


	//   ....[14]....
        /*0d74*/ 	.word	0x00000790
        /*0d78*/ 	.word	0x000000ff
        /*0d7c*/ 	.word	0x00028890
        /*0d80*/ 	.short	0x0100
        /*0d82*/ 	.byte	0x08
	.zero		1


	//   ....[15]....
        /*0d84*/ 	.word	0x000007a0
        /*0d88*/ 	.word	0x000000ff
        /*0d8c*/ 	.word	0x000288a0
        /*0d90*/ 	.short	0x0100
        /*0d92*/ 	.byte	0x08
	.zero		1


	//   ....[16]....
        /*0d94*/ 	.word	0x000007b0
        /*0d98*/ 	.word	0x000000ff
        /*0d9c*/ 	.word	0x00028898
        /*0da0*/ 	.short	0x0100
        /*0da2*/ 	.byte	0x08
	.zero		1


	//   ....[17]....
        /*0da4*/ 	.word	0x000007c0
        /*0da8*/ 	.word	0x000000ff
        /*0dac*/ 	.word	0x000288a8
        /*0db0*/ 	.short	0x0100
        /*0db2*/ 	.byte	0x08
	.zero		1


	//   ....[18]....
        /*0db4*/ 	.word	0x000008f0
        /*0db8*/ 	.word	0x000000ff
        /*0dbc*/ 	.word	0x000288b0
        /*0dc0*/ 	.short	0x0100
        /*0dc2*/ 	.byte	0x08
	.zero		1


	//   ....[19]....
        /*0dc4*/ 	.word	0x00000900
        /*0dc8*/ 	.word	0x000000ff
        /*0dcc*/ 	.word	0x000288c0
        /*0dd0*/ 	.short	0x0100
        /*0dd2*/ 	.byte	0x08
	.zero		1


	//   ....[20]....
        /*0dd4*/ 	.word	0x00000910
        /*0dd8*/ 	.word	0x000000ff
        /*0ddc*/ 	.word	0x000288b8
        /*0de0*/ 	.short	0x0100
        /*0de2*/ 	.byte	0x08
	.zero		1


	//   ....[21]....
        /*0de4*/ 	.word	0x00000920
        /*0de8*/ 	.word	0x000000ff
        /*0dec*/ 	.word	0x000288c8
        /*0df0*/ 	.short	0x0100
        /*0df2*/ 	.byte	0x08
	.zero		1


	//   ....[22]....
        /*0df4*/ 	.word	0x000031b0
        /*0df8*/ 	.word	0x0000006e
        /*0dfc*/ 	.word	0x00028890
        /*0e00*/ 	.short	0x010a
        /*0e02*/ 	.byte	0x3f
	.zero		1


	//   ....[23]....
        /*0e04*/ 	.word	0x00005a60
        /*0e08*/ 	.word	0x0000006e
        /*0e0c*/ 	.word	0x00028890
        /*0e10*/ 	.short	0x010a
        /*0e12*/ 	.byte	0x3f
	.zero		1


	//   ....[24]....
        /*0e14*/ 	.word	0x00007cd0
        /*0e18*/ 	.word	0x0000006e
        /*0e1c*/ 	.word	0x00028890
        /*0e20*/ 	.short	0x010a
        /*0e22*/ 	.byte	0x3f
	.zero		1


	//   ....[25]....
        /*0e24*/ 	.word	0x00008330
        /*0e28*/ 	.word	0x00000030
        /*0e2c*/ 	.word	0x00000000
        /*0e30*/ 	.short	0x0101
        /*0e32*/ 	.byte	0x3f
	.zero		1


	//   ....[26]....
        /*0e34*/ 	.word	0x00008370
        /*0e38*/ 	.word	0x0000006e
        /*0e3c*/ 	.word	0x000288b0
        /*0e40*/ 	.short	0x010a
        /*0e42*/ 	.byte	0x3f
	.zero		1


	//   ....[27]....
        /*0e44*/ 	.word	0x000089c0
        /*0e48*/ 	.word	0x0000006e
        /*0e4c*/ 	.word	0x00000000
        /*0e50*/ 	.short	0x0101
        /*0e52*/ 	.byte	0x3f
	.zero		1


	//   ....[28]....
        /*0e54*/ 	.word	0x00009000
        /*0e58*/ 	.word	0x00000002
        /*0e5c*/ 	.word	0x00028800
        /*0e60*/ 	.short	0x010a
        /*0e62*/ 	.byte	0x3f
	.zero		1


	//   ....[29]....
        /*0e64*/ 	.word	0x00009050
        /*0e68*/ 	.word	0x00000002
        /*0e6c*/ 	.word	0x00028800
        /*0e70*/ 	.short	0x010a
        /*0e72*/ 	.byte	0x3f
	.zero		1


	//   ....[30]....
        /*0e74*/ 	.word	0x0000a150
        /*0e78*/ 	.word	0x00000002
        /*0e7c*/ 	.word	0x00028800
        /*0e80*/ 	.short	0x010a
        /*0e82*/ 	.byte	0x3f
	.zero		1


	//   ....[31]....
        /*0e84*/ 	.word	0x0000c810
        /*0e88*/ 	.word	0x00000002
        /*0e8c*/ 	.word	0x00028800
        /*0e90*/ 	.short	0x010a
        /*0e92*/ 	.byte	0x3f
	.zero		1


	//   ....[32]....
        /*0e94*/ 	.word	0x0000e4a0
        /*0e98*/ 	.word	0x00000000
        /*0e9c*/ 	.word	0x00028830
        /*0ea0*/ 	.short	0x010a
        /*0ea2*/ 	.byte	0x3f
	.zero		1


	//   ....[33]....
        /*0ea4*/ 	.word	0x0000e510
        /*0ea8*/ 	.word	0x00000000
        /*0eac*/ 	.word	0x00028830
        /*0eb0*/ 	.short	0x010a
        /*0eb2*/ 	.byte	0x3f
	.zero		1


	//   ....[34]....
        /*0eb4*/ 	.word	0x0000ecc0
        /*0eb8*/ 	.word	0x00000000
        /*0ebc*/ 	.word	0x00000000
        /*0ec0*/ 	.short	0x0101
        /*0ec2*/ 	.byte	0x3f
	.zero		1


	//   ....[35]....
        /*0ec4*/ 	.word	0x00010a20
        /*0ec8*/ 	.word	0x00000003
        /*0ecc*/ 	.word	0x00028830
        /*0ed0*/ 	.short	0x010a
        /*0ed2*/ 	.byte	0x3f
	.zero		1


	//   ....[36]....
        /*0ed4*/ 	.word	0x00010a70
        /*0ed8*/ 	.word	0x00000003
        /*0edc*/ 	.word	0x00028830
        /*0ee0*/ 	.short	0x010a
        /*0ee2*/ 	.byte	0x3f
	.zero		1


	//   ....[37]....
        /*0ee4*/ 	.word	0x00010ec0
        /*0ee8*/ 	.word	0x00000006
        /*0eec*/ 	.word	0x00028850
        /*0ef0*/ 	.short	0x010a
        /*0ef2*/ 	.byte	0x3f
	.zero		1


	//   ....[38]....
        /*0ef4*/ 	.word	0x00010f00
        /*0ef8*/ 	.word	0x00000006
        /*0efc*/ 	.word	0x00028850
        /*0f00*/ 	.short	0x010a
        /*0f02*/ 	.byte	0x3f
	.zero		1


	//   ....[39]....
        /*0f04*/ 	.word	0x00012a60
        /*0f08*/ 	.word	0x00000015
        /*0f0c*/ 	.word	0x00000000
        /*0f10*/ 	.short	0x0101
        /*0f12*/ 	.byte	0x3f
	.zero		1


	//   ....[40]....
        /*0f14*/ 	.word	0x00012af0
        /*0f18*/ 	.word	0x0000002e
        /*0f1c*/ 	.word	0x00000000
        /*0f20*/ 	.short	0x0101
        /*0f22*/ 	.byte	0x3f
	.zero		1


	//   ....[41]....
        /*0f24*/ 	.word	0x00013580
        /*0f28*/ 	.word	0x00000003
        /*0f2c*/ 	.word	0x00028830
        /*0f30*/ 	.short	0x010a
        /*0f32*/ 	.byte	0x3f
	.zero		1


	//   ....[42]....
        /*0f34*/ 	.word	0x000135d0
        /*0f38*/ 	.word	0x00000003
        /*0f3c*/ 	.word	0x00028830
        /*0f40*/ 	.short	0x010a
        /*0f42*/ 	.byte	0x3f
	.zero		1


	//   ....[43]....
        /*0f44*/ 	.word	0x00013a20
        /*0f48*/ 	.word	0x00000006
        /*0f4c*/ 	.word	0x00028850
        /*0f50*/ 	.short	0x010a
        /*0f52*/ 	.byte	0x3f
	.zero		1


	//   ....[44]....
        /*0f54*/ 	.word	0x00013a60
        /*0f58*/ 	.word	0x00000006
        /*0f5c*/ 	.word	0x00028850
        /*0f60*/ 	.short	0x010a
        /*0f62*/ 	.byte	0x3f
	.zero		1


	//   ....[45]....
        /*0f64*/ 	.word	0x00014c10
        /*0f68*/ 	.word	0x0000001b
        /*0f6c*/ 	.word	0x00000000
        /*0f70*/ 	.short	0x0101
        /*0f72*/ 	.byte	0x3f
	.zero		1


	//   ....[46]....
        /*0f74*/ 	.word	0x00014ca0
        /*0f78*/ 	.word	0x0000000c
        /*0f7c*/ 	.word	0x00000000
        /*0f80*/ 	.short	0x0101
        /*0f82*/ 	.byte	0x3f
	.zero		1


	//   ....[47]....
        /*0f84*/ 	.word	0x000156f0
        /*0f88*/ 	.word	0x0000000c
        /*0f8c*/ 	.word	0x00028850
        /*0f90*/ 	.short	0x010a
        /*0f92*/ 	.byte	0x3f
	.zero		1


	//   ....[48]....
        /*0f94*/ 	.word	0x00015770
        /*0f98*/ 	.word	0x0000000c
        /*0f9c*/ 	.word	0x00028850
        /*0fa0*/ 	.short	0x010a
        /*0fa2*/ 	.byte	0x3f
	.zero		1


	//   ....[49]....
        /*0fa4*/ 	.word	0x00015d20
        /*0fa8*/ 	.word	0x0000000b
        /*0fac*/ 	.word	0x00000000
        /*0fb0*/ 	.short	0x0101
        /*0fb2*/ 	.byte	0x3f
	.zero		1


	//   ....[50]....
        /*0fb4*/ 	.word	0x00017230
        /*0fb8*/ 	.word	0x00000000
        /*0fbc*/ 	.word	0x00000000
        /*0fc0*/ 	.short	0x0101
        /*0fc2*/ 	.byte	0x3f
	.zero		1


	//   ....[51]....
        /*0fc4*/ 	.word	0x00019770
        /*0fc8*/ 	.word	0x00000005
        /*0fcc*/ 	.word	0x00028820
        /*0fd0*/ 	.short	0x010a
        /*0fd2*/ 	.byte	0x3f
	.zero		1


	//   ....[52]....
        /*0fd4*/ 	.word	0x00019850
        /*0fd8*/ 	.word	0x00000005
        /*0fdc*/ 	.word	0x000288a0
        /*0fe0*/ 	.short	0x010a
        /*0fe2*/ 	.byte	0x3f
	.zero		1


	//   ....[53]....
        /*0fe4*/ 	.word	0x00019bb0
        /*0fe8*/ 	.word	0x00000005
        /*0fec*/ 	.word	0x000288c0
        /*0ff0*/ 	.short	0x010a
        /*0ff2*/ 	.byte	0x3f
	.zero		1


	//   ....[54]....
        /*0ff4*/ 	.word	0x0001a080
        /*0ff8*/ 	.word	0x00000007
        /*0ffc*/ 	.word	0x000288a0
        /*1000*/ 	.short	0x010a
        /*1002*/ 	.byte	0x3f
	.zero		1


	//   ....[55]....
        /*1004*/ 	.word	0x0001a3c0
        /*1008*/ 	.word	0x00000007
        /*100c*/ 	.word	0x000288c0
        /*1010*/ 	.short	0x010a
        /*1012*/ 	.byte	0x3f
	.zero		1


	//   ....[56]....
        /*1014*/ 	.word	0x0001b1d0
        /*1018*/ 	.word	0x00000000
        /*101c*/ 	.word	0x00028840
        /*1020*/ 	.short	0x010a
        /*1022*/ 	.byte	0x3f
	.zero		1


	//   ....[57]....
        /*1024*/ 	.word	0x0001c140
        /*1028*/ 	.word	0x00000008
        /*102c*/ 	.word	0x00028800
        /*1030*/ 	.short	0x0107
        /*1032*/ 	.byte	0x3f
	.zero		1


	//   ....[58]....
        /*1034*/ 	.word	0x0001c250
        /*1038*/ 	.word	0x00000002
        /*103c*/ 	.word	0x00028800
        /*1040*/ 	.short	0x0101
        /*1042*/ 	.byte	0x3f
	.zero		1


	//   ....[59]....
        /*1044*/ 	.word	0x0001c270
        /*1048*/ 	.word	0x00000002
        /*104c*/ 	.word	0x00028820
        /*1050*/ 	.short	0x010a
        /*1052*/ 	.byte	0x3f
	.zero		1


	//   ....[60]....
        /*1054*/ 	.word	0x0001c5d0
        /*1058*/ 	.word	0x00000003
        /*105c*/ 	.word	0x00028840
        /*1060*/ 	.short	0x010a
        /*1062*/ 	.byte	0x3f
	.zero		1


	//   ....[61]....
        /*1064*/ 	.word	0x0001c990
        /*1068*/ 	.word	0x00000003
        /*106c*/ 	.word	0x00000060
        /*1070*/ 	.short	0x010a
        /*1072*/ 	.byte	0x3f
	.zero		1


	//   ....[62]....
        /*1074*/ 	.word	0x0001d060
        /*1078*/ 	.word	0x00000003
        /*107c*/ 	.word	0x00028840
        /*1080*/ 	.short	0x010a
        /*1082*/ 	.byte	0x3f
	.zero		1


	//   ....[63]....
        /*1084*/ 	.word	0x0001d420
        /*1088*/ 	.word	0x00000002
        /*108c*/ 	.word	0x00000060
        /*1090*/ 	.short	0x010a
        /*1092*/ 	.byte	0x3f
	.zero		1


	//   ....[64]....
        /*1094*/ 	.word	0x0001da40
        /*1098*/ 	.word	0x00000002
        /*109c*/ 	.word	0x00028840
        /*10a0*/ 	.short	0x010a
        /*10a2*/ 	.byte	0x3f
	.zero		1


	//   ....[65]....
        /*10a4*/ 	.word	0x0001de00
        /*10a8*/ 	.word	0x00000002
        /*10ac*/ 	.word	0x00000060
        /*10b0*/ 	.short	0x010a
        /*10b2*/ 	.byte	0x3f
	.zero		1


	//   ....[66]....
        /*10b4*/ 	.word	0x0001e3b0
        /*10b8*/ 	.word	0x00000000
        /*10bc*/ 	.word	0x00028860
        /*10c0*/ 	.short	0x010a
        /*10c2*/ 	.byte	0x3f
	.zero		1


	//   ....[67]....
        /*10c4*/ 	.word	0x0001f4d0
        /*10c8*/ 	.word	0x00000000
        /*10cc*/ 	.word	0x00028820
        /*10d0*/ 	.short	0x010a
        /*10d2*/ 	.byte	0x3f
	.zero		1


	//   ....[68]....
        /*10d4*/ 	.word	0x0001f680
        /*10d8*/ 	.word	0x00000006
        /*10dc*/ 	.word	0x00000000
        /*10e0*/ 	.short	0x010a
        /*10e2*/ 	.byte	0x3f
	.zero		1


	//   ....[69]....
        /*10e4*/ 	.word	0x0001f6f0
        /*10e8*/ 	.word	0x00000007
        /*10ec*/ 	.word	0x00000000
        /*10f0*/ 	.short	0x010a
        /*10f2*/ 	.byte	0x3f
	.zero		1


	//   ....[70]....
        /*10f4*/ 	.word	0x0001f760
        /*10f8*/ 	.word	0x00000004
        /*10fc*/ 	.word	0x00000000
        /*1100*/ 	.short	0x010a
        /*1102*/ 	.byte	0x3f
	.zero		1


	//   ....[71]....
        /*1104*/ 	.word	0x0001f790
        /*1108*/ 	.word	0x00000003
        /*110c*/ 	.word	0x00000000
        /*1110*/ 	.short	0x010a
        /*1112*/ 	.byte	0x3f
	.zero		1


	//   ....[72]....
        /*1114*/ 	.word	0x0001f7f0
        /*1118*/ 	.word	0x0000006e
        /*111c*/ 	.word	0x00028890
        /*1120*/ 	.short	0x010a
        /*1122*/ 	.byte	0x3f
	.zero		1


	//   ....[73]....
        /*1124*/ 	.word	0x0001f840
        /*1128*/ 	.word	0x0000006e
        /*112c*/ 	.word	0x00028890
        /*1130*/ 	.short	0x010a
        /*1132*/ 	.byte	0x3f
	.zero		1


	//   ....[74]....
        /*1134*/ 	.word	0x0001f890
        /*1138*/ 	.word	0x0000006e
        /*113c*/ 	.word	0x00028890
        /*1140*/ 	.short	0x010a
        /*1142*/ 	.byte	0x3f
	.zero		1


	//   ....[75]....
        /*1144*/ 	.word	0x0001f8e0
        /*1148*/ 	.word	0x0000006e
        /*114c*/ 	.word	0x000288b0
        /*1150*/ 	.short	0x010a
        /*1152*/ 	.byte	0x3f
	.zero		1


	//   ....[76]....
        /*1154*/ 	.word	0x000200e0
        /*1158*/ 	.word	0x00000002
        /*115c*/ 	.word	0x00028800
        /*1160*/ 	.short	0x010a
        /*1162*/ 	.byte	0x3f
	.zero		1


	//   ....[77]....
        /*1164*/ 	.word	0x00020ca0
        /*1168*/ 	.word	0x00000002
        /*116c*/ 	.word	0x00028800
        /*1170*/ 	.short	0x010a
        /*1172*/ 	.byte	0x3f
	.zero		1


	//   ....[78]....
        /*1174*/ 	.word	0x00020cf0
        /*1178*/ 	.word	0x00000000
        /*117c*/ 	.word	0x00028830
        /*1180*/ 	.short	0x010a
        /*1182*/ 	.byte	0x3f
	.zero		1


	//   ....[79]....
        /*1184*/ 	.word	0x00020d40
        /*1188*/ 	.word	0x00000003
        /*118c*/ 	.word	0x00028830
        /*1190*/ 	.short	0x010a
        /*1192*/ 	.byte	0x3f
	.zero		1


	//   ....[80]....
        /*1194*/ 	.word	0x00020d90
        /*1198*/ 	.word	0x00000006
        /*119c*/ 	.word	0x00028850
        /*11a0*/ 	.short	0x010a
        /*11a2*/ 	.byte	0x3f
	.zero		1


	//   ....[81]....
        /*11a4*/ 	.word	0x00020de0
        /*11a8*/ 	.word	0x00000003
        /*11ac*/ 	.word	0x00028830
        /*11b0*/ 	.short	0x010a
        /*11b2*/ 	.byte	0x3f
	.zero		1


	//   ....[82]....
        /*11b4*/ 	.word	0x00020e30
        /*11b8*/ 	.word	0x00000006
        /*11bc*/ 	.word	0x00028850
        /*11c0*/ 	.short	0x010a
        /*11c2*/ 	.byte	0x3f
	.zero		1


	//   ....[83]....
        /*11c4*/ 	.word	0x00020e80
        /*11c8*/ 	.word	0x0000000c
        /*11cc*/ 	.word	0x00028850
        /*11d0*/ 	.short	0x010a
        /*11d2*/ 	.byte	0x3f
	.zero		1


	//   ....[84]....
        /*11d4*/ 	.word	0x00021460
        /*11d8*/ 	.word	0x00000004
        /*11dc*/ 	.word	0x00028820
        /*11e0*/ 	.short	0x010a
        /*11e2*/ 	.byte	0x3f
	.zero		1


	//   ....[85]....
        /*11e4*/ 	.word	0x000214b0
        /*11e8*/ 	.word	0x00000005
        /*11ec*/ 	.word	0x000288a0
        /*11f0*/ 	.short	0x010a
        /*11f2*/ 	.byte	0x3f
	.zero		1


	//   ....[86]....
        /*11f4*/ 	.word	0x00021500
        /*11f8*/ 	.word	0x00000005
        /*11fc*/ 	.word	0x000288c0
        /*1200*/ 	.short	0x010a
        /*1202*/ 	.byte	0x3f
	.zero		1


	//   ....[87]....
        /*1204*/ 	.word	0x00021550
        /*1208*/ 	.word	0x00000007
        /*120c*/ 	.word	0x000288a0
        /*1210*/ 	.short	0x010a
        /*1212*/ 	.byte	0x3f
	.zero		1


	//   ....[88]....
        /*1214*/ 	.word	0x000215a0
        /*1218*/ 	.word	0x00000007
        /*121c*/ 	.word	0x000288c0
        /*1220*/ 	.short	0x010a
        /*1222*/ 	.byte	0x3f
	.zero		1


	//   ....[89]....
        /*1224*/ 	.word	0x00021740
        /*1228*/ 	.word	0x00000000
        /*122c*/ 	.word	0x00028840
        /*1230*/ 	.short	0x010a
        /*1232*/ 	.byte	0x3f
	.zero		1


	//   ....[90]....
        /*1234*/ 	.word	0x000222d0
        /*1238*/ 	.word	0x00000002
        /*123c*/ 	.word	0x00028820
        /*1240*/ 	.short	0x010a
        /*1242*/ 	.byte	0x3f
	.zero		1


	//   ....[91]....
        /*1244*/ 	.word	0x00022320
        /*1248*/ 	.word	0x00000003
        /*124c*/ 	.word	0x00028840
        /*1250*/ 	.short	0x010a
        /*1252*/ 	.byte	0x3f
	.zero		1


	//   ....[92]....
        /*1254*/ 	.word	0x00022370
        /*1258*/ 	.word	0x00000003
        /*125c*/ 	.word	0x00000060
        /*1260*/ 	.short	0x010a
        /*1262*/ 	.byte	0x3f
	.zero		1


	//   ....[93]....
        /*1264*/ 	.word	0x000223c0
        /*1268*/ 	.word	0x00000003
        /*126c*/ 	.word	0x00028840
        /*1270*/ 	.short	0x010a
        /*1272*/ 	.byte	0x3f
	.zero		1


	//   ....[94]....
        /*1274*/ 	.word	0x00022410
        /*1278*/ 	.word	0x00000002
        /*127c*/ 	.word	0x00000060
        /*1280*/ 	.short	0x010a
        /*1282*/ 	.byte	0x3f
	.zero		1


	//   ....[95]....
        /*1284*/ 	.word	0x00022460
        /*1288*/ 	.word	0x00000002
        /*128c*/ 	.word	0x00028840
        /*1290*/ 	.short	0x010a
        /*1292*/ 	.byte	0x3f
	.zero		1


	//   ....[96]....
        /*1294*/ 	.word	0x000224b0
        /*1298*/ 	.word	0x00000002
        /*129c*/ 	.word	0x00000060
        /*12a0*/ 	.short	0x010a
        /*12a2*/ 	.byte	0x3f
	.zero		1


	//   ....[97]....
        /*12a4*/ 	.word	0x00022500
        /*12a8*/ 	.word	0x00000000
        /*12ac*/ 	.word	0x00028860
        /*12b0*/ 	.short	0x010a
        /*12b2*/ 	.byte	0x3f
	.zero		1


	//   ....[98]....
        /*12b4*/ 	.word	0x00022f50
        /*12b8*/ 	.word	0x00000000
        /*12bc*/ 	.word	0x00028820
        /*12c0*/ 	.short	0x010a
        /*12c2*/ 	.byte	0x3f
	.zero		1


	//   ....[99]....
        /*12c4*/ 	.word	0x000230f0
        /*12c8*/ 	.word	0x00000006
        /*12cc*/ 	.word	0x00000000
        /*12d0*/ 	.short	0x010a
        /*12d2*/ 	.byte	0x3f
	.zero		1


	//   ....[100]....
        /*12d4*/ 	.word	0x00023140
        /*12d8*/ 	.word	0x00000007
        /*12dc*/ 	.word	0x00000000
        /*12e0*/ 	.short	0x010a
        /*12e2*/ 	.byte	0x3f
	.zero		1


	//   ....[101]....
        /*12e4*/ 	.word	0x00023190
        /*12e8*/ 	.word	0x00000004
        /*12ec*/ 	.word	0x00000000
        /*12f0*/ 	.short	0x010a
        /*12f2*/ 	.byte	0x3f
	.zero		1


	//----- nvinfo : EIATTR_NUM_MBARRIERS
	.align		4
.L_362:
        /*12f4*/ 	.byte	0x03, 0x38
        /*12f6*/ 	.short	0x0016


	//----- nvinfo : EIATTR_EXIT_INSTR_OFFSETS
	.align		4
        /*12f8*/ 	.byte	0x04, 0x1c
        /*12fa*/ 	.short	(.L_364 - .L_363)


	//   ....[0]....
.L_363:
        /*12fc*/ 	.word	0x0001f7e0


	//----- nvinfo : EIATTR_MAX_THREADS
	.align		4
.L_364:
        /*1300*/ 	.byte	0x04, 0x05
        /*1302*/ 	.short	(.L_366 - .L_365)
.L_365:
        /*1304*/ 	.word	0x00000180
        /*1308*/ 	.word	0x00000001
        /*130c*/ 	.word	0x00000001


	//----- nvinfo : EIATTR_CRS_STACK_SIZE
	.align		4
.L_366:
        /*1310*/ 	.byte	0x04, 0x1e
        /*1312*/ 	.short	(.L_368 - .L_367)
.L_367:
        /*1314*/ 	.word	0x00000000


	//----- nvinfo : EIATTR_CBANK_PARAM_SIZE
	.align		4
.L_368:
        /*1318*/ 	.byte	0x03, 0x19
        /*131a*/ 	.short	0x0af0


	//----- nvinfo : EIATTR_PARAM_CBANK
	.align		4
        /*131c*/ 	.byte	0x04, 0x0a
        /*131e*/ 	.short	(.L_370 - .L_369)
	.align		4
.L_369:
        /*1320*/ 	.word	index@(.nv.constant0._ZN7cutlass13device_kernelIN5flash11enable_sm90INS1_16FlashAttnFwdSm90INS1_25CollectiveMainloopFwdSm90ILi2EN4cute5tupleIJNS5_1CILi1EEES8_S8_EEENS6_IJNS7_ILi128EEESA_SA_EEELi128ENS_10bfloat16_tEfNS_4arch4Sm90ELb1ELb0ELb0ELb1ELb0ELb1ELb0ELb1ELb1ELb1ELb0ELb0EEENS1_21CollectiveEpilogueFwdISB_S9_SC_SE_Li256ELb1ELb1ELb0ELb0EEENS1_36VarlenDynamicPersistentTileSchedulerILi128ELi128ELi256ELi128ELb0ELb1ELb1ELb1ELb1ELb1EEEEEEEEEvNT_6ParamsE)
        /*1324*/ 	.short	0x0210
        /*1326*/ 	.short	0x0af0


	//----- nvinfo : EIATTR_SW_WAR
	.align		4
.L_370:
        /*1328*/ 	.byte	0x04, 0x36
        /*132a*/ 	.short	(.L_372 - .L_371)
.L_371:
        /*132c*/ 	.word	0x00000008
.L_372:


//--------------------- .nv.callgraph             --------------------------
	.section	.nv.callgraph,"",@"SHT_CUDA_CALLGRAPH"
	.align	4
	.sectionentsize	8
	.align		4
        /*0000*/ 	.word	0x00000000
	.align		4
        /*0004*/ 	.word	0xffffffff
	.align		4
        /*0008*/ 	.word	index@(_ZN7cutlass13device_kernelIN5flash11enable_sm90INS1_16FlashAttnFwdSm90INS1_25CollectiveMainloopFwdSm90ILi2EN4cute5tupleIJNS5_1CILi1EEES8_S8_EEENS6_IJNS7_ILi128EEENS7_ILi176EEESA_EEELi128ENS_10bfloat16_tEfNS_4arch4Sm90ELb0ELb0ELb0ELb0ELb0ELb0ELb0ELb1ELb1ELb1ELb0ELb0EEENS1_21CollectiveEpilogueFwdINS6_IJSA_SA_SB_EEES9_SD_SF_Li256ELb0ELb1ELb0ELb0EEENS1_29StaticPersistentTileSchedulerILb0EEEEEEEEEvNT_6ParamsE)
	.align		4
        /*000c*/ 	.word	index@(__assertfail)
	.align		4
        /*0010*/ 	.word	index@(_ZN7cutlass13device_kernelIN5flash11enable_sm90INS1_16FlashAttnFwdSm90INS1_25CollectiveMainloopFwdSm90ILi2EN4cute5tupleIJNS5_1CILi2EEENS7_ILi1EEES9_EEENS6_IJNS7_ILi128EEENS7_ILi176EEESB_EEELi128ENS_10bfloat16_tEfNS_4arch4Sm90ELb0ELb0ELb0ELb0ELb0ELb0ELb0ELb1ELb1ELb1ELb0ELb0EEENS1_21CollectiveEpilogueFwdINS6_IJSB_SB_SC_EEESA_SE_SG_Li256ELb0ELb1ELb0ELb0EEENS1_29StaticPersistentTileSchedulerILb0EEEEEEEEEvNT_6ParamsE)
	.align		4
        /*0014*/ 	.word	index@(__assertfail)
	.align		4
        /*0018*/ 	.word	index@(_ZN7cutlass13device_kernelIN5flash11enable_sm90INS1_16FlashAttnFwdSm90INS1_25CollectiveMainloopFwdSm90ILi2EN4cute5tupleIJNS5_1CILi1EEES8_S8_EEENS6_IJNS7_ILi128EEENS7_ILi176EEESA_EEELi128ENS_10bfloat16_tEfNS_4arch4Sm90ELb0ELb0ELb0ELb1ELb0ELb0ELb0ELb1ELb1ELb1ELb0ELb0EEENS1_21CollectiveEpilogueFwdINS6_IJSA_SA_SB_EEES9_SD_SF_Li256ELb1ELb1ELb0ELb0EEENS1_36VarlenDynamicPersistentTileSchedulerILi128ELi176ELi256ELi128ELb0ELb1ELb1ELb0ELb1ELb1EEEEEEEEEvNT_6ParamsE)
	.align		4
        /*001c*/ 	.word	index@(__assertfail)
	.align		4
        /*0020*/ 	.word	index@(_ZN7cutlass13device_kernelIN5flash11enable_sm90INS1_16FlashAttnFwdSm90INS1_25CollectiveMainloopFwdSm90ILi2EN4cute5tupleIJNS5_1CILi1EEES8_S8_EEENS6_IJNS7_ILi128EEENS7_ILi176EEESA_EEELi128ENS_10bfloat16_tEfNS_4arch4Sm90ELb0ELb0ELb0ELb1ELb0ELb1ELb0ELb1ELb1ELb1ELb0ELb0EEENS1_21CollectiveEpilogueFwdINS6_IJSA_SA_SB_EEES9_SD_SF_Li256ELb1ELb1ELb0ELb0EEENS1_36VarlenDynamicPersistentTileSchedulerILi128ELi176ELi256ELi128ELb0ELb1ELb1ELb0ELb1ELb1EEEEEEEEEvNT_6ParamsE)
	.align		4
        /*0024*/ 	.word	index@(__assertfail)
	.align		4
        /*0028*/ 	.word	index@(_ZN7cutlass13device_kernelIN5flash11enable_sm90INS1_16FlashAttnFwdSm90INS1_25CollectiveMainloopFwdSm90ILi2EN4cute5tupleIJNS5_1CILi1EEES8_S8_EEENS6_IJNS7_ILi128EEESA_SA_EEELi128ENS_10bfloat16_tEfNS_4arch4Sm90ELb0ELb1ELb0ELb0ELb0ELb0ELb0ELb1ELb1ELb1ELb0ELb0EEENS1_21CollectiveEpilogueFwdISB_S9_SC_SE_Li256ELb0ELb1ELb0ELb0EEENS1_30DynamicPersistentTileSchedulerILi256ELi128ELb0ELb1ELb1EEEEEEEEEvNT_6ParamsE)
	.align		4
        /*002c*/ 	.word	index@(__assertfail)
	.align		4
        /*0030*/ 	.word	index@(_ZN7cutlass13device_kernelIN5flash11enable_sm90INS1_16FlashAttnFwdSm90INS1_25CollectiveMainloopFwdSm90ILi2EN4cute5tupleIJNS5_1CILi1EEES8_S8_EEENS6_IJNS7_ILi128EEESA_SA_EEELi128ENS_10bfloat16_tEfNS_4arch4Sm90ELb0ELb1ELb0ELb1ELb0ELb0ELb0ELb1ELb1ELb1ELb0ELb0EEENS1_21CollectiveEpilogueFwdISB_S9_SC_SE_Li256ELb1ELb1ELb0ELb0EEENS1_36VarlenDynamicPersistentTileSchedulerILi128ELi128ELi256ELi128ELb0ELb1ELb1ELb1ELb0ELb1EEEEEEEEEvNT_6ParamsE)
	.align		4
        /*0034*/ 	.word	index@(__assertfail)
	.align		4
        /*0038*/ 	.word	index@(_ZN7cutlass13device_kernelIN5flash11enable_sm90INS1_16FlashAttnFwdSm90INS1_25CollectiveMainloopFwdSm90ILi2EN4cute5tupleIJNS5_1CILi1EEES8_S8_EEENS6_IJNS7_ILi128EEESA_SA_EEELi128ENS_10bfloat16_tEfNS_4arch4Sm90ELb0ELb1ELb0ELb1ELb0ELb1ELb0ELb1ELb1ELb1ELb0ELb0EEENS1_21CollectiveEpilogueFwdISB_S9_SC_SE_Li256ELb1ELb1ELb0ELb0EEENS1_36VarlenDynamicPersistentTileSchedulerILi128ELi128ELi256ELi128ELb0ELb1ELb1ELb1ELb0ELb1EEEEEEEEEvNT_6ParamsE)
	.align		4
        /*003c*/ 	.word	index@(__assertfail)
	.align		4
        /*0040*/ 	.word	index@(_ZN7cutlass13device_kernelIN5flash11enable_sm90INS1_16FlashAttnFwdSm90INS1_25CollectiveMainloopFwdSm90ILi2EN4cute5tupleIJNS5_1CILi1EEES8_S8_EEENS6_IJNS7_ILi128EEESA_SA_EEELi128ENS_10bfloat16_tEfNS_4arch4Sm90ELb1ELb0ELb0ELb0ELb0ELb0ELb0ELb1ELb1ELb1ELb0ELb0EEENS1_21CollectiveEpilogueFwdISB_S9_SC_SE_Li256ELb0ELb1ELb0ELb0EEENS1_30DynamicPersistentTileSchedulerILi256ELi128ELb0ELb1ELb1EEEEEEEEEvNT_6ParamsE)
	.align		4
        /*0044*/ 	.word	index@(__assertfail)
	.align		4
        /*0048*/ 	.word	index@(_ZN7cutlass13device_kernelIN5flash11enable_sm90INS1_16FlashAttnFwdSm90INS1_25CollectiveMainloopFwdSm90ILi2EN4cute5tupleIJNS5_1CILi1EEES8_S8_EEENS6_IJNS7_ILi128EEESA_SA_EEELi128ENS_10bfloat16_tEfNS_4arch4Sm90ELb1ELb0ELb0ELb1ELb0ELb0ELb0ELb1ELb1ELb1ELb0ELb0EEENS1_21CollectiveEpilogueFwdISB_S9_SC_SE_Li256ELb1ELb1ELb0ELb0EEENS1_36VarlenDynamicPersistentTileSchedulerILi128ELi128ELi256ELi128ELb0ELb1ELb1ELb1ELb1ELb1EEEEEEEEEvNT_6ParamsE)
	.align		4
        /*004c*/ 	.word	index@(__assertfail)
	.align		4
        /*0050*/ 	.word	index@(_ZN7cutlass13device_kernelIN5flash11enable_sm90INS1_16FlashAttnFwdSm90INS1_25CollectiveMainloopFwdSm90ILi2EN4cute5tupleIJNS5_1CILi1EEES8_S8_EEENS6_IJNS7_ILi128EEESA_SA_EEELi128ENS_10bfloat16_tEfNS_4arch4Sm90ELb1ELb0ELb0ELb1ELb0ELb1ELb0ELb1ELb1ELb1ELb0ELb0EEENS1_21CollectiveEpilogueFwdISB_S9_SC_SE_Li256ELb1ELb1ELb0ELb0EEENS1_36VarlenDynamicPersistentTileSchedulerILi128ELi128ELi256ELi128ELb0ELb1ELb1ELb1ELb1ELb1EEEEEEEEEvNT_6ParamsE)
	.align		4
        /*0054*/ 	.word	index@(__assertfail)
	.align		4
        /*0058*/ 	.word	0x00000000
	.align		4
        /*005c*/ 	.word	0xfffffffe
	.align		4
        /*0060*/ 	.word	0x00000000
	.align		4
        /*0064*/ 	.word	0xfffffffd
	.align		4
        /*0068*/ 	.word	0x00000000
	.align		4
        /*006c*/ 	.word	0xfffffffc


//--------------------- .nv.constant4             --------------------------
	.section	.nv.constant4,"a",@progbits
	.align	8
	.align		8
.nv.constant4:
        /*0000*/ 	.dword	__assertfail
	.align		8
        /*0008*/ 	.dword	__unnamed_1
	.align		8
        /*0010*/ 	.dword	__unnamed_2
	.align		8
        /*0018*/ 	.dword	__unnamed_3
	.align		8
        /*0020*/ 	.dword	__unnamed_4
	.align		8
        /*0028*/ 	.dword	__unnamed_5
	.align		8
        /*0030*/ 	.dword	__unnamed_6
	.align		8
        /*0038*/ 	.dword	__unnamed_7
	.align		8
        /*0040*/ 	.dword	__unnamed_8
	.align		8
        /*0048*/ 	.dword	_ZN74_INTERNAL_bbd2e7ad_38_flash_fwd_hdim128_bf16_packgqa_sm90_cu_f3e6f9ee_28484cuda3std3__45__cpo5beginE
	.align		8
        /*0050*/ 	.dword	_ZN74_INTERNAL_bbd2e7ad_38_flash_fwd_hdim128_bf16_packgqa_sm90_cu_f3e6f9ee_28484cuda3std3__45__cpo3endE
	.align		8
        /*0058*/ 	.dword	_ZN74_INTERNAL_bbd2e7ad_38_flash_fwd_hdim128_bf16_packgqa_sm90_cu_f3e6f9ee_28484cuda3std3__45__cpo6cbeginE
	.align		8
        /*0060*/ 	.dword	_ZN74_INTERNAL_bbd2e7ad_38_flash_fwd_hdim128_bf16_packgqa_sm90_cu_f3e6f9ee_28484cuda3std3__45__cpo4cendE
	.align		8
        /*0068*/ 	.dword	_ZN74_INTERNAL_bbd2e7ad_38_flash_fwd_hdim128_bf16_packgqa_sm90_cu_f3e6f9ee_28484cuda3std3__476_GLOBAL__N__bbd2e7ad_38_flash_fwd_hdim128_bf16_packgqa_sm90_cu_f3e6f9ee_28486ignoreE
	.align		8
        /*0070*/ 	.dword	_ZN74_INTERNAL_bbd2e7ad_38_flash_fwd_hdim128_bf16_packgqa_sm90_cu_f3e6f9ee_28484cuda3std3__419piecewise_constructE
	.align		8
        /*0078*/ 	.dword	_ZN74_INTERNAL_bbd2e7ad_38_flash_fwd_hdim128_bf16_packgqa_sm90_cu_f3e6f9ee_28484cuda3std3__48in_placeE
	.align		8
        /*0080*/ 	.dword	_ZN74_INTERNAL_bbd2e7ad_38_flash_fwd_hdim128_bf16_packgqa_sm90_cu_f3e6f9ee_28484cuda3std6ranges3__45__cpo4swapE
	.align		8
        /*0088*/ 	.dword	_ZN74_INTERNAL_bbd2e7ad_38_flash_fwd_hdim128_bf16_packgqa_sm90_cu_f3e6f9ee_28484cuda3std6ranges3__45__cpo9iter_moveE
	.align		8
        /*0090*/ 	.dword	_ZN74_INTERNAL_bbd2e7ad_38_flash_fwd_hdim128_bf16_packgqa_sm90_cu_f3e6f9ee_28484cute7productE
	.align		8
        /*0098*/ 	.dword	_ZN74_INTERNAL_bbd2e7ad_38_flash_fwd_hdim128_bf16_packgqa_sm90_cu_f3e6f9ee_28484cute1_E
	.align		8
        /*00a0*/ 	.dword	$str$23
	.align		8
        /*00a8*/ 	.dword	$str$24


//--------------------- .text._ZN7cutlass13device_kernelIN5flash11enable_sm90INS1_16FlashAttnFwdSm90INS1_25CollectiveMainloopFwdSm90ILi2EN4cute5tupleIJNS5_1CILi1EEES8_S8_EEENS6_IJNS7_ILi128EEENS7_ILi176EEESA_EEELi128ENS_10bfloat16_tEfNS_4arch4Sm90ELb0ELb0ELb0ELb0ELb0ELb0ELb0ELb1ELb1ELb1ELb0ELb0EEENS1_21CollectiveEpilogueFwdINS6_IJSA_SA_SB_EEES9_SD_SF_Li256ELb0ELb1ELb0ELb0EEENS1_29StaticPersistentTileSchedulerILb0EEEEEEEEEvNT_6ParamsE --------------------------
	.section	.text._ZN7cutlass13device_kernelIN5flash11enable_sm90INS1_16FlashAttnFwdSm90INS1_25CollectiveMainloopFwdSm90ILi2EN4cute5tupleIJNS5_1CILi1EEES8_S8_EEENS6_IJNS7_ILi128EEENS7_ILi176EEESA_EEELi128ENS_10bfloat16_tEfNS_4arch4Sm90ELb0ELb0ELb0ELb0ELb0ELb0ELb0ELb1ELb1ELb1ELb0ELb0EEENS1_21CollectiveEpilogueFwdINS6_IJSA_SA_SB_EEES9_SD_SF_Li256ELb0ELb1ELb0ELb0EEENS1_29StaticPersistentTileSchedulerILb0EEEEEEEEEvNT_6ParamsE,"ax",@progbits
	.align	128
.text._ZN7cutlass13device_kernelIN5flash11enable_sm90INS1_16FlashAttnFwdSm90INS1_25CollectiveMainloopFwdSm90ILi2EN4cute5tupleIJNS5_1CILi1EEES8_S8_EEENS6_IJNS7_ILi128EEENS7_ILi176EEESA_EEELi128ENS_10bfloat16_tEfNS_4arch4Sm90ELb0ELb0ELb0ELb0ELb0ELb0ELb0ELb1ELb1ELb1ELb0ELb0EEENS1_21CollectiveEpilogueFwdINS6_IJSA_SA_SB_EEES9_SD_SF_Li256ELb0ELb1ELb0ELb0EEENS1_29StaticPersistentTileSchedulerILb0EEEEEEEEEvNT_6ParamsE:
        .type           _ZN7cutlass13device_kernelIN5flash11enable_sm90INS1_16FlashAttnFwdSm90INS1_25CollectiveMainloopFwdSm90ILi2EN4cute5tupleIJNS5_1CILi1EEES8_S8_EEENS6_IJNS7_ILi128EEENS7_ILi176EEESA_EEELi128ENS_10bfloat16_tEfNS_4arch4Sm90ELb0ELb0ELb0ELb0ELb0ELb0ELb0ELb1ELb1ELb1ELb0ELb0EEENS1_21CollectiveEpilogueFwdINS6_IJSA_SA_SB_EEES9_SD_SF_Li256ELb0ELb1ELb0ELb0EEENS1_29StaticPersistentTileSchedulerILb0EEEEEEEEEvNT_6ParamsE,@function
        .size           _ZN7cutlass13device_kernelIN5flash11enable_sm90INS1_16FlashAttnFwdSm90INS1_25CollectiveMainloopFwdSm90ILi2EN4cute5tupleIJNS5_1CILi1EEES8_S8_EEENS6_IJNS7_ILi128EEENS7_ILi176EEESA_EEELi128ENS_10bfloat16_tEfNS_4arch4Sm90ELb0ELb0ELb0ELb0ELb0ELb0ELb0ELb1ELb1ELb1ELb0ELb0EEENS1_21CollectiveEpilogueFwdINS6_IJSA_SA_SB_EEES9_SD_SF_Li256ELb0ELb1ELb0ELb0EEENS1_29StaticPersistentTileSchedulerILb0EEEEEEEEEvNT_6ParamsE,(.L_x_3217 - _ZN7cutlass13device_kernelIN5flash11enable_sm90INS1_16FlashAttnFwdSm90INS1_25CollectiveMainloopFwdSm90ILi2EN4cute5tupleIJNS5_1CILi1EEES8_S8_EEENS6_IJNS7_ILi128EEENS7_ILi176EEESA_EEELi128ENS_10bfloat16_tEfNS_4arch4Sm90ELb0ELb0ELb0ELb0ELb0ELb0ELb0ELb1ELb1ELb1ELb0ELb0EEENS1_21CollectiveEpilogueFwdINS6_IJSA_SA_SB_EEES9_SD_SF_Li256ELb0ELb1ELb0ELb0EEENS1_29StaticPersistentTileSchedulerILb0EEEEEEEEEvNT_6ParamsE)
        .other          _ZN7cutlass13device_kernelIN5flash11enable_sm90INS1_16FlashAttnFwdSm90INS1_25CollectiveMainloopFwdSm90ILi2EN4cute5tupleIJNS5_1CILi1EEES8_S8_EEENS6_IJNS7_ILi128EEENS7_ILi176EEESA_EEELi128ENS_10bfloat16_tEfNS_4arch4Sm90ELb0ELb0ELb0ELb0ELb0ELb0ELb0ELb1ELb1ELb1ELb0ELb0EEENS1_21CollectiveEpilogueFwdINS6_IJSA_SA_SB_EEES9_SD_SF_Li256ELb0ELb1ELb0ELb0EEENS1_29StaticPersistentTileSchedulerILb0EEEEEEEEEvNT_6ParamsE,@"STO_CUDA_ENTRY STV_DEFAULT"
_ZN7cutlass13device_kernelIN5flash11enable_sm90INS1_16FlashAttnFwdSm90INS1_25CollectiveMainloopFwdSm90ILi2EN4cute5tupleIJNS5_1CILi1EEES8_S8_EEENS6_IJNS7_ILi128EEENS7_ILi176EEESA_EEELi128ENS_10bfloat16_tEfNS_4arch4Sm90ELb0ELb0ELb0ELb0ELb0ELb0ELb0ELb1ELb1ELb1ELb0ELb0EEENS1_21CollectiveEpilogueFwdINS6_IJSA_SA_SB_EEES9_SD_SF_Li256ELb0ELb1ELb0ELb0EEENS1_29StaticPersistentTileSchedulerILb0EEEEEEEEEvNT_6ParamsE:
[----:B------:R-:W0:Y:S02]  /*0000*/  LDC R1, c[0x0][0x28] ;  /* 0x00000a00ff017b82 */ /* 0x000e240000000800 */
[----:B0-----:R-:W-:Y:S01]  /*0010*/  VIADD R1, R1, 0xffffffc8 ;  /* 0xffffffc801017836 */ /* 0x001fe20000000000 */
[----:B------:R-:W0:Y:S01]  /*0020*/  S2R R0, SR_TID.X ;  /* 0x0000000000007919 */ /* 0x000e220000002100 */
[----:B------:R-:W-:Y:S01]  /*0030*/  ELECT P0, URZ, PT ;  /* 0x00000000003f782f */ /* 0x000fe20003800000 */
[----:B------:R-:W-:Y:S01]  /*0040*/  BSSY B0, `(.L_x_0) ;  /* 0x000000d000007945 */ /* 0x000fe20003800000 */
[----:B0-----:R-:W-:-:S05]  /*0050*/  SHF.R.U32.HI R2, RZ, 0x5, R0 ;  /* 0x00000005ff027819 */ /* 0x001fca0000011600 */
[----:B------:R-:W0:Y:S02]  /*0060*/  SHFL.IDX PT, R3, R2, RZ, 0x1f ;  /* 0x00001fff02037589 */ /* 0x000e2400000e0000 */
[----:B0-----:R-:W-:-:S13]  /*0070*/  ISETP.EQ.AND P0, PT, R3, RZ, P0 ;  /* 0x000000ff0300720c */ /* 0x001fda0000702270 */
[----:B------:R-:W-:Y:S05]  /*0080*/  @!P0 BRA `(.L_x_1) ;  /* 0x0000000000208947 */ /* 0x000fea0003800000 */
[----:B------:R-:W-:Y:S02]  /*0090*/  ULDC.64 UR4, c[0x0][0x198] ;  /* 0x0000660000047ab9 */ /* 0x000fe40000000a00 */
[----:B------:R-:W-:Y:S02]  /*00a0*/  UIADD3 UR6, UP0, UR4, 0x370, URZ ;  /* 0x0000037004067890 */ /* 0x000fe4000ff1e03f */
[----:B------:R-:W-:Y:S02]  /*00b0*/  UIADD3 UR4, UP1, UR4, 0x470, URZ ;  /* 0x0000047004047890 */ /* 0x000fe4000ff3e03f */
[----:B------:R-:W-:Y:S02]  /*00c0*/  UIADD3.X UR7, URZ, UR5, URZ, UP0, !UPT ;  /* 0x000000053f077290 */ /* 0x000fe400087fe43f */
[----:B------:R-:W-:-:S07]  /*00d0*/  UIADD3.X UR5, URZ, UR5, URZ, UP1, !UPT ;  /* 0x000000053f057290 */ /* 0x000fce0008ffe43f */
[----:B------:R0:W-:Y:S02]  /*00e0*/  UTMACCTL.PF [UR6] ;  /* 0x00000000060079b9 */ /* 0x0001e40008040000 */
[----:B------:R0:W-:Y:S02]  /*00f0*/  UTMACCTL.PF [UR4] ;  /* 0x00000000040079b9 */ /* 0x0001e40008040000 */
[----:B0-----:R-:W-:Y:S01]  /*0100*/  NOP ;  /* 0x0000000000007918 */ /* 0x001fe20000000000 */
.L_x_1:
[----:B------:R-:W-:Y:S05]  /*0110*/  BSYNC B0 ;  /* 0x0000000000007941 */ /* 0x000fea0003800000 */
.L_x_0:
[----:B------:R-:W-:Y:S01]  /*0120*/  VOTEU.ANY UP0, P0 ;  /* 0x00000000003f7886 */ /* 0x000fe20000000100 */
[----:B------:R-:W0:Y:S01]  /*0130*/  SHFL.IDX PT, R3, R2, RZ, 0x1f ;  /* 0x00001fff02037589 */ /* 0x000e2200000e0000 */
[----:B------:R-:W-:Y:S01]  /*0140*/  UMOV UR4, 0x80 ;  /* 0x0000008000047882 */ /* 0x000fe20000000000 */
[----:B------:R-:W-:Y:S01]  /*0150*/  UMOV UR7, 0x100 ;  /* 0x0000010000077882 */ /* 0x000fe20000000000 */
[----:B------:R-:W-:Y:S01]  /*0160*/  SHF.R.U32.HI R4, RZ, 0x7, R0 ;  /* 0x00000007ff047819 */ /* 0x000fe20000011600 */
[----:B------:R-:W1:Y:S01]  /*0170*/  @UP0 S2UR UR8, SR_CgaCtaId ;  /* 0x00000000000809c3 */ /* 0x000e620000008800 */
[----:B------:R-:W-:Y:S01]  /*0180*/  @UP0 UMOV UR6, 0x400 ;  /* 0x0000040000060882 */ /* 0x000fe20000000000 */
[----:B------:R-:W-:-:S04]  /*0190*/  @UP0 UIADD3 UR4, -UR4, 0x100000, URZ ;  /* 0x0010000004040890 */ /* 0x000fc8000fffe13f */
[----:B------:R-:W-:Y:S02]  /*01a0*/  @UP0 USHF.L.U32 UR5, UR4, 0xb, URZ ;  /* 0x0000000b04050899 */ /* 0x000fe4000800063f */
[----:B------:R-:W-:Y:S01]  /*01b0*/  @UP0 USHF.L.U32 UR4, UR4, 0x1, URZ ;  /* 0x0000000104040899 */ /* 0x000fe2000800063f */
[----:B------:R-:W-:Y:S01]  /*01c0*/  VOTEU.ANY UP1, P0 ;  /* 0x00000000003f7886 */ /* 0x000fe20000020100 */
[----:B0-----:R-:W-:Y:S02]  /*01d0*/  ISETP.NE.AND P1, PT, R3, RZ, PT ;  /* 0x000000ff0300720c */ /* 0x001fe40003f25270 */
[----:B------:R0:W2:Y:S01]  /*01e0*/  SHFL.IDX PT, R3, R4, RZ, 0x1f ;  /* 0x00001fff04037589 */ /* 0x0000a200000e0000 */
[----:B-1----:R-:W-:Y:S02]  /*01f0*/  @UP0 ULEA UR8, UR8, UR6, 0x18 ;  /* 0x0000000608080291 */ /* 0x002fe4000f8ec03f */
[----:B------:R-:W-:-:S04]  /*0200*/  @UP0 UIADD3 UR6, -UR7, 0x100000, URZ ;  /* 0x0010000007060890 */ /* 0x000fc8000fffe13f */
[----:B------:R-:W-:Y:S02]  /*0210*/  @UP0 USHF.L.U32 UR7, UR6, 0xb, URZ ;  /* 0x0000000b06070899 */ /* 0x000fe4000800063f */
[----:B------:R-:W-:Y:S01]  /*0220*/  @UP0 USHF.L.U32 UR6, UR6, 0x1, URZ ;  /* 0x0000000106060899 */ /* 0x000fe2000800063f */
[----:B------:R-:W-:Y:S01]  /*0230*/  VOTEU.ANY UP0, P0 ;  /* 0x00000000003f7886 */ /* 0x000fe20000000100 */
[----:B------:R-:W1:Y:S04]  /*0240*/  FENCE.VIEW.ASYNC.S ;  /* 0x00000000000073c6 */ /* 0x000e680000000000 */
[----:B-1----:R0:W1:Y:S06]  /*0250*/  @UP0 SYNCS.EXCH.64 URZ, [UR8+0x34800], UR4 ;  /* 0x03480004083f05b2 */ /* 0x00206c0008000100 */
[----:B------:R0:W3:Y:S02]  /*0260*/  @UP1 SYNCS.EXCH.64 URZ, [UR8+0x34820], UR6 ;  /* 0x03482006083f15b2 */ /* 0x0000e40008000100 */
[----:B0-----:R-:W-:Y:S05]  /*0270*/  @P1 BRA `(.L_x_2) ;  /* 0x0000000000481947 */ /* 0x001fea0003800000 */
[----:B------:R-:W0:Y:S01]  /*0280*/  S2UR UR5, SR_CgaCtaId ;  /* 0x00000000000579c3 */ /* 0x000e220000008800 */
[----:B------:R-:W-:Y:S01]  /*0290*/  UMOV UR4, 0x400 ;  /* 0x0000040000047882 */ /* 0x000fe20000000000 */
[----:B------:R-:W-:Y:S01]  /*02a0*/  UMOV UR6, 0x1 ;  /* 0x0000000100067882 */ /* 0x000fe20000000000 */
[----:B------:R-:W-:Y:S01]  /*02b0*/  UMOV UR7, 0x2 ;  /* 0x0000000200077882 */ /* 0x000fe20000000000 */
[----:B------:R-:W-:Y:S01]  /*02c0*/  ELECT P0, URZ, PT ;  /* 0x00000000003f782f */ /* 0x000fe20003800000 */
[----:B0-----:R-:W-:Y:S02]  /*02d0*/  ULEA UR8, UR5, UR4, 0x18 ;  /* 0x0000000405087291 */ /* 0x001fe4000f8ec03f */
[----:B------:R-:W-:-:S04]  /*02e0*/  UIADD3 UR4, -UR6, 0x100000, URZ ;  /* 0x0010000006047890 */ /* 0x000fc8000fffe13f */
[----:B------:R-:W-:Y:S02]  /*02f0*/  USHF.L.U32 UR5, UR4, 0xb, URZ ;  /* 0x0000000b04057899 */ /* 0x000fe4000800063f */
[----:B------:R-:W-:Y:S02]  /*0300*/  USHF.L.U32 UR4, UR4, 0x1, URZ ;  /* 0x0000000104047899 */ /* 0x000fe4000800063f */
[----:B------:R-:W-:-:S04]  /*0310*/  UIADD3 UR6, -UR7, 0x100000, URZ ;  /* 0x0010000007067890 */ /* 0x000fc8000fffe13f */
[----:B------:R-:W-:Y:S02]  /*0320*/  USHF.L.U32 UR7, UR6, 0xb, URZ ;  /* 0x0000000b06077899 */ /* 0x000fe4000800063f */
[----:B------:R-:W-:Y:S01]  /*0330*/  USHF.L.U32 UR6, UR6, 0x1, URZ ;  /* 0x0000000106067899 */ /* 0x000fe2000800063f */
[----:B------:R-:W0:Y:S03]  /*0340*/  FENCE.VIEW.ASYNC.S ;  /* 0x00000000000073c6 */ /* 0x000e260000000000 */
[----:B0-----:R0:W4:Y:S08]  /*0350*/  SYNCS.EXCH.64 URZ, [UR8+0x34830], UR4 ;  /* 0x03483004083f75b2 */ /* 0x0011300008000100 */
[----:B------:R0:W0:Y:S01]  /*0360*/  SYNCS.EXCH.64 URZ, [UR8+0x34840], UR6 ;  /* 0x03484006083f75b2 */ /* 0x0000220008000100 */
[----:B------:R0:W0:Y:S01]  /*0370*/  SYNCS.EXCH.64 URZ, [UR8+0x34838], UR4 ;  /* 0x03483804083f75b2 */ /* 0x0000220008000100 */
[----:B------:R0:W0:Y:S01]  /*0380*/  SYNCS.EXCH.64 URZ, [UR8+0x34848], UR6 ;  /* 0x03484806083f75b2 */ /* 0x0000220008000100 */
[----:B------:R-:W-:Y:S01]  /*0390*/  NOP ;  /* 0x0000000000007918 */ /* 0x000fe20000000000 */
.L_x_2:
[----:B------:R-:W5:Y:S01]  /*03a0*/  SHFL.IDX PT, R4, R2, RZ, 0x1f ;  /* 0x00001fff02047589 */ /* 0x000f6200000e0000 */
[----:B------:R-:W-:Y:S01]  /*03b0*/  NOP ;  /* 0x0000000000007918 */ /* 0x000fe20000000000 */
[----:B-----5:R-:W-:-:S13]  /*03c0*/  ISETP.NE.AND P0, PT, R4, RZ, PT ;  /* 0x000000ff0400720c */ /* 0x020fda0003f05270 */
[----:B------:R-:W-:Y:S05]  /*03d0*/  @P0 BRA `(.L_x_3) ;  /* 0x0000000000480947 */ /* 0x000fea0003800000 */
[----:B0-----:R-:W0:Y:S01]  /*03e0*/  S2UR UR5, SR_CgaCtaId ;  /* 0x00000000000579c3 */ /* 0x001e220000008800 */
        /* <DEDUP_REMOVED lines=12> */
[----:B0-----:R0:W0:Y:S08]  /*04b0*/  SYNCS.EXCH.64 URZ, [UR8+0x34850], UR4 ;  /* 0x03485004083f75b2 */ /* 0x0010300008000100 */
[----:B------:R0:W0:Y:S01]  /*04c0*/  SYNCS.EXCH.64 URZ, [UR8+0x34860], UR6 ;  /* 0x03486006083f75b2 */ /* 0x0000220008000100 */
[----:B------:R0:W0:Y:S01]  /*04d0*/  SYNCS.EXCH.64 URZ, [UR8+0x34858], UR4 ;  /* 0x03485804083f75b2 */ /* 0x0000220008000100 */
[----:B------:R0:W0:Y:S01]  /*04e0*/  SYNCS.EXCH.64 URZ, [UR8+0x34868], UR6 ;  /* 0x03486806083f75b2 */ /* 0x0000220008000100 */
[----:B------:R-:W-:Y:S01]  /*04f0*/  NOP ;  /* 0x0000000000007918 */ /* 0x000fe20000000000 */
.L_x_3:
[----:B------:R-:W5:Y:S01]  /*0500*/  SHFL.IDX PT, R4, R2, RZ, 0x1f ;  /* 0x00001fff02047589 */ /* 0x000f6200000e0000 */
[----:B------:R-:W-:Y:S01]  /*0510*/  NOP ;  /* 0x0000000000007918 */ /* 0x000fe20000000000 */
[----:B-----5:R-:W-:-:S13]  /*0520*/  ISETP.NE.AND P0, PT, R4, RZ, PT ;  /* 0x000000ff0400720c */ /* 0x020fda0003f05270 */
[----:B------:R-:W-:Y:S05]  /*0530*/  @P0 BRA `(.L_x_4) ;  /* 0x0000000000380947 */ /* 0x000fea0003800000 */
[----:B0-----:R-:W0:Y:S01]  /*0540*/  S2UR UR5, SR_CgaCtaId ;  /* 0x00000000000579c3 */ /* 0x001e220000008800 */
[----:B------:R-:W-:Y:S01]  /*0550*/  UMOV UR4, 0x400 ;  /* 0x0000040000047882 */ /* 0x000fe20000000000 */
[----:B------:R-:W-:Y:S01]  /*0560*/  UMOV UR7, 0x1 ;  /* 0x0000000100077882 */ /* 0x000fe20000000000 */
[----:B------:R-:W-:Y:S01]  /*0570*/  ELECT P0, URZ, PT ;  /* 0x00000000003f782f */ /* 0x000fe20003800000 */
[----:B0-----:R-:W-:Y:S02]  /*0580*/  ULEA UR6, UR5, UR4, 0x18 ;  /* 0x0000000405067291 */ /* 0x001fe4000f8ec03f */
[----:B------:R-:W-:-:S04]  /*0590*/  UIADD3 UR4, -UR7, 0x100000, URZ ;  /* 0x0010000007047890 */ /* 0x000fc8000fffe13f */
[----:B------:R-:W-:Y:S02]  /*05a0*/  USHF.L.U32 UR5, UR4, 0xb, URZ ;  /* 0x0000000b04057899 */ /* 0x000fe4000800063f */
[----:B------:R-:W-:Y:S01]  /*05b0*/  USHF.L.U32 UR4, UR4, 0x1, URZ ;  /* 0x0000000104047899 */ /* 0x000fe2000800063f */
[----:B------:R-:W0:Y:S11]  /*05c0*/  FENCE.VIEW.ASYNC.S ;  /* 0x00000000000073c6 */ /* 0x000e360000000000 */
[----:B0-----:R0:W0:Y:S01]  /*05d0*/  SYNCS.EXCH.64 URZ, [UR6+0x34870], UR4 ;  /* 0x03487004063f75b2 */ /* 0x0010220008000100 */
[----:B------:R0:W0:Y:S01]  /*05e0*/  SYNCS.EXCH.64 URZ, [UR6+0x34880], UR4 ;  /* 0x03488004063f75b2 */ /* 0x0000220008000100 */
[----:B------:R0:W0:Y:S01]  /*05f0*/  SYNCS.EXCH.64 URZ, [UR6+0x34878], UR4 ;  /* 0x03487804063f75b2 */ /* 0x0000220008000100 */
[----:B------:R0:W0:Y:S01]  /*0600*/  SYNCS.EXCH.64 URZ, [UR6+0x34888], UR4 ;  /* 0x03488804063f75b2 */ /* 0x0000220008000100 */
[----:B------:R-:W-:Y:S01]  /*0610*/  NOP ;  /* 0x0000000000007918 */ /* 0x000fe20000000000 */
.L_x_4:
        /* <DEDUP_REMOVED lines=22> */
.L_x_5:
        /* <DEDUP_REMOVED lines=22> */
.L_x_6:
[----:B--2---:R-:W-:Y:S01]  /*08e0*/  ISETP.NE.AND P0, PT, R3, RZ, PT ;  /* 0x000000ff0300720c */ /* 0x004fe20003f05270 */
[----:B------:R-:W-:Y:S01]  /*08f0*/  IMAD.MOV.U32 R3, RZ, RZ, 0x1 ;  /* 0x00000001ff037424 */ /* 0x000fe200078e00ff */
[----:B------:R-:W-:-:S04]  /*0900*/  NOP ;  /* 0x0000000000007918 */ /* 0x000fc80000000000 */
[----:B------:R-:W-:-:S05]  /*0910*/  SEL R3, R3, 0x2, !P0 ;  /* 0x0000000203037807 */ /* 0x000fca0004000000 */
[----:B------:R2:W-:Y:S01]  /*0920*/  STL [R1+0x30], R3 ;  /* 0x0000300301007387 */ /* 0x0005e20000100800 */
[----:B01-34-:R-:W-:Y:S06]  /*0930*/  BAR.SYNC.DEFER_BLOCKING 0x0 ;  /* 0x0000000000007b1d */ /* 0x01bfec0000010000 */
[----:B------:R-:W-:Y:S05]  /*0940*/  @!P0 BRA `(.L_x_7) ;  /* 0x000000c000dc8947 */ /* 0x000fea0003800000 */
.L_x_8:
[----:B------:R-:W-:-:S08]  /*0950*/  NOP ;  /* 0x0000000000007918 */ /* 0x000fd00000000000 */
[----:B------:R-:W0:Y:S02]  /*0960*/  USETMAXREG.TRY_ALLOC.CTAPOOL UP0, 0xf0 ;  /* 0x000000f0000079c8 */ /* 0x000e240008000600 */
[----:B0-----:R-:W-:-:S13]  /*0970*/  PLOP3.LUT P0, PT, PT, PT, UP0, 0x80, 0x0 ;  /* 0x000000000000781c */ /* 0x001fda0003f0f008 */
[----:B------:R-:W-:Y:S05]  /*0980*/  @!P0 BRA `(.L_x_8) ;  /* 0xfffffffc00f08947 */ /* 0x000fea000383ffff */
[----:B------:R-:W-:Y:S01]  /*0990*/  LOP3.LUT R2, R0, 0xffffff80, RZ, 0xc0, !PT ;  /* 0xffffff8000027812 */ /* 0x000fe200078ec0ff */
[----:B------:R-:W0:Y:S08]  /*09a0*/  S2UR UR4, SR_CTAID.X ;  /* 0x00000000000479c3 */ /* 0x000e300000002500 */
[----:B------:R-:W-:Y:S06]  /*09b0*/  BAR.ARV 0x8, 0x180 ;  /* 0x0206000000007b1d */ /* 0x000fec0000002000 */
[----:B------:R-:W-:-:S02]  /*09c0*/  ISETP.NE.AND P0, PT, R2, 0x80, PT ;  /* 0x000000800200780c */ /* 0x000fc40003f05270 */
[----:B------:R-:W0:Y:S11]  /*09d0*/  LDC R2, c[0x0][0xc34] ;  /* 0x00030d00ff027b82 */ /* 0x000e360000000800 */
[----:B------:R-:W-:Y:S06]  /*09e0*/  @!P0 BAR.ARV 0x9, 0x100 ;  /* 0x0244000000008b1d */ /* 0x000fec0000002000 */
[----:B0-----:R-:W-:-:S13]  /*09f0*/  ISETP.LE.AND P0, PT, R2, UR4, PT ;  /* 0x0000000402007c0c */ /* 0x001fda000bf03270 */
[----:B------:R-:W-:Y:S05]  /*0a00*/  @P0 EXIT ;  /* 0x000000000000094d */ /* 0x000fea0003800000 */
[----:B------:R-:W3:Y:S01]  /*0a10*/  LDL.LU R10, [R1+0x30] ;  /* 0x00003000010a7983 */ /* 0x000ee20000300800 */
[----:B------:R-:W-:Y:S01]  /*0a20*/  VIADD R0, R0, 0xffffff80 ;  /* 0xffffff8000007836 */ /* 0x000fe20000000000 */
[----:B------:R-:W-:Y:S01]  /*0a30*/  UMOV UR60, URZ ;  /* 0x0000003f003c7c82 */ /* 0x000fe20008000000 */
[----:B------:R-:W-:Y:S02]  /*0a40*/  IMAD.MOV.U32 R230, RZ, RZ, -0x2 ;  /* 0xfffffffeffe67424 */ /* 0x000fe400078e00ff */
[----:B------:R-:W-:Y:S01]  /*0a50*/  IMAD.U32 R23, RZ, RZ, UR4 ;  /* 0x00000004ff177e24 */ /* 0x000fe2000f8e00ff */
[----:B--2---:R-:W-:Y:S01]  /*0a60*/  SHF.R.S32.HI R3, RZ, 0x1f, R0 ;  /* 0x0000001fff037819 */ /* 0x004fe20000011400 */
[----:B------:R-:W-:Y:S01]  /*0a70*/  UMOV UR4, URZ ;  /* 0x0000003f00047c82 */ /* 0x000fe20008000000 */
[----:B------:R-:W-:Y:S02]  /*0a80*/  IMAD.MOV.U32 R220, RZ, RZ, RZ ;  /* 0x000000ffffdc7224 */ /* 0x000fe400078e00ff */
[----:B------:R-:W-:-:S02]  /*0a90*/  LEA.HI R5, R3, R0, RZ, 0x7 ;  /* 0x0000000003057211 */ /* 0x000fc400078f38ff */
[-C--:B------:R-:W-:Y:S02]  /*0aa0*/  LEA.HI R2, R3, R0.reuse, RZ, 0x5 ;  /* 0x0000000003027211 */ /* 0x080fe400078f28ff */
[----:B------:R-:W-:Y:S02]  /*0ab0*/  LOP3.LUT R7, R5, 0xffffff80, RZ, 0xc0, !PT ;  /* 0xffffff8005077812 */ /* 0x000fe400078ec0ff */
[CC--:B------:R-:W-:Y:S01]  /*0ac0*/  LEA.HI R4, R3.reuse, R0.reuse, RZ, 0x4 ;  /* 0x0000000003047211 */ /* 0x0c0fe200078f20ff */
[----:B------:R-:W-:Y:S01]  /*0ad0*/  IMAD.SHL.U32 R2, R2, 0x20, RZ ;  /* 0x0000002002027824 */ /* 0x000fe200078e00ff */
[----:B------:R-:W-:Y:S01]  /*0ae0*/  LEA.HI R8, R3, R0, RZ, 0x2 ;  /* 0x0000000003087211 */ /* 0x000fe200078f10ff */
[----:B------:R-:W-:Y:S01]  /*0af0*/  IMAD.IADD R222, R0, 0x1, -R7 ;  /* 0x0000000100de7824 */ /* 0x000fe200078e0a07 */
[----:B------:R-:W-:Y:S02]  /*0b00*/  LOP3.LUT R9, R4, 0x3fffff0, RZ, 0xc0, !PT ;  /* 0x03fffff004097812 */ /* 0x000fe400078ec0ff */
[----:B------:R-:W-:-:S02]  /*0b10*/  LOP3.LUT R6, R2, 0xfffffc00, RZ, 0xc0, !PT ;  /* 0xfffffc0002067812 */ /* 0x000fc400078ec0ff */
[----:B------:R-:W-:Y:S01]  /*0b20*/  SHF.R.S32.HI R7, RZ, 0x1f, R222 ;  /* 0x0000001fff077819 */ /* 0x000fe200000114de */
[----:B------:R-:W-:Y:S01]  /*0b30*/  IMAD.IADD R9, R0, 0x1, -R9 ;  /* 0x0000000100097824 */ /* 0x000fe200078e0a09 */
[----:B------:R-:W-:Y:S02]  /*0b40*/  SHF.R.S32.HI R11, RZ, 0x4, R4 ;  /* 0x00000004ff0b7819 */ /* 0x000fe40000011404 */
[----:B------:R-:W-:Y:S01]  /*0b50*/  LEA.HI R2, R7, R222, RZ, 0x2 ;  /* 0x000000de07027211 */ /* 0x000fe200078f10ff */
[----:B------:R-:W-:Y:S01]  /*0b60*/  IMAD R9, R9, 0x40, R6 ;  /* 0x0000004009097824 */ /* 0x000fe200078e0206 */
[----:B------:R-:W-:Y:S02]  /*0b70*/  LEA.HI R221, R3, R0, RZ, 0x3 ;  /* 0x0000000003dd7211 */ /* 0x000fe400078f18ff */
[--C-:B------:R-:W-:Y:S02]  /*0b80*/  SHF.R.S32.HI R6, RZ, 0x2, R2.reuse ;  /* 0x00000002ff067819 */ /* 0x100fe40000011402 */
[----:B------:R-:W-:-:S02]  /*0b90*/  SHF.R.S32.HI R13, RZ, 0x1f, R2 ;  /* 0x0000001fff0d7819 */ /* 0x000fc40000011402 */
[----:B------:R-:W-:Y:S02]  /*0ba0*/  LEA.HI R4, R4, R11, RZ, 0x1 ;  /* 0x0000000b04047211 */ /* 0x000fe400078f08ff */
[----:B------:R-:W-:Y:S02]  /*0bb0*/  LOP3.LUT R3, R8, 0xfffffffc, RZ, 0xc0, !PT ;  /* 0xfffffffc08037812 */ /* 0x000fe400078ec0ff */
[----:B------:R-:W-:Y:S02]  /*0bc0*/  LEA.HI R13, R13, R6, RZ, 0x3 ;  /* 0x000000060d0d7211 */ /* 0x000fe400078f18ff */
[----:B------:R-:W-:Y:S01]  /*0bd0*/  SHF.R.S32.HI R226, RZ, 0x7, R5 ;  /* 0x00000007ffe27819 */ /* 0x000fe20000011405 */
[----:B------:R-:W-:Y:S01]  /*0be0*/  IMAD.IADD R8, R0, 0x1, -R3 ;  /* 0x0000000100087824 */ /* 0x000fe200078e0a03 */
[----:B------:R-:W-:Y:S02]  /*0bf0*/  LOP3.LUT R4, R4, 0x1ffffffe, RZ, 0xc0, !PT ;  /* 0x1ffffffe04047812 */ /* 0x000fe400078ec0ff */
[----:B------:R-:W-:-:S02]  /*0c00*/  LOP3.LUT R15, R221, 0xfffffff8, RZ, 0xc0, !PT ;  /* 0xfffffff8dd0f7812 */ /* 0x000fc400078ec0ff */
[----:B------:R-:W-:Y:S01]  /*0c10*/  LOP3.LUT R13, R13, 0xfffffff8, RZ, 0xc0, !PT ;  /* 0xfffffff80d0d7812 */ /* 0x000fe200078ec0ff */
[----:B------:R-:W-:Y:S01]  /*0c20*/  IMAD.IADD R4, R11, 0x1, -R4 ;  /* 0x000000010b047824 */ /* 0x000fe200078e0a04 */
[----:B------:R-:W-:Y:S01]  /*0c30*/  LEA.HI R7, R7, R222, RZ, 0x5 ;  /* 0x000000de07077211 */ /* 0x000fe200078f28ff */
[----:B------:R-:W-:Y:S01]  /*0c40*/  IMAD.IADD R22, R0, 0x1, -R15 ;  /* 0x0000000100167824 */ /* 0x000fe200078e0a0f */
[----:B------:R-:W-:Y:S01]  /*0c50*/  LEA.HI R5, R5, R226, RZ, 0x1 ;  /* 0x000000e205057211 */ /* 0x000fe200078f08ff */
[----:B------:R-:W-:Y:S01]  /*0c60*/  IMAD.IADD R6, R6, 0x1, -R13 ;  /* 0x0000000106067824 */ /* 0x000fe200078e0a0d */
[----:B------:R-:W-:Y:S01]  /*0c70*/  LEA.HI R0, R8, R8, RZ, 0x1 ;  /* 0x0000000808007211 */ /* 0x000fe200078f08ff */
[----:B------:R-:W-:Y:S01]  /*0c80*/  IMAD R229, R4, 0x8, R9 ;  /* 0x0000000804e57824 */ /* 0x000fe200078e0209 */
[----:B------:R-:W-:Y:S01]  /*0c90*/  SHF.R.S32.HI R7, RZ, 0x5, R7 ;  /* 0x00000005ff077819 */ /* 0x000fe20000011407 */
[----:B------:R-:W-:Y:S01]  /*0ca0*/  IMAD.SHL.U32 R18, R22, 0x8, RZ ;  /* 0x0000000816127824 */ /* 0x000fe200078e00ff */
[----:B------:R-:W-:-:S02]  /*0cb0*/  LOP3.LUT R5, R5, 0x3fffffe, RZ, 0xc0, !PT ;  /* 0x03fffffe05057812 */ /* 0x000fc400078ec0ff */
[----:B------:R-:W-:Y:S01]  /*0cc0*/  LOP3.LUT R3, R2, 0x7ffffffc, RZ, 0xc0, !PT ;  /* 0x7ffffffc02037812 */ /* 0x000fe200078ec0ff */
[----:B------:R-:W-:Y:S01]  /*0cd0*/  IMAD R6, R7, 0x10, R6 ;  /* 0x0000001007067824 */ /* 0x000fe200078e0206 */
[----:B------:R-:W-:Y:S01]  /*0ce0*/  LOP3.LUT R9, R0, 0x1ffffffe, RZ, 0xc0, !PT ;  /* 0x1ffffffe00097812 */ /* 0x000fe200078ec0ff */
[----:B------:R-:W-:Y:S01]  /*0cf0*/  IMAD.IADD R5, R226, 0x1, -R5 ;  /* 0x00000001e2057824 */ /* 0x000fe200078e0a05 */
[----:B------:R-:W-:Y:S01]  /*0d00*/  SHF.R.S32.HI R221, RZ, 0x3, R221 ;  /* 0x00000003ffdd7819 */ /* 0x000fe200000114dd */
[----:B------:R-:W-:Y:S02]  /*0d10*/  VIADD R19, R18, 0x40 ;  /* 0x0000004012137836 */ /* 0x000fe40000000000 */
[----:B------:R-:W-:Y:S02]  /*0d20*/  IMAD.IADD R3, R222, 0x1, -R3 ;  /* 0x00000001de037824 */ /* 0x000fe400078e0a03 */
[----:B------:R-:W-:Y:S01]  /*0d30*/  IMAD.IADD R228, R8, 0x1, -R9 ;  /* 0x0000000108e47824 */ /* 0x000fe200078e0a09 */
[----:B------:R-:W-:Y:S01]  /*0d40*/  SHF.R.S32.HI R231, RZ, 0x1f, R19 ;  /* 0x0000001fffe77819 */ /* 0x000fe20000011413 */
[----:B------:R-:W-:-:S02]  /*0d50*/  IMAD R227, R5, 0x40, R6 ;  /* 0x0000004005e37824 */ /* 0x000fc400078e0206 */
[----:B------:R-:W-:Y:S02]  /*0d60*/  IMAD R230, R3, R230, 0xb0 ;  /* 0x000000b003e67424 */ /* 0x000fe400078e02e6 */
[----:B------:R-:W-:Y:S02]  /*0d70*/  IMAD R228, R228, 0x8, R227 ;  /* 0x00000008e4e47824 */ /* 0x000fe400078e02e3 */
[----:B------:R-:W-:Y:S01]  /*0d80*/  IMAD.U32 R2, RZ, RZ, UR4 ;  /* 0x00000004ff027e24 */ /* 0x000fe2000f8e00ff */
[----:B---3--:R-:W-:-:S07]  /*0d90*/  LOP3.LUT R17, R10, 0x1, RZ, 0xfc, !PT ;  /* 0x000000010a117812 */ /* 0x008fce00078efcff */
.L_x_37:
[----:B0-----:R-:W0:Y:S01]  /*0da0*/  SHFL.IDX PT, R0, R226, RZ, 0x1f ;  /* 0x00001fffe2007589 */ /* 0x001e2200000e0000 */
[----:B-1----:R-:W1:Y:S01]  /*0db0*/  S2UR UR4, SR_CgaCtaId ;  /* 0x00000000000479c3 */ /* 0x002e620000008800 */
[----:B------:R-:W-:Y:S01]  /*0dc0*/  ULDC UR5, c[0x0][0xc38] ;  /* 0x00030e0000057ab9 */ /* 0x000fe20000000800 */
[----:B------:R-:W-:Y:S01]  /*0dd0*/  R2UR UR12, R23 ;  /* 0x00000000170c72ca */ /* 0x000fe200000e0000 */
[----:B------:R-:W-:Y:S01]  /*0de0*/  UISETP.NE.AND UP1, UPT, UR5, 0x1, UPT ;  /* 0x000000010500788c */ /* 0x000fe2000bf25270 */
[----:B------:R-:W-:Y:S01]  /*0df0*/  ULDC.64 UR6, c[0x0][0x418] ;  /* 0x0001060000067ab9 */ /* 0x000fe20000000a00 */
[----:B------:R-:W-:Y:S01]  /*0e00*/  UMOV UR61, 0x400 ;  /* 0x00000400003d7882 */ /* 0x000fe20000000000 */
[----:B------:R-:W-:Y:S02]  /*0e10*/  UISETP.NE.U32.AND UP0, UPT, UR6, URZ, UPT ;  /* 0x0000003f0600728c */ /* 0x000fe4000bf05070 */
[----:B------:R-:W2:Y:S01]  /*0e20*/  LDC R81, c[0x0][0x2f0] ;  /* 0x0000bc00ff517b82 */ /* 0x000ea20000000800 */
[----:B------:R-:W-:Y:S01]  /*0e30*/  ULDC UR5, c[0x0][0xc44] ;  /* 0x0003110000057ab9 */ /* 0x000fe20000000800 */
[----:B------:R-:W-:Y:S01]  /*0e40*/  ULDC UR6, c[0x0][0x424] ;  /* 0x0001090000067ab9 */ /* 0x000fe20000000800 */
[----:B------:R-:W-:-:S02]  /*0e50*/  UISETP.NE.AND.EX UP0, UPT, UR7, URZ, UPT, UP0 ;  /* 0x0000003f0700728c */ /* 0x000fc4000bf05300 */
[----:B------:R-:W-:Y:S02]  /*0e60*/  UISETP.NE.AND UP2, UPT, UR5, 0x1, UPT ;  /* 0x000000010500788c */ /* 0x000fe4000bf45270 */
[----:B------:R-:W-:Y:S01]  /*0e70*/  USEL UR6, UR6, 0x1, UP0 ;  /* 0x0000000106067887 */ /* 0x000fe20008000000 */
[----:B------:R-:W-:Y:S01]  /*0e80*/  @UP1 ULDC UR11, c[0x0][0xc40] ;  /* 0x00031000000b1ab9 */ /* 0x000fe20000000800 */
[----:B------:R-:W-:Y:S01]  /*0e90*/  UMOV UR13, UR12 ;  /* 0x0000000c000d7c82 */ /* 0x000fe20008000000 */
[----:B0-----:R-:W-:Y:S01]  /*0ea0*/  R2UR UR14, R0 ;  /* 0x00000000000e72ca */ /* 0x001fe200000e0000 */
[----:B-1----:R-:W-:-:S05]  /*0eb0*/  ULEA UR61, UR4, UR61, 0x18 ;  /* 0x0000003d043d7291 */ /* 0x002fca000f8ec03f */
[----:B------:R-:W-:Y:S01]  /*0ec0*/  @UP2 ULDC.64 UR8, c[0x0][0xc48] ;  /* 0x0003120000082ab9 */ /* 0x000fe20000000a00 */
[----:B------:R-:W-:Y:S01]  /*0ed0*/  @UP1 ULDC UR4, c[0x0][0xc3c] ;  /* 0x00030f0000041ab9 */ /* 0x000fe20000000800 */
[----:B------:R-:W-:Y:S02]  /*0ee0*/  UIADD3 UR10, UR61, 0x16400, URZ ;  /* 0x000164003d0a7890 */ /* 0x000fe4000fffe03f */
[----:B------:R-:W-:Y:S02]  /*0ef0*/  UIMAD.WIDE.U32 UR4, UR12, UR4, URZ ;  /* 0x000000040c0472a5 */ /* 0x000fe4000f8e003f */
[----:B------:R-:W-:Y:S01]  /*0f00*/  ULOP3.LUT UP0, URZ, UR10, 0x9f, URZ, 0xc0, !UPT ;  /* 0x0000009f0a3f7892 */ /* 0x000fe2000f80c03f */
[----:B--2---:R-:W-:Y:S01]  /*0f10*/  IMAD R81, R81, UR6, RZ ;  /* 0x0000000651517c24 */ /* 0x004fe2000f8e02ff */
[----:B------:R-:W-:Y:S02]  /*0f20*/  @UP1 USHF.R.U32.HI UR13, URZ, UR11, UR5 ;  /* 0x0000000b3f0d1299 */ /* 0x000fe40008011605 */
[----:B------:R-:W-:Y:S01]  /*0f30*/  ULEA.HI UR7, UR14, UR14, URZ, 0x1 ;  /* 0x0000000e0e077291 */ /* 0x000fe2000f8f083f */
[----:B------:R-:W-:Y:S01]  /*0f40*/  VIADD R0, R81, 0xaf ;  /* 0x000000af51007836 */ /* 0x000fe20000000000 */
[----:B------:R-:W-:Y:S01]  /*0f50*/  PLOP3.LUT P0, PT, PT, PT, UP0, 0x80, 0x0 ;  /* 0x000000000000781c */ /* 0x000fe20003f0f008 */
[----:B------:R-:W-:Y:S01]  /*0f60*/  UIMAD.WIDE.U32 UR4, UR13, UR8, URZ ;  /* 0x000000080d0472a5 */ /* 0x000fe2000f8e003f */
[----:B------:R-:W-:Y:S01]  /*0f70*/  IMAD.U32 R16, RZ, RZ, UR14 ;  /* 0x0000000eff107e24 */ /* 0x000fe2000f8e00ff */
[----:B------:R-:W-:Y:S01]  /*0f80*/  ULOP3.LUT UR7, UR7, 0x1e, URZ, 0xc0, !UPT ;  /* 0x0000001e07077892 */ /* 0x000fe2000f8ec03f */
[----:B------:R-:W-:Y:S01]  /*0f90*/  IMAD.HI R0, R0, 0x2e8ba2e9, RZ ;  /* 0x2e8ba2e900007827 */ /* 0x000fe200078e02ff */
[----:B------:R-:W-:Y:S01]  /*0fa0*/  UMOV UR6, UR13 ;  /* 0x0000000d00067c82 */ /* 0x000fe20008000000 */
[----:B------:R-:W-:-:S02]  /*0fb0*/  @UP2 USHF.R.U32.HI UR6, URZ, UR9, UR5 ;  /* 0x000000093f062299 */ /* 0x000fc40008011605 */
[----:B------:R-:W-:Y:S01]  /*0fc0*/  UIADD3 UR7, UR14, -UR7, URZ ;  /* 0x800000070e077290 */ /* 0x000fe2000fffe03f */
[----:B------:R-:W-:Y:S01]  /*0fd0*/  SHF.R.U32.HI R3, RZ, 0x1f, R0 ;  /* 0x0000001fff037819 */ /* 0x000fe20000011600 */
[----:B------:R-:W-:Y:S01]  /*0fe0*/  UMOV UR4, UR12 ;  /* 0x0000000c00047c82 */ /* 0x000fe20008000000 */
[----:B------:R-:W-:Y:S01]  /*0ff0*/  IMAD.U32 R225, RZ, RZ, UR13 ;  /* 0x0000000dffe17e24 */ /* 0x000fe2000f8e00ff */
[----:B------:R-:W-:Y:S01]  /*1000*/  ULEA UR7, UR7, UR10, 0xd ;  /* 0x0000000a07077291 */ /* 0x000fe2000f8e683f */
[----:B------:R-:W-:Y:S01]  /*1010*/  IMAD.U32 R224, RZ, RZ, UR6 ;  /* 0x00000006ffe07e24 */ /* 0x000fe2000f8e00ff */
[----:B------:R-:W-:Y:S01]  /*1020*/  LEA.HI.SX32 R120, R0, R3, 0x1b ;  /* 0x0000000300787211 */ /* 0x000fe200078fdaff */
[----:B------:R-:W-:Y:S01]  /*1030*/  IMAD.U32 R223, RZ, RZ, UR4 ;  /* 0x00000004ffdf7e24 */ /* 0x000fe2000f8e00ff */
[----:B------:R-:W-:-:S04]  /*1040*/  USHF.R.U32.HI UR7, URZ, 0x4, UR7 ;  /* 0x000000043f077899 */ /* 0x000fc80008011607 */
[----:B------:R-:W-:Y:S01]  /*1050*/  ULOP3.LUT UR36, UR7, 0x3fff, URZ, 0xc0, !UPT ;  /* 0x00003fff07247892 */ /* 0x000fe2000f8ec03f */
[----:B---3-5:R-:W-:Y:S11]  /*1060*/  @!P0 BRA `(.L_x_9) ;  /* 0x0000000000408947 */ /* 0x028ff60003800000 */
[----:B------:R-:W-:Y:S01]  /*1070*/  MOV R0, 0x0 ;  /* 0x0000000000007802 */ /* 0x000fe20000000f00 */
[----:B------:R-:W-:Y:S01]  /*1080*/  ULDC.64 UR4, c[0x4][0xa0] ;  /* 0x0100280000047ab9 */ /* 0x000fe20000000a00 */
[----:B------:R-:W-:Y:S01]  /*1090*/  ULDC.64 UR6, c[0x4][0x40] ;  /* 0x0100100000067ab9 */ /* 0x000fe20000000a00 */
[----:B------:R-:W-:Y:S01]  /*10a0*/  IMAD.U32 R4, RZ, RZ, UR4 ;  /* 0x00000004ff047e24 */ /* 0x000fe2000f8e00ff */
[----:B------:R0:W1:Y:S01]  /*10b0*/  LDC.64 R14, c[0x4][R0] ;  /* 0x01000000000e7b82 */ /* 0x0000620000000a00 */
[----:B------:R-:W-:Y:S01]  /*10c0*/  IMAD.U32 R5, RZ, RZ, UR5 ;  /* 0x00000005ff057e24 */ /* 0x000fe2000f8e00ff */
[----:B------:R-:W-:Y:S01]  /*10d0*/  ULDC.64 UR4, c[0x4][0xa8] ;  /* 0x01002a0000047ab9 */ /* 0x000fe20000000a00 */
[----:B------:R-:W-:Y:S02]  /*10e0*/  IMAD.U32 R10, RZ, RZ, UR6 ;  /* 0x00000006ff0a7e24 */ /* 0x000fe4000f8e00ff */
[----:B------:R-:W-:Y:S02]  /*10f0*/  IMAD.U32 R6, RZ, RZ, UR4 ;  /* 0x00000004ff067e24 */ /* 0x000fe4000f8e00ff */
[----:B------:R-:W-:-:S02]  /*1100*/  IMAD.U32 R7, RZ, RZ, UR5 ;  /* 0x00000005ff077e24 */ /* 0x000fc4000f8e00ff */
[----:B------:R-:W-:Y:S02]  /*1110*/  IMAD.U32 R11, RZ, RZ, UR7 ;  /* 0x00000007ff0b7e24 */ /* 0x000fe4000f8e00ff */
[----:B------:R-:W-:Y:S02]  /*1120*/  IMAD.MOV.U32 R8, RZ, RZ, 0x70 ;  /* 0x00000070ff087424 */ /* 0x000fe400078e00ff */
[----:B------:R-:W-:Y:S02]  /*1130*/  IMAD.MOV.U32 R12, RZ, RZ, 0x1 ;  /* 0x00000001ff0c7424 */ /* 0x000fe400078e00ff */
[----:B0-----:R-:W-:-:S07]  /*1140*/  IMAD.MOV.U32 R13, RZ, RZ, RZ ;  /* 0x000000ffff0d7224 */ /* 0x001fce00078e00ff */
[----:B------:R-:W-:-:S07]  /*1150*/  LEPC R20, `(.L_x_9) ;  /* 0x000000001014794e */ /* 0x000fce0000000000 */
[----:B-1----:R-:W-:Y:S05]  /*1160*/  CALL.ABS.NOINC R14 ;  /* 0x000000000e007343 */ /* 0x002fea0003c00000 */
.L_x_9:
[----:B------:R-:W-:Y:S02]  /*1170*/  LOP3.LUT R0, R220, 0x1, RZ, 0xc0, !PT ;  /* 0x00000001dc007812 */ /* 0x000fe400078ec0ff */
[----:B------:R-:W-:Y:S02]  /*1180*/  ISETP.NE.AND P0, PT, R17, 0x3, PT ;  /* 0x000000031100780c */ /* 0x000fe40003f05270 */
[----:B------:R-:W-:-:S04]  /*1190*/  SHF.L.U32 R0, R0, 0x1f, RZ ;  /* 0x0000001f00007819 */ /* 0x000fc800000006ff */
[----:B------:R-:W0:Y:S02]  /*11a0*/  SYNCS.PHASECHK.TRANS64.TRYWAIT P1, [UR61+0x34800], R0 ;  /* 0x03480000ff0075a7 */ /* 0x000e24000802017d */
[----:B0-----:R-:W-:Y:S05]  /*11b0*/  @!P1 BRA `(.L_x_10) ;  /* 0x000000f800749947 */ /* 0x001fea0003800000 */
.L_x_124:
[----:B------:R-:W-:Y:S05]  /*11c0*/  @!P0 BRA `(.L_x_11) ;  /* 0x0000000000048947 */ /* 0x000fea0003800000 */
[----:B------:R-:W-:Y:S01]  /*11d0*/  BPT.TRAP 0x1 ;  /* 0x000000040000795c */ /* 0x000fe20000300000 */
.L_x_11:
[----:B------:R-:W-:Y:S01]  /*11e0*/  R2UR UR4, R2 ;  /* 0x00000000020472ca */ /* 0x000fe200000e0000 */
[----:B------:R-:W-:-:S05]  /*11f0*/  IMAD.U32 R11, RZ, RZ, UR60 ;  /* 0x0000003cff0b7e24 */ /* 0x000fca000f8e00ff */
[----:B------:R-:W-:-:S07]  /*1200*/  LEA R11, R11, UR61, 0x3 ;  /* 0x0000003d0b0b7c11 */ /* 0x000fce000f8e18ff */
[----:B0-----:R-:W-:-:S05]  /*1210*/  IMAD.U32 R0, RZ, RZ, UR4 ;  /* 0x00000004ff007e24 */ /* 0x001fca000f8e00ff */
[----:B------:R-:W-:-:S04]  /*1220*/  SHF.L.U32 R0, R0, 0x1f, RZ ;  /* 0x0000001f00007819 */ /* 0x000fc800000006ff */
[----:B------:R0:W1:Y:S01]  /*1230*/  SYNCS.PHASECHK.TRANS64.TRYWAIT P2, [R11+URZ+0x34830], R0 ;  /* 0x034830000b0075a7 */ /* 0x000062000804017f */
[----:B------:R-:W-:Y:S05]  /*1240*/  @!P0 BRA `(.L_x_12) ;  /* 0x0000000000048947 */ /* 0x000fea0003800000 */
[----:B------:R-:W-:Y:S01]  /*1250*/  BPT.TRAP 0x1 ;  /* 0x000000040000795c */ /* 0x000fe20000300000 */
.L_x_12:
[----:B------:R-:W2:Y:S01]  /*1260*/  S2R R3, SR_TID.X ;  /* 0x0000000000037919 */ /* 0x000ea20000002100 */
[----:B------:R-:W-:Y:S01]  /*1270*/  IMAD.MOV.U32 R87, RZ, RZ, RZ ;  /* 0x000000ffff577224 */ /* 0x000fe200078e00ff */
[----:B--2---:R-:W-:-:S04]  /*1280*/  LOP3.LUT R3, R3, 0x7f, RZ, 0xc0, !PT ;  /* 0x0000007f03037812 */ /* 0x004fc800078ec0ff */
[----:B------:R-:W-:Y:S01]  /*1290*/  ISETP.NE.AND P1, PT, R3, RZ, PT ;  /* 0x000000ff0300720c */ /* 0x000fe20003f25270 */
[----:B-1----:R-:W-:-:S12]  /*12a0*/  @P2 BRA `(.L_x_13) ;  /* 0x0000000000082947 */ /* 0x002fd80003800000 */
[----:B------:R-:W1:Y:S02]  /*12b0*/  SYNCS.PHASECHK.TRANS64.TRYWAIT P2, [R11+URZ+0x34830], R0 ;  /* 0x034830000b0075a7 */ /* 0x000e64000804017f */
[----:B-1----:R-:W-:Y:S05]  /*12c0*/  @!P2 BRA `(.L_x_14) ;  /* 0x000000f80048a947 */ /* 0x002fea0003800000 */
.L_x_13:
[----:B------:R-:W-:Y:S05]  /*12d0*/  WARPSYNC.ALL ;  /* 0x0000000000007948 */ /* 0x000fea0003800000 */
[----:B------:R-:W-:Y:S01]  /*12e0*/  UIADD3 UR4, UR61, 0x1e400, URZ ;  /* 0x0001e4003d047890 */ /* 0x000fe2000fffe03f */
[----:B------:R-:W-:Y:S01]  /*12f0*/  WARPGROUP.ARRIVE ;  /* 0x00000000000079c5 */ /* 0x000fe20000000000 */
[----:B------:R-:W-:Y:S01]  /*1300*/  ULOP3.LUT UR25, UR36, 0x10000, URZ, 0xfc, !UPT ;  /* 0x0001000024197892 */ /* 0x000fe2000f8efc3f */
[----:B------:R-:W-:Y:S01]  /*1310*/  IMAD.IADD R13, R230, 0x1, R81 ;  /* 0x00000001e60d7824 */ /* 0x000fe200078e0251 */
[----:B------:R-:W-:Y:S01]  /*1320*/  USHF.R.U32.HI UR4, URZ, 0x4, UR4 ;  /* 0x000000043f047899 */ /* 0x000fe20008011604 */
[----:B------:R-:W-:Y:S01]  /*1330*/  P2R R21, PR, RZ, 0x2 ;  /* 0x00000002ff157803 */ /* 0x000fe20000000000 */
[----:B------:R-:W-:Y:S01]  /*1340*/  UMOV UR7, 0x40000040 ;  /* 0x4000004000077882 */ /* 0x000fe20000000000 */
[----:B------:R-:W-:Y:S01]  /*1350*/  UMOV UR15, 0x40000040 ;  /* 0x40000040000f7882 */ /* 0x000fe20000000000 */
[----:B------:R-:W-:Y:S01]  /*1360*/  ULOP3.LUT UR4, UR4, 0x3fff, URZ, 0xc0, !UPT ;  /* 0x00003fff04047892 */ /* 0x000fe2000f8ec03f */
[----:B------:R-:W-:Y:S01]  /*1370*/  IMAD R13, R120, -0xb0, R13 ;  /* 0xffffff50780d7824 */ /* 0x000fe200078e020d */
[----:B------:R-:W-:Y:S01]  /*1380*/  UMOV UR11, 0x40000040 ;  /* 0x40000040000b7882 */ /* 0x000fe20000000000 */
[----:B------:R-:W-:Y:S01]  /*1390*/  UMOV UR19, 0x40000040 ;  /* 0x4000004000137882 */ /* 0x000fe20000000000 */
[----:B------:R-:W-:Y:S01]  /*13a0*/  ULOP3.LUT UR5, UR4, 0x10000, URZ, 0xfc, !UPT ;  /* 0x0001000004057892 */ /* 0x000fe2000f8efc3f */
[----:B------:R-:W-:Y:S01]  /*13b0*/  P2R R15, PR, RZ, 0x1 ;  /* 0x00000001ff0f7803 */ /* 0x000fe20000000000 */
[----:B------:R-:W-:Y:S01]  /*13c0*/  UMOV UR23, 0x40000040 ;  /* 0x4000004000177882 */ /* 0x000fe20000000000 */
[----:B------:R-:W-:Y:S01]  /*13d0*/  UMOV UR4, UR25 ;  /* 0x0000001900047c82 */ /* 0x000fe20008000000 */
[----:B------:R-:W-:Y:S01]  /*13e0*/  UIMAD UR24, UR60, 0xb00, UR5 ;  /* 0x00000b003c1878a4 */ /* 0x000fe2000f8e0205 */
[----:B------:R-:W-:Y:S01]  /*13f0*/  IMAD.U32 R8, RZ, RZ, UR4 ;  /* 0x00000004ff087e24 */ /* 0x000fe2000f8e00ff */
[----:B------:R-:W-:Y:S01]  /*1400*/  UMOV UR40, UR4 ;  /* 0x0000000400287c82 */ /* 0x000fe20008000000 */
[----:B01----:R-:W-:Y:S01]  /*1410*/  IMAD.U32 R0, RZ, RZ, UR5 ;  /* 0x00000005ff007e24 */ /* 0x003fe2000f8e00ff */
[----:B------:R-:W-:Y:S01]  /*1420*/  UMOV UR5, 0x40000040 ;  /* 0x4000004000057882 */ /* 0x000fe20000000000 */
[----:B------:R-:W-:Y:S01]  /*1430*/  UIADD3 UR14, UR24, 0x80, URZ ;  /* 0x00000080180e7890 */ /* 0x000fe2000fffe03f */
[----:B------:R-:W-:Y:S01]  /*1440*/  IMAD.U32 R9, RZ, RZ, UR5 ;  /* 0x00000005ff097e24 */ /* 0x000fe2000f8e00ff */
[----:B------:R-:W-:Y:S01]  /*1450*/  UMOV UR6, UR24 ;  /* 0x0000001800067c82 */ /* 0x000fe20008000000 */
[----:B------:R-:W-:Y:S01]  /*1460*/  UMOV UR41, UR5 ;  /* 0x0000000500297c82 */ /* 0x000fe20008000000 */
[----:B------:R-:W-:Y:S01]  /*1470*/  HGMMA.64x16x16.F32.BF16 R112, gdesc[UR4], RZ, !UPT, gsb0 ;  /* 0x00200000047079f0 */ /* 0x000fe2000c0018ff */
[----:B------:R-:W-:Y:S01]  /*1480*/  UMOV UR12, UR40 ;  /* 0x00000028000c7c82 */ /* 0x000fe20008000000 */
[----:B------:R-:W-:Y:S01]  /*1490*/  UMOV UR13, UR41 ;  /* 0x00000029000d7c82 */ /* 0x000fe20008000000 */
[----:B------:R-:W-:Y:S01]  /*14a0*/  UIADD3 UR6, UR24, 0x100, URZ ;  /* 0x0000010018067890 */ /* 0x000fe2000fffe03f */
[C---:B------:R-:W-:Y:S01]  /*14b0*/  ISETP.GT.AND P2, PT, R13.reuse, RZ, PT ;  /* 0x000000ff0d00720c */ /* 0x040fe20003f44270 */
[----:B------:R-:W-:Y:S01]  /*14c0*/  UMOV UR4, UR40 ;  /* 0x0000002800047c82 */ /* 0x000fe20008000000 */
[----:B------:R-:W-:Y:S01]  /*14d0*/  UMOV UR5, UR41 ;  /* 0x0000002900057c82 */ /* 0x000fe20008000000 */
[----:B------:R-:W-:Y:S01]  /*14e0*/  UMOV UR7, 0x40000040 ;  /* 0x4000004000077882 */ /* 0x000fe20000000000 */
[----:B------:R-:W-:Y:S01]  /*14f0*/  UIADD3 UR10, UR24, 0x180, URZ ;  /* 0x00000180180a7890 */ /* 0x000fe2000fffe03f */
[C---:B------:R-:W-:Y:S01]  /*1500*/  ISETP.GT.AND P3, PT, R13.reuse, 0x1, PT ;  /* 0x000000010d00780c */ /* 0x040fe20003f64270 */
[----:B------:R-:W-:Y:S01]  /*1510*/  UMOV UR8, UR40 ;  /* 0x0000002800087c82 */ /* 0x000fe20008000000 */
[----:B------:R-:W-:Y:S01]  /*1520*/  UMOV UR9, UR41 ;  /* 0x0000002900097c82 */ /* 0x000fe20008000000 */
        /* <DEDUP_REMOVED lines=12> */
[----:B------:R-:W-:Y:S01]  /*15f0*/  UMOV UR31, 0x40000040 ;  /* 0x40000040001f7882 */ /* 0x000fe20000000000 */
[----:B------:R-:W-:Y:S01]  /*1600*/  UIADD3 UR34, UR24, 0x400, URZ ;  /* 0x0000040018227890 */ /* 0x000fe2000fffe03f */
[C---:B------:R-:W-:Y:S01]  /*1610*/  ISETP.GT.AND P1, PT, R13.reuse, 0x89, PT ;  /* 0x000000890d00780c */ /* 0x040fe20003f24270 */
[----:B------:R-:W-:Y:S01]  /*1620*/  UMOV UR32, UR40 ;  /* 0x0000002800207c82 */ /* 0x000fe20008000000 */
[----:B------:R-:W-:Y:S01]  /*1630*/  UMOV UR33, UR41 ;  /* 0x0000002900217c82 */ /* 0x000fe20008000000 */
[----:B------:R-:W-:Y:S01]  /*1640*/  UMOV UR35, 0x40000040 ;  /* 0x4000004000237882 */ /* 0x000fe20000000000 */
[----:B------:R-:W-:Y:S01]  /*1650*/  UIADD3 UR38, UR24, 0x480, URZ ;  /* 0x0000048018267890 */ /* 0x000fe2000fffe03f */
[----:B------:R-:W-:Y:S01]  /*1660*/  ISETP.GT.AND P0, PT, R13, 0x90, PT ;  /* 0x000000900d00780c */ /* 0x000fe20003f04270 */
[----:B------:R-:W-:Y:S01]  /*1670*/  UMOV UR36, UR40 ;  /* 0x0000002800247c82 */ /* 0x000fe20008000000 */
[----:B------:R-:W-:Y:S01]  /*1680*/  UMOV UR37, UR41 ;  /* 0x0000002900257c82 */ /* 0x000fe20008000000 */
[----:B------:R-:W-:Y:S01]  /*1690*/  UMOV UR39, 0x40000040 ;  /* 0x4000004000277882 */ /* 0x000fe20000000000 */
[----:B------:R-:W-:Y:S01]  /*16a0*/  UIADD3 UR26, UR25, 0x2, URZ ;  /* 0x00000002191a7890 */ /* 0x000fe2000fffe03f */
[--C-:B------:R-:W-:Y:S01]  /*16b0*/  IMAD.MOV.U32 R85, RZ, RZ, R87.reuse ;  /* 0x000000ffff557224 */ /* 0x100fe200078e0057 */
[----:B------:R-:W-:Y:S01]  /*16c0*/  UIADD3 UR42, UR24, 0xa00, URZ ;  /* 0x00000a00182a7890 */ /* 0x000fe2000fffe03f */
[----:B------:R-:W-:Y:S01]  /*16d0*/  IMAD.MOV.U32 R83, RZ, RZ, R87 ;  /* 0x000000ffff537224 */ /* 0x000fe200078e0057 */
[----:B------:R-:W-:Y:S01]  /*16e0*/  UMOV UR43, 0x40000040 ;  /* 0x40000040002b7882 */ /* 0x000fe20000000000 */
[----:B------:R-:W-:Y:S01]  /*16f0*/  UIADD3 UR46, UR24, 0x682, URZ ;  /* 0x00000682182e7890 */ /* 0x000fe2000fffe03f */
[----:B------:R-:W-:Y:S01]  /*1700*/  UMOV UR47, 0x40000040 ;  /* 0x40000040002f7882 */ /* 0x000fe20000000000 */
[----:B------:R-:W-:Y:S01]  /*1710*/  UIADD3 UR50, UR24, 0x684, URZ ;  /* 0x0000068418327890 */ /* 0x000fe2000fffe03f */
[----:B------:R-:W-:Y:S01]  /*1720*/  UMOV UR51, 0x40000040 ;  /* 0x4000004000337882 */ /* 0x000fe20000000000 */
[----:B------:R-:W-:-:S02]  /*1730*/  WARPGROUP.DEPBAR.LE gsb0, 0x0 ;  /* 0x00008000000079c5 */ /* 0x000fc40000010000 */
[----:B------:R-:W-:-:S06]  /*1740*/  WARPGROUP.ARRIVE ;  /* 0x00000000000079c5 */ /* 0x000fcc0000000000 */
[----:B------:R-:W-:Y:S01]  /*1750*/  HGMMA.64x16x16.F32.BF16 R104, gdesc[UR12], RZ, !UPT, gsb0 ;  /* 0x002000000c6879f0 */ /* 0x000fe2000c0018ff */
[----:B------:R-:W-:Y:S01]  /*1760*/  UIADD3 UR14, UR24, 0x200, URZ ;  /* 0x00000200180e7890 */ /* 0x000fe2000fffe03f */
[----:B------:R-:W-:Y:S01]  /*1770*/  UMOV UR12, UR40 ;  /* 0x00000028000c7c82 */ /* 0x000fe20008000000 */
[----:B------:R-:W-:Y:S01]  /*1780*/  UMOV UR13, UR41 ;  /* 0x00000029000d7c82 */ /* 0x000fe20008000000 */
[----:B------:R-:W-:Y:S01]  /*1790*/  UMOV UR15, 0x40000040 ;  /* 0x40000040000f7882 */ /* 0x000fe20000000000 */
[----:B------:R-:W-:Y:S02]  /*17a0*/  WARPGROUP.DEPBAR.LE gsb0, 0x0 ;  /* 0x00008000000079c5 */ /* 0x000fe40000010000 */
        /* <DEDUP_REMOVED lines=9> */
[----:B------:R-:W-:Y:S02]  /*1840*/  UIADD3 UR8, UR24, 0x2, URZ ;  /* 0x0000000218087890 */ /* 0x000fe4000fffe03f */
[----:B------:R-:W-:Y:S01]  /*1850*/  UIADD3 UR10, UR24, 0x182, URZ ;  /* 0x00000182180a7890 */ /* 0x000fe2000fffe03f */
[----:B------:R-:W-:Y:S01]  /*1860*/  UMOV UR11, 0x40000040 ;  /* 0x40000040000b7882 */ /* 0x000fe20000000000 */
[----:B------:R-:W-:Y:S02]  /*1870*/  WARPGROUP.DEPBAR.LE gsb0, 0x0 ;  /* 0x00008000000079c5 */ /* 0x000fe40000010000 */
[----:B------:R-:W-:-:S06]  /*1880*/  WARPGROUP.ARRIVE ;  /* 0x00000000000079c5 */ /* 0x000fcc0000000000 */
[----:B------:R-:W-:Y:S01]  /*1890*/  HGMMA.64x16x16.F32.BF16 R72, gdesc[UR12], RZ, !UPT, gsb0 ;  /* 0x002000000c4879f0 */ /* 0x000fe2000c0018ff */
[----:B------:R-:W-:Y:S01]  /*18a0*/  UMOV UR12, UR26 ;  /* 0x0000001a000c7c82 */ /* 0x000fe20008000000 */
[----:B------:R-:W-:Y:S01]  /*18b0*/  UMOV UR13, 0x40000040 ;  /* 0x40000040000d7882 */ /* 0x000fe20000000000 */
[----:B------:R-:W-:Y:S01]  /*18c0*/  UMOV UR14, UR8 ;  /* 0x00000008000e7c82 */ /* 0x000fe20008000000 */
[----:B------:R-:W-:Y:S01]  /*18d0*/  UMOV UR15, 0x40000040 ;  /* 0x40000040000f7882 */ /* 0x000fe20000000000 */
[----:B------:R-:W-:Y:S01]  /*18e0*/  UMOV UR40, UR12 ;  /* 0x0000000c00287c82 */ /* 0x000fe20008000000 */
[----:B------:R-:W-:Y:S01]  /*18f0*/  UMOV UR41, UR13 ;  /* 0x0000000d00297c82 */ /* 0x000fe20008000000 */
[----:B------:R-:W-:Y:S01]  /*1900*/  IMAD.U32 R6, RZ, RZ, UR12 ;  /* 0x0000000cff067e24 */ /* 0x000fe2000f8e00ff */
[----:B------:R-:W-:Y:S01]  /*1910*/  UMOV UR8, UR40 ;  /* 0x0000002800087c82 */ /* 0x000fe20008000000 */
[----:B------:R-:W-:Y:S01]  /*1920*/  IMAD.U32 R7, RZ, RZ, UR13 ;  /* 0x0000000dff077e24 */ /* 0x000fe2000f8e00ff */
[----:B------:R-:W-:Y:S01]  /*1930*/  UMOV UR9, UR41 ;  /* 0x0000002900097c82 */ /* 0x000fe20008000000 */
[----:B------:R-:W-:Y:S01]  /*1940*/  UIADD3 UR26, UR25, 0x4, URZ ;  /* 0x00000004191a7890 */ /* 0x000fe2000fffe03f */
        /* <DEDUP_REMOVED lines=44> */
[----:B------:R-:W-:Y:S01]  /*1c10*/  HGMMA.64x16x16.F32.BF16 R112, gdesc[UR12], R112, gsb0 ;  /* 0x002000000c7079f0 */ /* 0x000fe20008001870 */
        /* <DEDUP_REMOVED lines=21> */
[----:B------:R-:W-:Y:S02]  /*1d70*/  UIADD3 UR8, UR24, 0x4, URZ ;  /* 0x0000000418087890 */ /* 0x000fe4000fffe03f */
[----:B------:R-:W-:Y:S01]  /*1d80*/  UIADD3 UR10, UR24, 0x184, URZ ;  /* 0x00000184180a7890 */ /* 0x000fe2000fffe03f */
[----:B------:R-:W-:Y:S01]  /*1d90*/  UMOV UR11, 0x40000040 ;  /* 0x40000040000b7882 */ /* 0x000fe20000000000 */
[----:B------:R-:W-:Y:S02]  /*1da0*/  WARPGROUP.DEPBAR.LE gsb0, 0x0 ;  /* 0x00008000000079c5 */ /* 0x000fe40000010000 */
[----:B------:R-:W-:-:S06]  /*1db0*/  WARPGROUP.ARRIVE ;  /* 0x00000000000079c5 */ /* 0x000fcc0000000000 */
[----:B------:R-:W-:Y:S01]  /*1dc0*/  HGMMA.64x16x16.F32.BF16 R72, gdesc[UR12], R72, gsb0 ;  /* 0x002000000c4879f0 */ /* 0x000fe20008001848 */
        /* <DEDUP_REMOVED lines=131> */
[----:B------:R-:W-:Y:S01]  /*2600*/  UIADD3 UR26, UR25, 0x400, URZ ;  /* 0x00000400191a7890 */ /* 0x000fe2000fffe03f */
[----:B------:R-:W-:-:S02]  /*2610*/  WARPGROUP.DEPBAR.LE gsb0, 0x0 ;  /* 0x00008000000079c5 */ /* 0x000fc40000010000 */
        /* <DEDUP_REMOVED lines=21> */
[----:B------:R-:W-:Y:S01]  /*2770*/  UMOV UR9, 0x40000040 ;  /* 0x4000004000097882 */ /* 0x000fe20000000000 */
[----:B------:R-:W-:Y:S01]  /*2780*/  UMOV UR11, 0x40000040 ;  /* 0x40000040000b7882 */ /* 0x000fe20000000000 */
[----:B------:R-:W-:Y:S01]  /*2790*/  UMOV UR40, UR8 ;  /* 0x0000000800287c82 */ /* 0x000fe20008000000 */
[----:B------:R-:W-:Y:S01]  /*27a0*/  UMOV UR41, UR9 ;  /* 0x0000000900297c82 */ /* 0x000fe20008000000 */
        /* <DEDUP_REMOVED lines=72> */
[----:B------:R-:W-:Y:S01]  /*2c30*/  UIADD3 UR6, UR25, 0x404, URZ ;  /* 0x0000040419067890 */ /* 0x000fe2000fffe03f */
        /* <DEDUP_REMOVED lines=44> */
[----:B------:R-:W-:Y:S03]  /*2f00*/  HGMMA.64x16x16.F32.BF16 R24, gdesc[UR8], R24, gsb0 ;  /* 0x00200000081879f0 */ /* 0x000fe60008001818 */
        /* <DEDUP_REMOVED lines=84> */
[----:B------:R-:W-:Y:S03]  /*3450*/  HGMMA.64x16x16.F32.BF16 R96, gdesc[UR48], R96, gsb0 ;  /* 0x00200000306079f0 */ /* 0x000fe60008001860 */
        /* <DEDUP_REMOVED lines=15> */
[----:B------:R-:W-:Y:S01]  /*3550*/  UIADD3 UR6, UR24, 0xa06, URZ ;  /* 0x00000a0618067890 */ /* 0x000fe2000fffe03f */
        /* <DEDUP_REMOVED lines=21> */
[----:B------:R-:W-:Y:S01]  /*36b0*/  WARPGROUP.ARRIVE ;  /* 0x00000000000079c5 */ /* 0x000fe20000000000 */
[----:B------:R-:W-:Y:S02]  /*36c0*/  FSEL R112, R112, -INF , P2 ;  /* 0xff80000070707808 */ /* 0x000fe40001000000 */
[----:B------:R-:W-:Y:S02]  /*36d0*/  FSEL R113, R113, -INF , P3 ;  /* 0xff80000071717808 */ /* 0x000fe40001800000 */
[----:B------:R-:W-:Y:S01]  /*36e0*/  FSEL R116, R116, -INF , P4 ;  /* 0xff80000074747808 */ /* 0x000fe20002000000 */
[----:B------:R-:W-:Y:S01]  /*36f0*/  HGMMA.64x16x16.F32.BF16 R104, gdesc[UR20], R104, gsb0 ;  /* 0x00200000146879f0 */ /* 0x000fe20008001868 */
[----:B------:R-:W-:Y:S01]  /*3700*/  UIADD3 UR22, UR24, 0x686, URZ ;  /* 0x0000068618167890 */ /* 0x000fe2000fffe03f */
[----:B------:R-:W-:Y:S01]  /*3710*/  FMNMX.FTZ R3, R112, R113, !PT ;  /* 0x0000007170037209 */ /* 0x000fe20007810000 */
[----:B------:R-:W-:Y:S01]  /*3720*/  UMOV UR23, 0x40000040 ;  /* 0x4000004000177882 */ /* 0x000fe20000000000 */
[----:B------:R-:W-:-:S02]  /*3730*/  FSEL R114, R114, -INF , P2 ;  /* 0xff80000072727808 */ /* 0x000fc40001000000 */
[----:B------:R-:W-:Y:S02]  /*3740*/  FSEL R122, R117, -INF , P5 ;  /* 0xff800000757a7808 */ /* 0x000fe40002800000 */
[----:B------:R-:W-:Y:S02]  /*3750*/  ISETP.GT.AND P2, PT, R13, 0x10, PT ;  /* 0x000000100d00780c */ /* 0x000fe40003f44270 */
[----:B------:R-:W-:Y:S02]  /*3760*/  FMNMX.FTZ R3, R116, R3, !PT ;  /* 0x0000000374037209 */ /* 0x000fe40007810000 */
[----:B------:R-:W-:Y:S02]  /*3770*/  FSEL R115, R115, -INF , P3 ;  /* 0xff80000073737808 */ /* 0x000fe40001800000 */
[----:B------:R-:W-:Y:S02]  /*3780*/  ISETP.GT.AND P3, PT, R13, 0x11, PT ;  /* 0x000000110d00780c */ /* 0x000fe40003f64270 */
[----:B------:R-:W-:-:S02]  /*3790*/  FMNMX.FTZ R3, R122, R3, !PT ;  /* 0x000000037a037209 */ /* 0x000fc40007810000 */
[----:B------:R-:W-:Y:S02]  /*37a0*/  FSEL R118, R118, -INF , P4 ;  /* 0xff80000076767808 */ /* 0x000fe40002000000 */
[----:B------:R-:W-:Y:S02]  /*37b0*/  ISETP.GT.AND P4, PT, R13, 0x18, PT ;  /* 0x000000180d00780c */ /* 0x000fe40003f84270 */
[----:B------:R-:W-:Y:S02]  /*37c0*/  FSEL R12, R119, -INF , P5 ;  /* 0xff800000770c7808 */ /* 0x000fe40002800000 */
[----:B------:R-:W-:Y:S01]  /*37d0*/  ISETP.GT.AND P5, PT, R13, 0x19, PT ;  /* 0x000000190d00780c */ /* 0x000fe20003fa4270 */
[----:B------:R-:W-:Y:S02]  /*37e0*/  WARPGROUP.DEPBAR.LE gsb0, 0x0 ;  /* 0x00008000000079c5 */ /* 0x000fe40000010000 */
[----:B------:R-:W-:Y:S01]  /*37f0*/  WARPGROUP.ARRIVE ;  /* 0x00000000000079c5 */ /* 0x000fe20000000000 */
[----:B------:R-:W-:-:S02]  /*3800*/  FSEL R104, R104, -INF , P2 ;  /* 0xff80000068687808 */ /* 0x000fc40001000000 */
[----:B------:R-:W-:Y:S02]  /*3810*/  FSEL R124, R105, -INF , P3 ;  /* 0xff800000697c7808 */ /* 0x000fe40001800000 */
[----:B------:R-:W-:Y:S01]  /*3820*/  FMNMX.FTZ R3, R104, R3, !PT ;  /* 0x0000000368037209 */ /* 0x000fe20007810000 */
[----:B------:R-:W-:Y:S01]  /*3830*/  HGMMA.64x16x16.F32.BF16 R96, gdesc[UR20], R96, gsb0 ;  /* 0x00200000146079f0 */ /* 0x000fe20008001860 */
[----:B------:R-:W-:Y:S01]  /*3840*/  UIADD3 UR22, UR24, 0x706, URZ ;  /* 0x0000070618167890 */ /* 0x000fe2000fffe03f */
[----:B------:R-:W-:Y:S01]  /*3850*/  FSEL R108, R108, -INF , P4 ;  /* 0xff8000006c6c7808 */ /* 0x000fe20002000000 */
[----:B------:R-:W-:Y:S01]  /*3860*/  UMOV UR23, 0x40000040 ;  /* 0x4000004000177882 */ /* 0x000fe20000000000 */
[----:B------:R-:W-:Y:S02]  /*3870*/  FMNMX.FTZ R3, R124, R3, !PT ;  /* 0x000000037c037209 */ /* 0x000fe40007810000 */
[----:B------:R-:W-:Y:S02]  /*3880*/  FSEL R106, R106, -INF , P2 ;  /* 0xff8000006a6a7808 */ /* 0x000fe40001000000 */
[----:B------:R-:W-:-:S02]  /*3890*/  FSEL R126, R109, -INF , P5 ;  /* 0xff8000006d7e7808 */ /* 0x000fc40002800000 */
[----:B------:R-:W-:Y:S02]  /*38a0*/  ISETP.GT.AND P2, PT, R13, 0x20, PT ;  /* 0x000000200d00780c */ /* 0x000fe40003f44270 */
[----:B------:R-:W-:Y:S02]  /*38b0*/  FMNMX.FTZ R3, R108, R3, !PT ;  /* 0x000000036c037209 */ /* 0x000fe40007810000 */
[----:B------:R-:W-:Y:S02]  /*38c0*/  FSEL R14, R107, -INF , P3 ;  /* 0xff8000006b0e7808 */ /* 0x000fe40001800000 */
[----:B------:R-:W-:Y:S02]  /*38d0*/  ISETP.GT.AND P3, PT, R13, 0x21, PT ;  /* 0x000000210d00780c */ /* 0x000fe40003f64270 */
[----:B------:R-:W-:Y:S02]  /*38e0*/  FMNMX.FTZ R3, R126, R3, !PT ;  /* 0x000000037e037209 */ /* 0x000fe40007810000 */
[----:B------:R-:W-:-:S02]  /*38f0*/  FSEL R110, R110, -INF , P4 ;  /* 0xff8000006e6e7808 */ /* 0x000fc40002000000 */
[----:B------:R-:W-:Y:S02]  /*3900*/  ISETP.GT.AND P4, PT, R13, 0x28, PT ;  /* 0x000000280d00780c */ /* 0x000fe40003f84270 */
[----:B------:R-:W-:Y:S02]  /*3910*/  FSEL R20, R111, -INF , P5 ;  /* 0xff8000006f147808 */ /* 0x000fe40002800000 */
[----:B------:R-:W-:Y:S01]  /*3920*/  ISETP.GT.AND P5, PT, R13, 0x29, PT ;  /* 0x000000290d00780c */ /* 0x000fe20003fa4270 */
[----:B------:R-:W-:Y:S02]  /*3930*/  WARPGROUP.DEPBAR.LE gsb0, 0x0 ;  /* 0x00008000000079c5 */ /* 0x000fe40000010000 */
[----:B------:R-:W-:Y:S01]  /*3940*/  WARPGROUP.ARRIVE ;  /* 0x00000000000079c5 */ /* 0x000fe20000000000 */
[----:B------:R-:W-:Y:S02]  /*3950*/  FSEL R128, R96, -INF , P2 ;  /* 0xff80000060807808 */ /* 0x000fe40001000000 */
[----:B------:R-:W-:-:S02]  /*3960*/  FSEL R130, R97, -INF , P3 ;  /* 0xff80000061827808 */ /* 0x000fc40001800000 */
[----:B------:R-:W-:Y:S01]  /*3970*/  FMNMX.FTZ R3, R128, R3, !PT ;  /* 0x0000000380037209 */ /* 0x000fe20007810000 */
[----:B------:R-:W-:Y:S01]  /*3980*/  HGMMA.64x16x16.F32.BF16 R88, gdesc[UR20], R88, gsb0 ;  /* 0x00200000145879f0 */ /* 0x000fe20008001858 */
[----:B------:R-:W-:Y:S01]  /*3990*/  UIADD3 UR22, UR24, 0x786, URZ ;  /* 0x0000078618167890 */ /* 0x000fe2000fffe03f */
[----:B------:R-:W-:Y:S01]  /*39a0*/  FSEL R100, R100, -INF , P4 ;  /* 0xff80000064647808 */ /* 0x000fe20002000000 */
[----:B------:R-:W-:Y:S01]  /*39b0*/  UMOV UR23, 0x40000040 ;  /* 0x4000004000177882 */ /* 0x000fe20000000000 */
[----:B------:R-:W-:Y:S02]  /*39c0*/  FMNMX.FTZ R3, R130, R3, !PT ;  /* 0x0000000382037209 */ /* 0x000fe40007810000 */
[----:B------:R-:W-:Y:S02]  /*39d0*/  FSEL R98, R98, -INF , P2 ;  /* 0xff80000062627808 */ /* 0x000fe40001000000 */
[----:B------:R-:W-:Y:S02]  /*39e0*/  FSEL R96, R101, -INF , P5 ;  /* 0xff80000065607808 */ /* 0x000fe40002800000 */
[----:B------:R-:W-:-:S02]  /*39f0*/  ISETP.GT.AND P2, PT, R13, 0x30, PT ;  /* 0x000000300d00780c */ /* 0x000fc40003f44270 */
[----:B------:R-:W-:Y:S02]  /*3a00*/  FMNMX.FTZ R3, R100, R3, !PT ;  /* 0x0000000364037209 */ /* 0x000fe40007810000 */
[----:B------:R-:W-:Y:S02]  /*3a10*/  FSEL R80, R99, -INF , P3 ;  /* 0xff80000063507808 */ /* 0x000fe40001800000 */
[C---:B------:R-:W-:Y:S02]  /*3a20*/  ISETP.GT.AND P3, PT, R13.reuse, 0x31, PT ;  /* 0x000000310d00780c */ /* 0x040fe40003f64270 */
[----:B------:R-:W-:Y:S02]  /*3a30*/  FMNMX.FTZ R3, R96, R3, !PT ;  /* 0x0000000360037209 */ /* 0x000fe40007810000 */
[----:B------:R-:W-:Y:S02]  /*3a40*/  FSEL R102, R102, -INF , P4 ;  /* 0xff80000066667808 */ /* 0x000fe40002000000 */
[----:B------:R-:W-:-:S02]  /*3a50*/  ISETP.GT.AND P4, PT, R13, 0x38, PT ;  /* 0x000000380d00780c */ /* 0x000fc40003f84270 */
[----:B------:R-:W-:Y:S02]  /*3a60*/  FSEL R82, R103, -INF , P5 ;  /* 0xff80000067527808 */ /* 0x000fe40002800000 */
[----:B------:R-:W-:Y:S01]  /*3a70*/  ISETP.GT.AND P5, PT, R13, 0x39, PT ;  /* 0x000000390d00780c */ /* 0x000fe20003fa4270 */
[----:B------:R-:W-:Y:S02]  /*3a80*/  WARPGROUP.DEPBAR.LE gsb0, 0x0 ;  /* 0x00008000000079c5 */ /* 0x000fe40000010000 */
[----:B------:R-:W-:Y:S01]  /*3a90*/  WARPGROUP.ARRIVE ;  /* 0x00000000000079c5 */ /* 0x000fe20000000000 */
[----:B------:R-:W-:Y:S02]  /*3aa0*/  FSEL R140, R88, -INF , P2 ;  /* 0xff800000588c7808 */ /* 0x000fe40001000000 */
[----:B------:R-:W-:Y:S02]  /*3ab0*/  FSEL R136, R89, -INF , P3 ;  /* 0xff80000059887808 */ /* 0x000fe40001800000 */
[----:B------:R-:W-:Y:S01]  /*3ac0*/  FMNMX.FTZ R3, R140, R3, !PT ;  /* 0x000000038c037209 */ /* 0x000fe20007810000 */
[----:B------:R-:W-:Y:S01]  /*3ad0*/  HGMMA.64x16x16.F32.BF16 R72, gdesc[UR20], R72, gsb0 ;  /* 0x00200000144879f0 */ /* 0x000fe20008001848 */
[----:B------:R-:W-:Y:S01]  /*3ae0*/  UIADD3 UR22, UR24, 0x806, URZ ;  /* 0x0000080618167890 */ /* 0x000fe2000fffe03f */
[----:B------:R-:W-:Y:S01]  /*3af0*/  FSEL R134, R92, -INF , P4 ;  /* 0xff8000005c867808 */ /* 0x000fe20002000000 */
[----:B------:R-:W-:Y:S01]  /*3b00*/  UMOV UR23, 0x40000040 ;  /* 0x4000004000177882 */ /* 0x000fe20000000000 */
[----:B------:R-:W-:-:S02]  /*3b10*/  FMNMX.FTZ R3, R136, R3, !PT ;  /* 0x0000000388037209 */ /* 0x000fc40007810000 */
[----:B------:R-:W-:Y:S02]  /*3b20*/  FSEL R90, R90, -INF , P2 ;  /* 0xff8000005a5a7808 */ /* 0x000fe40001000000 */
[----:B------:R-:W-:Y:S02]  /*3b30*/  FSEL R92, R93, -INF , P5 ;  /* 0xff8000005d5c7808 */ /* 0x000fe40002800000 */
[----:B------:R-:W-:Y:S02]  /*3b40*/  ISETP.GT.AND P2, PT, R13, 0x40, PT ;  /* 0x000000400d00780c */ /* 0x000fe40003f44270 */
[----:B------:R-:W-:Y:S02]  /*3b50*/  FMNMX.FTZ R3, R134, R3, !PT ;  /* 0x0000000386037209 */ /* 0x000fe40007810000 */
[----:B------:R-:W-:Y:S02]  /*3b60*/  FSEL R84, R91, -INF , P3 ;  /* 0xff8000005b547808 */ /* 0x000fe40001800000 */
[----:B------:R-:W-:-:S02]  /*3b70*/  ISETP.GT.AND P3, PT, R13, 0x41, PT ;  /* 0x000000410d00780c */ /* 0x000fc40003f64270 */
[----:B------:R-:W-:Y:S02]  /*3b80*/  FMNMX.FTZ R3, R92, R3, !PT ;  /* 0x000000035c037209 */ /* 0x000fe40007810000 */
[----:B------:R-:W-:Y:S02]  /*3b90*/  FSEL R94, R94, -INF , P4 ;  /* 0xff8000005e5e7808 */ /* 0x000fe40002000000 */
[----:B------:R-:W-:Y:S02]  /*3ba0*/  ISETP.GT.AND P4, PT, R13, 0x48, PT ;  /* 0x000000480d00780c */ /* 0x000fe40003f84270 */
[----:B------:R-:W-:Y:S02]  /*3bb0*/  FSEL R86, R95, -INF , P5 ;  /* 0xff8000005f567808 */ /* 0x000fe40002800000 */
[----:B------:R-:W-:Y:S01]  /*3bc0*/  ISETP.GT.AND P5, PT, R13, 0x49, PT ;  /* 0x000000490d00780c */ /* 0x000fe20003fa4270 */
[----:B------:R-:W-:Y:S02]  /*3bd0*/  WARPGROUP.DEPBAR.LE gsb0, 0x0 ;  /* 0x00008000000079c5 */ /* 0x000fe40000010000 */
[----:B------:R-:W-:Y:S01]  /*3be0*/  WARPGROUP.ARRIVE ;  /* 0x00000000000079c5 */ /* 0x000fe20000000000 */
[----:B------:R-:W-:-:S02]  /*3bf0*/  FSEL R158, R72, -INF , P2 ;  /* 0xff800000489e7808 */ /* 0x000fc40001000000 */
[----:B------:R-:W-:Y:S01]  /*3c00*/  FSEL R150, R73, -INF , P3 ;  /* 0xff80000049967808 */ /* 0x000fe20001800000 */
[--C-:B------:R-:W-:Y:S01]  /*3c10*/  IMAD.MOV.U32 R73, RZ, RZ, R87.reuse ;  /* 0x000000ffff497224 */ /* 0x100fe200078e0057 */
[----:B------:R-:W-:Y:S01]  /*3c20*/  FMNMX.FTZ R3, R158, R3, !PT ;  /* 0x000000039e037209 */ /* 0x000fe20007810000 */
[----:B------:R-:W-:Y:S01]  /*3c30*/  HGMMA.64x16x16.F32.BF16 R64, gdesc[UR20], R64, gsb0 ;  /* 0x00200000144079f0 */ /* 0x000fe20008001840 */
[----:B------:R-:W-:Y:S01]  /*3c40*/  UIADD3 UR22, UR24, 0x886, URZ ;  /* 0x0000088618167890 */ /* 0x000fe2000fffe03f */
[----:B------:R-:W-:Y:S01]  /*3c50*/  FSEL R156, R76, -INF , P4 ;  /* 0xff8000004c9c7808 */ /* 0x000fe20002000000 */
[----:B------:R-:W-:Y:S01]  /*3c60*/  UMOV UR23, 0x40000040 ;  /* 0x4000004000177882 */ /* 0x000fe20000000000 */
[----:B------:R-:W-:Y:S02]  /*3c70*/  FMNMX.FTZ R3, R150, R3, !PT ;  /* 0x0000000396037209 */ /* 0x000fe40007810000 */
[----:B------:R-:W-:Y:S02]  /*3c80*/  FSEL R74, R74, -INF , P2 ;  /* 0xff8000004a4a7808 */ /* 0x000fe40001000000 */
[----:B------:R-:W-:Y:S01]  /*3c90*/  FSEL R144, R77, -INF , P5 ;  /* 0xff8000004d907808 */ /* 0x000fe20002800000 */
[----:B------:R-:W-:Y:S01]  /*3ca0*/  IMAD.MOV.U32 R77, RZ, RZ, R87 ;  /* 0x000000ffff4d7224 */ /* 0x000fe200078e0057 */
[----:B------:R-:W-:-:S02]  /*3cb0*/  ISETP.GT.AND P2, PT, R13, 0x50, PT ;  /* 0x000000500d00780c */ /* 0x000fc40003f44270 */
[----:B------:R-:W-:Y:S02]  /*3cc0*/  FMNMX.FTZ R3, R156, R3, !PT ;  /* 0x000000039c037209 */ /* 0x000fe40007810000 */
[----:B------:R-:W-:Y:S01]  /*3cd0*/  FSEL R72, R75, -INF , P3 ;  /* 0xff8000004b487808 */ /* 0x000fe20001800000 */
[----:B------:R-:W-:Y:S01]  /*3ce0*/  IMAD.MOV.U32 R75, RZ, RZ, R87 ;  /* 0x000000ffff4b7224 */ /* 0x000fe200078e0057 */
[C---:B------:R-:W-:Y:S02]  /*3cf0*/  ISETP.GT.AND P3, PT, R13.reuse, 0x51, PT ;  /* 0x000000510d00780c */ /* 0x040fe40003f64270 */
[----:B------:R-:W-:Y:S02]  /*3d00*/  FMNMX.FTZ R3, R144, R3, !PT ;  /* 0x0000000390037209 */ /* 0x000fe40007810000 */
[----:B------:R-:W-:Y:S02]  /*3d10*/  FSEL R78, R78, -INF , P4 ;  /* 0xff8000004e4e7808 */ /* 0x000fe40002000000 */
[----:B------:R-:W-:-:S02]  /*3d20*/  ISETP.GT.AND P4, PT, R13, 0x58, PT ;  /* 0x000000580d00780c */ /* 0x000fc40003f84270 */
[----:B------:R-:W-:Y:S01]  /*3d30*/  FSEL R76, R79, -INF , P5 ;  /* 0xff8000004f4c7808 */ /* 0x000fe20002800000 */
[----:B------:R-:W-:Y:S01]  /*3d40*/  IMAD.MOV.U32 R79, RZ, RZ, R87 ;  /* 0x000000ffff4f7224 */ /* 0x000fe200078e0057 */
        /* <DEDUP_REMOVED lines=12> */
[----:B------:R-:W-:Y:S01]  /*3e10*/  FSEL R160, R69, -INF , P5 ;  /* 0xff80000045a07808 */ /* 0x000fe20002800000 */
[--C-:B------:R-:W-:Y:S01]  /*3e20*/  IMAD.MOV.U32 R69, RZ, RZ, R87.reuse ;  /* 0x000000ffff457224 */ /* 0x100fe200078e0057 */
[----:B------:R-:W-:Y:S02]  /*3e30*/  ISETP.GT.AND P2, PT, R13, 0x60, PT ;  /* 0x000000600d00780c */ /* 0x000fe40003f44270 */
[----:B------:R-:W-:Y:S02]  /*3e40*/  FMNMX.FTZ R3, R164, R3, !PT ;  /* 0x00000003a4037209 */ /* 0x000fe40007810000 */
[----:B------:R-:W-:Y:S01]  /*3e50*/  FSEL R68, R71, -INF , P5 ;  /* 0xff80000047447808 */ /* 0x000fe20002800000 */
[----:B------:R-:W-:Y:S01]  /*3e60*/  IMAD.MOV.U32 R71, RZ, RZ, R87 ;  /* 0x000000ffff477224 */ /* 0x000fe200078e0057 */
[----:B------:R-:W-:-:S02]  /*3e70*/  FMNMX.FTZ R3, R160, R3, !PT ;  /* 0x00000003a0037209 */ /* 0x000fc40007810000 */
[C---:B------:R-:W-:Y:S02]  /*3e80*/  ISETP.GT.AND P5, PT, R13.reuse, 0x68, PT ;  /* 0x000000680d00780c */ /* 0x040fe40003fa4270 */
        /* <DEDUP_REMOVED lines=15> */
[----:B------:R-:W-:-:S02]  /*3f80*/  FMNMX.FTZ R3, R148, R3, !PT ;  /* 0x0000000394037209 */ /* 0x000fc40007810000 */
[----:B------:R-:W-:Y:S02]  /*3f90*/  FSEL R58, R58, -INF , P2 ;  /* 0xff8000003a3a7808 */ /* 0x000fe40001000000 */
[C---:B------:R-:W-:Y:S02]  /*3fa0*/  ISETP.GT.AND P2, PT, R13.reuse, 0x71, PT ;  /* 0x000000710d00780c */ /* 0x040fe40003f44270 */
[----:B------:R-:W-:Y:S02]  /*3fb0*/  FMNMX.FTZ R3, R142, R3, !PT ;  /* 0x000000038e037209 */ /* 0x000fe40007810000 */
[----:B------:R-:W-:Y:S02]  /*3fc0*/  FSEL R62, R62, -INF , P5 ;  /* 0xff8000003e3e7808 */ /* 0x000fe40002800000 */
[----:B------:R-:W-:Y:S01]  /*3fd0*/  ISETP.GT.AND P5, PT, R13, 0x79, PT ;  /* 0x000000790d00780c */ /* 0x000fe20003fa4270 */
[----:B------:R-:W-:Y:S02]  /*3fe0*/  WARPGROUP.DEPBAR.LE gsb0, 0x0 ;  /* 0x00008000000079c5 */ /* 0x000fe40000010000 */
[----:B------:R-:W-:Y:S01]  /*3ff0*/  WARPGROUP.ARRIVE ;  /* 0x00000000000079c5 */ /* 0x000fe20000000000 */
[----:B------:R-:W-:-:S02]  /*4000*/  FSEL R88, R48, -INF , P3 ;  /* 0xff80000030587808 */ /* 0x000fc40001800000 */
[----:B------:R-:W-:Y:S02]  /*4010*/  FSEL R48, R59, -INF , P6 ;  /* 0xff8000003b307808 */ /* 0x000fe40003000000 */
[----:B------:R-:W-:Y:S01]  /*4020*/  ISETP.GT.AND P6, PT, R13, 0x78, PT ;  /* 0x000000780d00780c */ /* 0x000fe20003fc4270 */
[----:B------:R-:W-:Y:S01]  /*4030*/  HGMMA.64x16x16.F32.BF16 R40, gdesc[UR20], R40, gsb0 ;  /* 0x00200000142879f0 */ /* 0x000fe20008001828 */
[----:B------:R-:W-:Y:S01]  /*4040*/  UMOV UR22, UR6 ;  /* 0x0000000600167c82 */ /* 0x000fe20008000000 */
[----:B------:R-:W-:Y:S01]  /*4050*/  UMOV UR23, 0x40000040 ;  /* 0x4000004000177882 */ /* 0x000fe20000000000 */
[----:B------:R-:W-:Y:S01]  /*4060*/  FSEL R56, R49, -INF , P2 ;  /* 0xff80000031387808 */ /* 0x000fe20001000000 */
[----:B------:R-:W-:Y:S01]  /*4070*/  ULDC UR6, c[0x0][0x988] ;  /* 0x0002620000067ab9 */ /* 0x000fe20000000800 */
[----:B------:R-:W-:Y:S02]  /*4080*/  FMNMX.FTZ R3, R88, R3, !PT ;  /* 0x0000000358037209 */ /* 0x000fe40007810000 */
[----:B------:R-:W-:-:S02]  /*4090*/  FSEL R60, R52, -INF , P6 ;  /* 0xff800000343c7808 */ /* 0x000fc40003000000 */
[----:B------:R-:W-:Y:S02]  /*40a0*/  FMNMX.FTZ R3, R56, R3, !PT ;  /* 0x0000000338037209 */ /* 0x000fe40007810000 */
[----:B------:R-:W-:Y:S02]  /*40b0*/  FSEL R52, R63, -INF , P4 ;  /* 0xff8000003f347808 */ /* 0x000fe40002000000 */
[----:B------:R-:W-:Y:S02]  /*40c0*/  ISETP.GT.AND P4, PT, R13, 0x80, PT ;  /* 0x000000800d00780c */ /* 0x000fe40003f84270 */
[----:B------:R-:W-:Y:S02]  /*40d0*/  FSEL R132, R53, -INF , P5 ;  /* 0xff80000035847808 */ /* 0x000fe40002800000 */
[----:B------:R-:W-:Y:S02]  /*40e0*/  FMNMX.FTZ R3, R60, R3, !PT ;  /* 0x000000033c037209 */ /* 0x000fe40007810000 */
[----:B------:R-:W-:-:S02]  /*40f0*/  FSEL R50, R50, -INF , P3 ;  /* 0xff80000032327808 */ /* 0x000fc40001800000 */
        /* <DEDUP_REMOVED lines=17> */
[----:B------:R-:W-:Y:S02]  /*4210*/  FMNMX.FTZ R3, R152, R3, !PT ;  /* 0x0000000398037209 */ /* 0x000fe40007810000 */
[C---:B------:R-:W-:Y:S02]  /*4220*/  ISETP.GT.AND P1, PT, R13.reuse, 0x91, PT ;  /* 0x000000910d00780c */ /* 0x040fe40003f24270 */
[----:B------:R-:W-:Y:S02]  /*4230*/  FMNMX.FTZ R3, R168, R3, !PT ;  /* 0x00000003a8037209 */ /* 0x000fe40007810000 */
[----:B------:R-:W-:Y:S02]  /*4240*/  FSEL R46, R46, -INF , P2 ;  /* 0xff8000002e2e7808 */ /* 0x000fe40001000000 */
[----:B------:R-:W-:-:S02]  /*4250*/  ISETP.GT.AND P2, PT, R13, 0x99, PT ;  /* 0x000000990d00780c */ /* 0x000fc40003f44270 */
[----:B------:R-:W-:Y:S02]  /*4260*/  FSEL R42, R42, -INF , P4 ;  /* 0xff8000002a2a7808 */ /* 0x000fe40002000000 */
[----:B------:R-:W-:Y:S02]  /*4270*/  ISETP.GT.AND P4, PT, R13, 0xa1, PT ;  /* 0x000000a10d00780c */ /* 0x000fe40003f84270 */
[----:B------:R-:W-:Y:S02]  /*4280*/  FSEL R44, R55, -INF , P5 ;  /* 0xff800000372c7808 */ /* 0x000fe40002800000 */
[----:B------:R-:W-:Y:S01]  /*4290*/  ISETP.GT.AND P5, PT, R13, 0xa8, PT ;  /* 0x000000a80d00780c */ /* 0x000fe20003fa4270 */
[----:B------:R-:W-:Y:S02]  /*42a0*/  WARPGROUP.DEPBAR.LE gsb0, 0x0 ;  /* 0x00008000000079c5 */ /* 0x000fe40000010000 */
[----:B------:R-:W-:Y:S01]  /*42b0*/  WARPGROUP.ARRIVE ;  /* 0x00000000000079c5 */ /* 0x000fe20000000000 */
[----:B------:R-:W-:-:S02]  /*42c0*/  FSEL R172, R32, -INF , P0 ;  /* 0xff80000020ac7808 */ /* 0x000fc40000000000 */
[----:B------:R-:W-:Y:S02]  /*42d0*/  ISETP.GT.AND P0, PT, R13, 0x98, PT ;  /* 0x000000980d00780c */ /* 0x000fe40003f04270 */
[----:B------:R-:W-:Y:S01]  /*42e0*/  FSEL R174, R33, -INF , P1 ;  /* 0xff80000021ae7808 */ /* 0x000fe20000800000 */
[----:B------:R-:W-:Y:S01]  /*42f0*/  HGMMA.64x16x16.F32.BF16 R24, gdesc[UR20], R24, gsb0 ;  /* 0x00200000141879f0 */ /* 0x000fe20008001818 */
[----:B------:R-:W-:Y:S02]  /*4300*/  FMNMX.FTZ R3, R172, R3, !PT ;  /* 0x00000003ac037209 */ /* 0x000fe40007810000 */
[----:B------:R-:W-:Y:S02]  /*4310*/  FSEL R36, R36, -INF , P0 ;  /* 0xff80000024247808 */ /* 0x000fe40000000000 */
[----:B------:R-:W-:Y:S02]  /*4320*/  FMNMX.FTZ R3, R174, R3, !PT ;  /* 0x00000003ae037209 */ /* 0x000fe40007810000 */
[----:B------:R-:W-:-:S02]  /*4330*/  FSEL R32, R43, -INF , P3 ;  /* 0xff8000002b207808 */ /* 0x000fc40001800000 */
[----:B------:R-:W-:Y:S02]  /*4340*/  FSEL R190, R37, -INF , P2 ;  /* 0xff80000025be7808 */ /* 0x000fe40001000000 */
[----:B------:R-:W-:Y:S02]  /*4350*/  FMNMX.FTZ R3, R36, R3, !PT ;  /* 0x0000000324037209 */ /* 0x000fe40007810000 */
[----:B------:R-:W-:Y:S02]  /*4360*/  ISETP.GT.AND P3, PT, R13, 0xa0, PT ;  /* 0x000000a00d00780c */ /* 0x000fe40003f64270 */
[----:B------:R-:W-:Y:S02]  /*4370*/  FMNMX.FTZ R3, R190, R3, !PT ;  /* 0x00000003be037209 */ /* 0x000fe40007810000 */
[----:B------:R-:W-:Y:S02]  /*4380*/  P2R R33, PR, RZ, 0x4 ;  /* 0x00000004ff217803 */ /* 0x000fe40000000000 */
[----:B------:R-:W-:-:S02]  /*4390*/  P2R R43, PR, RZ, 0x2 ;  /* 0x00000002ff2b7803 */ /* 0x000fc40000000000 */
[----:B------:R-:W-:Y:S02]  /*43a0*/  ISETP.GT.AND P1, PT, R13, 0x90, PT ;  /* 0x000000900d00780c */ /* 0x000fe40003f24270 */
[----:B------:R-:W-:Y:S02]  /*43b0*/  P2R R41, PR, RZ, 0x1 ;  /* 0x00000001ff297803 */ /* 0x000fe40000000000 */
[----:B------:R-:W-:Y:S02]  /*43c0*/  FSEL R34, R34, -INF , P1 ;  /* 0xff80000022227808 */ /* 0x000fe40000800000 */
[----:B------:R-:W-:Y:S02]  /*43d0*/  ISETP.NE.AND P1, PT, R43, RZ, PT ;  /* 0x000000ff2b00720c */ /* 0x000fe40003f25270 */
[----:B------:R-:W-:Y:S01]  /*43e0*/  ISETP.GT.AND P0, PT, R13, 0x89, PT ;  /* 0x000000890d00780c */ /* 0x000fe20003f04270 */
[----:B------:R-:W-:Y:S02]  /*43f0*/  WARPGROUP.DEPBAR.LE gsb0, 0x0 ;  /* 0x00008000000079c5 */ /* 0x000fe40000010000 */
[----:B------:R-:W-:-:S02]  /*4400*/  FSEL R192, R24, -INF , P3 ;  /* 0xff80000018c07808 */ /* 0x000fc40001800000 */
[----:B------:R-:W-:Y:S02]  /*4410*/  FSEL R196, R25, -INF , P4 ;  /* 0xff80000019c47808 */ /* 0x000fe40002000000 */
[----:B------:R-:W-:Y:S02]  /*4420*/  FMNMX.FTZ R3, R192, R3, !PT ;  /* 0x00000003c0037209 */ /* 0x000fe40007810000 */
[----:B------:R-:W-:Y:S02]  /*4430*/  FSEL R194, R28, -INF , P5 ;  /* 0xff8000001cc27808 */ /* 0x000fe40002800000 */
[----:B------:R-:W-:Y:S02]  /*4440*/  FMNMX.FTZ R3, R196, R3, !PT ;  /* 0x00000003c4037209 */ /* 0x000fe40007810000 */
[----:B------:R-:W-:Y:S02]  /*4450*/  FSEL R198, R29, -INF , P6 ;  /* 0xff8000001dc67808 */ /* 0x000fe40003000000 */
[----:B------:R-:W-:-:S02]  /*4460*/  FMNMX.FTZ R3, R194, R3, !PT ;  /* 0x00000003c2037209 */ /* 0x000fc40007810000 */
[----:B------:R-:W-:Y:S02]  /*4470*/  FSEL R28, R35, -INF , P1 ;  /* 0xff800000231c7808 */ /* 0x000fe40000800000 */
[----:B------:R-:W-:Y:S01]  /*4480*/  FMNMX.FTZ R25, R198, R3, !PT ;  /* 0x00000003c6197209 */ /* 0x000fe20007810000 */
[----:B------:R-:W-:Y:S01]  /*4490*/  IMAD.U32 R3, RZ, RZ, UR6 ;  /* 0x00000006ff037e24 */ /* 0x000fe2000f8e00ff */
[----:B------:R-:W-:Y:S02]  /*44a0*/  FSEL R24, R47, -INF , P0 ;  /* 0xff8000002f187808 */ /* 0x000fe40000000000 */
[----:B------:R-:W-:Y:S01]  /*44b0*/  ISETP.NE.AND P0, PT, R41, RZ, PT ;  /* 0x000000ff2900720c */ /* 0x000fe20003f05270 */
[----:B------:R-:W0:Y:S01]  /*44c0*/  SHFL.BFLY PT, R10, R25, 0x2, 0x1f ;  /* 0x0c401f00190a7f89 */ /* 0x000e2200000e0000 */
[----:B------:R-:W-:Y:S02]  /*44d0*/  FSEL R26, R26, -INF , P3 ;  /* 0xff8000001a1a7808 */ /* 0x000fe40001800000 */
[----:B------:R-:W-:-:S02]  /*44e0*/  FSEL R38, R38, -INF , P0 ;  /* 0xff80000026267808 */ /* 0x000fc40000000000 */
[----:B------:R-:W-:Y:S02]  /*44f0*/  FSEL R30, R30, -INF , P5 ;  /* 0xff8000001e1e7808 */ /* 0x000fe40002800000 */
[----:B------:R-:W-:Y:S02]  /*4500*/  ISETP.NE.AND P0, PT, R15, RZ, PT ;  /* 0x000000ff0f00720c */ /* 0x000fe40003f05270 */
[----:B------:R-:W-:-:S13]  /*4510*/  ISETP.NE.AND P1, PT, R21, RZ, PT ;  /* 0x000000ff1500720c */ /* 0x000fda0003f25270 */
[----:B------:R-:W-:Y:S01]  /*4520*/  @!P1 VIADD R11, R11, 0x34840 ;  /* 0x000348400b0b9836 */ /* 0x000fe20000000000 */
[----:B0-----:R-:W-:-:S04]  /*4530*/  FMNMX.FTZ R29, R25, R10, !PT ;  /* 0x0000000a191d7209 */ /* 0x001fc80007810000 */
[----:B------:R-:W-:Y:S01]  /*4540*/  @!P1 PRMT R11, RZ, 0x654, R11 ;  /* 0x00000654ff0b9816 */ /* 0x000fe2000000000b */
[----:B------:R-:W0:Y:S03]  /*4550*/  SHFL.BFLY PT, R10, R29, 0x1, 0x1f ;  /* 0x0c201f001d0a7f89 */ /* 0x000e2600000e0000 */
[----:B------:R1:W-:Y:S01]  /*4560*/  @!P1 SYNCS.ARRIVE.TRANS64.RED.A1T0 RZ, [R11+URZ], RZ ;  /* 0x000000ff0bff99a7 */ /* 0x0003e2000810043f */
[----:B0-----:R-:W-:-:S04]  /*4570*/  FMNMX.FTZ R10, R29, R10, !PT ;  /* 0x0000000a1d0a7209 */ /* 0x001fc80007810000 */
[C---:B------:R-:W-:Y:S01]  /*4580*/  FSETP.NEU.FTZ.AND P2, PT, R10.reuse, -INF , PT ;  /* 0xff8000000a00780b */ /* 0x040fe20003f5d000 */
[----:B------:R-:W-:-:S05]  /*4590*/  FMUL.FTZ R37, R10, R3 ;  /* 0x000000030a257220 */ /* 0x000fca0000410000 */
[----:B------:R-:W-:Y:S02]  /*45a0*/  FSEL R37, R37, RZ, P2 ;  /* 0x000000ff25257208 */ /* 0x000fe40001000000 */
[----:B------:R-:W-:Y:S02]  /*45b0*/  ISETP.NE.AND P2, PT, R33, RZ, PT ;  /* 0x000000ff2100720c */ /* 0x000fe40003f45270 */
[----:B------:R-:W-:Y:S01]  /*45c0*/  FMNMX.FTZ R33, R114, R115, !PT ;  /* 0x0000007372217209 */ /* 0x000fe20007810000 */
[-CC-:B------:R-:W-:Y:S01]  /*45d0*/  FFMA.FTZ R176, R112, R3.reuse, -R37.reuse ;  /* 0x0000000370b07223 */ /* 0x180fe20000010825 */
[----:B------:R-:W-:Y:S01]  /*45e0*/  FSEL R112, R39, -INF , P2 ;  /* 0xff80000027707808 */ /* 0x000fe20001000000 */
[--C-:B------:R-:W-:Y:S01]  /*45f0*/  FFMA.FTZ R178, R116, R3, -R37.reuse ;  /* 0x0000000374b27223 */ /* 0x100fe20000010825 */
[----:B------:R-:W-:Y:S01]  /*4600*/  FMNMX.FTZ R33, R118, R33, !PT ;  /* 0x0000002176217209 */ /* 0x000fe20007810000 */
[-CC-:B------:R-:W-:Y:S01]  /*4610*/  FFMA.FTZ R206, R60, R3.reuse, -R37.reuse ;  /* 0x000000033cce7223 */ /* 0x180fe20000010825 */
[----:B------:R-:W-:Y:S01]  /*4620*/  FSEL R116, R27, -INF , P4 ;  /* 0xff8000001b747808 */ /* 0x000fe20002000000 */
[--C-:B------:R-:W-:Y:S01]  /*4630*/  FFMA.FTZ R27, R56, R3, -R37.reuse ;  /* 0x00000003381b7223 */ /* 0x100fe20000010825 */
[----:B------:R-:W-:Y:S01]  /*4640*/  FMNMX.FTZ R33, R12, R33, !PT ;  /* 0x000000210c217209 */ /* 0x000fe20007810000 */
[--C-:B------:R-:W-:Y:S01]  /*4650*/  FFMA.FTZ R13, R113, R3, -R37.reuse ;  /* 0x00000003710d7223 */ /* 0x100fe20000010825 */
[----:B------:R-:W-:Y:S01]  /*4660*/  FSEL R56, R31, -INF , P6 ;  /* 0xff8000001f387808 */ /* 0x000fe20003000000 */
[----:B------:R-:W-:Y:S01]  /*4670*/  MUFU.EX2 R176, R176 ;  /* 0x000000b000b07308 */ /* 0x000fe20000000800 */
[----:B------:R-:W-:Y:S01]  /*4680*/  FMNMX.FTZ R33, R106, R33, !PT ;  /* 0x000000216a217209 */ /* 0x000fe20007810000 */
[-CC-:B------:R-:W-:Y:S01]  /*4690*/  FFMA.FTZ R15, R122, R3.reuse, -R37.reuse ;  /* 0x000000037a0f7223 */ /* 0x180fe20000010825 */
[-CC-:B------:R-:W-:Y:S01]  /*46a0*/  FFMA.FTZ R204, R88, R3.reuse, -R37.reuse ;  /* 0x0000000358cc7223 */ /* 0x180fe20000010825 */
[--C-:B------:R-:W-:Y:S01]  /*46b0*/  FFMA.FTZ R180, R104, R3, -R37.reuse ;  /* 0x0000000368b47223 */ /* 0x100fe20000010825 */
[----:B------:R-:W-:Y:S01]  /*46c0*/  FMNMX.FTZ R35, R14, R33, !PT ;  /* 0x000000210e237209 */ /* 0x000fe20007810000 */
[-CC-:B------:R-:W-:Y:S01]  /*46d0*/  FFMA.FTZ R21, R124, R3.reuse, -R37.reuse ;  /* 0x000000037c157223 */ /* 0x180fe20000010825 */
[--C-:B------:R-:W-:Y:S01]  /*46e0*/  FFMA.FTZ R182, R108, R3, -R37.reuse ;  /* 0x000000036cb67223 */ /* 0x100fe20000010825 */
[----:B------:R-:W0:Y:S01]  /*46f0*/  MUFU.EX2 R13, R13 ;  /* 0x0000000d000d7308 */ /* 0x000e220000000800 */
[----:B------:R-:W-:Y:S01]  /*4700*/  FMNMX.FTZ R35, R110, R35, !PT ;  /* 0x000000236e237209 */ /* 0x000fe20007810000 */
[-CC-:B------:R-:W-:Y:S01]  /*4710*/  FFMA.FTZ R25, R126, R3.reuse, -R37.reuse ;  /* 0x000000037e197223 */ /* 0x180fe20000010825 */
[-CC-:B------:R-:W-:Y:S01]  /*4720*/  FFMA.FTZ R184, R128, R3.reuse, -R37.reuse ;  /* 0x0000000380b87223 */ /* 0x180fe20000010825 */
[--C-:B------:R-:W-:Y:S01]  /*4730*/  FFMA.FTZ R214, R36, R3, -R37.reuse ;  /* 0x0000000324d67223 */ /* 0x100fe20000010825 */
[----:B------:R-:W-:Y:S01]  /*4740*/  FMNMX.FTZ R35, R20, R35, !PT ;  /* 0x0000002314237209 */ /* 0x000fe20007810000 */
[-CC-:B------:R-:W-:Y:S01]  /*4750*/  FFMA.FTZ R29, R130, R3.reuse, -R37.reuse ;  /* 0x00000003821d7223 */ /* 0x180fe20000010825 */
[--C-:B------:R-:W-:Y:S01]  /*4760*/  FFMA.FTZ R186, R100, R3, -R37.reuse ;  /* 0x0000000364ba7223 */ /* 0x100fe20000010825 */
[----:B------:R-:W-:Y:S01]  /*4770*/  MUFU.EX2 R178, R178 ;  /* 0x000000b200b27308 */ /* 0x000fe20000000800 */
[----:B------:R-:W-:Y:S01]  /*4780*/  FMNMX.FTZ R35, R98, R35, !PT ;  /* 0x0000002362237209 */ /* 0x000fe20007810000 */
[-CC-:B------:R-:W-:Y:S01]  /*4790*/  FFMA.FTZ R96, R96, R3.reuse, -R37.reuse ;  /* 0x0000000360607223 */ /* 0x180fe20000010825 */
[-CC-:B------:R-:W-:Y:S01]  /*47a0*/  FFMA.FTZ R188, R140, R3.reuse, -R37.reuse ;  /* 0x000000038cbc7223 */ /* 0x180fe20000010825 */
[--C-:B------:R-:W-:Y:S01]  /*47b0*/  FFMA.FTZ R136, R136, R3, -R37.reuse ;  /* 0x0000000388887223 */ /* 0x100fe20000010825 */
[----:B------:R-:W-:Y:S01]  /*47c0*/  FMNMX.FTZ R41, R80, R35, !PT ;  /* 0x0000002350297209 */ /* 0x000fe20007810000 */
[-CC-:B------:R-:W-:Y:S01]  /*47d0*/  FFMA.FTZ R134, R134, R3.reuse, -R37.reuse ;  /* 0x0000000386867223 */ /* 0x180fe20000010825 */
[----:B------:R-:W-:Y:S01]  /*47e0*/  FFMA.FTZ R92, R92, R3, -R37 ;  /* 0x000000035c5c7223 */ /* 0x000fe20000010825 */
[----:B------:R-:W-:Y:S01]  /*47f0*/  MUFU.EX2 R15, R15 ;  /* 0x0000000f000f7308 */ /* 0x000fe20000000800 */
[----:B------:R-:W-:Y:S01]  /*4800*/  FMNMX.FTZ R41, R102, R41, !PT ;  /* 0x0000002966297209 */ /* 0x000fe20007810000 */
[----:B0-----:R-:W-:Y:S01]  /*4810*/  FADD.FTZ R65, R176, R13 ;  /* 0x0000000db0417221 */ /* 0x001fe20000010000 */
        /* <DEDUP_REMOVED lines=25> */
[----:B------:R-:W-:Y:S01]  /*49b0*/  F2FP.BF16.F32.PACK_AB R176, R13, R176 ;  /* 0x000000b00db0723e */ /* 0x000fe200000010ff */
[--C-:B------:R-:W-:Y:S01]  /*49c0*/  FFMA.FTZ R59, R190, R3, -R37.reuse ;  /* 0x00000003be3b7223 */ /* 0x100fe20000010825 */
[----:B------:R-:W-:Y:S01]  /*49d0*/  FMNMX.FTZ R45, R72, R45, !PT ;  /* 0x0000002d482d7209 */ /* 0x000fe20007810000 */
[-CC-:B------:R-:W-:Y:S01]  /*49e0*/  FFMA.FTZ R216, R192, R3.reuse, -R37.reuse ;  /* 0x00000003c0d87223 */ /* 0x180fe20000010825 */
[----:B------:R-:W-:Y:S01]  /*49f0*/  MUFU.EX2 R25, R25 ;  /* 0x0000001900197308 */ /* 0x000fe20000000800 */
[--C-:B------:R-:W-:Y:S01]  /*4a00*/  FFMA.FTZ R196, R196, R3, -R37.reuse ;  /* 0x00000003c4c47223 */ /* 0x100fe20000010825 */
[----:B------:R-:W-:Y:S01]  /*4a10*/  FMNMX.FTZ R45, R78, R45, !PT ;  /* 0x0000002d4e2d7209 */ /* 0x000fe20007810000 */
[----:B------:R-:W-:-:S03]  /*4a20*/  FFMA.FTZ R218, R194, R3, -R37 ;  /* 0x00000003c2da7223 */ /* 0x000fc60000010825 */
[----:B------:R-:W-:Y:S02]  /*4a30*/  FMNMX.FTZ R47, R76, R45, !PT ;  /* 0x0000002d4c2f7209 */ /* 0x000fe40007810000 */
[----:B------:R-:W-:Y:S02]  /*4a40*/  MUFU.EX2 R184, R184 ;  /* 0x000000b800b87308 */ /* 0x000fe40000000800 */
[----:B------:R-:W-:-:S04]  /*4a50*/  FMNMX.FTZ R47, R66, R47, !PT ;  /* 0x0000002f422f7209 */ /* 0x000fc80007810000 */
[----:B------:R-:W-:Y:S02]  /*4a60*/  FMNMX.FTZ R47, R64, R47, !PT ;  /* 0x0000002f402f7209 */ /* 0x000fe40007810000 */
[----:B------:R-:W-:Y:S02]  /*4a70*/  MUFU.EX2 R29, R29 ;  /* 0x0000001d001d7308 */ /* 0x000fe40000000800 */
[----:B------:R-:W-:-:S04]  /*4a80*/  FMNMX.FTZ R47, R70, R47, !PT ;  /* 0x0000002f462f7209 */ /* 0x000fc80007810000 */
[----:B------:R-:W-:Y:S02]  /*4a90*/  FMNMX.FTZ R49, R68, R47, !PT ;  /* 0x0000002f44317209 */ /* 0x000fe40007810000 */
[----:B------:R-:W-:Y:S02]  /*4aa0*/  MUFU.EX2 R186, R186 ;  /* 0x000000ba00ba7308 */ /* 0x000fe40000000800 */
[----:B------:R-:W-:-:S04]  /*4ab0*/  FMNMX.FTZ R49, R58, R49, !PT ;  /* 0x000000313a317209 */ /* 0x000fc80007810000 */
[----:B------:R-:W-:Y:S02]  /*4ac0*/  FMNMX.FTZ R49, R48, R49, !PT ;  /* 0x0000003130317209 */ /* 0x000fe40007810000 */
[----:B------:R0:W-:Y:S02]  /*4ad0*/  MUFU.EX2 R33, R96 ;  /* 0x0000006000217308 */ /* 0x0001e40000000800 */
[----:B------:R-:W-:-:S04]  /*4ae0*/  FMNMX.FTZ R49, R62, R49, !PT ;  /* 0x000000313e317209 */ /* 0x000fc80007810000 */
[----:B------:R-:W-:Y:S02]  /*4af0*/  FMNMX.FTZ R51, R52, R49, !PT ;  /* 0x0000003134337209 */ /* 0x000fe40007810000 */
[----:B------:R-:W-:Y:S01]  /*4b00*/  MUFU.EX2 R188, R188 ;  /* 0x000000bc00bc7308 */ /* 0x000fe20000000800 */
[----:B0-----:R-:W-:Y:S01]  /*4b10*/  FFMA.FTZ R96, R150, R3, -R37 ;  /* 0x0000000396607223 */ /* 0x001fe20000010825 */
        /* <DEDUP_REMOVED lines=8> */
[----:B------:R-:W0:Y:S02]  /*4ba0*/  MUFU.EX2 R92, R92 ;  /* 0x0000005c005c7308 */ /* 0x000e240000000800 */
[----:B------:R-:W-:-:S04]  /*4bb0*/  FMNMX.FTZ R53, R46, R53, !PT ;  /* 0x000000352e357209 */ /* 0x000fc80007810000 */
[----:B------:R-:W-:Y:S02]  /*4bc0*/  FMNMX.FTZ R53, R24, R53, !PT ;  /* 0x0000003518357209 */ /* 0x000fe40007810000 */
[----:B------:R-:W-:Y:S02]  /*4bd0*/  MUFU.EX2 R43, R158 ;  /* 0x0000009e002b7308 */ /* 0x000fe40000000800 */
[----:B------:R-:W-:-:S04]  /*4be0*/  FMNMX.FTZ R53, R34, R53, !PT ;  /* 0x0000003522357209 */ /* 0x000fc80007810000 */
[----:B------:R-:W-:Y:S02]  /*4bf0*/  FMNMX.FTZ R53, R28, R53, !PT ;  /* 0x000000351c357209 */ /* 0x000fe40007810000 */
[----:B------:R-:W2:Y:S01]  /*4c00*/  MUFU.EX2 R96, R96 ;  /* 0x0000006000607308 */ /* 0x000ea20000000800 */
[----:B0-----:R-:W-:Y:S02]  /*4c10*/  F2FP.BF16.F32.PACK_AB R190, R92, R41 ;  /* 0x000000295cbe723e */ /* 0x001fe400000010ff */
[----:B------:R-:W-:-:S04]  /*4c20*/  FMNMX.FTZ R53, R38, R53, !PT ;  /* 0x0000003526357209 */ /* 0x000fc80007810000 */
[----:B------:R-:W-:Y:S01]  /*4c30*/  FMNMX.FTZ R53, R112, R53, !PT ;  /* 0x0000003570357209 */ /* 0x000fe20007810000 */
[----:B------:R-:W-:Y:S03]  /*4c40*/  MUFU.EX2 R45, R156 ;  /* 0x0000009c002d7308 */ /* 0x000fe60000000800 */
[----:B------:R-:W-:-:S04]  /*4c50*/  FMNMX.FTZ R53, R26, R53, !PT ;  /* 0x000000351a357209 */ /* 0x000fc80007810000 */
[----:B------:R-:W-:Y:S01]  /*4c60*/  FMNMX.FTZ R53, R116, R53, !PT ;  /* 0x0000003574357209 */ /* 0x000fe20007810000 */
[----:B------:R-:W0:Y:S01]  /*4c70*/  MUFU.EX2 R100, R100 ;  /* 0x0000006400647308 */ /* 0x000e220000000800 */
[----:B--2---:R-:W-:Y:S02]  /*4c80*/  F2FP.BF16.F32.PACK_AB R192, R96, R43 ;  /* 0x0000002b60c0723e */ /* 0x004fe400000010ff */
[----:B------:R-:W-:-:S04]  /*4c90*/  FMNMX.FTZ R53, R30, R53, !PT ;  /* 0x000000351e357209 */ /* 0x000fc80007810000 */
[----:B------:R-:W-:Y:S01]  /*4ca0*/  FMNMX.FTZ R57, R56, R53, !PT ;  /* 0x0000003538397209 */ /* 0x000fe20007810000 */
[----:B------:R-:W-:Y:S01]  /*4cb0*/  MUFU.EX2 R47, R170 ;  /* 0x000000aa002f7308 */ /* 0x000fe20000000800 */
[----:B------:R-:W-:-:S03]  /*4cc0*/  FFMA.FTZ R53, R146, R3, -R37 ;  /* 0x0000000392357223 */ /* 0x000fc60000010825 */
[----:B------:R-:W2:Y:S04]  /*4cd0*/  SHFL.BFLY PT, R60, R57, 0x2, 0x1f ;  /* 0x0c401f00393c7f89 */ /* 0x000ea800000e0000 */
[----:B------:R-:W-:Y:S01]  /*4ce0*/  MUFU.EX2 R104, R104 ;  /* 0x0000006800687308 */ /* 0x000fe20000000800 */
[----:B0-----:R-:W-:-:S07]  /*4cf0*/  F2FP.BF16.F32.PACK_AB R194, R100, R45 ;  /* 0x0000002d64c2723e */ /* 0x001fce00000010ff */
[----:B------:R-:W-:Y:S08]  /*4d00*/  MUFU.EX2 R49, R164 ;  /* 0x000000a400317308 */ /* 0x000ff00000000800 */
[----:B------:R-:W0:Y:S01]  /*4d10*/  MUFU.EX2 R108, R108 ;  /* 0x0000006c006c7308 */ /* 0x000e220000000800 */
[----:B--2---:R-:W-:Y:S01]  /*4d20*/  FMNMX.FTZ R60, R57, R60, !PT ;  /* 0x0000003c393c7209 */ /* 0x004fe20007810000 */
[-CC-:B------:R-:W-:Y:S01]  /*4d30*/  FFMA.FTZ R57, R174, R3.reuse, -R37.reuse ;  /* 0x00000003ae397223 */ /* 0x180fe20000010825 */
[----:B------:R-:W-:-:S05]  /*4d40*/  FFMA.FTZ R37, R198, R3, -R37 ;  /* 0x00000003c6257223 */ /* 0x000fca0000010825 */
[----:B------:R-:W-:Y:S01]  /*4d50*/  MUFU.EX2 R200, R200 ;  /* 0x000000c800c87308 */ /* 0x000fe20000000800 */
[----:B------:R-:W2:Y:S07]  /*4d60*/  SHFL.BFLY PT, R61, R60, 0x1, 0x1f ;  /* 0x0c201f003c3d7f89 */ /* 0x000eae00000e0000 */
[----:B------:R-:W-:Y:S01]  /*4d70*/  MUFU.EX2 R51, R154 ;  /* 0x0000009a00337308 */ /* 0x000fe20000000800 */
[----:B0-----:R-:W-:-:S07]  /*4d80*/  F2FP.BF16.F32.PACK_AB R198, R108, R49 ;  /* 0x000000316cc6723e */ /* 0x001fce00000010ff */
[----:B------:R-:W-:Y:S08]  /*4d90*/  MUFU.EX2 R202, R202 ;  /* 0x000000ca00ca7308 */ /* 0x000ff00000000800 */
[----:B------:R-:W-:Y:S01]  /*4da0*/  MUFU.EX2 R39, R142 ;  /* 0x0000008e00277308 */ /* 0x000fe20000000800 */
[----:B--2---:R-:W-:-:S04]  /*4db0*/  FMNMX.FTZ R88, R60, R61, !PT ;  /* 0x0000003d3c587209 */ /* 0x004fc80007810000 */
[C---:B------:R-:W-:Y:S01]  /*4dc0*/  FSETP.NEU.FTZ.AND P2, PT, R88.reuse, -INF , PT ;  /* 0xff8000005800780b */ /* 0x040fe20003f5d000 */
[-C--:B------:R-:W-:Y:S02]  /*4dd0*/  FMUL.FTZ R63, R88, R3.reuse ;  /* 0x00000003583f7220 */ /* 0x080fe40000410000 */
[----:B------:R-:W-:Y:S03]  /*4de0*/  MUFU.EX2 R204, R204 ;  /* 0x000000cc00cc7308 */ /* 0x000fe60000000800 */
[----:B------:R-:W-:Y:S02]  /*4df0*/  FSEL R63, R63, RZ, P2 ;  /* 0x000000ff3f3f7208 */ /* 0x000fe40001000000 */
[----:B------:R-:W-:Y:S01]  /*4e00*/  ISETP.GE.AND P2, PT, R81, 0xb1, PT ;  /* 0x000000b15100780c */ /* 0x000fe20003f46270 */
[----:B------:R-:W-:Y:S02]  /*4e10*/  IMAD.MOV.U32 R81, RZ, RZ, R87 ;  /* 0x000000ffff517224 */ /* 0x000fe400078e0057 */
[-C--:B------:R-:W-:Y:S01]  /*4e20*/  FFMA.FTZ R60, R12, R3.reuse, -R63 ;  /* 0x000000030c3c7223 */ /* 0x080fe2000001083f */
[----:B------:R-:W-:Y:S01]  /*4e30*/  FADD.FTZ R12, R178, R65 ;  /* 0x00000041b20c7221 */ /* 0x000fe20000010000 */
[-CC-:B------:R-:W-:Y:S01]  /*4e40*/  FFMA.FTZ R177, R114, R3.reuse, -R63.reuse ;  /* 0x0000000372b17223 */ /* 0x180fe2000001083f */
[-CC-:B------:R-:W-:Y:S01]  /*4e50*/  FFMA.FTZ R36, R115, R3.reuse, -R63.reuse ;  /* 0x0000000373247223 */ /* 0x180fe2000001083f */
[-CC-:B------:R-:W-:Y:S01]  /*4e60*/  FFMA.FTZ R179, R118, R3.reuse, -R63.reuse ;  /* 0x0000000376b37223 */ /* 0x180fe2000001083f */
[----:B------:R-:W-:Y:S01]  /*4e70*/  FADD.FTZ R65, R15, R12 ;  /* 0x0000000c0f417221 */ /* 0x000fe20000010000 */
[-CC-:B------:R-:W-:Y:S01]  /*4e80*/  FFMA.FTZ R181, R106, R3.reuse, -R63.reuse ;  /* 0x000000036ab57223 */ /* 0x180fe2000001083f */
[----:B------:R-:W-:Y:S01]  /*4e90*/  MUFU.EX2 R60, R60 ;  /* 0x0000003c003c7308 */ /* 0x000fe20000000800 */
        /* <DEDUP_REMOVED lines=15> */
[----:B------:R-:W0:Y:S01]  /*4f90*/  MUFU.EX2 R36, R36 ;  /* 0x0000002400247308 */ /* 0x000e220000000800 */
[-C--:B------:R-:W-:Y:S01]  /*4fa0*/  FFMA.FTZ R191, R94, R3.reuse, -R63 ;  /* 0x000000035ebf7223 */ /* 0x080fe2000001083f */
[----:B------:R-:W-:Y:S01]  /*4fb0*/  FADD.FTZ R58, R184, R65 ;  /* 0x00000041b83a7221 */ /* 0x000fe20000010000 */
[-CC-:B------:R-:W-:Y:S01]  /*4fc0*/  FFMA.FTZ R86, R86, R3.reuse, -R63.reuse ;  /* 0x0000000356567223 */ /* 0x180fe2000001083f */
[-CC-:B------:R-:W-:Y:S01]  /*4fd0*/  FFMA.FTZ R205, R50, R3.reuse, -R63.reuse ;  /* 0x0000000332cd7223 */ /* 0x180fe2000001083f */
[-CC-:B------:R-:W-:Y:S01]  /*4fe0*/  FFMA.FTZ R193, R74, R3.reuse, -R63.reuse ;  /* 0x000000034ac17223 */ /* 0x180fe2000001083f */
[----:B------:R-:W-:Y:S01]  /*4ff0*/  FADD.FTZ R67, R29, R58 ;  /* 0x0000003a1d437221 */ /* 0x000fe20000010000 */
[-CC-:B------:R-:W-:Y:S01]  /*5000*/  FFMA.FTZ R72, R72, R3.reuse, -R63.reuse ;  /* 0x0000000348487223 */ /* 0x180fe2000001083f */
[----:B------:R-:W2:Y:S01]  /*5010*/  MUFU.EX2 R179, R179 ;  /* 0x000000b300b37308 */ /* 0x000ea20000000800 */
[-C--:B------:R-:W-:Y:S01]  /*5020*/  FFMA.FTZ R195, R78, R3.reuse, -R63 ;  /* 0x000000034ec37223 */ /* 0x080fe2000001083f */
[----:B------:R-:W-:Y:S01]  /*5030*/  FADD.FTZ R58, R186, R67 ;  /* 0x00000043ba3a7221 */ /* 0x000fe20000010000 */
[-CC-:B------:R-:W-:Y:S01]  /*5040*/  FFMA.FTZ R74, R76, R3.reuse, -R63.reuse ;  /* 0x000000034c4a7223 */ /* 0x180fe2000001083f */
[-CC-:B------:R-:W-:Y:S01]  /*5050*/  FFMA.FTZ R197, R66, R3.reuse, -R63.reuse ;  /* 0x0000000342c57223 */ /* 0x180fe2000001083f */
[-CC-:B------:R-:W-:Y:S01]  /*5060*/  FFMA.FTZ R64, R64, R3.reuse, -R63.reuse ;  /* 0x0000000340407223 */ /* 0x180fe2000001083f */
[----:B------:R-:W-:Y:S01]  /*5070*/  FADD.FTZ R67, R33, R58 ;  /* 0x0000003a21437221 */ /* 0x000fe20000010000 */
[-C--:B------:R-:W-:Y:S01]  /*5080*/  FFMA.FTZ R199, R70, R3.reuse, -R63 ;  /* 0x0000000346c77223 */ /* 0x080fe2000001083f */
[----:B------:R-:W3:Y:S01]  /*5090*/  MUFU.EX2 R181, R181 ;  /* 0x000000b500b57308 */ /* 0x000ee20000000800 */
[----:B0-----:R-:W-:Y:S01]  /*50a0*/  FADD.FTZ R12, R177, R36 ;  /* 0x00000024b10c7221 */ /* 0x001fe20000010000 */
[----:B------:R-:W-:Y:S01]  /*50b0*/  FADD.FTZ R58, R188, R67 ;  /* 0x00000043bc3a7221 */ /* 0x000fe20000010000 */
[-CC-:B------:R-:W-:Y:S01]  /*50c0*/  FFMA.FTZ R66, R68, R3.reuse, -R63.reuse ;  /* 0x0000000344427223 */ /* 0x180fe2000001083f */
[-CC-:B------:R-:W-:Y:S01]  /*50d0*/  FFMA.FTZ R48, R48, R3.reuse, -R63.reuse ;  /* 0x0000000330307223 */ /* 0x180fe2000001083f */
[-CC-:B------:R-:W-:Y:S01]  /*50e0*/  FFMA.FTZ R203, R62, R3.reuse, -R63.reuse ;  /* 0x000000033ecb7223 */ /* 0x180fe2000001083f */
[----:B------:R-:W-:Y:S01]  /*50f0*/  FADD.FTZ R58, R35, R58 ;  /* 0x0000003a233a7221 */ /* 0x000fe20000010000 */
[-CC-:B------:R-:W-:Y:S01]  /*5100*/  FFMA.FTZ R52, R52, R3.reuse, -R63.reuse ;  /* 0x0000000334347223 */ /* 0x180fe2000001083f */
[----:B------:R-:W0:Y:S01]  /*5110*/  MUFU.EX2 R14, R14 ;  /* 0x0000000e000e7308 */ /* 0x000e220000000800 */
[----:B--2---:R-:W-:Y:S01]  /*5120*/  FADD.FTZ R65, R179, R12 ;  /* 0x0000000cb3417221 */ /* 0x004fe20000010000 */
[----:B------:R-:W-:Y:S01]  /*5130*/  FADD.FTZ R67, R41, R58 ;  /* 0x0000003a29437221 */ /* 0x000fe20000010000 */
[-CC-:B------:R-:W-:Y:S01]  /*5140*/  FFMA.FTZ R40, R40, R3.reuse, -R63.reuse ;  /* 0x0000000328287223 */ /* 0x180fe2000001083f */
[-C--:B------:R-:W-:Y:S01]  /*5150*/  FFMA.FTZ R207, R54, R3.reuse, -R63 ;  /* 0x0000000336cf7223 */ /* 0x080fe2000001083f */
[----:B------:R-:W-:Y:S01]  /*5160*/  FADD.FTZ R12, R60, R65 ;  /* 0x000000413c0c7221 */ /* 0x000fe20000010000 */
[----:B------:R-:W-:Y:S01]  /*5170*/  FADD.FTZ R58, R92, R67 ;  /* 0x000000435c3a7221 */ /* 0x000fe20000010000 */
[-CC-:B------:R-:W-:Y:S01]  /*5180*/  FFMA.FTZ R44, R44, R3.reuse, -R63.reuse ;  /* 0x000000032c2c7223 */ /* 0x180fe2000001083f */
[----:B------:R-:W2:Y:S01]  /*5190*/  MUFU.EX2 R183, R183 ;  /* 0x000000b700b77308 */ /* 0x000ea20000000800 */
[----:B---3--:R-:W-:Y:S01]  /*51a0*/  FADD.FTZ R65, R181, R12 ;  /* 0x0000000cb5417221 */ /* 0x008fe20000010000 */
[----:B------:R-:W-:Y:S01]  /*51b0*/  FADD.FTZ R67, R43, R58 ;  /* 0x0000003a2b437221 */ /* 0x000fe20000010000 */
[-CC-:B------:R-:W-:Y:S01]  /*51c0*/  FFMA.FTZ R42, R42, R3.reuse, -R63.reuse ;  /* 0x000000032a2a7223 */ /* 0x180fe2000001083f */
[-CC-:B------:R-:W-:Y:S01]  /*51d0*/  FFMA.FTZ R32, R32, R3.reuse, -R63.reuse ;  /* 0x0000000320207223 */ /* 0x180fe2000001083f */
[-C--:B------:R-:W-:Y:S01]  /*51e0*/  FFMA.FTZ R46, R46, R3.reuse, -R63 ;  /* 0x000000032e2e7223 */ /* 0x080fe2000001083f */
[----:B------:R-:W-:Y:S01]  /*51f0*/  FADD.FTZ R50, R96, R67 ;  /* 0x0000004360327221 */ /* 0x000fe20000010000 */
[-C--:B------:R-:W-:Y:S01]  /*5200*/  FFMA.FTZ R24, R24, R3.reuse, -R63 ;  /* 0x0000000318187223 */ /* 0x080fe2000001083f */
[----:B------:R-:W3:Y:S01]  /*5210*/  MUFU.EX2 R20, R20 ;  /* 0x0000001400147308 */ /* 0x000ee20000000800 */
[----:B0-----:R-:W-:Y:S01]  /*5220*/  FADD.FTZ R12, R14, R65 ;  /* 0x000000410e0c7221 */ /* 0x001fe20000010000 */
[----:B------:R-:W-:Y:S01]  /*5230*/  FADD.FTZ R67, R45, R50 ;  /* 0x000000322d437221 */ /* 0x000fe20000010000 */
[-CC-:B------:R-:W-:Y:S01]  /*5240*/  FFMA.FTZ R34, R34, R3.reuse, -R63.reuse ;  /* 0x0000000322227223 */ /* 0x180fe2000001083f */
[-CC-:B------:R-:W-:Y:S01]  /*5250*/  FFMA.FTZ R28, R28, R3.reuse, -R63.reuse ;  /* 0x000000031c1c7223 */ /* 0x180fe2000001083f */
[-C--:B------:R-:W-:Y:S01]  /*5260*/  FFMA.FTZ R38, R38, R3.reuse, -R63 ;  /* 0x0000000326267223 */ /* 0x080fe2000001083f */
[----:B------:R-:W-:Y:S01]  /*5270*/  FADD.FTZ R50, R100, R67 ;  /* 0x0000004364327221 */ /* 0x000fe20000010000 */
[-CC-:B------:R-:W-:Y:S01]  /*5280*/  FFMA.FTZ R112, R112, R3.reuse, -R63.reuse ;  /* 0x0000000370707223 */ /* 0x180fe2000001083f */
[----:B------:R-:W0:Y:S01]  /*5290*/  MUFU.EX2 R185, R185 ;  /* 0x000000b900b97308 */ /* 0x000e220000000800 */
[----:B--2---:R-:W-:Y:S01]  /*52a0*/  FADD.FTZ R65, R183, R12 ;  /* 0x0000000cb7417221 */ /* 0x004fe20000010000 */
[-CC-:B------:R-:W-:Y:S01]  /*52b0*/  FFMA.FTZ R26, R26, R3.reuse, -R63.reuse ;  /* 0x000000031a1a7223 */ /* 0x180fe2000001083f */
[-CC-:B------:R-:W-:Y:S01]  /*52c0*/  FFMA.FTZ R116, R116, R3.reuse, -R63.reuse ;  /* 0x0000000374747223 */ /* 0x180fe2000001083f */
[-CC-:B------:R-:W-:Y:S01]  /*52d0*/  FFMA.FTZ R30, R30, R3.reuse, -R63.reuse ;  /* 0x000000031e1e7223 */ /* 0x180fe2000001083f */
[----:B------:R-:W-:Y:S01]  /*52e0*/  FFMA.FTZ R56, R56, R3, -R63 ;  /* 0x0000000338387223 */ /* 0x000fe2000001083f */
[----:B------:R-:W-:Y:S01]  /*52f0*/  F2FP.BF16.F32.PACK_AB R181, R14, R181 ;  /* 0x000000b50eb5723e */ /* 0x000fe200000010ff */
[----:B------:R-:W-:Y:S01]  /*5300*/  IMAD.MOV.U32 R78, RZ, RZ, R87 ;  /* 0x000000ffff4e7224 */ /* 0x000fe200078e0057 */
[----:B------:R-:W2:Y:S01]  /*5310*/  MUFU.EX2 R80, R80 ;  /* 0x0000005000507308 */ /* 0x000ea20000000800 */
[----:B---3--:R-:W-:Y:S01]  /*5320*/  FADD.FTZ R12, R20, R65 ;  /* 0x00000041140c7221 */ /* 0x008fe20000010000 */
[----:B------:R-:W-:Y:S01]  /*5330*/  F2FP.BF16.F32.PACK_AB R182, R25, R182 ;  /* 0x000000b619b6723e */ /* 0x000fe200000010ff */
[--C-:B------:R-:W-:Y:S01]  /*5340*/  IMAD.MOV.U32 R76, RZ, RZ, R87.reuse ;  /* 0x000000ffff4c7224 */ /* 0x100fe200078e0057 */
[----:B------:R-:W-:Y:S01]  /*5350*/  F2FP.BF16.F32.PACK_AB R184, R29, R184 ;  /* 0x000000b81db8723e */ /* 0x000fe200000010ff */
[--C-:B------:R-:W-:Y:S01]  /*5360*/  IMAD.MOV.U32 R70, RZ, RZ, R87.reuse ;  /* 0x000000ffff467224 */ /* 0x100fe200078e0057 */
[----:B------:R-:W-:Y:S01]  /*5370*/  F2FP.BF16.F32.PACK_AB R186, R33, R186 ;  /* 0x000000ba21ba723e */ /* 0x000fe200000010ff */
[--C-:B------:R-:W-:Y:S01]  /*5380*/  IMAD.MOV.U32 R68, RZ, RZ, R87.reuse ;  /* 0x000000ffff447224 */ /* 0x100fe200078e0057 */
[----:B------:R-:W3:Y:S01]  /*5390*/  MUFU.EX2 R187, R187 ;  /* 0x000000bb00bb7308 */ /* 0x000ee20000000800 */
[----:B0-----:R-:W-:Y:S01]  /*53a0*/  FADD.FTZ R65, R185, R12 ;  /* 0x0000000cb9417221 */ /* 0x001fe20000010000 */
[----:B------:R-:W-:Y:S01]  /*53b0*/  F2FP.BF16.F32.PACK_AB R188, R35, R188 ;  /* 0x000000bc23bc723e */ /* 0x000fe200000010ff */
[--C-:B------:R-:W-:Y:S01]  /*53c0*/  IMAD.MOV.U32 R67, RZ, RZ, R87.reuse ;  /* 0x000000ffff437224 */ /* 0x100fe200078e0057 */
[----:B------:R-:W-:Y:S01]  /*53d0*/  F2FP.BF16.F32.PACK_AB R177, R36, R177 ;  /* 0x000000b124b1723e */ /* 0x000fe200000010ff */
[--C-:B------:R-:W-:Y:S01]  /*53e0*/  IMAD.MOV.U32 R62, RZ, RZ, R87.reuse ;  /* 0x000000ffff3e7224 */ /* 0x100fe200078e0057 */
[----:B------:R-:W-:Y:S01]  /*53f0*/  F2FP.BF16.F32.PACK_AB R179, R60, R179 ;  /* 0x000000b33cb3723e */ /* 0x000fe200000010ff */
[----:B------:R-:W-:Y:S01]  /*5400*/  IMAD.MOV.U32 R60, RZ, RZ, R87 ;  /* 0x000000ffff3c7224 */ /* 0x000fe200078e0057 */
[----:B------:R-:W0:Y:S01]  /*5410*/  MUFU.EX2 R82, R82 ;  /* 0x0000005200527308 */ /* 0x000e220000000800 */
[C---:B--2---:R-:W-:Y:S01]  /*5420*/  FADD.FTZ R12, R80.reuse, R65 ;  /* 0x00000041500c7221 */ /* 0x044fe20000010000 */
[----:B------:R-:W-:Y:S01]  /*5430*/  F2FP.BF16.F32.PACK_AB R185, R80, R185 ;  /* 0x000000b950b9723e */ /* 0x000fe200000010ff */
[--C-:B------:R-:W-:Y:S01]  /*5440*/  IMAD.MOV.U32 R80, RZ, RZ, R87.reuse ;  /* 0x000000ffff507224 */ /* 0x100fe200078e0057 */
[----:B------:R-:W-:Y:S01]  /*5450*/  F2FP.BF16.F32.PACK_AB R178, R15, R178 ;  /* 0x000000b20fb2723e */ /* 0x000fe200000010ff */
[--C-:B------:R-:W-:Y:S01]  /*5460*/  IMAD.MOV.U32 R58, RZ, RZ, R87.reuse ;  /* 0x000000ffff3a7224 */ /* 0x100fe200078e0057 */
[----:B------:R-:W-:Y:S01]  /*5470*/  F2FP.BF16.F32.PACK_AB R180, R21, R180 ;  /* 0x000000b415b4723e */ /* 0x000fe200000010ff */
[--C-:B------:R-:W-:Y:S01]  /*5480*/  IMAD.MOV.U32 R54, RZ, RZ, R87.reuse ;  /* 0x000000ffff367224 */ /* 0x100fe200078e0057 */
[----:B------:R-:W1:Y:S01]  /*5490*/  MUFU.EX2 R189, R189 ;  /* 0x000000bd00bd7308 */ /* 0x000e620000000800 */
[----:B---3--:R-:W-:Y:S01]  /*54a0*/  FADD.FTZ R65, R187, R12 ;  /* 0x0000000cbb417221 */ /* 0x008fe20000010000 */
[----:B------:R-:W-:Y:S01]  /*54b0*/  F2FP.BF16.F32.PACK_AB R183, R20, R183 ;  /* 0x000000b714b7723e */ /* 0x000fe200000010ff */
[----:B------:R-:W-:-:S02]  /*54c0*/  IMAD.MOV.U32 R45, RZ, RZ, R87 ;  /* 0x000000ffff2d7224 */ /* 0x000fc400078e0057 */
[--C-:B------:R-:W-:Y:S02]  /*54d0*/  IMAD.MOV.U32 R43, RZ, RZ, R87.reuse ;  /* 0x000000ffff2b7224 */ /* 0x100fe400078e0057 */
[----:B------:R-:W-:Y:S01]  /*54e0*/  IMAD.MOV.U32 R41, RZ, RZ, R87 ;  /* 0x000000ffff297224 */ /* 0x000fe200078e0057 */
[----:B------:R-:W2:Y:S01]  /*54f0*/  MUFU.EX2 R84, R84 ;  /* 0x0000005400547308 */ /* 0x000ea20000000800 */
[C---:B0-----:R-:W-:Y:S01]  /*5500*/  FADD.FTZ R12, R82.reuse, R65 ;  /* 0x00000041520c7221 */ /* 0x041fe20000010000 */
[----:B------:R-:W-:Y:S01]  /*5510*/  FADD.FTZ R65, R47, R50 ;  /* 0x000000322f417221 */ /* 0x000fe20000010000 */
[----:B------:R-:W-:Y:S01]  /*5520*/  F2FP.BF16.F32.PACK_AB R187, R82, R187 ;  /* 0x000000bb52bb723e */ /* 0x000fe200000010ff */
[----:B------:R-:W-:Y:S02]  /*5530*/  IMAD.MOV.U32 R82, RZ, RZ, R87 ;  /* 0x000000ffff527224 */ /* 0x000fe400078e0057 */
[----:B------:R-:W-:Y:S01]  /*5540*/  FADD.FTZ R50, R104, R65 ;  /* 0x0000004168327221 */ /* 0x000fe20000010000 */
[--C-:B------:R-:W-:Y:S01]  /*5550*/  IMAD.MOV.U32 R36, RZ, RZ, R87.reuse ;  /* 0x000000ffff247224 */ /* 0x100fe200078e0057 */
[----:B------:R-:W0:Y:S01]  /*5560*/  MUFU.EX2 R191, R191 ;  /* 0x000000bf00bf7308 */ /* 0x000e220000000800 */
[----:B-1----:R-:W-:Y:S01]  /*5570*/  FADD.FTZ R11, R189, R12 ;  /* 0x0000000cbd0b7221 */ /* 0x002fe20000010000 */
[----:B------:R-:W-:Y:S01]  /*5580*/  FADD.FTZ R65, R49, R50 ;  /* 0x0000003231417221 */ /* 0x000fe20000010000 */
[----:B------:R-:W-:-:S02]  /*5590*/  IMAD.MOV.U32 R49, RZ, RZ, R87 ;  /* 0x000000ffff317224 */ /* 0x000fc400078e0057 */
[----:B------:R-:W-:Y:S02]  /*55a0*/  IMAD.MOV.U32 R35, RZ, RZ, R87 ;  /* 0x000000ffff237224 */ /* 0x000fe400078e0057 */
[----:B------:R-:W-:Y:S01]  /*55b0*/  FADD.FTZ R65, R108, R65 ;  /* 0x000000416c417221 */ /* 0x000fe20000010000 */
[----:B------:R-:W-:Y:S01]  /*55c0*/  IMAD.MOV.U32 R33, RZ, RZ, R87 ;  /* 0x000000ffff217224 */ /* 0x000fe200078e0057 */
[----:B------:R-:W1:Y:S01]  /*55d0*/  MUFU.EX2 R86, R86 ;  /* 0x0000005600567308 */ /* 0x000e620000000800 */
[----:B--2---:R-:W-:Y:S01]  /*55e0*/  FADD.FTZ R12, R84, R11 ;  /* 0x0000000b540c7221 */ /* 0x004fe20000010000 */
[----:B------:R-:W-:Y:S01]  /*55f0*/  FADD.FTZ R50, R200, R65 ;  /* 0x00000041c8327221 */ /* 0x000fe20000010000 */
[C---:B------:R-:W-:Y:S01]  /*5600*/  F2FP.BF16.F32.PACK_AB R200, R51.reuse, R200 ;  /* 0x000000c833c8723e */ /* 0x040fe200000010ff */
[--C-:B------:R-:W-:Y:S01]  /*5610*/  IMAD.MOV.U32 R29, RZ, RZ, R87.reuse ;  /* 0x000000ffff1d7224 */ /* 0x100fe200078e0057 */
[----:B------:R-:W-:Y:S01]  /*5620*/  F2FP.BF16.F32.PACK_AB R189, R84, R189 ;  /* 0x000000bd54bd723e */ /* 0x000fe200000010ff */
[----:B------:R-:W-:Y:S01]  /*5630*/  FADD.FTZ R65, R51, R50 ;  /* 0x0000003233417221 */ /* 0x000fe20000010000 */
[----:B------:R-:W-:Y:S01]  /*5640*/  IMAD.MOV.U32 R84, RZ, RZ, R87 ;  /* 0x000000ffff547224 */ /* 0x000fe200078e0057 */
[----:B------:R-:W2:Y:S01]  /*5650*/  MUFU.EX2 R193, R193 ;  /* 0x000000c100c17308 */ /* 0x000ea20000000800 */
[----:B0-----:R-:W-:Y:S01]  /*5660*/  FADD.FTZ R11, R191, R12 ;  /* 0x0000000cbf0b7221 */ /* 0x001fe20000010000 */
[----:B------:R-:W-:Y:S01]  /*5670*/  FADD.FTZ R50, R202, R65 ;  /* 0x00000041ca327221 */ /* 0x000fe20000010000 */
[----:B------:R-:W-:Y:S01]  /*5680*/  F2FP.BF16.F32.PACK_AB R202, R39, R202 ;  /* 0x000000ca27ca723e */ /* 0x000fe200000010ff */
[----:B------:R-:W-:-:S02]  /*5690*/  IMAD.MOV.U32 R51, RZ, RZ, R87 ;  /* 0x000000ffff337224 */ /* 0x000fc400078e0057 */
[----:B------:R-:W-:Y:S01]  /*56a0*/  FADD.FTZ R65, R39, R50 ;  /* 0x0000003227417221 */ /* 0x000fe20000010000 */
[----:B------:R-:W-:Y:S01]  /*56b0*/  IMAD.MOV.U32 R39, RZ, RZ, R87 ;  /* 0x000000ffff277224 */ /* 0x000fe200078e0057 */
[----:B------:R-:W0:Y:S01]  /*56c0*/  MUFU.EX2 R72, R72 ;  /* 0x0000004800487308 */ /* 0x000e220000000800 */
[----:B-1----:R-:W-:Y:S01]  /*56d0*/  FADD.FTZ R12, R86, R11 ;  /* 0x0000000b560c7221 */ /* 0x002fe20000010000 */
[----:B------:R-:W-:Y:S01]  /*56e0*/  FADD.FTZ R50, R204, R65 ;  /* 0x00000041cc327221 */ /* 0x000fe20000010000 */
[----:B------:R-:W-:Y:S01]  /*56f0*/  F2FP.BF16.F32.PACK_AB R191, R86, R191 ;  /* 0x000000bf56bf723e */ /* 0x000fe200000010ff */
[--C-:B------:R-:W-:Y:S02]  /*5700*/  IMAD.MOV.U32 R86, RZ, RZ, R87.reuse ;  /* 0x000000ffff567224 */ /* 0x100fe400078e0057 */
[--C-:B------:R-:W-:Y:S02]  /*5710*/  IMAD.MOV.U32 R65, RZ, RZ, R87.reuse ;  /* 0x000000ffff417224 */ /* 0x100fe400078e0057 */
[----:B------:R-:W1:Y:S01]  /*5720*/  MUFU.EX2 R195, R195 ;  /* 0x000000c300c37308 */ /* 0x000e620000000800 */
[----:B--2---:R-:W-:Y:S01]  /*5730*/  FADD.FTZ R11, R193, R12 ;  /* 0x0000000cc10b7221 */ /* 0x004fe20000010000 */
[----:B------:R-:W-:-:S06]  /*5740*/  IMAD.MOV.U32 R25, RZ, RZ, R87 ;  /* 0x000000ffff197224 */ /* 0x000fcc00078e0057 */
[----:B------:R-:W2:Y:S01]  /*5750*/  MUFU.EX2 R74, R74 ;  /* 0x0000004a004a7308 */ /* 0x000ea20000000800 */
[C---:B0-----:R-:W-:Y:S01]  /*5760*/  FADD.FTZ R12, R72.reuse, R11 ;  /* 0x0000000b480c7221 */ /* 0x041fe20000010000 */
[----:B------:R-:W-:Y:S01]  /*5770*/  F2FP.BF16.F32.PACK_AB R193, R72, R193 ;  /* 0x000000c148c1723e */ /* 0x000fe200000010ff */
[----:B------:R-:W-:-:S05]  /*5780*/  IMAD.MOV.U32 R72, RZ, RZ, R87 ;  /* 0x000000ffff487224 */ /* 0x000fca00078e0057 */
[----:B------:R-:W0:Y:S01]  /*5790*/  MUFU.EX2 R197, R197 ;  /* 0x000000c500c57308 */ /* 0x000e220000000800 */
[----:B-1----:R-:W-:-:S07]  /*57a0*/  FADD.FTZ R11, R195, R12 ;  /* 0x0000000cc30b7221 */ /* 0x002fce0000010000 */
[----:B------:R-:W1:Y:S01]  /*57b0*/  MUFU.EX2 R64, R64 ;  /* 0x0000004000407308 */ /* 0x000e620000000800 */
[C---:B--2---:R-:W-:Y:S01]  /*57c0*/  FADD.FTZ R12, R74.reuse, R11 ;  /* 0x0000000b4a0c7221 */ /* 0x044fe20000010000 */
[----:B------:R-:W-:Y:S01]  /*57d0*/  F2FP.BF16.F32.PACK_AB R195, R74, R195 ;  /* 0x000000c34ac3723e */ /* 0x000fe200000010ff */
[----:B------:R-:W-:-:S05]  /*57e0*/  IMAD.MOV.U32 R74, RZ, RZ, R87 ;  /* 0x000000ffff4a7224 */ /* 0x000fca00078e0057 */
[----:B------:R-:W2:Y:S01]  /*57f0*/  MUFU.EX2 R27, R27 ;  /* 0x0000001b001b7308 */ /* 0x000ea20000000800 */
[----:B0-----:R-:W-:-:S07]  /*5800*/  FADD.FTZ R11, R197, R12 ;  /* 0x0000000cc50b7221 */ /* 0x001fce0000010000 */
[----:B------:R-:W0:Y:S01]  /*5810*/  MUFU.EX2 R199, R199 ;  /* 0x000000c700c77308 */ /* 0x000e220000000800 */
[C---:B-1----:R-:W-:Y:S01]  /*5820*/  FADD.FTZ R12, R64.reuse, R11 ;  /* 0x0000000b400c7221 */ /* 0x042fe20000010000 */
[----:B------:R-:W-:Y:S01]  /*5830*/  F2FP.BF16.F32.PACK_AB R197, R64, R197 ;  /* 0x000000c540c5723e */ /* 0x000fe200000010ff */
[----:B------:R-:W-:-:S05]  /*5840*/  IMAD.MOV.U32 R64, RZ, RZ, R87 ;  /* 0x000000ffff407224 */ /* 0x000fca00078e0057 */
[----:B------:R-:W-:Y:S01]  /*5850*/  MUFU.EX2 R206, R206 ;  /* 0x000000ce00ce7308 */ /* 0x000fe20000000800 */
[C---:B--2---:R-:W-:Y:S01]  /*5860*/  FADD.FTZ R63, R27.reuse, R50 ;  /* 0x000000321b3f7221 */ /* 0x044fe20000010000 */
[----:B------:R-:W-:Y:S01]  /*5870*/  F2FP.BF16.F32.PACK_AB R204, R27, R204 ;  /* 0x000000cc1bcc723e */ /* 0x000fe200000010ff */
[--C-:B------:R-:W-:Y:S02]  /*5880*/  IMAD.MOV.U32 R50, RZ, RZ, R87.reuse ;  /* 0x000000ffff327224 */ /* 0x100fe400078e0057 */
[----:B------:R-:W-:-:S03]  /*5890*/  IMAD.MOV.U32 R27, RZ, RZ, R87 ;  /* 0x000000ffff1b7224 */ /* 0x000fc600078e0057 */
[----:B------:R-:W1:Y:S01]  /*58a0*/  MUFU.EX2 R66, R66 ;  /* 0x0000004200427308 */ /* 0x000e620000000800 */
[----:B0-----:R-:W-:-:S07]  /*58b0*/  FADD.FTZ R11, R199, R12 ;  /* 0x0000000cc70b7221 */ /* 0x001fce0000010000 */
[----:B------:R-:W-:Y:S08]  /*58c0*/  MUFU.EX2 R31, R31 ;  /* 0x0000001f001f7308 */ /* 0x000ff00000000800 */
[----:B------:R-:W0:Y:S01]  /*58d0*/  MUFU.EX2 R201, R201 ;  /* 0x000000c900c97308 */ /* 0x000e220000000800 */
[C---:B-1----:R-:W-:Y:S01]  /*58e0*/  FADD.FTZ R12, R66.reuse, R11 ;  /* 0x0000000b420c7221 */ /* 0x042fe20000010000 */
[----:B------:R-:W-:Y:S01]  /*58f0*/  F2FP.BF16.F32.PACK_AB R199, R66, R199 ;  /* 0x000000c742c7723e */ /* 0x000fe200000010ff */
[----:B------:R-:W-:-:S05]  /*5900*/  IMAD.MOV.U32 R66, RZ, RZ, R87 ;  /* 0x000000ffff427224 */ /* 0x000fca00078e0057 */
[----:B------:R-:W-:Y:S08]  /*5910*/  MUFU.EX2 R208, R208 ;  /* 0x000000d000d07308 */ /* 0x000ff00000000800 */
        /* <DEDUP_REMOVED lines=8> */
[----:B------:R1:W-:Y:S01]  /*59a0*/  MUFU.EX2 R209, R32 ;  /* 0x0000002000d17308 */ /* 0x0003e20000000800 */
[----:B0-----:R-:W-:-:S07]  /*59b0*/  FADD.FTZ R11, R203, R12 ;  /* 0x0000000ccb0b7221 */ /* 0x001fce0000010000 */
[----:B------:R-:W0:Y:S01]  /*59c0*/  MUFU.EX2 R52, R52 ;  /* 0x0000003400347308 */ /* 0x000e220000000800 */
[----:B-1----:R-:W-:Y:S01]  /*59d0*/  FADD.FTZ R32, R206, R63 ;  /* 0x0000003fce207221 */ /* 0x002fe20000010000 */
[C---:B------:R-:W-:Y:S01]  /*59e0*/  F2FP.BF16.F32.PACK_AB R206, R31.reuse, R206 ;  /* 0x000000ce1fce723e */ /* 0x040fe200000010ff */
[--C-:B------:R-:W-:Y:S02]  /*59f0*/  IMAD.MOV.U32 R63, RZ, RZ, R87.reuse ;  /* 0x000000ffff3f7224 */ /* 0x100fe400078e0057 */
[----:B------:R-:W-:Y:S01]  /*5a00*/  FADD.FTZ R13, R31, R32 ;  /* 0x000000201f0d7221 */ /* 0x000fe20000010000 */
[----:B------:R-:W-:Y:S02]  /*5a10*/  IMAD.MOV.U32 R31, RZ, RZ, R87 ;  /* 0x000000ffff1f7224 */ /* 0x000fe400078e0057 */
[----:B------:R-:W-:Y:S01]  /*5a20*/  MUFU.EX2 R55, R55 ;  /* 0x0000003700377308 */ /* 0x000fe20000000800 */
[----:B------:R-:W-:Y:S01]  /*5a30*/  FADD.FTZ R32, R208, R13 ;  /* 0x0000000dd0207221 */ /* 0x000fe20000010000 */
[----:B------:R-:W-:-:S03]  /*5a40*/  F2FP.BF16.F32.PACK_AB R208, R53, R208 ;  /* 0x000000d035d0723e */ /* 0x000fc600000010ff */
[----:B------:R-:W-:Y:S01]  /*5a50*/  FADD.FTZ R13, R53, R32 ;  /* 0x00000020350d7221 */ /* 0x000fe20000010000 */
[----:B------:R-:W-:Y:S02]  /*5a60*/  IMAD.MOV.U32 R53, RZ, RZ, R87 ;  /* 0x000000ffff357224 */ /* 0x000fe400078e0057 */
[----:B------:R-:W1:Y:S01]  /*5a70*/  MUFU.EX2 R205, R205 ;  /* 0x000000cd00cd7308 */ /* 0x000e620000000800 */
[C---:B0-----:R-:W-:Y:S01]  /*5a80*/  FADD.FTZ R12, R52.reuse, R11 ;  /* 0x0000000b340c7221 */ /* 0x041fe20000010000 */
[----:B------:R-:W-:Y:S01]  /*5a90*/  F2FP.BF16.F32.PACK_AB R203, R52, R203 ;  /* 0x000000cb34cb723e */ /* 0x000fe200000010ff */
[--C-:B------:R-:W-:Y:S02]  /*5aa0*/  IMAD.MOV.U32 R52, RZ, RZ, R87.reuse ;  /* 0x000000ffff347224 */ /* 0x100fe400078e0057 */
[----:B------:R-:W-:-:S03]  /*5ab0*/  IMAD.MOV.U32 R32, RZ, RZ, R87 ;  /* 0x000000ffff207224 */ /* 0x000fc600078e0057 */
[----:B------:R-:W-:Y:S08]  /*5ac0*/  MUFU.EX2 R212, R212 ;  /* 0x000000d400d47308 */ /* 0x000ff00000000800 */
[----:B------:R-:W0:Y:S01]  /*5ad0*/  MUFU.EX2 R40, R40 ;  /* 0x0000002800287308 */ /* 0x000e220000000800 */
[----:B-1----:R-:W-:-:S07]  /*5ae0*/  FADD.FTZ R11, R205, R12 ;  /* 0x0000000ccd0b7221 */ /* 0x002fce0000010000 */
[----:B------:R-:W-:Y:S08]  /*5af0*/  MUFU.EX2 R57, R57 ;  /* 0x0000003900397308 */ /* 0x000ff00000000800 */
[----:B------:R-:W1:Y:S01]  /*5b00*/  MUFU.EX2 R207, R207 ;  /* 0x000000cf00cf7308 */ /* 0x000e620000000800 */
[C---:B0-----:R-:W-:Y:S01]  /*5b10*/  FADD.FTZ R12, R40.reuse, R11 ;  /* 0x0000000b280c7221 */ /* 0x041fe20000010000 */
[----:B------:R-:W-:Y:S01]  /*5b20*/  F2FP.BF16.F32.PACK_AB R205, R40, R205 ;  /* 0x000000cd28cd723e */ /* 0x000fe200000010ff */
[----:B------:R-:W-:-:S05]  /*5b30*/  IMAD.MOV.U32 R40, RZ, RZ, R87 ;  /* 0x000000ffff287224 */ /* 0x000fca00078e0057 */
[----:B------:R-:W0:Y:S08]  /*5b40*/  MUFU.EX2 R214, R214 ;  /* 0x000000d600d67308 */ /* 0x000e300000000800 */
[----:B------:R2:W-:Y:S01]  /*5b50*/  MUFU.EX2 R211, R24 ;  /* 0x0000001800d37308 */ /* 0x0005e20000000800 */
[----:B-1----:R-:W-:-:S07]  /*5b60*/  FADD.FTZ R11, R207, R12 ;  /* 0x0000000ccf0b7221 */ /* 0x002fce0000010000 */
[----:B------:R-:W1:Y:S01]  /*5b70*/  MUFU.EX2 R44, R44 ;  /* 0x0000002c002c7308 */ /* 0x000e620000000800 */
[----:B--2---:R-:W-:Y:S01]  /*5b80*/  FADD.FTZ R24, R210, R13 ;  /* 0x0000000dd2187221 */ /* 0x004fe20000010000 */
[----:B------:R-:W-:-:S03]  /*5b90*/  F2FP.BF16.F32.PACK_AB R210, R55, R210 ;  /* 0x000000d237d2723e */ /* 0x000fc600000010ff */
[----:B------:R-:W-:Y:S01]  /*5ba0*/  FADD.FTZ R13, R55, R24 ;  /* 0x00000018370d7221 */ /* 0x000fe20000010000 */
[----:B------:R-:W-:Y:S02]  /*5bb0*/  IMAD.MOV.U32 R55, RZ, RZ, R87 ;  /* 0x000000ffff377224 */ /* 0x000fe400078e0057 */
[----:B------:R-:W2:Y:S01]  /*5bc0*/  MUFU.EX2 R59, R59 ;  /* 0x0000003b003b7308 */ /* 0x000ea20000000800 */
[----:B------:R-:W-:Y:S01]  /*5bd0*/  FADD.FTZ R24, R212, R13 ;  /* 0x0000000dd4187221 */ /* 0x000fe20000010000 */
[----:B------:R-:W-:-:S03]  /*5be0*/  F2FP.BF16.F32.PACK_AB R212, R57, R212 ;  /* 0x000000d439d4723e */ /* 0x000fc600000010ff */
[----:B------:R-:W-:Y:S01]  /*5bf0*/  FADD.FTZ R13, R57, R24 ;  /* 0x00000018390d7221 */ /* 0x000fe20000010000 */
[----:B------:R-:W-:Y:S02]  /*5c00*/  IMAD.MOV.U32 R57, RZ, RZ, R87 ;  /* 0x000000ffff397224 */ /* 0x000fe400078e0057 */
[----:B------:R-:W3:Y:S01]  /*5c10*/  MUFU.EX2 R42, R42 ;  /* 0x0000002a002a7308 */ /* 0x000ee20000000800 */
[----:B0-----:R-:W-:Y:S01]  /*5c20*/  FADD.FTZ R12, R214, R13 ;  /* 0x0000000dd60c7221 */ /* 0x001fe20000010000 */
[C---:B-1----:R-:W-:Y:S01]  /*5c30*/  FADD.FTZ R11, R44.reuse, R11 ;  /* 0x0000000b2c0b7221 */ /* 0x042fe20000010000 */
[----:B------:R-:W-:Y:S01]  /*5c40*/  F2FP.BF16.F32.PACK_AB R207, R44, R207 ;  /* 0x000000cf2ccf723e */ /* 0x000fe200000010ff */
[----:B------:R-:W-:-:S04]  /*5c50*/  IMAD.MOV.U32 R44, RZ, RZ, R87 ;  /* 0x000000ffff2c7224 */ /* 0x000fc800078e0057 */
[----:B------:R-:W0:Y:S01]  /*5c60*/  MUFU.EX2 R216, R216 ;  /* 0x000000d800d87308 */ /* 0x000e220000000800 */
[C---:B--2---:R-:W-:Y:S01]  /*5c70*/  FADD.FTZ R13, R59.reuse, R12 ;  /* 0x0000000c3b0d7221 */ /* 0x044fe20000010000 */
[----:B------:R-:W-:Y:S01]  /*5c80*/  F2FP.BF16.F32.PACK_AB R214, R59, R214 ;  /* 0x000000d63bd6723e */ /* 0x000fe200000010ff */
[----:B------:R-:W-:-:S05]  /*5c90*/  IMAD.MOV.U32 R59, RZ, RZ, R87 ;  /* 0x000000ffff3b7224 */ /* 0x000fca00078e0057 */
[----:B------:R1:W2:Y:S01]  /*5ca0*/  MUFU.EX2 R61, R196 ;  /* 0x000000c4003d7308 */ /* 0x0002a20000000800 */
[----:B---3--:R-:W-:-:S04]  /*5cb0*/  FADD.FTZ R12, R42, R11 ;  /* 0x0000000b2a0c7221 */ /* 0x008fc80000010000 */
[C---:B------:R-:W-:Y:S01]  /*5cc0*/  FADD.FTZ R11, R209.reuse, R12 ;  /* 0x0000000cd10b7221 */ /* 0x040fe20000010000 */
[----:B------:R-:W-:Y:S01]  /*5cd0*/  F2FP.BF16.F32.PACK_AB R209, R209, R42 ;  /* 0x0000002ad1d1723e */ /* 0x000fe200000010ff */
[----:B------:R-:W-:Y:S01]  /*5ce0*/  IMAD.MOV.U32 R42, RZ, RZ, R87 ;  /* 0x000000ffff2a7224 */ /* 0x000fe200078e0057 */
[----:B------:R-:W3:Y:S01]  /*5cf0*/  MUFU.EX2 R46, R46 ;  /* 0x0000002e002e7308 */ /* 0x000ee20000000800 */
[----:B0-----:R-:W-:Y:S01]  /*5d00*/  FADD.FTZ R24, R216, R13 ;  /* 0x0000000dd8187221 */ /* 0x001fe20000010000 */
[----:B-1----:R-:W-:Y:S01]  /*5d10*/  F2FP.BF16.F32.PACK_AB R196, R104, R47 ;  /* 0x0000002f68c4723e */ /* 0x002fe200000010ff */
[----:B------:R-:W-:-:S05]  /*5d20*/  IMAD.MOV.U32 R47, RZ, RZ, R87 ;  /* 0x000000ffff2f7224 */ /* 0x000fca00078e0057 */
[----:B------:R-:W0:Y:S01]  /*5d30*/  MUFU.EX2 R218, R218 ;  /* 0x000000da00da7308 */ /* 0x000e220000000800 */
[C---:B--2---:R-:W-:Y:S01]  /*5d40*/  FADD.FTZ R13, R61.reuse, R24 ;  /* 0x000000183d0d7221 */ /* 0x044fe20000010000 */
[----:B------:R-:W-:Y:S01]  /*5d50*/  F2FP.BF16.F32.PACK_AB R216, R61, R216 ;  /* 0x000000d83dd8723e */ /* 0x000fe200000010ff */
[----:B------:R-:W-:-:S05]  /*5d60*/  IMAD.MOV.U32 R61, RZ, RZ, R87 ;  /* 0x000000ffff3d7224 */ /* 0x000fca00078e0057 */
[----:B------:R-:W1:Y:S01]  /*5d70*/  MUFU.EX2 R37, R37 ;  /* 0x0000002500257308 */ /* 0x000e620000000800 */
[----:B---3--:R-:W-:-:S04]  /*5d80*/  FADD.FTZ R12, R46, R11 ;  /* 0x0000000b2e0c7221 */ /* 0x008fc80000010000 */
[C---:B------:R-:W-:Y:S01]  /*5d90*/  FADD.FTZ R11, R211.reuse, R12 ;  /* 0x0000000cd30b7221 */ /* 0x040fe20000010000 */
[----:B------:R-:W-:Y:S01]  /*5da0*/  F2FP.BF16.F32.PACK_AB R211, R211, R46 ;  /* 0x0000002ed3d3723e */ /* 0x000fe200000010ff */
[----:B------:R-:W-:Y:S01]  /*5db0*/  IMAD.MOV.U32 R46, RZ, RZ, R87 ;  /* 0x000000ffff2e7224 */ /* 0x000fe200078e0057 */
[----:B------:R-:W2:Y:S01]  /*5dc0*/  MUFU.EX2 R34, R34 ;  /* 0x0000002200227308 */ /* 0x000ea20000000800 */
[----:B0-----:R-:W-:-:S07]  /*5dd0*/  FADD.FTZ R24, R218, R13 ;  /* 0x0000000dda187221 */ /* 0x001fce0000010000 */
[----:B------:R0:W3:Y:S01]  /*5de0*/  MUFU.EX2 R213, R28 ;  /* 0x0000001c00d57308 */ /* 0x0000e20000000800 */
[C---:B-1----:R-:W-:Y:S01]  /*5df0*/  FADD.FTZ R12, R37.reuse, R24 ;  /* 0x00000018250c7221 */ /* 0x042fe20000010000 */
[----:B------:R-:W-:Y:S01]  /*5e00*/  F2FP.BF16.F32.PACK_AB R218, R37, R218 ;  /* 0x000000da25da723e */ /* 0x000fe200000010ff */
[----:B------:R-:W-:-:S05]  /*5e10*/  IMAD.MOV.U32 R37, RZ, RZ, R87 ;  /* 0x000000ffff257224 */ /* 0x000fca00078e0057 */
[----:B------:R-:W1:Y:S01]  /*5e20*/  MUFU.EX2 R38, R38 ;  /* 0x0000002600267308 */ /* 0x000e620000000800 */
[----:B--2---:R-:W-:Y:S01]  /*5e30*/  FADD.FTZ R24, R34, R11 ;  /* 0x0000000b22187221 */ /* 0x004fe20000010000 */
[----:B0-----:R-:W-:-:S06]  /*5e40*/  IMAD.MOV.U32 R28, RZ, RZ, R87 ;  /* 0x000000ffff1c7224 */ /* 0x001fcc00078e0057 */
[----:B------:R-:W0:Y:S01]  /*5e50*/  MUFU.EX2 R215, R112 ;  /* 0x0000007000d77308 */ /* 0x000e220000000800 */
[C---:B---3--:R-:W-:Y:S01]  /*5e60*/  FADD.FTZ R11, R213.reuse, R24 ;  /* 0x00000018d50b7221 */ /* 0x048fe20000010000 */
[----:B------:R-:W-:Y:S01]  /*5e70*/  F2FP.BF16.F32.PACK_AB R213, R213, R34 ;  /* 0x00000022d5d5723e */ /* 0x000fe200000010ff */
[--C-:B------:R-:W-:Y:S02]  /*5e80*/  IMAD.MOV.U32 R34, RZ, RZ, R87.reuse ;  /* 0x000000ffff227224 */ /* 0x100fe400078e0057 */
[----:B------:R-:W-:-:S03]  /*5e90*/  IMAD.MOV.U32 R24, RZ, RZ, R87 ;  /* 0x000000ffff187224 */ /* 0x000fc600078e0057 */
[----:B------:R-:W2:Y:S01]  /*5ea0*/  MUFU.EX2 R26, R26 ;  /* 0x0000001a001a7308 */ /* 0x000ea20000000800 */
[----:B-1----:R-:W-:-:S07]  /*5eb0*/  FADD.FTZ R14, R38, R11 ;  /* 0x0000000b260e7221 */ /* 0x002fce0000010000 */
[----:B------:R-:W1:Y:S01]  /*5ec0*/  MUFU.EX2 R217, R116 ;  /* 0x0000007400d97308 */ /* 0x000e620000000800 */
[C---:B0-----:R-:W-:Y:S01]  /*5ed0*/  FADD.FTZ R11, R215.reuse, R14 ;  /* 0x0000000ed70b7221 */ /* 0x041fe20000010000 */
[----:B------:R-:W-:Y:S01]  /*5ee0*/  F2FP.BF16.F32.PACK_AB R215, R215, R38 ;  /* 0x00000026d7d7723e */ /* 0x000fe200000010ff */
[----:B------:R-:W-:-:S05]  /*5ef0*/  IMAD.MOV.U32 R38, RZ, RZ, R87 ;  /* 0x000000ffff267224 */ /* 0x000fca00078e0057 */
[----:B------:R-:W0:Y:S01]  /*5f00*/  MUFU.EX2 R30, R30 ;  /* 0x0000001e001e7308 */ /* 0x000e220000000800 */
[----:B--2---:R-:W-:-:S07]  /*5f10*/  FADD.FTZ R14, R26, R11 ;  /* 0x0000000b1a0e7221 */ /* 0x004fce0000010000 */
[----:B------:R2:W3:Y:S01]  /*5f20*/  MUFU.EX2 R219, R56 ;  /* 0x0000003800db7308 */ /* 0x0004e20000000800 */
[C---:B-1----:R-:W-:Y:S01]  /*5f30*/  FADD.FTZ R11, R217.reuse, R14 ;  /* 0x0000000ed90b7221 */ /* 0x042fe20000010000 */
[----:B------:R-:W-:Y:S01]  /*5f40*/  F2FP.BF16.F32.PACK_AB R217, R217, R26 ;  /* 0x0000001ad9d9723e */ /* 0x000fe200000010ff */
[----:B------:R-:W-:Y:S02]  /*5f50*/  IMAD.MOV.U32 R26, RZ, RZ, R87 ;  /* 0x000000ffff1a7224 */ /* 0x000fe400078e0057 */
[----:B0-----:R-:W-:Y:S01]  /*5f60*/  FADD.FTZ R14, R30, R11 ;  /* 0x0000000b1e0e7221 */ /* 0x001fe20000010000 */
[----:B--2---:R-:W-:-:S03]  /*5f70*/  IMAD.MOV.U32 R56, RZ, RZ, R87 ;  /* 0x000000ffff387224 */ /* 0x004fc600078e0057 */
[C---:B---3--:R-:W-:Y:S01]  /*5f80*/  FADD.FTZ R11, R219.reuse, R14 ;  /* 0x0000000edb0b7221 */ /* 0x048fe20000010000 */
[----:B------:R-:W-:Y:S01]  /*5f90*/  F2FP.BF16.F32.PACK_AB R219, R219, R30 ;  /* 0x0000001edbdb723e */ /* 0x000fe200000010ff */
[----:B------:R-:W-:Y:S01]  /*5fa0*/  IMAD.MOV.U32 R30, RZ, RZ, R87 ;  /* 0x000000ffff1e7224 */ /* 0x000fe200078e0057 */
[----:B------:R-:W-:Y:S06]  /*5fb0*/  @!P2 BRA `(.L_x_15) ;  /* 0x0000004c0074a947 */ /* 0x000fec0003800000 */
[----:B------:R-:W-:Y:S01]  /*5fc0*/  R2UR UR6, R2 ;  /* 0x00000000020672ca */ /* 0x000fe200000e0000 */
[----:B------:R-:W-:Y:S01]  /*5fd0*/  VIADD R14, R120, 0xfffffffe ;  /* 0xfffffffe780e7836 */ /* 0x000fe20000000000 */
[----:B------:R-:W-:Y:S01]  /*5fe0*/  CS2R R86, SRZ ;  /* 0x0000000000567805 */ /* 0x000fe2000001ff00 */
[----:B------:R-:W-:Y:S01]  /*5ff0*/  IMAD.MOV.U32 R13, RZ, RZ, R88 ;  /* 0x000000ffff0d7224 */ /* 0x000fe200078e0058 */
[----:B------:R-:W-:Y:S01]  /*6000*/  CS2R R84, SRZ ;  /* 0x0000000000547805 */ /* 0x000fe2000001ff00 */
[----:B------:R-:W-:Y:S01]  /*6010*/  IMAD.MOV.U32 R15, RZ, RZ, R10 ;  /* 0x000000ffff0f7224 */ /* 0x000fe200078e000a */
[----:B------:R-:W-:Y:S02]  /*6020*/  CS2R R82, SRZ ;  /* 0x0000000000527805 */ /* 0x000fe4000001ff00 */
[----:B------:R-:W-:Y:S02]  /*6030*/  CS2R R80, SRZ ;  /* 0x0000000000507805 */ /* 0x000fe4000001ff00 */
[----:B------:R-:W-:-:S02]  /*6040*/  CS2R R78, SRZ ;  /* 0x00000000004e7805 */ /* 0x000fc4000001ff00 */
[----:B------:R-:W-:Y:S02]  /*6050*/  CS2R R76, SRZ ;  /* 0x00000000004c7805 */ /* 0x000fe4000001ff00 */
[----:B------:R-:W-:Y:S02]  /*6060*/  CS2R R74, SRZ ;  /* 0x00000000004a7805 */ /* 0x000fe4000001ff00 */
[----:B------:R-:W-:Y:S02]  /*6070*/  CS2R R72, SRZ ;  /* 0x0000000000487805 */ /* 0x000fe4000001ff00 */
        /* <DEDUP_REMOVED lines=23> */
[----:B------:R-:W-:Y:S01]  /*61f0*/  CS2R R24, SRZ ;  /* 0x0000000000187805 */ /* 0x000fe2000001ff00 */
[----:B------:R-:W-:Y:S01]  /*6200*/  IMAD.U32 R20, RZ, RZ, UR6 ;  /* 0x00000006ff147e24 */ /* 0x000fe2000f8e00ff */
[----:B------:R-:W-:-:S06]  /*6210*/  UMOV UR7, UR60 ;  /* 0x0000003c00077c82 */ /* 0x000fcc0008000000 */
.L_x_24:
[----:B------:R-:W-:Y:S01]  /*6220*/  R2UR UR11, R16 ;  /* 0x00000000100b72ca */ /* 0x000fe200000e0000 */
[----:B------:R-:W-:Y:S01]  /*6230*/  UIADD3 UR60, UR7, 0x1, URZ ;  /* 0x00000001073c7890 */ /* 0x000fe2000fffe03f */
[----:B------:R-:W-:-:S03]  /*6240*/  R2UR UR10, R20 ;  /* 0x00000000140a72ca */ /* 0x000fc600000e0000 */
[----:B------:R-:W-:-:S04]  /*6250*/  UISETP.NE.AND UP0, UPT, UR60, 0x2, UPT ;  /* 0x000000023c00788c */ /* 0x000fc8000bf05270 */
[----:B------:R-:W-:Y:S02]  /*6260*/  USEL UR6, URZ, 0x1, UP0 ;  /* 0x000000013f067887 */ /* 0x000fe40008000000 */
[----:B------:R-:W-:Y:S02]  /*6270*/  USEL UR60, UR60, URZ, UP0 ;  /* 0x0000003f3c3c7287 */ /* 0x000fe40008000000 */
[----:B------:R-:W-:Y:S02]  /*6280*/  ISETP.NE.AND P3, PT, RZ, UR11, PT ;  /* 0x0000000bff007c0c */ /* 0x000fe4000bf65270 */
[----:B------:R-:W-:-:S06]  /*6290*/  ULOP3.LUT UR6, UR10, UR6, URZ, 0x3c, !UPT ;  /* 0x000000060a067292 */ /* 0x000fcc000f8e3c3f */
[----:B------:R-:W-:-:S05]  /*62a0*/  IMAD.U32 R2, RZ, RZ, UR6 ;  /* 0x00000006ff027e24 */ /* 0x000fca000f8e00ff */
[----:B------:R-:W-:Y:S05]  /*62b0*/  @P3 BRA `(.L_x_16) ;  /* 0x0000000000303947 */ /* 0x000fea0003800000 */
[----:B------:R-:W-:Y:S05]  /*62c0*/  @!P0 BRA `(.L_x_17) ;  /* 0x0000000000048947 */ /* 0x000fea0003800000 */
[----:B------:R-:W-:Y:S01]  /*62d0*/  BPT.TRAP 0x1 ;  /* 0x000000040000795c */ /* 0x000fe20000300000 */
.L_x_17:
[----:B------:R-:W-:Y:S01]  /*62e0*/  R2UR UR10, R2 ;  /* 0x00000000020a72ca */ /* 0x000fe200000e0000 */
[----:B------:R-:W-:-:S12]  /*62f0*/  ULEA UR6, UR60, UR61, 0x3 ;  /* 0x0000003d3c067291 */ /* 0x000fd8000f8e183f */
[----:B------:R-:W-:-:S05]  /*6300*/  IMAD.U32 R3, RZ, RZ, UR10 ;  /* 0x0000000aff037e24 */ /* 0x000fca000f8e00ff */
[----:B------:R-:W-:-:S04]  /*6310*/  SHF.L.U32 R3, R3, 0x1f, RZ ;  /* 0x0000001f03037819 */ /* 0x000fc800000006ff */
[----:B------:R0:W1:Y:S01]  /*6320*/  SYNCS.PHASECHK.TRANS64.TRYWAIT P2, [UR6+0x34830], R3 ;  /* 0x03483003ff0075a7 */ /* 0x0000620008040146 */
[----:B------:R-:W-:Y:S05]  /*6330*/  @!P0 BRA `(.L_x_18) ;  /* 0x0000000000048947 */ /* 0x000fea0003800000 */
[----:B------:R-:W-:Y:S01]  /*6340*/  BPT.TRAP 0x1 ;  /* 0x000000040000795c */ /* 0x000fe20000300000 */
.L_x_18:
[----:B-1----:R-:W-:Y:S05]  /*6350*/  @P2 BRA `(.L_x_16) ;  /* 0x0000000000082947 */ /* 0x002fea0003800000 */
[----:B------:R-:W1:Y:S02]  /*6360*/  SYNCS.PHASECHK.TRANS64.TRYWAIT P2, [UR6+0x34830], R3 ;  /* 0x03483003ff0075a7 */ /* 0x000e640008040146 */
[----:B-1----:R-:W-:Y:S05]  /*6370*/  @!P2 BRA `(.L_x_19) ;  /* 0x000000a80030a947 */ /* 0x002fea0003800000 */
.L_x_16:
[----:B-1----:R-:W1:Y:S01]  /*6380*/  S2R R10, SR_TID.X ;  /* 0x00000000000a7919 */ /* 0x002e620000002100 */
[----:B------:R-:W-:Y:S01]  /*6390*/  R2UR UR6, R0 ;  /* 0x00000000000672ca */ /* 0x000fe200000e0000 */
[----:B------:R-:W-:Y:S01]  /*63a0*/  UMOV UR59, 0x40000040 ;  /* 0x40000040003b7882 */ /* 0x000fe20000000000 */
[----:B------:R-:W-:Y:S01]  /*63b0*/  R2UR UR14, R8 ;  /* 0x00000000080e72ca */ /* 0x000fe200000e0000 */
[----:B------:R-:W-:Y:S01]  /*63c0*/  UMOV UR27, 0x40000040 ;  /* 0x40000040001b7882 */ /* 0x000fe20000000000 */
[----:B------:R-:W-:Y:S01]  /*63d0*/  R2UR UR15, R9 ;  /* 0x00000000090f72ca */ /* 0x000fe200000e0000 */
[----:B------:R-:W-:Y:S01]  /*63e0*/  UMOV UR31, 0x40000040 ;  /* 0x40000040001f7882 */ /* 0x000fe20000000000 */
[----:B------:R-:W-:Y:S01]  /*63f0*/  UMOV UR35, 0x40000040 ;  /* 0x4000004000237882 */ /* 0x000fe20000000000 */
[----:B------:R-:W-:Y:S01]  /*6400*/  UMOV UR39, 0x40000040 ;  /* 0x4000004000277882 */ /* 0x000fe20000000000 */
[----:B------:R-:W-:Y:S01]  /*6410*/  UMOV UR43, 0x40000040 ;  /* 0x40000040002b7882 */ /* 0x000fe20000000000 */
[----:B------:R-:W-:Y:S01]  /*6420*/  UMOV UR47, 0x40000040 ;  /* 0x40000040002f7882 */ /* 0x000fe20000000000 */
[----:B------:R-:W-:Y:S01]  /*6430*/  UMOV UR51, 0x40000040 ;  /* 0x4000004000337882 */ /* 0x000fe20000000000 */
[----:B------:R-:W-:Y:S01]  /*6440*/  UMOV UR55, 0x40000040 ;  /* 0x4000004000377882 */ /* 0x000fe20000000000 */
[----:B------:R-:W-:Y:S01]  /*6450*/  R2UR UR18, R6 ;  /* 0x00000000061272ca */ /* 0x000fe200000e0000 */
[----:B------:R-:W-:Y:S01]  /*6460*/  UIMAD UR6, UR60, 0xb00, UR6 ;  /* 0x00000b003c0678a4 */ /* 0x000fe2000f8e0206 */
[----:B------:R-:W-:Y:S01]  /*6470*/  R2UR UR19, R7 ;  /* 0x00000000071372ca */ /* 0x000fe200000e0000 */
[----:B------:R-:W-:Y:S01]  /*6480*/  UMOV UR56, UR14 ;  /* 0x0000000e00387c82 */ /* 0x000fe20008000000 */
[----:B------:R-:W-:Y:S01]  /*6490*/  UMOV UR24, UR14 ;  /* 0x0000000e00187c82 */ /* 0x000fe20008000000 */
[----:B------:R-:W-:Y:S01]  /*64a0*/  UMOV UR57, UR15 ;  /* 0x0000000f00397c82 */ /* 0x000fe20008000000 */
[----:B------:R-:W-:-:S02]  /*64b0*/  UIADD3 UR26, UR6, 0x80, URZ ;  /* 0x00000080061a7890 */ /* 0x000fc4000fffe03f */
[----:B------:R-:W-:Y:S01]  /*64c0*/  UMOV UR58, UR6 ;  /* 0x00000006003a7c82 */ /* 0x000fe20008000000 */
[----:B------:R-:W-:Y:S01]  /*64d0*/  UMOV UR25, UR15 ;  /* 0x0000000f00197c82 */ /* 0x000fe20008000000 */
[----:B------:R-:W-:Y:S01]  /*64e0*/  UIADD3 UR30, UR6, 0x100, URZ ;  /* 0x00000100061e7890 */ /* 0x000fe2000fffe03f */
[----:B------:R-:W-:Y:S01]  /*64f0*/  UMOV UR28, UR14 ;  /* 0x0000000e001c7c82 */ /* 0x000fe20008000000 */
[----:B------:R-:W-:Y:S01]  /*6500*/  UMOV UR29, UR15 ;  /* 0x0000000f001d7c82 */ /* 0x000fe20008000000 */
[----:B------:R-:W-:Y:S01]  /*6510*/  UIADD3 UR34, UR6, 0x180, URZ ;  /* 0x0000018006227890 */ /* 0x000fe2000fffe03f */
[----:B------:R-:W-:Y:S01]  /*6520*/  UMOV UR32, UR14 ;  /* 0x0000000e00207c82 */ /* 0x000fe20008000000 */
[----:B------:R-:W-:Y:S01]  /*6530*/  UMOV UR33, UR15 ;  /* 0x0000000f00217c82 */ /* 0x000fe20008000000 */
[----:B------:R-:W-:Y:S01]  /*6540*/  UIADD3 UR38, UR6, 0x200, URZ ;  /* 0x0000020006267890 */ /* 0x000fe2000fffe03f */
[----:B-1----:R-:W-:Y:S01]  /*6550*/  SHF.R.U32.HI R10, RZ, 0x7, R10 ;  /* 0x00000007ff0a7819 */ /* 0x002fe2000001160a */
[----:B------:R-:W-:Y:S01]  /*6560*/  UMOV UR36, UR14 ;  /* 0x0000000e00247c82 */ /* 0x000fe20008000000 */
[----:B------:R-:W-:Y:S01]  /*6570*/  UMOV UR37, UR15 ;  /* 0x0000000f00257c82 */ /* 0x000fe20008000000 */
[----:B------:R-:W-:-:S02]  /*6580*/  UIADD3 UR42, UR6, 0x280, URZ ;  /* 0x00000280062a7890 */ /* 0x000fc4000fffe03f */
[----:B0-----:R-:W-:Y:S01]  /*6590*/  VIADD R3, R10, 0x8 ;  /* 0x000000080a037836 */ /* 0x001fe20000000000 */
[----:B------:R-:W-:Y:S01]  /*65a0*/  UMOV UR40, UR14 ;  /* 0x0000000e00287c82 */ /* 0x000fe20008000000 */
[----:B------:R-:W-:Y:S01]  /*65b0*/  UMOV UR41, UR15 ;  /* 0x0000000f00297c82 */ /* 0x000fe20008000000 */
[----:B------:R-:W-:Y:S02]  /*65c0*/  UIADD3 UR46, UR6, 0x300, URZ ;  /* 0x00000300062e7890 */ /* 0x000fe4000fffe03f */
[----:B------:R0:W-:Y:S01]  /*65d0*/  BAR.SYNC.DEFER_BLOCKING R3, 0x100 ;  /* 0x000400030000751d */ /* 0x0001e20000010000 */
[----:B------:R-:W-:Y:S02]  /*65e0*/  UIADD3 UR50, UR6, 0x380, URZ ;  /* 0x0000038006327890 */ /* 0x000fe4000fffe03f */
[----:B------:R-:W-:Y:S02]  /*65f0*/  UIADD3 UR54, UR6, 0x400, URZ ;  /* 0x0000040006367890 */ /* 0x000fe4000fffe03f */
[----:B------:R-:W-:Y:S01]  /*6600*/  UIADD3 UR10, UR6, 0x500, URZ ;  /* 0x00000500060a7890 */ /* 0x000fe2000fffe03f */
[----:B------:R-:W-:Y:S01]  /*6610*/  UMOV UR44, UR14 ;  /* 0x0000000e002c7c82 */ /* 0x000fe20008000000 */
[----:B------:R-:W-:Y:S01]  /*6620*/  UMOV UR45, UR15 ;  /* 0x0000000f002d7c82 */ /* 0x000fe20008000000 */
[----:B------:R-:W-:Y:S01]  /*6630*/  UMOV UR48, UR14 ;  /* 0x0000000e00307c82 */ /* 0x000fe20008000000 */
[----:B------:R-:W-:Y:S01]  /*6640*/  UMOV UR49, UR15 ;  /* 0x0000000f00317c82 */ /* 0x000fe20008000000 */
[----:B------:R-:W-:Y:S01]  /*6650*/  UMOV UR52, UR14 ;  /* 0x0000000e00347c82 */ /* 0x000fe20008000000 */
[----:B------:R-:W-:Y:S01]  /*6660*/  UMOV UR53, UR15 ;  /* 0x0000000f00357c82 */ /* 0x000fe20008000000 */
[----:B------:R-:W-:Y:S01]  /*6670*/  UMOV UR11, 0x40000040 ;  /* 0x40000040000b7882 */ /* 0x000fe20000000000 */
[----:B------:R-:W-:Y:S01]  /*6680*/  UIADD3 UR22, UR6, 0x586, URZ ;  /* 0x0000058606167890 */ /* 0x000fe2000fffe03f */
[----:B------:R-:W-:Y:S01]  /*6690*/  UMOV UR23, 0x40000040 ;  /* 0x4000004000177882 */ /* 0x000fe20000000000 */
        /* <DEDUP_REMOVED lines=65> */
[----:B------:R-:W-:Y:S01]  /*6ab0*/  UMOV UR24, UR14 ;  /* 0x0000000e00187c82 */ /* 0x000fe20008000000 */
[----:B------:R-:W-:Y:S01]  /*6ac0*/  UMOV UR25, UR15 ;  /* 0x0000000f00197c82 */ /* 0x000fe20008000000 */
[----:B------:R-:W-:Y:S01]  /*6ad0*/  UMOV UR26, UR10 ;  /* 0x0000000a001a7c82 */ /* 0x000fe20008000000 */
[----:B------:R-:W-:Y:S01]  /*6ae0*/  UMOV UR27, 0x40000040 ;  /* 0x40000040001b7882 */ /* 0x000fe20000000000 */
[----:B------:R-:W-:Y:S01]  /*6af0*/  UIADD3 UR10, UR6, 0x502, URZ ;  /* 0x00000502060a7890 */ /* 0x000fe2000fffe03f */
[----:B------:R-:W-:Y:S02]  /*6b00*/  R2UR UR14, R4 ;  /* 0x00000000040e72ca */ /* 0x000fe400000e0000 */
[----:B------:R-:W-:Y:S01]  /*6b10*/  R2UR UR15, R5 ;  /* 0x00000000050f72ca */ /* 0x000fe200000e0000 */
        /* <DEDUP_REMOVED lines=73> */
[----:B------:R-:W-:Y:S01]  /*6fb0*/  UMOV UR24, UR18 ;  /* 0x0000001200187c82 */ /* 0x000fe20008000000 */
[----:B------:R-:W-:Y:S01]  /*6fc0*/  UMOV UR25, UR19 ;  /* 0x0000001300197c82 */ /* 0x000fe20008000000 */
[----:B------:R-:W-:Y:S01]  /*6fd0*/  UMOV UR26, UR10 ;  /* 0x0000000a001a7c82 */ /* 0x000fe20008000000 */
[----:B------:R-:W-:Y:S01]  /*6fe0*/  UMOV UR27, 0x40000040 ;  /* 0x40000040001b7882 */ /* 0x000fe20000000000 */
[----:B------:R-:W-:Y:S02]  /*6ff0*/  UIADD3 UR10, UR6, 0x504, URZ ;  /* 0x00000504060a7890 */ /* 0x000fe4000fffe03f */
        /* <DEDUP_REMOVED lines=151> */
[----:B------:R-:W-:Y:S01]  /*7970*/  UMOV UR24, UR4 ;  /* 0x0000000400187c82 */ /* 0x000fe20008000000 */
[----:B------:R-:W-:Y:S01]  /*7980*/  UMOV UR25, UR5 ;  /* 0x0000000500197c82 */ /* 0x000fe20008000000 */
[----:B------:R-:W-:Y:S01]  /*7990*/  UMOV UR26, UR10 ;  /* 0x0000000a001a7c82 */ /* 0x000fe20008000000 */
[----:B------:R-:W-:Y:S01]  /*79a0*/  UMOV UR27, 0x40000040 ;  /* 0x40000040001b7882 */ /* 0x000fe20000000000 */
        /* <DEDUP_REMOVED lines=73> */
[----:B------:R-:W-:Y:S01]  /*7e40*/  UMOV UR11, 0x40000040 ;  /* 0x40000040000b7882 */ /* 0x000fe20000000000 */
[----:B------:R-:W-:Y:S01]  /*7e50*/  UIADD3 UR14, UR6, 0x582, URZ ;  /* 0x00000582060e7890 */ /* 0x000fe2000fffe03f */
        /* <DEDUP_REMOVED lines=182> */
[----:B0-----:R-:W-:Y:S05]  /*89c0*/  @P3 BRA `(.L_x_20) ;  /* 0x0000000000303947 */ /* 0x001fea0003800000 */
[----:B------:R-:W-:Y:S05]  /*89d0*/  @!P0 BRA `(.L_x_21) ;  /* 0x0000000000048947 */ /* 0x000fea0003800000 */
[----:B------:R-:W-:Y:S01]  /*89e0*/  BPT.TRAP 0x1 ;  /* 0x000000040000795c */ /* 0x000fe20000300000 */
.L_x_21:
[----:B------:R-:W-:Y:S01]  /*89f0*/  R2UR UR10, R20 ;  /* 0x00000000140a72ca */ /* 0x000fe200000e0000 */
[----:B------:R-:W-:-:S12]  /*8a00*/  ULEA UR6, UR7, UR61, 0x3 ;  /* 0x0000003d07067291 */ /* 0x000fd8000f8e183f */
[----:B------:R-:W-:-:S05]  /*8a10*/  IMAD.U32 R3, RZ, RZ, UR10 ;  /* 0x0000000aff037e24 */ /* 0x000fca000f8e00ff */
[----:B------:R-:W-:-:S04]  /*8a20*/  SHF.L.U32 R3, R3, 0x1f, RZ ;  /* 0x0000001f03037819 */ /* 0x000fc800000006ff */
[----:B------:R0:W1:Y:S01]  /*8a30*/  SYNCS.PHASECHK.TRANS64.TRYWAIT P2, [UR6+0x34850], R3 ;  /* 0x03485003ff0075a7 */ /* 0x0000620008040146 */
[----:B------:R-:W-:Y:S05]  /*8a40*/  @!P0 BRA `(.L_x_22) ;  /* 0x0000000000048947 */ /* 0x000fea0003800000 */
[----:B------:R-:W-:Y:S01]  /*8a50*/  BPT.TRAP 0x1 ;  /* 0x000000040000795c */ /* 0x000fe20000300000 */
.L_x_22:
[----:B-1----:R-:W-:Y:S05]  /*8a60*/  @P2 BRA `(.L_x_20) ;  /* 0x0000000000082947 */ /* 0x002fea0003800000 */
[----:B------:R-:W1:Y:S02]  /*8a70*/  SYNCS.PHASECHK.TRANS64.TRYWAIT P2, [UR6+0x34850], R3 ;  /* 0x03485003ff0075a7 */ /* 0x000e640008040146 */
[----:B-1----:R-:W-:Y:S05]  /*8a80*/  @!P2 BRA `(.L_x_23) ;  /* 0x000000800084a947 */ /* 0x002fea0003800000 */
.L_x_20:
[----:B------:R-:W-:Y:S01]  /*8a90*/  UIADD3 UR6, UR61, 0x400, URZ ;  /* 0x000004003d067890 */ /* 0x000fe2000fffe03f */
[----:B------:R-:W-:Y:S01]  /*8aa0*/  WARPGROUP.ARRIVE ;  /* 0x00000000000079c5 */ /* 0x000fe20000000000 */
[----:B------:R-:W-:Y:S01]  /*8ab0*/  UMOV UR11, 0x40000040 ;  /* 0x40000040000b7882 */ /* 0x000fe20000000000 */
[----:B-1----:R-:W-:Y:S01]  /*8ac0*/  FMNMX.FTZ R10, R168, R15, !PT ;  /* 0x0000000fa80a7209 */ /* 0x002fe20007810000 */
[----:B------:R-:W-:-:S03]  /*8ad0*/  USHF.R.U32.HI UR6, URZ, 0x4, UR6 ;  /* 0x000000043f067899 */ /* 0x000fc60008011606 */
[----:B------:R-:W1:Y:S01]  /*8ae0*/  S2R R232, SR_TID.X ;  /* 0x0000000000e87919 */ /* 0x000e620000002100 */
[C---:B------:R-:W-:Y:S01]  /*8af0*/  ISETP.GT.AND P2, PT, R14.reuse, RZ, PT ;  /* 0x000000ff0e00720c */ /* 0x040fe20003f44270 */
[----:B------:R-:W-:Y:S01]  /*8b00*/  VIADD R14, R14, 0xffffffff ;  /* 0xffffffff0e0e7836 */ /* 0x000fe20000000000 */
[----:B------:R-:W-:Y:S01]  /*8b10*/  ULOP3.LUT UR6, UR6, 0x3fff, URZ, 0xc0, !UPT ;  /* 0x00003fff06067892 */ /* 0x000fe2000f8ec03f */
[----:B0-----:R-:W-:-:S03]  /*8b20*/  FMNMX.FTZ R3, R169, R10, !PT ;  /* 0x0000000aa9037209 */ /* 0x001fc60007810000 */
[----:B------:R-:W-:Y:S01]  /*8b30*/  ULOP3.LUT UR6, UR6, 0x5800000, URZ, 0xfc, !UPT ;  /* 0x0580000006067892 */ /* 0x000fe2000f8efc3f */
[----:B------:R-:W-:-:S03]  /*8b40*/  FMNMX.FTZ R10, R172, R3, !PT ;  /* 0x00000003ac0a7209 */ /* 0x000fc60007810000 */
[----:B------:R-:W-:Y:S01]  /*8b50*/  UIMAD UR6, UR7, 0xb00, UR6 ;  /* 0x00000b00070678a4 */ /* 0x000fe2000f8e0206 */
[----:B------:R-:W-:-:S04]  /*8b60*/  FMNMX.FTZ R3, R173, R10, !PT ;  /* 0x0000000aad037209 */ /* 0x000fc80007810000 */
[----:B------:R-:W-:Y:S02]  /*8b70*/  FMNMX.FTZ R10, R160, R3, !PT ;  /* 0x00000003a00a7209 */ /* 0x000fe40007810000 */
[----:B------:R-:W-:Y:S02]  /*8b80*/  UMOV UR10, UR6 ;  /* 0x00000006000a7c82 */ /* 0x000fe40008000000 */
[----:B------:R-:W-:Y:S01]  /*8b90*/  HGMMA.64x128x16.F32.BF16 R24, R176, gdesc[UR8].tnspB, R24, gsb0 ;  /* 0x41e00008b0187df0 */ /* 0x000fe20008001818 */
[----:B------:R-:W-:Y:S01]  /*8ba0*/  UIADD3 UR10, UR6, 0x80, URZ ;  /* 0x00000080060a7890 */ /* 0x000fe2000fffe03f */
[----:B------:R-:W-:Y:S01]  /*8bb0*/  FMNMX.FTZ R3, R161, R10, !PT ;  /* 0x0000000aa1037209 */ /* 0x000fe20007810000 */
[----:B------:R-:W-:-:S03]  /*8bc0*/  UMOV UR11, 0x40000040 ;  /* 0x40000040000b7882 */ /* 0x000fc60000000000 */
[----:B------:R-:W-:-:S04]  /*8bd0*/  FMNMX.FTZ R10, R164, R3, !PT ;  /* 0x00000003a40a7209 */ /* 0x000fc80007810000 */
[----:B------:R-:W-:Y:S02]  /*8be0*/  FMNMX.FTZ R3, R165, R10, !PT ;  /* 0x0000000aa5037209 */ /* 0x000fe40007810000 */
[----:B-1----:R-:W-:Y:S02]  /*8bf0*/  SHF.R.U32.HI R232, RZ, 0x7, R232 ;  /* 0x00000007ffe87819 */ /* 0x002fe400000116e8 */
[----:B------:R-:W-:-:S04]  /*8c00*/  FMNMX.FTZ R10, R152, R3, !PT ;  /* 0x00000003980a7209 */ /* 0x000fc80007810000 */
        /* <DEDUP_REMOVED lines=30> */
[----:B------:R-:W-:Y:S01]  /*8df0*/  FMNMX.FTZ R3, R101, R10, !PT ;  /* 0x0000000a65037209 */ /* 0x000fe20007810000 */
[----:B------:R-:W-:Y:S02]  /*8e00*/  WARPGROUP.DEPBAR.LE gsb0, 0x0 ;  /* 0x00008000000079c5 */ /* 0x000fe40000010000 */
[----:B------:R-:W-:Y:S01]  /*8e10*/  WARPGROUP.ARRIVE ;  /* 0x00000000000079c5 */ /* 0x000fe20000000000 */
[----:B------:R-:W-:-:S04]  /*8e20*/  FMNMX.FTZ R10, R88, R3, !PT ;  /* 0x00000003580a7209 */ /* 0x000fc80007810000 */
[----:B------:R-:W-:Y:S01]  /*8e30*/  FMNMX.FTZ R3, R89, R10, !PT ;  /* 0x0000000a59037209 */ /* 0x000fe20007810000 */
[----:B------:R-:W-:Y:S01]  /*8e40*/  HGMMA.64x128x16.F32.BF16 R24, R180, gdesc[UR8].tnspB, R24, gsb0 ;  /* 0x41e00008b4187df0 */ /* 0x000fe20008001818 */
[----:B------:R-:W-:Y:S01]  /*8e50*/  UIADD3 UR10, UR6, 0x100, URZ ;  /* 0x00000100060a7890 */ /* 0x000fe2000fffe03f */
[----:B------:R-:W-:Y:S01]  /*8e60*/  UMOV UR11, 0x40000040 ;  /* 0x40000040000b7882 */ /* 0x000fe20000000000 */
[----:B------:R-:W-:Y:S02]  /*8e70*/  FMNMX.FTZ R10, R92, R3, !PT ;  /* 0x000000035c0a7209 */ /* 0x000fe40007810000 */
[----:B------:R-:W0:Y:S02]  /*8e80*/  LDC R3, c[0x0][0x988] ;  /* 0x00026200ff037b82 */ /* 0x000e240000000800 */
[----:B------:R-:W-:-:S05]  /*8e90*/  FMNMX.FTZ R21, R93, R10, !PT ;  /* 0x0000000a5d157209 */ /* 0x000fca0007810000 */
[----:B------:R-:W1:Y:S02]  /*8ea0*/  SHFL.BFLY PT, R10, R21, 0x2, 0x1f ;  /* 0x0c401f00150a7f89 */ /* 0x000e6400000e0000 */
[----:B-1----:R-:W-:-:S05]  /*8eb0*/  FMNMX.FTZ R177, R21, R10, !PT ;  /* 0x0000000a15b17209 */ /* 0x002fca0007810000 */
[----:B------:R-:W1:Y:S02]  /*8ec0*/  SHFL.BFLY PT, R10, R177, 0x1, 0x1f ;  /* 0x0c201f00b10a7f89 */ /* 0x000e6400000e0000 */
[----:B-1----:R-:W-:-:S05]  /*8ed0*/  FMNMX.FTZ R10, R177, R10, !PT ;  /* 0x0000000ab10a7209 */ /* 0x002fca0007810000 */
[----:B------:R-:W-:-:S04]  /*8ee0*/  FADD.FTZ R20, -R10, R15 ;  /* 0x0000000f0a147221 */ /* 0x000fc80000010100 */
[-C--:B0-----:R-:W-:Y:S01]  /*8ef0*/  FMUL.FTZ R15, R20, R3.reuse ;  /* 0x00000003140f7220 */ /* 0x081fe20000410000 */
[----:B------:R-:W-:-:S04]  /*8f00*/  FMUL.FTZ R20, R10, R3 ;  /* 0x000000030a147220 */ /* 0x000fc80000410000 */
[-CC-:B------:R-:W-:Y:S01]  /*8f10*/  FFMA.FTZ R21, R169, R3.reuse, -R20.reuse ;  /* 0x00000003a9157223 */ /* 0x180fe20000010814 */
        /* <DEDUP_REMOVED lines=22> */
[----:B------:R-:W-:Y:S01]  /*9080*/  FFMA.FTZ R93, R93, R3, -R20 ;  /* 0x000000035d5d7223 */ /* 0x000fe20000010814 */
[----:B------:R-:W-:Y:S08]  /*9090*/  MUFU.EX2 R15, R15 ;  /* 0x0000000f000f7308 */ /* 0x000ff00000000800 */
[----:B------:R-:W0:Y:S08]  /*90a0*/  MUFU.EX2 R176, R176 ;  /* 0x000000b000b07308 */ /* 0x000e300000000800 */
[----:B------:R-:W1:Y:S08]  /*90b0*/  MUFU.EX2 R21, R21 ;  /* 0x0000001500157308 */ /* 0x000e700000000800 */
[----:B------:R-:W-:Y:S01]  /*90c0*/  MUFU.EX2 R178, R178 ;  /* 0x000000b200b27308 */ /* 0x000fe20000000800 */
[----:B0-----:R-:W-:-:S07]  /*90d0*/  FFMA.FTZ R12, R15, R12, R176 ;  /* 0x0000000c0f0c7223 */ /* 0x001fce00000100b0 */
[----:B------:R-:W-:Y:S01]  /*90e0*/  MUFU.EX2 R169, R169 ;  /* 0x000000a900a97308 */ /* 0x000fe20000000800 */
[----:B-1----:R-:W-:Y:S01]  /*90f0*/  F2FP.BF16.F32.PACK_AB R176, R21, R176 ;  /* 0x000000b015b0723e */ /* 0x002fe200000010ff */
[----:B------:R-:W-:Y:S02]  /*9100*/  WARPGROUP.DEPBAR.LE gsb0, 0x0 ;  /* 0x00008000000079c5 */ /* 0x000fe40000010000 */
[----:B------:R-:W-:Y:S01]  /*9110*/  WARPGROUP.ARRIVE ;  /* 0x00000000000079c5 */ /* 0x000fe20000000000 */
[-CC-:B------:R-:W-:Y:S01]  /*9120*/  FFMA.FTZ R180, R160, R3.reuse, -R20.reuse ;  /* 0x00000003a0b47223 */ /* 0x180fe20000010814 */
[----:B------:R-:W-:Y:S02]  /*9130*/  FFMA.FTZ R182, R164, R3, -R20 ;  /* 0x00000003a4b67223 */ /* 0x000fe40000010814 */
[----:B------:R-:W-:Y:S02]  /*9140*/  MUFU.EX2 R173, R173 ;  /* 0x000000ad00ad7308 */ /* 0x000fe40000000800 */
[----:B------:R-:W-:Y:S01]  /*9150*/  HGMMA.64x128x16.F32.BF16 R24, R184, gdesc[UR8].tnspB, R24, gsb0 ;  /* 0x41e00008b8187df0 */ /* 0x000fe20008001818 */
[----:B------:R-:W-:Y:S01]  /*9160*/  UIADD3 UR10, UR6, 0x180, URZ ;  /* 0x00000180060a7890 */ /* 0x000fe2000fffe03f */
[----:B------:R-:W-:-:S04]  /*9170*/  UMOV UR11, 0x40000040 ;  /* 0x40000040000b7882 */ /* 0x000fc80000000000 */
[----:B------:R-:W-:Y:S08]  /*9180*/  MUFU.EX2 R180, R180 ;  /* 0x000000b400b47308 */ /* 0x000ff00000000800 */
        /* <DEDUP_REMOVED lines=16> */
[----:B------:R-:W-:Y:S01]  /*9290*/  MUFU.EX2 R101, R101 ;  /* 0x0000006500657308 */ /* 0x000fe20000000800 */
[----:B------:R-:W-:-:S02]  /*92a0*/  WARPGROUP.DEPBAR.LE gsb0, 0x0 ;  /* 0x00008000000079c5 */ /* 0x000fc40000010000 */
[----:B------:R-:W-:Y:S01]  /*92b0*/  WARPGROUP.ARRIVE ;  /* 0x00000000000079c5 */ /* 0x000fe20000000000 */
[--C-:B------:R-:W-:Y:S01]  /*92c0*/  FFMA.FTZ R184, R152, R3, -R20.reuse ;  /* 0x0000000398b87223 */ /* 0x100fe20000010814 */
[----:B------:R-:W-:Y:S01]  /*92d0*/  FMNMX.FTZ R152, R170, R13, !PT ;  /* 0x0000000daa987209 */ /* 0x000fe20007810000 */
[----:B------:R-:W-:Y:S02]  /*92e0*/  FFMA.FTZ R186, R156, R3, -R20 ;  /* 0x000000039cba7223 */ /* 0x000fe40000010814 */
[----:B------:R-:W-:Y:S01]  /*92f0*/  MUFU.EX2 R89, R89 ;  /* 0x0000005900597308 */ /* 0x000fe20000000800 */
[----:B------:R-:W-:Y:S01]  /*9300*/  HGMMA.64x128x16.F32.BF16 R24, R188, gdesc[UR8].tnspB, R24, gsb0 ;  /* 0x41e00008bc187df0 */ /* 0x000fe20008001818 */
[----:B------:R-:W-:Y:S01]  /*9310*/  UIADD3 UR10, UR6, 0x200, URZ ;  /* 0x00000200060a7890 */ /* 0x000fe2000fffe03f */
[----:B------:R-:W-:Y:S01]  /*9320*/  FMNMX.FTZ R153, R171, R152, !PT ;  /* 0x00000098ab997209 */ /* 0x000fe20007810000 */
[----:B------:R-:W-:-:S03]  /*9330*/  UMOV UR11, 0x40000040 ;  /* 0x40000040000b7882 */ /* 0x000fc60000000000 */
[----:B------:R-:W-:Y:S01]  /*9340*/  FMNMX.FTZ R152, R174, R153, !PT ;  /* 0x00000099ae987209 */ /* 0x000fe20007810000 */
[----:B------:R-:W-:Y:S01]  /*9350*/  FFMA.FTZ R153, R157, R3, -R20 ;  /* 0x000000039d997223 */ /* 0x000fe20000010814 */
[----:B------:R-:W-:Y:S02]  /*9360*/  MUFU.EX2 R184, R184 ;  /* 0x000000b800b87308 */ /* 0x000fe40000000800 */
[----:B------:R-:W-:-:S04]  /*9370*/  FMNMX.FTZ R157, R175, R152, !PT ;  /* 0x00000098af9d7209 */ /* 0x000fc80007810000 */
[----:B------:R-:W-:Y:S02]  /*9380*/  FMNMX.FTZ R152, R162, R157, !PT ;  /* 0x0000009da2987209 */ /* 0x000fe40007810000 */
[----:B------:R-:W-:Y:S02]  /*9390*/  MUFU.EX2 R186, R186 ;  /* 0x000000ba00ba7308 */ /* 0x000fe40000000800 */
[----:B------:R-:W-:-:S06]  /*93a0*/  FMNMX.FTZ R157, R163, R152, !PT ;  /* 0x00000098a39d7209 */ /* 0x000fcc0007810000 */
[----:B------:R-:W-:Y:S08]  /*93b0*/  MUFU.EX2 R153, R153 ;  /* 0x0000009900997308 */ /* 0x000ff00000000800 */
[----:B------:R-:W-:Y:S01]  /*93c0*/  MUFU.EX2 R92, R92 ;  /* 0x0000005c005c7308 */ /* 0x000fe20000000800 */
[----:B------:R-:W-:Y:S02]  /*93d0*/  WARPGROUP.DEPBAR.LE gsb0, 0x0 ;  /* 0x00008000000079c5 */ /* 0x000fe40000010000 */
[----:B------:R-:W-:Y:S01]  /*93e0*/  WARPGROUP.ARRIVE ;  /* 0x00000000000079c5 */ /* 0x000fe20000000000 */
[--C-:B------:R-:W-:Y:S01]  /*93f0*/  FFMA.FTZ R188, R144, R3, -R20.reuse ;  /* 0x0000000390bc7223 */ /* 0x100fe20000010814 */
[----:B------:R-:W-:Y:S01]  /*9400*/  FMNMX.FTZ R144, R166, R157, !PT ;  /* 0x0000009da6907209 */ /* 0x000fe20007810000 */
[----:B------:R-:W-:-:S03]  /*9410*/  FFMA.FTZ R190, R148, R3, -R20 ;  /* 0x0000000394be7223 */ /* 0x000fc60000010814 */
[----:B------:R-:W-:Y:S01]  /*9420*/  HGMMA.64x128x16.F32.BF16 R24, R192, gdesc[UR8].tnspB, R24, gsb0 ;  /* 0x41e00008c0187df0 */ /* 0x000fe20008001818 */
[----:B------:R-:W-:Y:S01]  /*9430*/  UIADD3 UR10, UR6, 0x280, URZ ;  /* 0x00000280060a7890 */ /* 0x000fe2000fffe03f */
[----:B------:R-:W-:Y:S01]  /*9440*/  FMNMX.FTZ R157, R167, R144, !PT ;  /* 0x00000090a79d7209 */ /* 0x000fe20007810000 */
[----:B------:R-:W-:Y:S01]  /*9450*/  UMOV UR11, 0x40000040 ;  /* 0x40000040000b7882 */ /* 0x000fe20000000000 */
[----:B------:R-:W-:Y:S02]  /*9460*/  MUFU.EX2 R188, R188 ;  /* 0x000000bc00bc7308 */ /* 0x000fe40000000800 */
[----:B------:R-:W-:-:S04]  /*9470*/  FMNMX.FTZ R144, R154, R157, !PT ;  /* 0x0000009d9a907209 */ /* 0x000fc80007810000 */
[----:B------:R-:W-:Y:S02]  /*9480*/  FMNMX.FTZ R157, R155, R144, !PT ;  /* 0x000000909b9d7209 */ /* 0x000fe40007810000 */
[----:B------:R-:W-:Y:S02]  /*9490*/  MUFU.EX2 R190, R190 ;  /* 0x000000be00be7308 */ /* 0x000fe40000000800 */
[----:B------:R-:W-:-:S04]  /*94a0*/  FMNMX.FTZ R144, R158, R157, !PT ;  /* 0x0000009d9e907209 */ /* 0x000fc80007810000 */
[----:B------:R-:W-:-:S04]  /*94b0*/  FMNMX.FTZ R157, R159, R144, !PT ;  /* 0x000000909f9d7209 */ /* 0x000fc80007810000 */
[----:B------:R-:W-:-:S04]  /*94c0*/  FMNMX.FTZ R144, R146, R157, !PT ;  /* 0x0000009d92907209 */ /* 0x000fc80007810000 */
[----:B------:R-:W-:Y:S01]  /*94d0*/  FMNMX.FTZ R157, R147, R144, !PT ;  /* 0x00000090939d7209 */ /* 0x000fe20007810000 */
        /* <DEDUP_REMOVED lines=21> */
[-CC-:B------:R-:W-:Y:S01]  /*9630*/  FFMA.FTZ R157, R129, R3.reuse, -R20.reuse ;  /* 0x00000003819d7223 */ /* 0x180fe20000010814 */
[----:B------:R-:W-:Y:S02]  /*9640*/  FFMA.FTZ R198, R132, R3, -R20 ;  /* 0x0000000384c67223 */ /* 0x000fe40000010814 */
        /* <DEDUP_REMOVED lines=8> */
[----:B------:R-:W-:Y:S01]  /*96d0*/  FMNMX.FTZ R128, R126, R129, !PT ;  /* 0x000000817e807209 */ /* 0x000fe20007810000 */
[----:B------:R-:W-:-:S03]  /*96e0*/  FFMA.FTZ R129, R133, R3, -R20 ;  /* 0x0000000385817223 */ /* 0x000fc60000010814 */
[----:B------:R-:W-:Y:S02]  /*96f0*/  FMNMX.FTZ R133, R127, R128, !PT ;  /* 0x000000807f857209 */ /* 0x000fe40007810000 */
[----:B------:R-:W-:Y:S02]  /*9700*/  MUFU.EX2 R198, R198 ;  /* 0x000000c600c67308 */ /* 0x000fe40000000800 */
[----:B------:R-:W-:-:S04]  /*9710*/  FMNMX.FTZ R128, R114, R133, !PT ;  /* 0x0000008572807209 */ /* 0x000fc80007810000 */
[----:B------:R-:W-:Y:S02]  /*9720*/  FMNMX.FTZ R133, R115, R128, !PT ;  /* 0x0000008073857209 */ /* 0x000fe40007810000 */
        /* <DEDUP_REMOVED lines=27> */
[----:B------:R-:W-:Y:S01]  /*98e0*/  UIADD3 UR6, UR6, 0x500, URZ ;  /* 0x0000050006067890 */ /* 0x000fe2000fffe03f */
[----:B------:R-:W-:Y:S01]  /*98f0*/  MUFU.EX2 R204, R204 ;  /* 0x000000cc00cc7308 */ /* 0x000fe20000000800 */
[----:B------:R-:W-:-:S04]  /*9900*/  FMNMX.FTZ R112, R90, R133, !PT ;  /* 0x000000855a707209 */ /* 0x000fc80007810000 */
[----:B------:R-:W-:-:S03]  /*9910*/  FMNMX.FTZ R133, R91, R112, !PT ;  /* 0x000000705b857209 */ /* 0x000fc60007810000 */
[----:B------:R-:W-:Y:S01]  /*9920*/  MUFU.EX2 R206, R206 ;  /* 0x000000ce00ce7308 */ /* 0x000fe20000000800 */
[----:B------:R-:W-:-:S04]  /*9930*/  FMNMX.FTZ R112, R94, R133, !PT ;  /* 0x000000855e707209 */ /* 0x000fc80007810000 */
[----:B------:R-:W-:-:S05]  /*9940*/  FMNMX.FTZ R112, R95, R112, !PT ;  /* 0x000000705f707209 */ /* 0x000fca0007810000 */
[----:B------:R-:W0:Y:S02]  /*9950*/  SHFL.BFLY PT, R133, R112, 0x2, 0x1f ;  /* 0x0c401f0070857f89 */ /* 0x000e2400000e0000 */
[----:B0-----:R-:W-:Y:S01]  /*9960*/  FMNMX.FTZ R133, R112, R133, !PT ;  /* 0x0000008570857209 */ /* 0x001fe20007810000 */
[----:B------:R-:W-:Y:S02]  /*9970*/  WARPGROUP.DEPBAR.LE gsb0, 0x0 ;  /* 0x00008000000079c5 */ /* 0x000fe40000010000 */
[----:B------:R-:W-:Y:S01]  /*9980*/  WARPGROUP.ARRIVE ;  /* 0x00000000000079c5 */ /* 0x000fe20000000000 */
[-CC-:B------:R-:W-:Y:S01]  /*9990*/  FFMA.FTZ R210, R108, R3.reuse, -R20.reuse ;  /* 0x000000036cd27223 */ /* 0x180fe20000010814 */
[-CC-:B------:R-:W-:Y:S01]  /*99a0*/  FFMA.FTZ R208, R104, R3.reuse, -R20.reuse ;  /* 0x0000000368d07223 */ /* 0x180fe20000010814 */
[----:B------:R-:W0:Y:S01]  /*99b0*/  SHFL.BFLY PT, R108, R133, 0x1, 0x1f ;  /* 0x0c201f00856c7f89 */ /* 0x000e2200000e0000 */
[----:B------:R-:W-:Y:S02]  /*99c0*/  FFMA.FTZ R104, R88, R3, -R20 ;  /* 0x0000000358687223 */ /* 0x000fe40000010814 */
[----:B------:R-:W-:Y:S01]  /*99d0*/  HGMMA.64x128x16.F32.BF16 R24, R212, gdesc[UR8].tnspB, R24, gsb0 ;  /* 0x41e00008d4187df0 */ /* 0x000fe20008001818 */
[----:B------:R-:W-:Y:S01]  /*99e0*/  UMOV UR10, UR6 ;  /* 0x00000006000a7c82 */ /* 0x000fe20008000000 */
[----:B------:R-:W-:Y:S01]  /*99f0*/  UMOV UR11, 0x40000040 ;  /* 0x40000040000b7882 */ /* 0x000fe20000000000 */
[----:B------:R-:W-:Y:S01]  /*9a00*/  MUFU.EX2 R208, R208 ;  /* 0x000000d000d07308 */ /* 0x000fe20000000800 */
[----:B------:R-:W-:-:S07]  /*9a10*/  R2UR UR6, R2 ;  /* 0x00000000020672ca */ /* 0x000fce00000e0000 */
[----:B------:R-:W-:Y:S08]  /*9a20*/  MUFU.EX2 R210, R210 ;  /* 0x000000d200d27308 */ /* 0x000ff00000000800 */
[----:B------:R-:W-:Y:S01]  /*9a30*/  MUFU.EX2 R104, R104 ;  /* 0x0000006800687308 */ /* 0x000fe20000000800 */
[----:B0-----:R-:W-:Y:S01]  /*9a40*/  FMNMX.FTZ R88, R133, R108, !PT ;  /* 0x0000006c85587209 */ /* 0x001fe20007810000 */
[----:B------:R-:W-:Y:S01]  /*9a50*/  IMAD.U32 R133, RZ, RZ, UR7 ;  /* 0x00000007ff857e24 */ /* 0x000fe2000f8e00ff */
[----:B------:R-:W-:-:S03]  /*9a60*/  UMOV UR7, UR60 ;  /* 0x0000003c00077c82 */ /* 0x000fc60008000000 */
[C---:B------:R-:W-:Y:S01]  /*9a70*/  FADD.FTZ R20, -R88.reuse, R13 ;  /* 0x0000000d58147221 */ /* 0x040fe20000010100 */
[-C--:B------:R-:W-:Y:S01]  /*9a80*/  FMUL.FTZ R112, R88, R3.reuse ;  /* 0x0000000358707220 */ /* 0x080fe20000410000 */
[----:B------:R0:W-:Y:S01]  /*9a90*/  MUFU.EX2 R13, R93 ;  /* 0x0000005d000d7308 */ /* 0x0001e20000000800 */
[----:B------:R-:W-:Y:S01]  /*9aa0*/  @!P1 LEA R133, R133, UR61, 0x3 ;  /* 0x0000003d85859c11 */ /* 0x000fe2000f8e18ff */
[-C--:B------:R-:W-:Y:S01]  /*9ab0*/  FMUL.FTZ R20, R20, R3.reuse ;  /* 0x0000000314147220 */ /* 0x080fe20000410000 */
[-CC-:B------:R-:W-:Y:S01]  /*9ac0*/  FFMA.FTZ R177, R170, R3.reuse, -R112.reuse ;  /* 0x00000003aab17223 */ /* 0x180fe20000010870 */
[-CC-:B------:R-:W-:Y:S01]  /*9ad0*/  FFMA.FTZ R108, R171, R3.reuse, -R112.reuse ;  /* 0x00000003ab6c7223 */ /* 0x180fe20000010870 */
[-CC-:B------:R-:W-:Y:S01]  /*9ae0*/  FFMA.FTZ R197, R130, R3.reuse, -R112.reuse ;  /* 0x0000000382c57223 */ /* 0x180fe20000010870 */
[----:B------:R-:W-:Y:S02]  /*9af0*/  IMAD.U32 R130, RZ, RZ, UR60 ;  /* 0x0000003cff827e24 */ /* 0x000fe4000f8e00ff */
[-CC-:B------:R-:W-:Y:S01]  /*9b00*/  FFMA.FTZ R179, R174, R3.reuse, -R112.reuse ;  /* 0x00000003aeb37223 */ /* 0x180fe20000010870 */
[----:B------:R-:W-:Y:S01]  /*9b10*/  MUFU.EX2 R20, R20 ;  /* 0x0000001400147308 */ /* 0x000fe20000000800 */
[-CC-:B------:R-:W-:Y:S01]  /*9b20*/  FFMA.FTZ R148, R175, R3.reuse, -R112.reuse ;  /* 0x00000003af947223 */ /* 0x180fe20000010870 */
[-CC-:B------:R-:W-:Y:S01]  /*9b30*/  FFMA.FTZ R181, R162, R3.reuse, -R112.reuse ;  /* 0x00000003a2b57223 */ /* 0x180fe20000010870 */
[----:B------:R-:W-:Y:S01]  /*9b40*/  @!P1 LEA R130, R130, UR61, 0x3 ;  /* 0x0000003d82829c11 */ /* 0x000fe2000f8e18ff */
[-CC-:B------:R-:W-:Y:S01]  /*9b50*/  FFMA.FTZ R144, R163, R3.reuse, -R112.reuse ;  /* 0x00000003a3907223 */ /* 0x180fe20000010870 */
[----:B0-----:R-:W-:Y:S01]  /*9b60*/  IADD3 R93, -R232, 0xb, RZ ;  /* 0x0000000be85d7810 */ /* 0x001fe20007ffe1ff */
[-CC-:B------:R-:W-:Y:S01]  /*9b70*/  FFMA.FTZ R128, R131, R3.reuse, -R112.reuse ;  /* 0x0000000383807223 */ /* 0x180fe20000010870 */
[----:B------:R-:W-:Y:S01]  /*9b80*/  FFMA.FTZ R183, R166, R3, -R112 ;  /* 0x00000003a6b77223 */ /* 0x000fe20000010870 */
[----:B------:R-:W0:Y:S01]  /*9b90*/  MUFU.EX2 R177, R177 ;  /* 0x000000b100b17308 */ /* 0x000e220000000800 */
[----:B------:R-:W-:-:S02]  /*9ba0*/  @!P1 VIADD R130, R130, 0x34840 ;  /* 0x0003484082829836 */ /* 0x000fc40000000000 */
[-CC-:B------:R-:W-:Y:S01]  /*9bb0*/  FFMA.FTZ R201, R122, R3.reuse, -R112.reuse ;  /* 0x000000037ac97223 */ /* 0x180fe20000010870 */
[-CC-:B------:R-:W-:Y:S01]  /*9bc0*/  FFMA.FTZ R152, R167, R3.reuse, -R112.reuse ;  /* 0x00000003a7987223 */ /* 0x180fe20000010870 */
[-CC-:B------:R-:W-:Y:S01]  /*9bd0*/  FFMA.FTZ R199, R134, R3.reuse, -R112.reuse ;  /* 0x0000000386c77223 */ /* 0x180fe20000010870 */
[-C--:B------:R-:W-:Y:S01]  /*9be0*/  FFMA.FTZ R185, R154, R3.reuse, -R112 ;  /* 0x000000039ab97223 */ /* 0x080fe20000010870 */
[----:B------:R-:W-:Y:S01]  /*9bf0*/  @!P1 PRMT R131, RZ, 0x654, R130 ;  /* 0x00000654ff839816 */ /* 0x000fe20000000082 */
[-CC-:B------:R-:W-:Y:S01]  /*9c00*/  FFMA.FTZ R140, R155, R3.reuse, -R112.reuse ;  /* 0x000000039b8c7223 */ /* 0x180fe20000010870 */
[----:B------:R-:W1:Y:S01]  /*9c10*/  MUFU.EX2 R108, R108 ;  /* 0x0000006c006c7308 */ /* 0x000e620000000800 */
[-CC-:B------:R-:W-:Y:S01]  /*9c20*/  FFMA.FTZ R187, R158, R3.reuse, -R112.reuse ;  /* 0x000000039ebb7223 */ /* 0x180fe20000010870 */
[-CC-:B------:R-:W-:Y:S01]  /*9c30*/  FFMA.FTZ R116, R159, R3.reuse, -R112.reuse ;  /* 0x000000039f747223 */ /* 0x180fe20000010870 */
[-CC-:B------:R-:W-:Y:S01]  /*9c40*/  FFMA.FTZ R205, R114, R3.reuse, -R112.reuse ;  /* 0x0000000372cd7223 */ /* 0x180fe20000010870 */
[-CC-:B------:R-:W-:Y:S01]  /*9c50*/  FFMA.FTZ R189, R146, R3.reuse, -R112.reuse ;  /* 0x0000000392bd7223 */ /* 0x180fe20000010870 */
[-CC-:B------:R-:W-:Y:S01]  /*9c60*/  FFMA.FTZ R207, R118, R3.reuse, -R112.reuse ;  /* 0x0000000376cf7223 */ /* 0x180fe20000010870 */
[-CC-:B------:R-:W-:Y:S01]  /*9c70*/  FFMA.FTZ R136, R147, R3.reuse, -R112.reuse ;  /* 0x0000000393887223 */ /* 0x180fe20000010870 */
[--C-:B------:R-:W-:Y:S01]  /*9c80*/  FFMA.FTZ R191, R150, R3, -R112.reuse ;  /* 0x0000000396bf7223 */ /* 0x100fe20000010870 */
[----:B------:R-:W2:Y:S01]  /*9c90*/  MUFU.EX2 R179, R179 ;  /* 0x000000b300b37308 */ /* 0x000ea20000000800 */
[----:B0-----:R-:W-:Y:S01]  /*9ca0*/  FFMA.FTZ R11, R20, R11, R177 ;  /* 0x0000000b140b7223 */ /* 0x001fe200000100b1 */
[-CC-:B------:R-:W-:Y:S01]  /*9cb0*/  FFMA.FTZ R209, R106, R3.reuse, -R112.reuse ;  /* 0x000000036ad17223 */ /* 0x180fe20000010870 */
[-CC-:B------:R-:W-:Y:S01]  /*9cc0*/  FFMA.FTZ R120, R151, R3.reuse, -R112.reuse ;  /* 0x0000000397787223 */ /* 0x180fe20000010870 */
[-CC-:B------:R-:W-:Y:S01]  /*9cd0*/  FFMA.FTZ R211, R110, R3.reuse, -R112.reuse ;  /* 0x000000036ed37223 */ /* 0x180fe20000010870 */
[-CC-:B------:R-:W-:Y:S01]  /*9ce0*/  FFMA.FTZ R193, R138, R3.reuse, -R112.reuse ;  /* 0x000000038ac17223 */ /* 0x180fe20000010870 */
[-CC-:B------:R-:W-:Y:S01]  /*9cf0*/  FFMA.FTZ R124, R139, R3.reuse, -R112.reuse ;  /* 0x000000038b7c7223 */ /* 0x180fe20000010870 */
[-CC-:B------:R-:W-:Y:S01]  /*9d00*/  FFMA.FTZ R195, R142, R3.reuse, -R112.reuse ;  /* 0x000000038ec37223 */ /* 0x180fe20000010870 */
[----:B------:R-:W0:Y:S01]  /*9d10*/  MUFU.EX2 R148, R148 ;  /* 0x0000009400947308 */ /* 0x000e220000000800 */
[----:B-1----:R-:W-:Y:S01]  /*9d20*/  FADD.FTZ R122, R108, R11 ;  /* 0x0000000b6c7a7221 */ /* 0x002fe20000010000 */
[-CC-:B------:R-:W-:Y:S01]  /*9d30*/  FFMA.FTZ R132, R143, R3.reuse, -R112.reuse ;  /* 0x000000038f847223 */ /* 0x180fe20000010870 */
[-CC-:B------:R-:W-:Y:S01]  /*9d40*/  FFMA.FTZ R115, R115, R3.reuse, -R112.reuse ;  /* 0x0000000373737223 */ /* 0x180fe20000010870 */
[-CC-:B------:R-:W-:Y:S01]  /*9d50*/  FFMA.FTZ R135, R135, R3.reuse, -R112.reuse ;  /* 0x0000000387877223 */ /* 0x180fe20000010870 */
[-CC-:B------:R-:W-:Y:S01]  /*9d60*/  FFMA.FTZ R203, R126, R3.reuse, -R112.reuse ;  /* 0x000000037ecb7223 */ /* 0x180fe20000010870 */
[-CC-:B------:R-:W-:Y:S01]  /*9d70*/  FFMA.FTZ R127, R127, R3.reuse, -R112.reuse ;  /* 0x000000037f7f7223 */ /* 0x180fe20000010870 */
[-C--:B------:R-:W-:Y:S01]  /*9d80*/  FFMA.FTZ R119, R119, R3.reuse, -R112 ;  /* 0x0000000377777223 */ /* 0x080fe20000010870 */
[----:B------:R-:W1:Y:S01]  /*9d90*/  MUFU.EX2 R181, R181 ;  /* 0x000000b500b57308 */ /* 0x000e620000000800 */
[----:B--2---:R-:W-:Y:S01]  /*9da0*/  FADD.FTZ R11, R179, R122 ;  /* 0x0000007ab30b7221 */ /* 0x004fe20000010000 */
[-CC-:B------:R-:W-:Y:S01]  /*9db0*/  FFMA.FTZ R107, R107, R3.reuse, -R112.reuse ;  /* 0x000000036b6b7223 */ /* 0x180fe20000010870 */
[-CC-:B------:R-:W-:Y:S01]  /*9dc0*/  FFMA.FTZ R111, R111, R3.reuse, -R112.reuse ;  /* 0x000000036f6f7223 */ /* 0x180fe20000010870 */
[-CC-:B------:R-:W-:Y:S01]  /*9dd0*/  FFMA.FTZ R99, R99, R3.reuse, -R112.reuse ;  /* 0x0000000363637223 */ /* 0x180fe20000010870 */
[-CC-:B------:R-:W-:Y:S01]  /*9de0*/  FFMA.FTZ R102, R102, R3.reuse, -R112.reuse ;  /* 0x0000000366667223 */ /* 0x180fe20000010870 */
[-CC-:B------:R-:W-:Y:S01]  /*9df0*/  FFMA.FTZ R103, R103, R3.reuse, -R112.reuse ;  /* 0x0000000367677223 */ /* 0x180fe20000010870 */
[-CC-:B------:R-:W-:Y:S01]  /*9e00*/  FFMA.FTZ R90, R90, R3.reuse, -R112.reuse ;  /* 0x000000035a5a7223 */ /* 0x180fe20000010870 */
[----:B------:R-:W2:Y:S01]  /*9e10*/  MUFU.EX2 R144, R144 ;  /* 0x0000009000907308 */ /* 0x000ea20000000800 */
[----:B0-----:R-:W-:Y:S01]  /*9e20*/  FADD.FTZ R122, R148, R11 ;  /* 0x0000000b947a7221 */ /* 0x001fe20000010000 */
[-CC-:B------:R-:W-:Y:S01]  /*9e30*/  FFMA.FTZ R91, R91, R3.reuse, -R112.reuse ;  /* 0x000000035b5b7223 */ /* 0x180fe20000010870 */
[-CC-:B------:R-:W-:Y:S01]  /*9e40*/  FFMA.FTZ R94, R94, R3.reuse, -R112.reuse ;  /* 0x000000035e5e7223 */ /* 0x180fe20000010870 */
[----:B------:R-:W-:Y:S01]  /*9e50*/  FFMA.FTZ R95, R95, R3, -R112 ;  /* 0x000000035f5f7223 */ /* 0x000fe20000010870 */
[----:B------:R-:W-:-:S02]  /*9e60*/  F2FP.BF16.F32.PACK_AB R177, R108, R177 ;  /* 0x000000b16cb1723e */ /* 0x000fc400000010ff */
[----:B------:R-:W-:Y:S01]  /*9e70*/  F2FP.BF16.F32.PACK_AB R179, R148, R179 ;  /* 0x000000b394b3723e */ /* 0x000fe200000010ff */
[----:B------:R-:W0:Y:S01]  /*9e80*/  MUFU.EX2 R183, R183 ;  /* 0x000000b700b77308 */ /* 0x000e220000000800 */
[----:B-1----:R-:W-:-:S07]  /*9e90*/  FADD.FTZ R11, R181, R122 ;  /* 0x0000007ab50b7221 */ /* 0x002fce0000010000 */
[----:B------:R-:W1:Y:S01]  /*9ea0*/  MUFU.EX2 R152, R152 ;  /* 0x0000009800987308 */ /* 0x000e620000000800 */
[C---:B--2---:R-:W-:Y:S01]  /*9eb0*/  FADD.FTZ R122, R144.reuse, R11 ;  /* 0x0000000b907a7221 */ /* 0x044fe20000010000 */
[----:B------:R-:W-:-:S06]  /*9ec0*/  F2FP.BF16.F32.PACK_AB R181, R144, R181 ;  /* 0x000000b590b5723e */ /* 0x000fcc00000010ff */
[----:B------:R-:W2:Y:S01]  /*9ed0*/  MUFU.EX2 R185, R185 ;  /* 0x000000b900b97308 */ /* 0x000ea20000000800 */
[----:B0-----:R-:W-:-:S07]  /*9ee0*/  FADD.FTZ R11, R183, R122 ;  /* 0x0000007ab70b7221 */ /* 0x001fce0000010000 */
[----:B------:R-:W0:Y:S01]  /*9ef0*/  MUFU.EX2 R140, R140 ;  /* 0x0000008c008c7308 */ /* 0x000e220000000800 */
[C---:B-1----:R-:W-:Y:S01]  /*9f00*/  FADD.FTZ R118, R152.reuse, R11 ;  /* 0x0000000b98767221 */ /* 0x042fe20000010000 */
[----:B------:R-:W-:-:S06]  /*9f10*/  F2FP.BF16.F32.PACK_AB R183, R152, R183 ;  /* 0x000000b798b7723e */ /* 0x000fcc00000010ff */
[----:B------:R-:W1:Y:S01]  /*9f20*/  MUFU.EX2 R187, R187 ;  /* 0x000000bb00bb7308 */ /* 0x000e620000000800 */
[----:B--2---:R-:W-:-:S07]  /*9f30*/  FADD.FTZ R11, R185, R118 ;  /* 0x00000076b90b7221 */ /* 0x004fce0000010000 */
[----:B------:R-:W2:Y:S01]  /*9f40*/  MUFU.EX2 R116, R116 ;  /* 0x0000007400747308 */ /* 0x000ea20000000800 */
[----:B0-----:R-:W-:Y:S01]  /*9f50*/  FADD.FTZ R106, R140, R11 ;  /* 0x0000000b8c6a7221 */ /* 0x001fe20000010000 */
[----:B------:R-:W-:Y:S01]  /*9f60*/  FFMA.FTZ R11, R98, R3, -R112 ;  /* 0x00000003620b7223 */ /* 0x000fe20000010870 */
[----:B------:R-:W-:-:S05]  /*9f70*/  F2FP.BF16.F32.PACK_AB R185, R140, R185 ;  /* 0x000000b98cb9723e */ /* 0x000fca00000010ff */
[----:B------:R-:W0:Y:S01]  /*9f80*/  MUFU.EX2 R189, R189 ;  /* 0x000000bd00bd7308 */ /* 0x000e220000000800 */
[----:B------:R-:W-:Y:S02]  /*9f90*/  WARPGROUP.DEPBAR.LE gsb0, 0x0 ;  /* 0x00008000000079c5 */ /* 0x000fe40000010000 */
[----:B------:R-:W-:Y:S01]  /*9fa0*/  WARPGROUP.ARRIVE ;  /* 0x00000000000079c5 */ /* 0x000fe20000000000 */
[----:B------:R-:W-:Y:S02]  /*9fb0*/  F2FP.BF16.F32.PACK_AB R212, R97, R96 ;  /* 0x0000006061d4723e */ /* 0x000fe400000010ff */
[----:B------:R-:W-:Y:S02]  /*9fc0*/  F2FP.BF16.F32.PACK_AB R214, R101, R100 ;  /* 0x0000006465d6723e */ /* 0x000fe400000010ff */
[----:B------:R-:W3:Y:S01]  /*9fd0*/  MUFU.EX2 R136, R136 ;  /* 0x0000008800887308 */ /* 0x000ee20000000800 */
[----:B------:R-:W-:Y:S07]  /*9fe0*/  HGMMA.64x128x16.F32.BF16 R24, R216, gdesc[UR8].tnspB, R24, gsb0 ;  /* 0x41e00008d8187df0 */ /* 0x000fee0008001818 */
[----:B------:R-:W4:Y:S08]  /*9ff0*/  MUFU.EX2 R191, R191 ;  /* 0x000000bf00bf7308 */ /* 0x000f300000000800 */
[----:B------:R-:W5:Y:S08]  /*a000*/  MUFU.EX2 R120, R120 ;  /* 0x0000007800787308 */ /* 0x000f700000000800 */
[----:B------:R-:W5:Y:S08]  /*a010*/  MUFU.EX2 R193, R193 ;  /* 0x000000c100c17308 */ /* 0x000f700000000800 */
[----:B------:R-:W5:Y:S08]  /*a020*/  MUFU.EX2 R124, R124 ;  /* 0x0000007c007c7308 */ /* 0x000f700000000800 */
[----:B------:R-:W5:Y:S08]  /*a030*/  MUFU.EX2 R195, R195 ;  /* 0x000000c300c37308 */ /* 0x000f700000000800 */
[----:B------:R5:W-:Y:S08]  /*a040*/  MUFU.EX2 R98, R115 ;  /* 0x0000007300627308 */ /* 0x000bf00000000800 */
[----:B------:R-:W5:Y:S08]  /*a050*/  MUFU.EX2 R132, R132 ;  /* 0x0000008400847308 */ /* 0x000f700000000800 */
[----:B------:R-:W5:Y:S08]  /*a060*/  MUFU.EX2 R197, R197 ;  /* 0x000000c500c57308 */ /* 0x000f700000000800 */
[----:B------:R-:W5:Y:S08]  /*a070*/  MUFU.EX2 R128, R128 ;  /* 0x0000008000807308 */ /* 0x000f700000000800 */
[----:B------:R-:W5:Y:S08]  /*a080*/  MUFU.EX2 R199, R199 ;  /* 0x000000c700c77308 */ /* 0x000f700000000800 */
[----:B------:R-:W5:Y:S08]  /*a090*/  MUFU.EX2 R130, R135 ;  /* 0x0000008700827308 */ /* 0x000f700000000800 */
[----:B------:R-:W5:Y:S08]  /*a0a0*/  MUFU.EX2 R201, R201 ;  /* 0x000000c900c97308 */ /* 0x000f700000000800 */
[----:B------:R-:W-:Y:S08]  /*a0b0*/  MUFU.EX2 R203, R203 ;  /* 0x000000cb00cb7308 */ /* 0x000ff00000000800 */
[----:B------:R-:W-:Y:S08]  /*a0c0*/  MUFU.EX2 R205, R205 ;  /* 0x000000cd00cd7308 */ /* 0x000ff00000000800 */
[----:B------:R-:W-:Y:S08]  /*a0d0*/  MUFU.EX2 R207, R207 ;  /* 0x000000cf00cf7308 */ /* 0x000ff00000000800 */
[----:B------:R-:W-:Y:S08]  /*a0e0*/  MUFU.EX2 R209, R209 ;  /* 0x000000d100d17308 */ /* 0x000ff00000000800 */
[----:B------:R-:W-:Y:S01]  /*a0f0*/  MUFU.EX2 R118, R11 ;  /* 0x0000000b00767308 */ /* 0x000fe20000000800 */
[----:B------:R-:W-:-:S02]  /*a100*/  WARPGROUP.DEPBAR.LE gsb0, 0x0 ;  /* 0x00008000000079c5 */ /* 0x000fc40000010000 */
[----:B------:R1:W-:Y:S06]  /*a110*/  BAR.ARV R93, 0x100 ;  /* 0x0004005d0000751d */ /* 0x0003ec0000002000 */
[----:B------:R2:W-:Y:S01]  /*a120*/  @!P1 SYNCS.ARRIVE.TRANS64.RED.A1T0 RZ, [R131+URZ], RZ ;  /* 0x000000ff83ff99a7 */ /* 0x0005e2000810043f */
[----:B------:R-:W-:Y:S01]  /*a130*/  MUFU.EX2 R108, R107 ;  /* 0x0000006b006c7308 */ /* 0x000fe20000000800 */
[----:B-1----:R-:W-:Y:S02]  /*a140*/  @!P1 VIADD R93, R133, 0x34860 ;  /* 0x00034860855d9836 */ /* 0x002fe40000000000 */
[-C--:B------:R-:W-:Y:S01]  /*a150*/  FMUL.FTZ R26, R26, R20.reuse ;  /* 0x000000141a1a7220 */ /* 0x080fe20000410000 */
[-C--:B------:R-:W-:Y:S01]  /*a160*/  FMUL.FTZ R27, R27, R20.reuse ;  /* 0x000000141b1b7220 */ /* 0x080fe20000410000 */
[-C--:B------:R-:W-:Y:S01]  /*a170*/  FMUL.FTZ R30, R30, R20.reuse ;  /* 0x000000141e1e7220 */ /* 0x080fe20000410000 */
[-C--:B------:R-:W-:Y:S01]  /*a180*/  FMUL.FTZ R31, R31, R20.reuse ;  /* 0x000000141f1f7220 */ /* 0x080fe20000410000 */
[-C--:B------:R-:W-:Y:S01]  /*a190*/  FMUL.FTZ R34, R34, R20.reuse ;  /* 0x0000001422227220 */ /* 0x080fe20000410000 */
[----:B--2---:R-:W-:Y:S01]  /*a1a0*/  FADD.FTZ R131, R21, R12 ;  /* 0x0000000c15837221 */ /* 0x004fe20000010000 */
[----:B------:R-:W-:Y:S01]  /*a1b0*/  FFMA.FTZ R12, R123, R3, -R112 ;  /* 0x000000037b0c7223 */ /* 0x000fe20000010870 */
[----:B------:R-:W-:Y:S01]  /*a1c0*/  @!P1 PRMT R123, RZ, 0x654, R93 ;  /* 0x00000654ff7b9816 */ /* 0x000fe2000000005d */
[----:B------:R-:W-:Y:S01]  /*a1d0*/  MUFU.EX2 R211, R211 ;  /* 0x000000d300d37308 */ /* 0x000fe20000000800 */
[----:B------:R-:W-:Y:S01]  /*a1e0*/  FADD.FTZ R134, R178, R131 ;  /* 0x00000083b2867221 */ /* 0x000fe20000010000 */
[-C--:B------:R-:W-:Y:S01]  /*a1f0*/  FMUL.FTZ R35, R35, R20.reuse ;  /* 0x0000001423237220 */ /* 0x080fe20000410000 */
[----:B------:R1:W-:Y:S01]  /*a200*/  @!P1 SYNCS.ARRIVE.TRANS64.RED.A1T0 RZ, [R123+URZ], RZ ;  /* 0x000000ff7bff99a7 */ /* 0x0003e2000810043f */
[-C--:B------:R-:W-:Y:S01]  /*a210*/  FMUL.FTZ R38, R38, R20.reuse ;  /* 0x0000001426267220 */ /* 0x080fe20000410000 */
[----:B------:R-:W-:Y:S01]  /*a220*/  FADD.FTZ R93, R169, R134 ;  /* 0x00000086a95d7221 */ /* 0x000fe20000010000 */
[-C--:B------:R-:W-:Y:S01]  /*a230*/  FMUL.FTZ R39, R39, R20.reuse ;  /* 0x0000001427277220 */ /* 0x080fe20000410000 */
[-C--:B------:R-:W-:Y:S01]  /*a240*/  FMUL.FTZ R42, R42, R20.reuse ;  /* 0x000000142a2a7220 */ /* 0x080fe20000410000 */
[----:B------:R-:W2:Y:S01]  /*a250*/  MUFU.EX2 R12, R12 ;  /* 0x0000000c000c7308 */ /* 0x000ea20000000800 */
[----:B------:R-:W-:Y:S01]  /*a260*/  FADD.FTZ R134, R180, R93 ;  /* 0x0000005db4867221 */ /* 0x000fe20000010000 */
[-C--:B------:R-:W-:Y:S01]  /*a270*/  FMUL.FTZ R43, R43, R20.reuse ;  /* 0x000000142b2b7220 */ /* 0x080fe20000410000 */
[-C--:B------:R-:W-:Y:S01]  /*a280*/  FMUL.FTZ R46, R46, R20.reuse ;  /* 0x000000142e2e7220 */ /* 0x080fe20000410000 */
[-C--:B------:R-:W-:Y:S01]  /*a290*/  FMUL.FTZ R47, R47, R20.reuse ;  /* 0x000000142f2f7220 */ /* 0x080fe20000410000 */
[----:B------:R-:W-:Y:S01]  /*a2a0*/  FADD.FTZ R93, R173, R134 ;  /* 0x00000086ad5d7221 */ /* 0x000fe20000010000 */
[-C--:B------:R-:W-:Y:S01]  /*a2b0*/  FMUL.FTZ R50, R50, R20.reuse ;  /* 0x0000001432327220 */ /* 0x080fe20000410000 */
[-C--:B------:R-:W-:Y:S01]  /*a2c0*/  FMUL.FTZ R51, R51, R20.reuse ;  /* 0x0000001433337220 */ /* 0x080fe20000410000 */
[----:B------:R-:W-:Y:S01]  /*a2d0*/  MUFU.EX2 R99, R99 ;  /* 0x0000006300637308 */ /* 0x000fe20000000800 */
[----:B------:R-:W-:Y:S01]  /*a2e0*/  FADD.FTZ R114, R182, R93 ;  /* 0x0000005db6727221 */ /* 0x000fe20000010000 */
[-C--:B------:R-:W-:Y:S01]  /*a2f0*/  FMUL.FTZ R54, R54, R20.reuse ;  /* 0x0000001436367220 */ /* 0x080fe20000410000 */
[-C--:B------:R-:W-:Y:S01]  /*a300*/  FMUL.FTZ R55, R55, R20.reuse ;  /* 0x0000001437377220 */ /* 0x080fe20000410000 */
        /* <DEDUP_REMOVED lines=14> */
[----:B------:R-:W-:Y:S01]  /*a3f0*/  FADD.FTZ R93, R187, R106 ;  /* 0x0000006abb5d7221 */ /* 0x000fe20000010000 */
[----:B------:R-:W-:Y:S01]  /*a400*/  F2FP.BF16.F32.PACK_AB R187, R116, R187 ;  /* 0x000000bb74bb723e */ /* 0x000fe200000010ff */
[-C--:B------:R-:W-:Y:S01]  /*a410*/  FMUL.FTZ R74, R74, R20.reuse ;  /* 0x000000144a4a7220 */ /* 0x080fe20000410000 */
[----:B-1----:R-:W-:Y:S01]  /*a420*/  FADD.FTZ R123, R153, R110 ;  /* 0x0000006e997b7221 */ /* 0x002fe20000010000 */
[----:B------:R-:W-:Y:S01]  /*a430*/  FADD.FTZ R106, R116, R93 ;  /* 0x0000005d746a7221 */ /* 0x000fe20000010000 */
[-C--:B------:R-:W-:Y:S01]  /*a440*/  FMUL.FTZ R75, R75, R20.reuse ;  /* 0x000000144b4b7220 */ /* 0x080fe20000410000 */
[----:B------:R-:W-:Y:S01]  /*a450*/  MUFU.EX2 R90, R90 ;  /* 0x0000005a005a7308 */ /* 0x000fe20000000800 */
[----:B------:R-:W-:Y:S01]  /*a460*/  FADD.FTZ R110, R188, R123 ;  /* 0x0000007bbc6e7221 */ /* 0x000fe20000010000 */
[----:B0-----:R-:W-:Y:S01]  /*a470*/  FADD.FTZ R93, R189, R106 ;  /* 0x0000006abd5d7221 */ /* 0x001fe20000010000 */
[-C--:B------:R-:W-:Y:S01]  /*a480*/  FMUL.FTZ R78, R78, R20.reuse ;  /* 0x000000144e4e7220 */ /* 0x080fe20000410000 */
[-C--:B------:R-:W-:Y:S01]  /*a490*/  FMUL.FTZ R79, R79, R20.reuse ;  /* 0x000000144f4f7220 */ /* 0x080fe20000410000 */
[----:B------:R-:W-:Y:S01]  /*a4a0*/  FADD.FTZ R123, R145, R110 ;  /* 0x0000006e917b7221 */ /* 0x000fe20000010000 */
[----:B---3--:R-:W-:Y:S01]  /*a4b0*/  FADD.FTZ R106, R136, R93 ;  /* 0x0000005d886a7221 */ /* 0x008fe20000010000 */
[-C--:B------:R-:W-:Y:S01]  /*a4c0*/  FMUL.FTZ R82, R82, R20.reuse ;  /* 0x0000001452527220 */ /* 0x080fe20000410000 */
[----:B------:R-:W-:Y:S01]  /*a4d0*/  MUFU.EX2 R91, R91 ;  /* 0x0000005b005b7308 */ /* 0x000fe20000000800 */
[----:B------:R-:W-:Y:S01]  /*a4e0*/  FADD.FTZ R110, R190, R123 ;  /* 0x0000007bbe6e7221 */ /* 0x000fe20000010000 */
[----:B----4-:R-:W-:Y:S01]  /*a4f0*/  FADD.FTZ R93, R191, R106 ;  /* 0x0000006abf5d7221 */ /* 0x010fe20000010000 */
[C---:B-----5:R-:W-:Y:S01]  /*a500*/  F2FP.BF16.F32.PACK_AB R191, R120.reuse, R191 ;  /* 0x000000bf78bf723e */ /* 0x060fe200000010ff */
[-C--:B------:R-:W-:Y:S01]  /*a510*/  FMUL.FTZ R83, R83, R20.reuse ;  /* 0x0000001453537220 */ /* 0x080fe20000410000 */
[----:B------:R-:W-:Y:S01]  /*a520*/  FADD.FTZ R115, R149, R110 ;  /* 0x0000006e95737221 */ /* 0x000fe20000010000 */
[----:B------:R-:W-:Y:S01]  /*a530*/  FADD.FTZ R110, R120, R93 ;  /* 0x0000005d786e7221 */ /* 0x000fe20000010000 */
[-C--:B------:R-:W-:Y:S01]  /*a540*/  FMUL.FTZ R86, R86, R20.reuse ;  /* 0x0000001456567220 */ /* 0x080fe20000410000 */
[----:B------:R-:W0:Y:S01]  /*a550*/  MUFU.EX2 R106, R119 ;  /* 0x00000077006a7308 */ /* 0x000e220000000800 */
[----:B------:R-:W-:Y:S01]  /*a560*/  FADD.FTZ R112, R192, R115 ;  /* 0x00000073c0707221 */ /* 0x000fe20000010000 */
[----:B------:R-:W-:Y:S01]  /*a570*/  FADD.FTZ R21, R193, R110 ;  /* 0x0000006ec1157221 */ /* 0x000fe20000010000 */
[----:B------:R-:W-:Y:S01]  /*a580*/  FMUL.FTZ R87, R87, R20 ;  /* 0x0000001457577220 */ /* 0x000fe20000410000 */
[----:B------:R-:W-:-:S02]  /*a590*/  IMAD.U32 R20, RZ, RZ, UR6 ;  /* 0x00000006ff147e24 */ /* 0x000fc4000f8e00ff */
[----:B------:R-:W-:Y:S01]  /*a5a0*/  FADD.FTZ R93, R137, R112 ;  /* 0x00000070895d7221 */ /* 0x000fe20000010000 */
[----:B------:R-:W-:Y:S01]  /*a5b0*/  FADD.FTZ R110, R124, R21 ;  /* 0x000000157c6e7221 */ /* 0x000fe20000010000 */
[----:B------:R-:W-:Y:S01]  /*a5c0*/  F2FP.BF16.F32.PACK_AB R218, R13, R92 ;  /* 0x0000005c0dda723e */ /* 0x000fe200000010ff */
[----:B------:R1:W-:Y:S01]  /*a5d0*/  MUFU.EX2 R120, R102 ;  /* 0x0000006600787308 */ /* 0x0003e20000000800 */
[----:B------:R-:W-:Y:S01]  /*a5e0*/  FADD.FTZ R112, R194, R93 ;  /* 0x0000005dc2707221 */ /* 0x000fe20000010000 */
[----:B------:R-:W-:Y:S01]  /*a5f0*/  FADD.FTZ R21, R195, R110 ;  /* 0x0000006ec3157221 */ /* 0x000fe20000010000 */
[-C--:B------:R-:W-:Y:S01]  /*a600*/  FMUL.FTZ R24, R24, R15.reuse ;  /* 0x0000000f18187220 */ /* 0x080fe20000410000 */
[-C--:B------:R-:W-:Y:S01]  /*a610*/  FMUL.FTZ R25, R25, R15.reuse ;  /* 0x0000000f19197220 */ /* 0x080fe20000410000 */
[----:B------:R-:W-:Y:S01]  /*a620*/  FADD.FTZ R93, R141, R112 ;  /* 0x000000708d5d7221 */ /* 0x000fe20000010000 */
[----:B------:R-:W-:Y:S01]  /*a630*/  FADD.FTZ R110, R132, R21 ;  /* 0x00000015846e7221 */ /* 0x000fe20000010000 */
[-C--:B------:R-:W-:Y:S01]  /*a640*/  FMUL.FTZ R28, R28, R15.reuse ;  /* 0x0000000f1c1c7220 */ /* 0x080fe20000410000 */
[----:B------:R-:W-:Y:S01]  /*a650*/  MUFU.EX2 R94, R94 ;  /* 0x0000005e005e7308 */ /* 0x000fe20000000800 */
        /* <DEDUP_REMOVED lines=14> */
[----:B------:R-:W-:Y:S01]  /*a740*/  FMUL.FTZ R40, R40, R15 ;  /* 0x0000000f28287220 */ /* 0x000fe20000410000 */
[----:B------:R-:W3:Y:S01]  /*a750*/  MUFU.EX2 R110, R111 ;  /* 0x0000006f006e7308 */ /* 0x000ee20000000800 */
[----:B------:R-:W-:Y:S01]  /*a760*/  FADD.FTZ R116, R200, R93 ;  /* 0x0000005dc8747221 */ /* 0x000fe20000010000 */
[----:B------:R-:W-:Y:S01]  /*a770*/  FADD.FTZ R21, R201, R112 ;  /* 0x00000070c9157221 */ /* 0x000fe20000010000 */
[C---:B--2---:R-:W-:Y:S01]  /*a780*/  F2FP.BF16.F32.PACK_AB R201, R12.reuse, R201 ;  /* 0x000000c90cc9723e */ /* 0x044fe200000010ff */
[-C--:B------:R-:W-:Y:S01]  /*a790*/  FMUL.FTZ R41, R41, R15.reuse ;  /* 0x0000000f29297220 */ /* 0x080fe20000410000 */
[----:B------:R-:W-:Y:S01]  /*a7a0*/  FADD.FTZ R93, R121, R116 ;  /* 0x00000074795d7221 */ /* 0x000fe20000010000 */
[----:B------:R-:W-:Y:S01]  /*a7b0*/  FADD.FTZ R112, R12, R21 ;  /* 0x000000150c707221 */ /* 0x000fe20000010000 */
[-C--:B------:R-:W-:Y:S01]  /*a7c0*/  FMUL.FTZ R44, R44, R15.reuse ;  /* 0x0000000f2c2c7220 */ /* 0x080fe20000410000 */
        /* <DEDUP_REMOVED lines=22> */
[----:B0-----:R-:W-:Y:S01]  /*a930*/  FADD.FTZ R112, R106, R11 ;  /* 0x0000000b6a707221 */ /* 0x001fe20000010000 */
[-C--:B------:R-:W-:Y:S01]  /*a940*/  FMUL.FTZ R68, R68, R15.reuse ;  /* 0x0000000f44447220 */ /* 0x080fe20000410000 */
[-C--:B------:R-:W-:Y:S01]  /*a950*/  FMUL.FTZ R69, R69, R15.reuse ;  /* 0x0000000f45457220 */ /* 0x080fe20000410000 */
[----:B-1----:R-:W-:Y:S01]  /*a960*/  FADD.FTZ R102, R208, R21 ;  /* 0x00000015d0667221 */ /* 0x002fe20000010000 */
        /* <DEDUP_REMOVED lines=12> */
[----:B---3--:R-:W-:Y:S01]  /*aa30*/  FADD.FTZ R11, R110, R11 ;  /* 0x0000000b6e0b7221 */ /* 0x008fe20000010000 */
[-C--:B------:R-:W-:Y:S01]  /*aa40*/  FMUL.FTZ R84, R84, R15.reuse ;  /* 0x0000000f54547220 */ /* 0x080fe20000410000 */
[----:B------:R-:W-:Y:S01]  /*aa50*/  FMUL.FTZ R85, R85, R15 ;  /* 0x0000000f55557220 */ /* 0x000fe20000410000 */
[----:B------:R-:W-:Y:S01]  /*aa60*/  FADD.FTZ R12, R96, R21 ;  /* 0x00000015600c7221 */ /* 0x000fe20000010000 */
[----:B------:R-:W-:Y:S01]  /*aa70*/  FADD.FTZ R11, R118, R11 ;  /* 0x0000000b760b7221 */ /* 0x000fe20000010000 */
[----:B------:R-:W-:Y:S01]  /*aa80*/  F2FP.BF16.F32.PACK_AB R178, R169, R178 ;  /* 0x000000b2a9b2723e */ /* 0x000fe200000010ff */
[----:B------:R-:W-:-:S02]  /*aa90*/  IMAD.MOV.U32 R15, RZ, RZ, R10 ;  /* 0x000000ffff0f7224 */ /* 0x000fc400078e000a */
[----:B------:R-:W-:Y:S01]  /*aaa0*/  FADD.FTZ R21, R97, R12 ;  /* 0x0000000c61157221 */ /* 0x000fe20000010000 */
[----:B------:R-:W-:Y:S01]  /*aab0*/  FADD.FTZ R11, R99, R11 ;  /* 0x0000000b630b7221 */ /* 0x000fe20000010000 */
[----:B------:R-:W-:Y:S02]  /*aac0*/  F2FP.BF16.F32.PACK_AB R180, R173, R180 ;  /* 0x000000b4adb4723e */ /* 0x000fe400000010ff */
[----:B------:R-:W-:Y:S01]  /*aad0*/  FADD.FTZ R12, R100, R21 ;  /* 0x00000015640c7221 */ /* 0x000fe20000010000 */
[----:B------:R-:W-:Y:S01]  /*aae0*/  FADD.FTZ R11, R120, R11 ;  /* 0x0000000b780b7221 */ /* 0x000fe20000010000 */
[----:B------:R-:W-:Y:S02]  /*aaf0*/  F2FP.BF16.F32.PACK_AB R182, R161, R182 ;  /* 0x000000b6a1b6723e */ /* 0x000fe400000010ff */
[----:B------:R-:W-:Y:S01]  /*ab00*/  FADD.FTZ R21, R101, R12 ;  /* 0x0000000c65157221 */ /* 0x000fe20000010000 */
[----:B------:R-:W-:Y:S01]  /*ab10*/  FADD.FTZ R11, R103, R11 ;  /* 0x0000000b670b7221 */ /* 0x000fe20000010000 */
[----:B------:R-:W-:-:S02]  /*ab20*/  F2FP.BF16.F32.PACK_AB R184, R165, R184 ;  /* 0x000000b8a5b8723e */ /* 0x000fc400000010ff */
        /* <DEDUP_REMOVED lines=10> */
[----:B------:R-:W-:Y:S01]  /*abd0*/  F2FP.BF16.F32.PACK_AB R190, R149, R190 ;  /* 0x000000be95be723e */ /* 0x000fe200000010ff */
[----:B------:R-:W-:Y:S01]  /*abe0*/  FADD.FTZ R11, R95, R11 ;  /* 0x0000000b5f0b7221 */ /* 0x000fe20000010000 */
[----:B------:R-:W-:Y:S01]  /*abf0*/  F2FP.BF16.F32.PACK_AB R192, R137, R192 ;  /* 0x000000c089c0723e */ /* 0x000fe200000010ff */
[----:B------:R-:W-:Y:S01]  /*ac00*/  IMAD.MOV.U32 R13, RZ, RZ, R88 ;  /* 0x000000ffff0d7224 */ /* 0x000fe200078e0058 */
[----:B------:R-:W-:Y:S02]  /*ac10*/  F2FP.BF16.F32.PACK_AB R193, R124, R193 ;  /* 0x000000c17cc1723e */ /* 0x000fe400000010ff */
[----:B------:R-:W-:Y:S02]  /*ac20*/  F2FP.BF16.F32.PACK_AB R194, R141, R194 ;  /* 0x000000c28dc2723e */ /* 0x000fe400000010ff */
[----:B------:R-:W-:Y:S02]  /*ac30*/  F2FP.BF16.F32.PACK_AB R195, R132, R195 ;  /* 0x000000c384c3723e */ /* 0x000fe400000010ff */
[----:B------:R-:W-:-:S02]  /*ac40*/  F2FP.BF16.F32.PACK_AB R196, R157, R196 ;  /* 0x000000c49dc4723e */ /* 0x000fc400000010ff */
[----:B------:R-:W-:Y:S02]  /*ac50*/  F2FP.BF16.F32.PACK_AB R197, R128, R197 ;  /* 0x000000c580c5723e */ /* 0x000fe400000010ff */
[----:B------:R-:W-:Y:S02]  /*ac60*/  F2FP.BF16.F32.PACK_AB R198, R129, R198 ;  /* 0x000000c681c6723e */ /* 0x000fe400000010ff */
        /* <DEDUP_REMOVED lines=16> */
[----:B------:R-:W-:Y:S01]  /*ad70*/  F2FP.BF16.F32.PACK_AB R219, R95, R94 ;  /* 0x0000005e5fdb723e */ /* 0x000fe200000010ff */
[----:B------:R-:W-:Y:S06]  /*ad80*/  @P2 BRA `(.L_x_24) ;  /* 0xffffffb400242947 */ /* 0x000fec000383ffff */
.L_x_15:
[----:B------:R-:W-:Y:S06]  /*ad90*/  BAR.ARV 0x8, 0x180 ;  /* 0x0206000000007b1d */ /* 0x000fec0000002000 */
[----:B------:R-:W-:Y:S05]  /*ada0*/  @!P0 BRA `(.L_x_25) ;  /* 0x0000000000048947 */ /* 0x000fea0003800000 */
[----:B------:R-:W-:Y:S01]  /*adb0*/  BPT.TRAP 0x1 ;  /* 0x000000040000795c */ /* 0x000fe20000300000 */
.L_x_25:
[----:B------:R-:W-:Y:S01]  /*adc0*/  R2UR UR4, R2 ;  /* 0x00000000020472ca */ /* 0x000fe200000e0000 */
[----:B------:R-:W-:-:S12]  /*add0*/  ULEA UR8, UR60, UR61, 0x3 ;  /* 0x0000003d3c087291 */ /* 0x000fd8000f8e183f */
[----:B------:R-:W-:-:S05]  /*ade0*/  IMAD.U32 R0, RZ, RZ, UR4 ;  /* 0x00000004ff007e24 */ /* 0x000fca000f8e00ff */
[----:B------:R-:W-:-:S04]  /*adf0*/  SHF.L.U32 R0, R0, 0x1f, RZ ;  /* 0x0000001f00007819 */ /* 0x000fc800000006ff */
[----:B------:R0:W1:Y:S01]  /*ae00*/  SYNCS.PHASECHK.TRANS64.TRYWAIT P2, [UR8+0x34850], R0 ;  /* 0x03485000ff0075a7 */ /* 0x0000620008040148 */
[----:B------:R-:W-:Y:S05]  /*ae10*/  @!P0 BRA `(.L_x_26) ;  /* 0x0000000000048947 */ /* 0x000fea0003800000 */
[----:B------:R-:W-:Y:S01]  /*ae20*/  BPT.TRAP 0x1 ;  /* 0x000000040000795c */ /* 0x000fe20000300000 */
.L_x_26:
[----:B-1----:R-:W-:Y:S05]  /*ae30*/  @P2 BRA `(.L_x_27) ;  /* 0x0000000000082947 */ /* 0x002fea0003800000 */
[----:B------:R-:W1:Y:S02]  /*ae40*/  SYNCS.PHASECHK.TRANS64.TRYWAIT P0, [UR8+0x34850], R0 ;  /* 0x03485000ff0075a7 */ /* 0x000e640008000148 */
[----:B-1----:R-:W-:Y:S05]  /*ae50*/  @!P0 BRA `(.L_x_28) ;  /* 0x0000005c00a88947 */ /* 0x002fea0003800000 */
.L_x_27:
[----:B------:R-:W-:Y:S01]  /*ae60*/  UIADD3 UR4, UR61, 0x400, URZ ;  /* 0x000004003d047890 */ /* 0x000fe2000fffe03f */
[----:B------:R-:W-:Y:S01]  /*ae70*/  WARPGROUP.ARRIVE ;  /* 0x00000000000079c5 */ /* 0x000fe20000000000 */
[----:B------:R-:W-:Y:S01]  /*ae80*/  UMOV UR7, 0x40000040 ;  /* 0x4000004000077882 */ /* 0x000fe20000000000 */
[----:B------:R-:W-:Y:S01]  /*ae90*/  UMOV UR11, 0x40000040 ;  /* 0x40000040000b7882 */ /* 0x000fe20000000000 */
[----:B------:R-:W-:Y:S01]  /*aea0*/  USHF.R.U32.HI UR4, URZ, 0x4, UR4 ;  /* 0x000000043f047899 */ /* 0x000fe20008011604 */
[----:B01----:R-:W0:Y:S01]  /*aeb0*/  SHFL.BFLY PT, R0, R11, 0x2, 0x1f ;  /* 0x0c401f000b007f89 */ /* 0x003e2200000e0000 */
[----:B------:R-:W-:Y:S01]  /*aec0*/  IMAD.MOV.U32 R94, RZ, RZ, -0x800000 ;  /* 0xff800000ff5e7424 */ /* 0x000fe200078e00ff */
[----:B------:R-:W-:Y:S01]  /*aed0*/  CS2R R98, SRZ ;  /* 0x0000000000627805 */ /* 0x000fe2000001ff00 */
[----:B------:R-:W-:Y:S01]  /*aee0*/  ULOP3.LUT UR4, UR4, 0x3fff, URZ, 0xc0, !UPT ;  /* 0x00003fff04047892 */ /* 0x000fe2000f8ec03f */
[----:B------:R-:W1:Y:S01]  /*aef0*/  SHFL.BFLY PT, R5, R12, 0x2, 0x1f ;  /* 0x0c401f000c057f89 */ /* 0x000e6200000e0000 */
[----:B------:R-:W-:Y:S01]  /*af00*/  IMAD.MOV.U32 R95, RZ, RZ, -0x800000 ;  /* 0xff800000ff5f7424 */ /* 0x000fe200078e00ff */
[----:B------:R-:W2:Y:S01]  /*af10*/  LDC R115, c[0x0][0xc38] ;  /* 0x00030e00ff737b82 */ /* 0x000ea20000000800 */
[----:B------:R-:W-:Y:S01]  /*af20*/  ULOP3.LUT UR4, UR4, 0x5800000, URZ, 0xfc, !UPT ;  /* 0x0580000004047892 */ /* 0x000fe2000f8efc3f */
[----:B------:R-:W-:Y:S01]  /*af30*/  R2UR UR12, R224 ;  /* 0x00000000e00c72ca */ /* 0x000fe200000e0000 */
[----:B------:R-:W-:Y:S01]  /*af40*/  ULDC.64 UR14, c[0x0][0x208] ;  /* 0x00008200000e7ab9 */ /* 0x000fe20000000a00 */
[----:B------:R-:W-:Y:S01]  /*af50*/  R2UR UR13, R225 ;  /* 0x00000000e10d72ca */ /* 0x000fe200000e0000 */
[----:B------:R-:W-:Y:S01]  /*af60*/  UIMAD UR6, UR60, 0xb00, UR4 ;  /* 0x00000b003c0678a4 */ /* 0x000fe2000f8e0204 */
[----:B------:R-:W-:-:S03]  /*af70*/  R2UR UR9, R223 ;  /* 0x00000000df0972ca */ /* 0x000fc600000e0000 */
[----:B------:R-:W-:-:S09]  /*af80*/  UIADD3 UR4, UR6, 0x80, URZ ;  /* 0x0000008006047890 */ /* 0x000fd2000fffe03f */
[----:B------:R-:W-:Y:S03]  /*af90*/  HGMMA.64x128x16.F32.BF16 R24, R176, gdesc[UR4].tnspB, R24, gsb0 ;  /* 0x41e00004b0187df0 */ /* 0x000fe60008001818 */
[----:B------:R-:W3:Y:S01]  /*afa0*/  S2UR UR7, SR_SWINHI ;  /* 0x00000000000779c3 */ /* 0x000ee20000002f00 */
[----:B------:R-:W-:Y:S01]  /*afb0*/  UMOV UR10, UR4 ;  /* 0x00000004000a7c82 */ /* 0x000fe20008000000 */
[----:B------:R-:W-:Y:S01]  /*afc0*/  UIADD3 UR4, UR6, 0x100, URZ ;  /* 0x0000010006047890 */ /* 0x000fe2000fffe03f */
[----:B0-----:R-:W-:Y:S01]  /*afd0*/  FADD.FTZ R4, R0, R11 ;  /* 0x0000000b00047221 */ /* 0x001fe20000010000 */
[----:B------:R-:W-:Y:S02]  /*afe0*/  IMAD R16, RZ, RZ, -UR13 ;  /* 0x8000000dff107e24 */ /* 0x000fe4000f8e02ff */
[----:B-1----:R-:W-:Y:S02]  /*aff0*/  FADD.FTZ R5, R5, R12 ;  /* 0x0000000c05057221 */ /* 0x002fe40000010000 */
[----:B------:R-:W0:Y:S01]  /*b000*/  SHFL.BFLY PT, R7, R4, 0x1, 0x1f ;  /* 0x0c201f0004077f89 */ /* 0x000e2200000e0000 */
[----:B--2---:R-:W-:-:S03]  /*b010*/  IMAD R16, R115, R16, UR9 ;  /* 0x0000000973107e24 */ /* 0x004fc6000f8e0210 */
[----:B------:R-:W1:Y:S01]  /*b020*/  SHFL.BFLY PT, R0, R5, 0x1, 0x1f ;  /* 0x0c201f0005007f89 */ /* 0x000e6200000e0000 */
[----:B0-----:R-:W-:Y:S01]  /*b030*/  FADD.FTZ R12, R4, R7 ;  /* 0x00000007040c7221 */ /* 0x001fe20000010000 */
[----:B------:R-:W-:Y:S02]  /*b040*/  IMAD R7, R221, 0x40, R18 ;  /* 0x00000040dd077824 */ /* 0x000fe400078e0212 */
[----:B-1----:R-:W-:Y:S02]  /*b050*/  FADD.FTZ R8, R5, R0 ;  /* 0x0000000005087221 */ /* 0x002fe40000010000 */
[----:B------:R-:W-:-:S03]  /*b060*/  FSETP.NE.FTZ.AND P2, PT, R12, RZ, PT ;  /* 0x000000ff0c00720b */ /* 0x000fc60003f55000 */
[----:B------:R-:W-:-:S10]  /*b070*/  FSETP.NE.FTZ.AND P0, PT, R8, RZ, PT ;  /* 0x000000ff0800720b */ /* 0x000fd40003f15000 */
[----:B------:R-:W-:Y:S01]  /*b080*/  @P2 MUFU.LG2 R6, R12 ;  /* 0x0000000c00062308 */ /* 0x000fe20000000c00 */
[----:B------:R-:W-:-:S07]  /*b090*/  @P2 FMUL.FTZ R14, R3, 0.69314718246459960938 ;  /* 0x3f317218030e2820 */ /* 0x000fce0000410000 */
[----:B------:R-:W0:Y:S08]  /*b0a0*/  @P0 MUFU.LG2 R0, R8 ;  /* 0x0000000800000308 */ /* 0x000e300000000c00 */
[----:B------:R1:W2:Y:S08]  /*b0b0*/  @P0 MUFU.RCP R99, R8 ;  /* 0x0000000800630308 */ /* 0x0002b00000001000 */
[----:B------:R4:W2:Y:S01]  /*b0c0*/  @P2 MUFU.RCP R98, R12 ;  /* 0x0000000c00622308 */ /* 0x0008a20000001000 */
[----:B0-----:R-:W-:Y:S01]  /*b0d0*/  @P0 FMUL.FTZ R0, R0, 0.69314718246459960938 ;  /* 0x3f31721800000820 */ /* 0x001fe20000410000 */
[----:B------:R-:W-:-:S02]  /*b0e0*/  WARPGROUP.DEPBAR.LE gsb0, 0x0 ;  /* 0x00008000000079c5 */ /* 0x000fc40000010000 */
[----:B------:R-:W-:-:S06]  /*b0f0*/  WARPGROUP.ARRIVE ;  /* 0x00000000000079c5 */ /* 0x000fcc0000000000 */
[----:B------:R-:W-:Y:S01]  /*b100*/  HGMMA.64x128x16.F32.BF16 R24, R180, gdesc[UR8].tnspB, R24, gsb0 ;  /* 0x41e00008b4187df0 */ /* 0x000fe20008001818 */
[----:B------:R-:W-:Y:S01]  /*b110*/  UMOV UR10, UR4 ;  /* 0x00000004000a7c82 */ /* 0x000fe20008000000 */
[----:B------:R-:W-:Y:S01]  /*b120*/  UMOV UR11, 0x40000040 ;  /* 0x40000040000b7882 */ /* 0x000fe20000000000 */
[----:B------:R-:W-:Y:S01]  /*b130*/  UIADD3 UR4, UR6, 0x180, URZ ;  /* 0x0000018006047890 */ /* 0x000fe2000fffe03f */
[----:B------:R-:W-:Y:S02]  /*b140*/  WARPGROUP.DEPBAR.LE gsb0, 0x0 ;  /* 0x00008000000079c5 */ /* 0x000fe40000010000 */
        /* <DEDUP_REMOVED lines=34> */
[----:B------:R-:W-:Y:S02]  /*b370*/  UIADD3 UR4, UR6, 0x480, URZ ;  /* 0x0000048006047890 */ /* 0x000fe4000fffe03f */
[----:B------:R-:W-:Y:S01]  /*b380*/  UIADD3 UR6, UR6, 0x500, URZ ;  /* 0x0000050006067890 */ /* 0x000fe2000fffe03f */
[----:B------:R-:W-:Y:S02]  /*b390*/  WARPGROUP.DEPBAR.LE gsb0, 0x0 ;  /* 0x00008000000079c5 */ /* 0x000fe40000010000 */
[----:B------:R-:W-:-:S06]  /*b3a0*/  WARPGROUP.ARRIVE ;  /* 0x00000000000079c5 */ /* 0x000fcc0000000000 */
[----:B------:R-:W-:Y:S01]  /*b3b0*/  HGMMA.64x128x16.F32.BF16 R24, R208, gdesc[UR8].tnspB, R24, gsb0 ;  /* 0x41e00008d0187df0 */ /* 0x000fe20008001818 */
[----:B------:R-:W-:Y:S01]  /*b3c0*/  UMOV UR10, UR4 ;  /* 0x00000004000a7c82 */ /* 0x000fe20008000000 */
[----:B------:R-:W-:Y:S01]  /*b3d0*/  UMOV UR11, 0x40000040 ;  /* 0x40000040000b7882 */ /* 0x000fe20000000000 */
[----:B------:R-:W-:Y:S01]  /*b3e0*/  UMOV UR4, UR61 ;  /* 0x0000003d00047c82 */ /* 0x000fe20008000000 */
[----:B---3--:R-:W-:Y:S01]  /*b3f0*/  UMOV UR5, UR7 ;  /* 0x0000000700057c82 */ /* 0x008fe20008000000 */
[----:B------:R-:W-:Y:S01]  /*b400*/  UMOV UR7, 0x40000040 ;  /* 0x4000004000077882 */ /* 0x000fe20000000000 */
[----:B------:R-:W-:Y:S01]  /*b410*/  IMAD.U32 R96, RZ, RZ, UR4 ;  /* 0x00000004ff607e24 */ /* 0x000fe2000f8e00ff */
[----:B------:R-:W-:Y:S01]  /*b420*/  UIADD3 UR4, -UR12, URZ, URZ ;  /* 0x0000003f0c047290 */ /* 0x000fe2000fffe13f */
[----:B------:R-:W-:Y:S02]  /*b430*/  IMAD.U32 R97, RZ, RZ, UR5 ;  /* 0x00000005ff617e24 */ /* 0x000fe4000f8e00ff */
[----:B------:R-:W-:-:S04]  /*b440*/  IMAD.WIDE R4, R229, 0x2, R96 ;  /* 0x00000002e5047825 */ /* 0x000fc800078e0260 */
[----:B------:R-:W-:-:S04]  /*b450*/  IMAD.WIDE R96, R7, 0x2, R96 ;  /* 0x0000000207607825 */ /* 0x000fc800078e0260 */
[----:B------:R-:W-:Y:S01]  /*b460*/  @P0 FMUL.FTZ R7, R3, 0.69314718246459960938 ;  /* 0x3f31721803070820 */ /* 0x000fe20000410000 */
[----:B------:R-:W-:Y:S01]  /*b470*/  @P2 FMUL.FTZ R3, R6, 0.69314718246459960938 ;  /* 0x3f31721806032820 */ /* 0x000fe20000410000 */
[----:B------:R-:W-:Y:S02]  /*b480*/  IADD3 R109, P6, R4, 0x4060, RZ ;  /* 0x00004060046d7810 */ /* 0x000fe40007fde0ff */
[----:B------:R-:W-:Y:S01]  /*b490*/  @P0 FFMA.FTZ R95, R7, R10, R0 ;  /* 0x0000000a075f0223 */ /* 0x000fe20000010000 */
[----:B------:R-:W-:Y:S01]  /*b4a0*/  @P2 FFMA.FTZ R94, R14, R88, R3 ;  /* 0x000000580e5e2223 */ /* 0x000fe20000010003 */
[C---:B------:R-:W-:Y:S02]  /*b4b0*/  IADD3 R3, P5, R4.reuse, 0x4040, RZ ;  /* 0x0000404004037810 */ /* 0x040fe40007fbe0ff */
[----:B------:R-:W-:Y:S02]  /*b4c0*/  LOP3.LUT R108, R109, 0x380, RZ, 0xc0, !PT ;  /* 0x000003806d6c7812 */ /* 0x000fe400078ec0ff */
[----:B------:R-:W-:Y:S01]  /*b4d0*/  LOP3.LUT R0, R3, 0x380, RZ, 0xc0, !PT ;  /* 0x0000038003007812 */ /* 0x000fe200078ec0ff */
[----:B------:R-:W-:Y:S01]  /*b4e0*/  IMAD.X R111, RZ, RZ, R5, P5 ;  /* 0x000000ffff6f7224 */ /* 0x000fe200028e0605 */
[----:B------:R-:W-:-:S02]  /*b4f0*/  LOP3.LUT R113, R4, 0x380, RZ, 0xc0, !PT ;  /* 0x0000038004717812 */ /* 0x000fc400078ec0ff */
[----:B------:R-:W-:Y:S02]  /*b500*/  SHF.R.U64 R0, R0, 0x3, RZ ;  /* 0x0000000300007819 */ /* 0x000fe400000012ff */
[----:B------:R-:W-:Y:S02]  /*b510*/  SHF.R.U64 R108, R108, 0x3, RZ ;  /* 0x000000036c6c7819 */ /* 0x000fe400000012ff */
[----:B------:R-:W-:Y:S02]  /*b520*/  LOP3.LUT R110, R0, R3, RZ, 0x3c, !PT ;  /* 0x00000003006e7212 */ /* 0x000fe400078e3cff */
[----:B------:R-:W0:Y:S01]  /*b530*/  LDC R0, c[0x0][0xbe8] ;  /* 0x0002fa00ff007b82 */ /* 0x000e220000000800 */
[----:B------:R-:W-:Y:S02]  /*b540*/  SHF.R.U64 R113, R113, 0x3, RZ ;  /* 0x0000000371717819 */ /* 0x000fe400000012ff */
[----:B------:R-:W-:Y:S01]  /*b550*/  LOP3.LUT R108, R108, R109, RZ, 0x3c, !PT ;  /* 0x0000006d6c6c7212 */ /* 0x000fe200078e3cff */
[----:B------:R-:W-:Y:S01]  /*b560*/  IMAD.X R109, RZ, RZ, R5, P6 ;  /* 0x000000ffff6d7224 */ /* 0x000fe200030e0605 */
[----:B------:R-:W-:-:S02]  /*b570*/  IADD3 R9, P3, R4, 0x4000, RZ ;  /* 0x0000400004097810 */ /* 0x000fc40007f7e0ff */
[C---:B-1----:R-:W-:Y:S02]  /*b580*/  IADD3 R8, P6, R4.reuse, 0x40, RZ ;  /* 0x0000004004087810 */ /* 0x042fe40007fde0ff */
[C---:B------:R-:W-:Y:S01]  /*b590*/  IADD3 R10, P4, R4.reuse, 0x4020, RZ ;  /* 0x00004020040a7810 */ /* 0x040fe20007f9e0ff */
[--C-:B------:R-:W-:Y:S01]  /*b5a0*/  IMAD.X R107, RZ, RZ, R5.reuse, P3 ;  /* 0x000000ffff6b7224 */ /* 0x100fe200018e0605 */
[C---:B------:R-:W-:Y:S01]  /*b5b0*/  IADD3 R6, P2, R4.reuse, 0x20, RZ ;  /* 0x0000002004067810 */ /* 0x040fe20007f5e0ff */
[--C-:B------:R-:W-:Y:S01]  /*b5c0*/  IMAD.X R93, RZ, RZ, R5.reuse, P6 ;  /* 0x000000ffff5d7224 */ /* 0x100fe200030e0605 */
[----:B------:R-:W-:Y:S01]  /*b5d0*/  IADD3 R7, P0, R4, 0x60, RZ ;  /* 0x0000006004077810 */ /* 0x000fe20007f1e0ff */
[--C-:B------:R-:W-:Y:S01]  /*b5e0*/  IMAD.X R105, RZ, RZ, R5.reuse, P4 ;  /* 0x000000ffff697224 */ /* 0x100fe200020e0605 */
[----:B------:R-:W-:Y:S01]  /*b5f0*/  LOP3.LUT R112, R113, R4, RZ, 0x3c, !PT ;  /* 0x0000000471707212 */ /* 0x000fe200078e3cff */
[--C-:B------:R-:W-:Y:S01]  /*b600*/  IMAD.X R103, RZ, RZ, R5.reuse, P2 ;  /* 0x000000ffff677224 */ /* 0x100fe200010e0605 */
[----:B------:R-:W-:Y:S01]  /*b610*/  LOP3.LUT R4, R9, 0x380, RZ, 0xc0, !PT ;  /* 0x0000038009047812 */ /* 0x000fe200078ec0ff */
[--C-:B------:R-:W-:Y:S01]  /*b620*/  IMAD.X R101, RZ, RZ, R5.reuse, P0 ;  /* 0x000000ffff657224 */ /* 0x100fe200000e0605 */
[----:B------:R-:W-:Y:S01]  /*b630*/  LOP3.LUT R3, R6, 0x380, RZ, 0xc0, !PT ;  /* 0x0000038006037812 */ /* 0x000fe200078ec0ff */
[----:B------:R-:W-:Y:S01]  /*b640*/  IMAD.MOV.U32 R113, RZ, RZ, R5 ;  /* 0x000000ffff717224 */ /* 0x000fe200078e0005 */
[----:B------:R-:W-:-:S02]  /*b650*/  SHF.R.U64 R4, R4, 0x3, RZ ;  /* 0x0000000304047819 */ /* 0x000fc400000012ff */
[----:B------:R-:W-:Y:S02]  /*b660*/  IADD3 R21, P6, R96, 0x1000, RZ ;  /* 0x0000100060157810 */ /* 0x000fe40007fde0ff */
[----:B0-----:R-:W-:Y:S02]  /*b670*/  ISETP.NE.AND P2, PT, R0, 0x1, PT ;  /* 0x000000010000780c */ /* 0x001fe40003f45270 */
[----:B------:R-:W-:Y:S02]  /*b680*/  SHF.R.U64 R3, R3, 0x3, RZ ;  /* 0x0000000303037819 */ /* 0x000fe400000012ff */
[----:B------:R-:W-:Y:S02]  /*b690*/  LOP3.LUT R106, R4, R9, RZ, 0x3c, !PT ;  /* 0x00000009046a7212 */ /* 0x000fe400078e3cff */
[----:B------:R-:W-:Y:S02]  /*b6a0*/  LOP3.LUT R20, R21, 0x380, RZ, 0xc0, !PT ;  /* 0x0000038015147812 */ /* 0x000fe400078ec0ff */
[----:B------:R-:W-:-:S02]  /*b6b0*/  LOP3.LUT R4, R7, 0x380, RZ, 0xc0, !PT ;  /* 0x0000038007047812 */ /* 0x000fc400078ec0ff */
[----:B------:R-:W-:Y:S02]  /*b6c0*/  IADD3 R15, P0, R96, 0x2000, RZ ;  /* 0x00002000600f7810 */ /* 0x000fe40007f1e0ff */
[----:B------:R-:W-:Y:S01]  /*b6d0*/  LOP3.LUT R102, R3, R6, RZ, 0x3c, !PT ;  /* 0x0000000603667212 */ /* 0x000fe200078e3cff */
[----:B------:R-:W0:Y:S01]  /*b6e0*/  @P2 LDC R114, c[0x0][0xbec] ;  /* 0x0002fb00ff722b82 */ /* 0x000e220000000800 */
[----:B------:R-:W-:Y:S02]  /*b6f0*/  SHF.R.U64 R20, R20, 0x3, RZ ;  /* 0x0000000314147819 */ /* 0x000fe400000012ff */
[----:B------:R-:W-:Y:S02]  /*b700*/  LOP3.LUT R5, R10, 0x380, RZ, 0xc0, !PT ;  /* 0x000003800a057812 */ /* 0x000fe400078ec0ff */
[----:B------:R-:W-:Y:S02]  /*b710*/  LOP3.LUT R3, R8, 0x380, RZ, 0xc0, !PT ;  /* 0x0000038008037812 */ /* 0x000fe400078ec0ff */
[----:B------:R-:W-:-:S02]  /*b720*/  SHF.R.U64 R4, R4, 0x3, RZ ;  /* 0x0000000304047819 */ /* 0x000fc400000012ff */
[----:B------:R-:W-:Y:S02]  /*b730*/  LOP3.LUT R14, R15, 0x380, RZ, 0xc0, !PT ;  /* 0x000003800f0e7812 */ /* 0x000fe400078ec0ff */
[----:B------:R-:W-:Y:S01]  /*b740*/  LOP3.LUT R20, R20, R21, RZ, 0x3c, !PT ;  /* 0x0000001514147212 */ /* 0x000fe200078e3cff */
[----:B------:R-:W-:Y:S01]  /*b750*/  IMAD.X R21, RZ, RZ, R97, P6 ;  /* 0x000000ffff157224 */ /* 0x000fe200030e0661 */
[----:B------:R-:W-:Y:S02]  /*b760*/  SHF.R.U64 R5, R5, 0x3, RZ ;  /* 0x0000000305057819 */ /* 0x000fe400000012ff */
[----:B------:R-:W-:Y:S02]  /*b770*/  SHF.R.U64 R3, R3, 0x3, RZ ;  /* 0x0000000303037819 */ /* 0x000fe400000012ff */
[----:B------:R-:W-:Y:S02]  /*b780*/  LOP3.LUT R100, R4, R7, RZ, 0x3c, !PT ;  /* 0x0000000704647212 */ /* 0x000fe400078e3cff */
[----:B------:R-:W-:-:S02]  /*b790*/  IADD3 R13, P3, R96, 0x3000, RZ ;  /* 0x00003000600d7810 */ /* 0x000fc40007f7e0ff */
[C---:B------:R-:W-:Y:S02]  /*b7a0*/  IADD3 R11, P4, R96.reuse, 0x4000, RZ ;  /* 0x00004000600b7810 */ /* 0x040fe40007f9e0ff */
[C---:B------:R-:W-:Y:S02]  /*b7b0*/  IADD3 R9, P5, R96.reuse, 0x5000, RZ ;  /* 0x0000500060097810 */ /* 0x040fe40007fbe0ff */
[----:B------:R-:W-:Y:S02]  /*b7c0*/  IADD3 R7, P6, R96, 0x6000, RZ ;  /* 0x0000600060077810 */ /* 0x000fe40007fde0ff */
[----:B------:R-:W-:Y:S02]  /*b7d0*/  SHF.R.U64 R14, R14, 0x3, RZ ;  /* 0x000000030e0e7819 */ /* 0x000fe400000012ff */
[----:B------:R-:W-:Y:S02]  /*b7e0*/  LOP3.LUT R104, R5, R10, RZ, 0x3c, !PT ;  /* 0x0000000a05687212 */ /* 0x000fe400078e3cff */
[----:B------:R-:W-:-:S02]  /*b7f0*/  LOP3.LUT R92, R3, R8, RZ, 0x3c, !PT ;  /* 0x00000008035c7212 */ /* 0x000fc400078e3cff */
[----:B----4-:R-:W-:Y:S02]  /*b800*/  LOP3.LUT R12, R13, 0x380, RZ, 0xc0, !PT ;  /* 0x000003800d0c7812 */ /* 0x010fe400078ec0ff */
[----:B------:R-:W-:Y:S02]  /*b810*/  LOP3.LUT R10, R11, 0x380, RZ, 0xc0, !PT ;  /* 0x000003800b0a7812 */ /* 0x000fe400078ec0ff */
[----:B------:R-:W-:Y:S02]  /*b820*/  LOP3.LUT R8, R9, 0x380, RZ, 0xc0, !PT ;  /* 0x0000038009087812 */ /* 0x000fe400078ec0ff */
[----:B------:R-:W-:Y:S02]  /*b830*/  LOP3.LUT R6, R7, 0x380, RZ, 0xc0, !PT ;  /* 0x0000038007067812 */ /* 0x000fe400078ec0ff */
[----:B------:R-:W-:Y:S02]  /*b840*/  LOP3.LUT R89, R96, 0x380, RZ, 0xc0, !PT ;  /* 0x0000038060597812 */ /* 0x000fe400078ec0ff */
[----:B------:R-:W-:Y:S01]  /*b850*/  LOP3.LUT R14, R14, R15, RZ, 0x3c, !PT ;  /* 0x0000000f0e0e7212 */ /* 0x000fe200078e3cff */
[----:B------:R-:W-:Y:S01]  /*b860*/  IMAD.X R15, RZ, RZ, R97, P0 ;  /* 0x000000ffff0f7224 */ /* 0x000fe200000e0661 */
[----:B------:R-:W-:-:S02]  /*b870*/  MOV R112, R112 ;  /* 0x0000007000707202 */ /* 0x000fc40000000f00 */
[----:B------:R-:W-:Y:S01]  /*b880*/  IADD3 R4, P0, R96, 0x7000, RZ ;  /* 0x0000700060047810 */ /* 0x000fe20007f1e0ff */
[----:B------:R-:W1:Y:S01]  /*b890*/  @P2 LDC R113, c[0x0][0xbf0] ;  /* 0x0002fc00ff712b82 */ /* 0x000e620000000800 */
[----:B------:R-:W-:Y:S02]  /*b8a0*/  SHF.R.U64 R12, R12, 0x3, RZ ;  /* 0x000000030c0c7819 */ /* 0x000fe400000012ff */
[----:B------:R-:W-:Y:S01]  /*b8b0*/  SHF.R.U64 R10, R10, 0x3, RZ ;  /* 0x000000030a0a7819 */ /* 0x000fe200000012ff */
[----:B------:R-:W-:Y:S01]  /*b8c0*/  IMAD.X R5, RZ, RZ, R97, P0 ;  /* 0x000000ffff057224 */ /* 0x000fe200000e0661 */
[----:B------:R-:W-:Y:S02]  /*b8d0*/  SHF.R.U64 R8, R8, 0x3, RZ ;  /* 0x0000000308087819 */ /* 0x000fe400000012ff */
[----:B------:R-:W-:Y:S02]  /*b8e0*/  SHF.R.U64 R6, R6, 0x3, RZ ;  /* 0x0000000306067819 */ /* 0x000fe400000012ff */
[----:B------:R-:W-:-:S02]  /*b8f0*/  SHF.R.U64 R89, R89, 0x3, RZ ;  /* 0x0000000359597819 */ /* 0x000fc400000012ff */
[----:B------:R-:W-:Y:S02]  /*b900*/  LOP3.LUT R3, R4, 0x380, RZ, 0xc0, !PT ;  /* 0x0000038004037812 */ /* 0x000fe400078ec0ff */
[----:B------:R-:W-:Y:S01]  /*b910*/  LOP3.LUT R12, R12, R13, RZ, 0x3c, !PT ;  /* 0x0000000d0c0c7212 */ /* 0x000fe200078e3cff */
[--C-:B------:R-:W-:Y:S01]  /*b920*/  IMAD.X R13, RZ, RZ, R97.reuse, P3 ;  /* 0x000000ffff0d7224 */ /* 0x100fe200018e0661 */
[----:B------:R-:W-:Y:S01]  /*b930*/  LOP3.LUT R10, R10, R11, RZ, 0x3c, !PT ;  /* 0x0000000b0a0a7212 */ /* 0x000fe200078e3cff */
[--C-:B------:R-:W-:Y:S01]  /*b940*/  IMAD.X R11, RZ, RZ, R97.reuse, P4 ;  /* 0x000000ffff0b7224 */ /* 0x100fe200020e0661 */
[----:B------:R-:W-:Y:S01]  /*b950*/  LOP3.LUT R8, R8, R9, RZ, 0x3c, !PT ;  /* 0x0000000908087212 */ /* 0x000fe200078e3cff */
[--C-:B------:R-:W-:Y:S01]  /*b960*/  IMAD.X R9, RZ, RZ, R97.reuse, P5 ;  /* 0x000000ffff097224 */ /* 0x100fe200028e0661 */
[----:B------:R-:W-:Y:S01]  /*b970*/  LOP3.LUT R6, R6, R7, RZ, 0x3c, !PT ;  /* 0x0000000706067212 */ /* 0x000fe200078e3cff */
[----:B------:R-:W-:Y:S02]  /*b980*/  WARPGROUP.DEPBAR.LE gsb0, 0x0 ;  /* 0x00008000000079c5 */ /* 0x000fe40000010000 */
[----:B------:R-:W-:Y:S01]  /*b990*/  WARPGROUP.ARRIVE ;  /* 0x00000000000079c5 */ /* 0x000fe20000000000 */
[----:B------:R-:W-:Y:S01]  /*b9a0*/  LOP3.LUT R88, R89, R96, RZ, 0x3c, !PT ;  /* 0x0000006059587212 */ /* 0x000fe200078e3cff */
[--C-:B------:R-:W-:Y:S01]  /*b9b0*/  IMAD.X R7, RZ, RZ, R97.reuse, P6 ;  /* 0x000000ffff077224 */ /* 0x100fe200030e0661 */
[----:B------:R-:W-:Y:S01]  /*b9c0*/  SHF.R.U64 R3, R3, 0x3, RZ ;  /* 0x0000000303037819 */ /* 0x000fe200000012ff */
[----:B------:R-:W-:Y:S01]  /*b9d0*/  IMAD.MOV.U32 R89, RZ, RZ, R97 ;  /* 0x000000ffff597224 */ /* 0x000fe200078e0061 */
[----:B------:R-:W-:Y:S01]  /*b9e0*/  MOV R97, R104 ;  /* 0x0000006800617202 */ /* 0x000fe20000000f00 */
[----:B------:R-:W-:Y:S01]  /*b9f0*/  HGMMA.64x128x16.F32.BF16 R24, R212, gdesc[UR8].tnspB, R24, gsb0 ;  /* 0x41e00008d4187df0 */ /* 0x000fe20008001818 */
[----:B------:R-:W-:Y:S01]  /*ba00*/  ULDC UR10, c[0x0][0xc44] ;  /* 0x00031100000a7ab9 */ /* 0x000fe20000000800 */
[----:B------:R-:W-:Y:S01]  /*ba10*/  MOV R105, R102 ;  /* 0x0000006600697202 */ /* 0x000fe20000000f00 */
[----:B------:R-:W-:Y:S01]  /*ba20*/  UIMAD UR10, UR10, UR4, UR13 ;  /* 0x000000040a0a72a4 */ /* 0x000fe2000f8e020d */
[----:B------:R-:W-:-:S02]  /*ba30*/  MOV R103, R92 ;  /* 0x0000005c00677202 */ /* 0x000fc40000000f00 */
[----:B------:R-:W3:Y:S01]  /*ba40*/  LDC.64 R92, c[0x0][0xb98] ;  /* 0x0002e600ff5c7b82 */ /* 0x000ee20000000a00 */
[----:B------:R-:W-:Y:S01]  /*ba50*/  USHF.R.S32.HI UR11, URZ, 0x1f, UR10 ;  /* 0x0000001f3f0b7899 */ /* 0x000fe2000801140a */
[----:B------:R-:W-:Y:S02]  /*ba60*/  LOP3.LUT R4, R3, R4, RZ, 0x3c, !PT ;  /* 0x0000000403047212 */ /* 0x000fe400078e3cff */
[----:B------:R-:W-:Y:S01]  /*ba70*/  MOV R3, R108 ;  /* 0x0000006c00037202 */ /* 0x000fe20000000f00 */
[----:B------:R-:W-:Y:S01]  /*ba80*/  IMAD.U32 R108, RZ, RZ, UR8 ;  /* 0x00000008ff6c7e24 */ /* 0x000fe2000f8e00ff */
[----:B------:R-:W-:Y:S01]  /*ba90*/  MOV R106, R106 ;  /* 0x0000006a006a7202 */ /* 0x000fe20000000f00 */
[----:B------:R-:W-:Y:S01]  /*baa0*/  IMAD R107, R16, 0x80, R228 ;  /* 0x00000080106b7824 */ /* 0x000fe200078e02e4 */
[----:B------:R-:W-:Y:S01]  /*bab0*/  MOV R100, R100 ;  /* 0x0000006400647202 */ /* 0x000fe20000000f00 */
[----:B------:R-:W-:Y:S01]  /*bac0*/  @!P1 VIADD R104, R108, 0x34860 ;  /* 0x000348606c689836 */ /* 0x000fe20000000000 */
[----:B------:R-:W-:Y:S01]  /*bad0*/  MOV R96, R110 ;  /* 0x0000006e00607202 */ /* 0x000fe20000000f00 */
[----:B0-----:R-:W-:Y:S01]  /*bae0*/  @P2 IMAD.HI.U32 R102, R107, R114, RZ ;  /* 0x000000726b662227 */ /* 0x001fe200078e00ff */
[----:B------:R-:W-:-:S02]  /*baf0*/  ULDC.64 UR8, c[0x0][0xae8] ;  /* 0x0002ba0000087ab9 */ /* 0x000fc40000000a00 */
[----:B------:R-:W-:Y:S01]  /*bb00*/  @!P1 PRMT R104, RZ, 0x654, R104 ;  /* 0x00000654ff689816 */ /* 0x000fe20000000068 */
[----:B------:R-:W-:Y:S01]  /*bb10*/  IMAD.MOV.U32 R101, RZ, RZ, R107 ;  /* 0x000000ffff657224 */ /* 0x000fe200078e006b */
[----:B-1----:R-:W-:Y:S01]  /*bb20*/  @P2 SHF.R.U32.HI R101, RZ, R113, R102 ;  /* 0x00000071ff652219 */ /* 0x002fe20000011666 */
[----:B------:R-:W-:Y:S02]  /*bb30*/  WARPGROUP.DEPBAR.LE gsb0, 0x0 ;  /* 0x00008000000079c5 */ /* 0x000fe40000010000 */
[----:B------:R-:W-:-:S06]  /*bb40*/  WARPGROUP.ARRIVE ;  /* 0x00000000000079c5 */ /* 0x000fcc0000000000 */
[----:B------:R-:W-:Y:S01]  /*bb50*/  HGMMA.64x128x16.F32.BF16 R24, R216, gdesc[UR4].tnspB, R24, gsb0 ;  /* 0x41e00004d8187df0 */ /* 0x000fe20008001818 */
[----:B------:R-:W-:Y:S02]  /*bb60*/  ULDC.64 UR6, c[0x0][0xb90] ;  /* 0x0002e40000067ab9 */ /* 0x000fe40000000a00 */
[----:B------:R-:W-:Y:S02]  /*bb70*/  UIMAD.WIDE.U32 UR4, UR10, UR6, URZ ;  /* 0x000000060a0472a5 */ /* 0x000fe4000f8e003f */
[----:B------:R-:W-:-:S04]  /*bb80*/  UIMAD UR6, UR11, UR6, URZ ;  /* 0x000000060b0672a4 */ /* 0x000fc8000f8e023f */
[----:B------:R-:W-:Y:S01]  /*bb90*/  UIMAD UR6, UR10, UR7, UR6 ;  /* 0x000000070a0672a4 */ /* 0x000fe2000f8e0206 */
[----:B------:R-:W-:Y:S01]  /*bba0*/  IMAD.U32 R90, RZ, RZ, UR4 ;  /* 0x00000004ff5a7e24 */ /* 0x000fe2000f8e00ff */
[----:B------:R-:W-:Y:S01]  /*bbb0*/  USHF.R.S32.HI UR7, URZ, 0x1f, UR12 ;  /* 0x0000001f3f077899 */ /* 0x000fe2000801140c */
[----:B------:R-:W-:Y:S01]  /*bbc0*/  IMAD.U32 R91, RZ, RZ, UR5 ;  /* 0x00000005ff5b7e24 */ /* 0x000fe2000f8e00ff */
[----:B------:R-:W-:-:S06]  /*bbd0*/  UIADD3 UR4, UR5, UR6, URZ ;  /* 0x0000000605047290 */ /* 0x000fcc000fffe03f */
[----:B------:R-:W-:Y:S01]  /*bbe0*/  IMAD.U32 R91, RZ, RZ, UR4 ;  /* 0x00000004ff5b7e24 */ /* 0x000fe2000f8e00ff */
[----:B------:R-:W-:Y:S01]  /*bbf0*/  ULDC.64 UR4, c[0x0][0xb88] ;  /* 0x0002e20000047ab9 */ /* 0x000fe20000000a00 */
[----:B---3--:R-:W-:Y:S01]  /*bc00*/  IMAD.WIDE.U32 R90, R92, UR12, R90 ;  /* 0x0000000c5c5a7c25 */ /* 0x008fe2000f8e005a */
[----:B------:R-:W-:-:S04]  /*bc10*/  UIMAD UR6, UR11, UR8, URZ ;  /* 0x000000080b0672a4 */ /* 0x000fc8000f8e023f */
[----:B------:R-:W-:Y:S02]  /*bc20*/  UIMAD UR6, UR10, UR9, UR6 ;  /* 0x000000090a0672a4 */ /* 0x000fe4000f8e0206 */
[----:B------:R-:W-:Y:S02]  /*bc30*/  UIADD3 UR60, UR60, 0x1, URZ ;  /* 0x000000013c3c7890 */ /* 0x000fe4000fffe03f */
[----:B------:R-:W-:Y:S02]  /*bc40*/  UIADD3 UR61, UR61, 0x34820, URZ ;  /* 0x000348203d3d7890 */ /* 0x000fe4000fffe03f */
[----:B------:R-:W-:Y:S01]  /*bc50*/  UISETP.NE.AND UP0, UPT, UR60, 0x2, UPT ;  /* 0x000000023c00788c */ /* 0x000fe2000bf05270 */
[----:B------:R-:W-:Y:S02]  /*bc60*/  WARPGROUP.DEPBAR.LE gsb0, 0x0 ;  /* 0x00008000000079c5 */ /* 0x000fe40000010000 */
[----:B------:R0:W-:Y:S01]  /*bc70*/  @!P1 SYNCS.ARRIVE.TRANS64.RED.A1T0 RZ, [R104+URZ], RZ ;  /* 0x000000ff68ff99a7 */ /* 0x0001e2000810043f */
[-C--:B--2---:R-:W-:Y:S01]  /*bc80*/  FMUL.FTZ R25, R25, R99.reuse ;  /* 0x0000006319197220 */ /* 0x084fe20000410000 */
[-C--:B------:R-:W-:Y:S01]  /*bc90*/  FMUL.FTZ R24, R24, R99.reuse ;  /* 0x0000006318187220 */ /* 0x080fe20000410000 */
        /* <DEDUP_REMOVED lines=29> */
[----:B------:R-:W-:Y:S01]  /*be70*/  FMUL.FTZ R84, R84, R99 ;  /* 0x0000006354547220 */ /* 0x000fe20000410000 */
[----:B------:R-:W-:-:S02]  /*be80*/  IMAD.MOV R99, RZ, RZ, -R101 ;  /* 0x000000ffff637224 */ /* 0x000fc400078e0a65 */
[-C--:B------:R-:W-:Y:S01]  /*be90*/  FMUL.FTZ R27, R27, R98.reuse ;  /* 0x000000621b1b7220 */ /* 0x080fe20000410000 */
[----:B------:R-:W-:Y:S01]  /*bea0*/  FMUL.FTZ R26, R26, R98 ;  /* 0x000000621a1a7220 */ /* 0x000fe20000410000 */
[----:B------:R-:W-:Y:S01]  /*beb0*/  IMAD R36, R92, UR7, RZ ;  /* 0x000000075c247c24 */ /* 0x000fe2000f8e02ff */
[----:B------:R-:W-:Y:S01]  /*bec0*/  F2FP.BF16.F32.PACK_AB R24, R25, R24 ;  /* 0x000000181918723e */ /* 0x000fe200000010ff */
[----:B------:R-:W-:Y:S02]  /*bed0*/  IMAD R99, R0, R99, R107 ;  /* 0x0000006300637224 */ /* 0x000fe400078e026b */
[----:B------:R-:W-:Y:S01]  /*bee0*/  FMUL.FTZ R31, R31, R98 ;  /* 0x000000621f1f7220 */ /* 0x000fe20000410000 */
[----:B------:R-:W-:Y:S01]  /*bef0*/  F2FP.BF16.F32.PACK_AB R25, R27, R26 ;  /* 0x0000001a1b19723e */ /* 0x000fe200000010ff */
[----:B------:R-:W-:Y:S01]  /*bf00*/  FMUL.FTZ R30, R30, R98 ;  /* 0x000000621e1e7220 */ /* 0x000fe20000410000 */
[----:B------:R-:W-:Y:S01]  /*bf10*/  F2FP.BF16.F32.PACK_AB R26, R29, R28 ;  /* 0x0000001c1d1a723e */ /* 0x000fe200000010ff */
[----:B------:R-:W-:Y:S01]  /*bf20*/  IMAD R93, R93, UR12, R36 ;  /* 0x0000000c5d5d7c24 */ /* 0x000fe2000f8e0224 */
[----:B------:R-:W-:Y:S01]  /*bf30*/  F2FP.BF16.F32.PACK_AB R28, R33, R32 ;  /* 0x00000020211c723e */ /* 0x000fe200000010ff */
[-C--:B------:R-:W-:Y:S01]  /*bf40*/  FMUL.FTZ R39, R39, R98.reuse ;  /* 0x0000006227277220 */ /* 0x080fe20000410000 */
[----:B------:R-:W-:Y:S01]  /*bf50*/  SHF.R.S32.HI R32, RZ, 0x1f, R99 ;  /* 0x0000001fff207819 */ /* 0x000fe20000011463 */
[-C--:B------:R-:W-:Y:S01]  /*bf60*/  FMUL.FTZ R38, R38, R98.reuse ;  /* 0x0000006226267220 */ /* 0x080fe20000410000 */
[----:B------:R-:W-:Y:S01]  /*bf70*/  SHF.R.S32.HI R33, RZ, 0x1f, R101 ;  /* 0x0000001fff217819 */ /* 0x000fe20000011465 */
[----:B------:R-:W-:Y:S01]  /*bf80*/  FMUL.FTZ R35, R35, R98 ;  /* 0x0000006223237220 */ /* 0x000fe20000410000 */
[----:B------:R-:W-:Y:S01]  /*bf90*/  IADD3 R36, P0, R101, R90, RZ ;  /* 0x0000005a65247210 */ /* 0x000fe20007f1e0ff */
[----:B------:R-:W-:Y:S01]  /*bfa0*/  IMAD R32, R32, UR4, RZ ;  /* 0x0000000420207c24 */ /* 0x000fe2000f8e02ff */
[----:B------:R-:W-:Y:S01]  /*bfb0*/  F2FP.BF16.F32.PACK_AB R27, R31, R30 ;  /* 0x0000001e1f1b723e */ /* 0x000fe200000010ff */
[----:B------:R-:W-:Y:S01]  /*bfc0*/  BAR.SYNC.DEFER_BLOCKING 0x1, 0x100 ;  /* 0x0044000000007b1d */ /* 0x000fe20000010000 */
[----:B------:R-:W-:Y:S01]  /*bfd0*/  F2FP.BF16.F32.PACK_AB R30, R37, R102 ;  /* 0x00000066251e723e */ /* 0x000fe200000010ff */
[-C--:B------:R-:W-:Y:S01]  /*bfe0*/  FMUL.FTZ R34, R34, R98.reuse ;  /* 0x0000006222227220 */ /* 0x080fe20000410000 */
[----:B------:R-:W-:Y:S01]  /*bff0*/  IADD3.X R37, R33, R91, R93, P0, !PT ;  /* 0x0000005b21257210 */ /* 0x000fe200007fe45d */
[----:B------:R-:W-:Y:S01]  /*c000*/  FMUL.FTZ R43, R43, R98 ;  /* 0x000000622b2b7220 */ /* 0x000fe20000410000 */
[----:B------:R-:W-:Y:S01]  /*c010*/  F2FP.BF16.F32.PACK_AB R31, R39, R38 ;  /* 0x00000026271f723e */ /* 0x000fe200000010ff */
[----:B------:R-:W-:Y:S01]  /*c020*/  IMAD R39, R99, UR5, R32 ;  /* 0x0000000563277c24 */ /* 0x000fe2000f8e0220 */
[----:B------:R-:W-:Y:S01]  /*c030*/  F2FP.BF16.F32.PACK_AB R32, R41, R40 ;  /* 0x000000282920723e */ /* 0x000fe200000010ff */
[----:B------:R-:W-:Y:S01]  /*c040*/  IMAD.WIDE.U32 R36, R99, UR4, R36 ;  /* 0x0000000463247c25 */ /* 0x000fe2000f8e0024 */
[----:B------:R-:W-:-:S03]  /*c050*/  ULDC UR4, c[0x0][0xa88] ;  /* 0x0002a20000047ab9 */ /* 0x000fc60000000800 */
[-C--:B------:R-:W-:Y:S01]  /*c060*/  FMUL.FTZ R42, R42, R98.reuse ;  /* 0x000000622a2a7220 */ /* 0x080fe20000410000 */
[-C--:B------:R-:W-:Y:S01]  /*c070*/  FMUL.FTZ R47, R47, R98.reuse ;  /* 0x000000622f2f7220 */ /* 0x080fe20000410000 */
[----:B------:R-:W-:Y:S02]  /*c080*/  IMAD R41, R16, 0x80, R227 ;  /* 0x0000008010297824 */ /* 0x000fe400078e02e3 */
[-C--:B------:R-:W-:Y:S01]  /*c090*/  FMUL.FTZ R46, R46, R98.reuse ;  /* 0x000000622e2e7220 */ /* 0x080fe20000410000 */
[----:B------:R-:W-:Y:S01]  /*c0a0*/  IMAD R92, R0, UR4, RZ ;  /* 0x00000004005c7c24 */ /* 0x000fe2000f8e02ff */
[----:B------:R-:W-:Y:S01]  /*c0b0*/  ULDC.64 UR4, c[0x0][0xb50] ;  /* 0x0002d40000047ab9 */ /* 0x000fe20000000a00 */
[----:B------:R-:W-:Y:S01]  /*c0c0*/  LOP3.LUT P0, RZ, R222, 0x3, RZ, 0xc0, !PT ;  /* 0x00000003deff7812 */ /* 0x000fe2000780c0ff */
[-C--:B------:R-:W-:Y:S01]  /*c0d0*/  FMUL.FTZ R51, R51, R98.reuse ;  /* 0x0000006233337220 */ /* 0x080fe20000410000 */
[-C--:B------:R-:W-:Y:S01]  /*c0e0*/  FMUL.FTZ R50, R50, R98.reuse ;  /* 0x0000006232327220 */ /* 0x080fe20000410000 */
[-C--:B------:R-:W-:Y:S01]  /*c0f0*/  FMUL.FTZ R55, R55, R98.reuse ;  /* 0x0000006237377220 */ /* 0x080fe20000410000 */
[----:B------:R-:W-:Y:S01]  /*c100*/  FMUL.FTZ R54, R54, R98 ;  /* 0x0000006236367220 */ /* 0x000fe20000410000 */
[----:B------:R-:W-:Y:S01]  /*c110*/  F2FP.BF16.F32.PACK_AB R29, R35, R34 ;  /* 0x00000022231d723e */ /* 0x000fe200000010ff */
[-C--:B------:R-:W-:Y:S01]  /*c120*/  FMUL.FTZ R59, R59, R98.reuse ;  /* 0x000000623b3b7220 */ /* 0x080fe20000410000 */
[-C--:B------:R-:W-:Y:S01]  /*c130*/  FMUL.FTZ R58, R58, R98.reuse ;  /* 0x000000623a3a7220 */ /* 0x080fe20000410000 */
[----:B------:R1:W-:Y:S01]  /*c140*/  STSM.16.M88.4 [R112], R24 ;  /* 0x0000001870007844 */ /* 0x0003e20000000200 */
[-C--:B------:R-:W-:Y:S01]  /*c150*/  FMUL.FTZ R63, R63, R98.reuse ;  /* 0x000000623f3f7220 */ /* 0x080fe20000410000 */
[----:B------:R-:W-:Y:S01]  /*c160*/  FMUL.FTZ R62, R62, R98 ;  /* 0x000000623e3e7220 */ /* 0x000fe20000410000 */
[----:B------:R-:W-:Y:S01]  /*c170*/  F2FP.BF16.F32.PACK_AB R33, R43, R42 ;  /* 0x0000002a2b21723e */ /* 0x000fe200000010ff */
[----:B------:R-:W-:Y:S01]  /*c180*/  FMUL.FTZ R67, R67, R98 ;  /* 0x0000006243437220 */ /* 0x000fe20000410000 */
[----:B------:R-:W-:Y:S01]  /*c190*/  F2FP.BF16.F32.PACK_AB R34, R45, R44 ;  /* 0x0000002c2d22723e */ /* 0x000fe200000010ff */
[----:B------:R-:W-:Y:S01]  /*c1a0*/  FMUL.FTZ R66, R66, R98 ;  /* 0x0000006242427220 */ /* 0x000fe20000410000 */
[----:B------:R-:W-:Y:S01]  /*c1b0*/  F2FP.BF16.F32.PACK_AB R35, R47, R46 ;  /* 0x0000002e2f23723e */ /* 0x000fe200000010ff */
        /* <DEDUP_REMOVED lines=8> */
[C---:B-1----:R-:W-:Y:S01]  /*c240*/  VIADD R25, R41.reuse, 0x8 ;  /* 0x0000000829197836 */ /* 0x042fe20000000000 */
[----:B------:R-:W-:Y:S01]  /*c250*/  ISETP.GE.OR P1, PT, R41, R92, P0 ;  /* 0x0000005c2900720c */ /* 0x000fe20000726670 */
[----:B------:R-:W-:Y:S01]  /*c260*/  IMAD.IADD R27, R37, 0x1, R39 ;  /* 0x00000001251b7824 */ /* 0x000fe200078e0227 */
[----:B------:R-:W-:Y:S01]  /*c270*/  LEA R37, P3, R36, UR4, 0x2 ;  /* 0x0000000424257c11 */ /* 0x000fe2000f8610ff */
[-C--:B------:R-:W-:Y:S01]  /*c280*/  FMUL.FTZ R87, R87, R98.reuse ;  /* 0x0000006257577220 */ /* 0x080fe20000410000 */
[----:B------:R-:W-:Y:S01]  /*c290*/  FMUL.FTZ R86, R86, R98 ;  /* 0x0000006256567220 */ /* 0x000fe20000410000 */
[----:B------:R-:W-:Y:S01]  /*c2a0*/  ISETP.GE.OR P0, PT, R25, R92, P0 ;  /* 0x0000005c1900720c */ /* 0x000fe20000706670 */
[----:B------:R1:W-:Y:S01]  /*c2b0*/  STSM.16.M88.4 [R105], R28 ;  /* 0x0000001c69007844 */ /* 0x0003e20000000200 */
[----:B------:R-:W-:-:S02]  /*c2c0*/  LEA.HI.X R36, R36, UR5, R27, 0x2, P3 ;  /* 0x0000000524247c11 */ /* 0x000fc400098f141b */
[----:B------:R-:W-:Y:S01]  /*c2d0*/  F2FP.BF16.F32.PACK_AB R24, R49, R48 ;  /* 0x000000303118723e */ /* 0x000fe200000010ff */
[----:B------:R2:W-:Y:S01]  /*c2e0*/  STSM.16.M88.4 [R103], R32 ;  /* 0x0000002067007844 */ /* 0x0005e20000000200 */
[----:B------:R-:W-:Y:S02]  /*c2f0*/  F2FP.BF16.F32.PACK_AB R25, R51, R50 ;  /* 0x000000323319723e */ /* 0x000fe400000010ff */
[----:B------:R-:W-:Y:S02]  /*c300*/  F2FP.BF16.F32.PACK_AB R26, R53, R52 ;  /* 0x00000034351a723e */ /* 0x000fe400000010ff */
[----:B------:R-:W-:Y:S01]  /*c310*/  F2FP.BF16.F32.PACK_AB R27, R55, R54 ;  /* 0x00000036371b723e */ /* 0x000fe200000010ff */
[----:B------:R-:W-:Y:S01]  /*c320*/  SHFL.IDX PT, R52, R37, RZ, 0x1c1f ;  /* 0x001c1fff25347589 */ /* 0x000fe200000e0000 */
[----:B------:R-:W-:Y:S02]  /*c330*/  F2FP.BF16.F32.PACK_AB R72, R73, R72 ;  /* 0x000000484948723e */ /* 0x000fe400000010ff */
[----:B------:R-:W-:Y:S01]  /*c340*/  F2FP.BF16.F32.PACK_AB R73, R75, R74 ;  /* 0x0000004a4b49723e */ /* 0x000fe200000010ff */
[----:B------:R-:W-:Y:S01]  /*c350*/  STSM.16.M88.4 [R100], R24 ;  /* 0x0000001864007844 */ /* 0x000fe20000000200 */
[----:B------:R-:W-:-:S02]  /*c360*/  F2FP.BF16.F32.PACK_AB R80, R81, R80 ;  /* 0x000000505150723e */ /* 0x000fc400000010ff */
[----:B-1----:R-:W-:Y:S01]  /*c370*/  F2FP.BF16.F32.PACK_AB R28, R57, R56 ;  /* 0x00000038391c723e */ /* 0x002fe200000010ff */
[----:B------:R-:W1:Y:S01]  /*c380*/  SHFL.IDX PT, R53, R36, RZ, 0x1c1f ;  /* 0x001c1fff24357589 */ /* 0x000e6200000e0000 */
[----:B------:R-:W-:Y:S01]  /*c390*/  F2FP.BF16.F32.PACK_AB R29, R59, R58 ;  /* 0x0000003a3b1d723e */ /* 0x000fe200000010ff */
[----:B------:R-:W3:Y:S01]  /*c3a0*/  @P2 LDC R57, c[0x0][0xbec] ;  /* 0x0002fb00ff392b82 */ /* 0x000ee20000000800 */
[----:B------:R-:W-:Y:S01]  /*c3b0*/  F2FP.BF16.F32.PACK_AB R30, R61, R60 ;  /* 0x0000003c3d1e723e */ /* 0x000fe200000010ff */
[----:B------:R-:W-:Y:S01]  /*c3c0*/  SHFL.IDX PT, R54, R37, 0x1, 0x1c1f ;  /* 0x003c1f0025367f89 */ /* 0x000fe200000e0000 */
[----:B------:R-:W-:Y:S02]  /*c3d0*/  F2FP.BF16.F32.PACK_AB R31, R63, R62 ;  /* 0x0000003e3f1f723e */ /* 0x000fe400000010ff */
[----:B--2---:R-:W-:Y:S01]  /*c3e0*/  F2FP.BF16.F32.PACK_AB R32, R65, R64 ;  /* 0x000000404120723e */ /* 0x004fe200000010ff */
[----:B------:R-:W2:Y:S01]  /*c3f0*/  SHFL.IDX PT, R55, R36, 0x1, 0x1c1f ;  /* 0x003c1f0024377f89 */ /* 0x000ea200000e0000 */
[----:B------:R-:W-:Y:S01]  /*c400*/  F2FP.BF16.F32.PACK_AB R33, R67, R66 ;  /* 0x000000424321723e */ /* 0x000fe200000010ff */
[----:B------:R-:W4:Y:S01]  /*c410*/  @P2 LDC R59, c[0x0][0xbf0] ;  /* 0x0002fc00ff3b2b82 */ /* 0x000f220000000800 */
[----:B------:R-:W-:Y:S01]  /*c420*/  F2FP.BF16.F32.PACK_AB R34, R69, R68 ;  /* 0x000000444522723e */ /* 0x000fe200000010ff */
[----:B------:R-:W-:Y:S01]  /*c430*/  STSM.16.M88.4 [R106], R28 ;  /* 0x0000001c6a007844 */ /* 0x000fe20000000200 */
[----:B------:R-:W-:-:S02]  /*c440*/  F2FP.BF16.F32.PACK_AB R35, R71, R70 ;  /* 0x000000464723723e */ /* 0x000fc400000010ff */
[----:B------:R-:W-:Y:S02]  /*c450*/  F2FP.BF16.F32.PACK_AB R74, R77, R76 ;  /* 0x0000004c4d4a723e */ /* 0x000fe400000010ff */
[----:B------:R-:W-:Y:S01]  /*c460*/  F2FP.BF16.F32.PACK_AB R75, R79, R78 ;  /* 0x0000004e4f4b723e */ /* 0x000fe200000010ff */
[----:B------:R-:W-:Y:S01]  /*c470*/  STSM.16.M88.4 [R97], R32 ;  /* 0x0000002061007844 */ /* 0x000fe20000000200 */
[----:B------:R-:W-:Y:S02]  /*c480*/  F2FP.BF16.F32.PACK_AB R81, R83, R82 ;  /* 0x000000525351723e */ /* 0x000fe400000010ff */
[----:B------:R-:W-:Y:S01]  /*c490*/  F2FP.BF16.F32.PACK_AB R82, R85, R84 ;  /* 0x000000545552723e */ /* 0x000fe200000010ff */
[----:B------:R-:W-:Y:S01]  /*c4a0*/  STSM.16.M88.4 [R96], R72 ;  /* 0x0000004860007844 */ /* 0x000fe20000000200 */
[----:B------:R-:W-:-:S05]  /*c4b0*/  F2FP.BF16.F32.PACK_AB R83, R87, R86 ;  /* 0x000000565753723e */ /* 0x000fca00000010ff */
[----:B------:R0:W-:Y:S01]  /*c4c0*/  STSM.16.M88.4 [R3], R80 ;  /* 0x0000005003007844 */ /* 0x0001e20000000200 */
[----:B------:R-:W-:Y:S01]  /*c4d0*/  BAR.SYNC.DEFER_BLOCKING 0x1, 0x100 ;  /* 0x0044000000007b1d */ /* 0x000fe20000010000 */
[----:B------:R-:W-:Y:S01]  /*c4e0*/  UIMAD.WIDE.U32 UR4, UR10, UR8, URZ ;  /* 0x000000080a0472a5 */ /* 0x000fe2000f8e003f */
[----:B0-----:R-:W-:-:S04]  /*c4f0*/  IMAD R3, R22, 0x20, R221 ;  /* 0x0000002016037824 */ /* 0x001fc800078e02dd */
[----:B------:R-:W-:Y:S01]  /*c500*/  ULDC.64 UR8, c[0x0][0xaf0] ;  /* 0x0002bc0000087ab9 */ /* 0x000fe20000000a00 */
[----:B-1----:R0:W-:Y:S04]  /*c510*/  @!P1 ST.E desc[UR14][R52.64], R95 ;  /* 0x0000005f34009985 */ /* 0x0021e8000c10190e */
[----:B--2---:R1:W-:Y:S04]  /*c520*/  @!P0 ST.E desc[UR14][R54.64], R94 ;  /* 0x0000005e36008985 */ /* 0x0043e8000c10190e */
[----:B------:R2:W5:Y:S01]  /*c530*/  LD.E.128 R24, desc[UR14][R12.64] ;  /* 0x0000000e0c187980 */ /* 0x000562000c101d00 */
[----:B0-----:R-:W0:Y:S03]  /*c540*/  LDC.64 R52, c[0x0][0xae0] ;  /* 0x0002b800ff347b82 */ /* 0x001e260000000a00 */
[----:B------:R3:W5:Y:S01]  /*c550*/  LD.E.128 R28, desc[UR14][R4.64] ;  /* 0x0000000e041c7980 */ /* 0x000762000c101d00 */
[----:B------:R-:W-:-:S03]  /*c560*/  UIADD3 UR5, UR5, UR6, URZ ;  /* 0x0000000605057290 */ /* 0x000fc6000fffe03f */
[----:B------:R1:W5:Y:S01]  /*c570*/  LD.E.128 R32, desc[UR14][R6.64] ;  /* 0x0000000e06207980 */ /* 0x000362000c101d00 */
[----:B--2---:R-:W-:-:S03]  /*c580*/  IMAD R12, R16, 0x80, R3 ;  /* 0x00000080100c7824 */ /* 0x004fc600078e0203 */
[----:B------:R-:W5:Y:S01]  /*c590*/  LD.E.128 R88, desc[UR14][R88.64] ;  /* 0x0000000e58587980 */ /* 0x000f62000c101d00 */
[----:B---3--:R-:W-:Y:S01]  /*c5a0*/  @P2 IMAD.HI.U32 R4, R12, R57, RZ ;  /* 0x000000390c042227 */ /* 0x008fe200078e00ff */
[----:B------:R-:W-:Y:S02]  /*c5b0*/  UIMAD UR6, UR7, UR8, URZ ;  /* 0x00000008070672a4 */ /* 0x000fe4000f8e023f */
[----:B------:R-:W5:Y:S01]  /*c5c0*/  LD.E.128 R40, desc[UR14][R20.64] ;  /* 0x0000000e14287980 */ /* 0x000f62000c101d00 */
[----:B------:R-:W-:Y:S01]  /*c5d0*/  IMAD.MOV.U32 R3, RZ, RZ, R12 ;  /* 0x000000ffff037224 */ /* 0x000fe200078e000c */
[----:B----4-:R-:W-:Y:S01]  /*c5e0*/  @P2 SHF.R.U32.HI R3, RZ, R59, R4 ;  /* 0x0000003bff032219 */ /* 0x010fe20000011604 */
[----:B------:R-:W-:Y:S01]  /*c5f0*/  UIMAD UR6, UR12, UR9, UR6 ;  /* 0x000000090c0672a4 */ /* 0x000fe2000f8e0206 */
[----:B------:R-:W5:Y:S02]  /*c600*/  LD.E.128 R36, desc[UR14][R14.64] ;  /* 0x0000000e0e247980 */ /* 0x000f64000c101d00 */
[--C-:B------:R-:W-:Y:S01]  /*c610*/  SHF.R.S32.HI R5, RZ, 0x1f, R3.reuse ;  /* 0x0000001fff057819 */ /* 0x100fe20000011403 */
[----:B------:R-:W-:Y:S01]  /*c620*/  UIMAD.WIDE.U32 UR4, UR12, UR8, UR4 ;  /* 0x000000080c0472a5 */ /* 0x000fe2000f8e0004 */
[----:B-1----:R-:W-:Y:S01]  /*c630*/  IMAD.MOV R7, RZ, RZ, -R3 ;  /* 0x000000ffff077224 */ /* 0x002fe200078e0a03 */
[----:B------:R-:W-:Y:S01]  /*c640*/  R2UR UR9, R2 ;  /* 0x00000000020972ca */ /* 0x000fe200000e0000 */
[----:B------:R1:W5:Y:S01]  /*c650*/  LD.E.128 R48, desc[UR14][R10.64] ;  /* 0x0000000e0a307980 */ /* 0x000362000c101d00 */
[-C--:B0-----:R-:W-:Y:S01]  /*c660*/  IMAD R2, R5, R52.reuse, RZ ;  /* 0x0000003405027224 */ /* 0x081fe200078e02ff */
[----:B------:R-:W-:Y:S01]  /*c670*/  UIADD3 UR5, UR5, UR6, URZ ;  /* 0x0000000605057290 */ /* 0x000fe2000fffe03f */
[----:B------:R-:W-:Y:S01]  /*c680*/  IMAD R5, R0, R7, R12 ;  /* 0x0000000700057224 */ /* 0x000fe200078e020c */
[----:B------:R0:W5:Y:S01]  /*c690*/  LD.E.128 R44, desc[UR14][R8.64] ;  /* 0x0000000e082c7980 */ /* 0x000162000c101d00 */
[----:B------:R-:W-:Y:S01]  /*c6a0*/  IMAD R7, R3, R53, R2 ;  /* 0x0000003503077224 */ /* 0x000fe200078e0202 */
[----:B------:R-:W-:Y:S01]  /*c6b0*/  R2UR UR10, R23 ;  /* 0x00000000170a72ca */ /* 0x000fe200000e0000 */
[----:B------:R-:W-:Y:S01]  /*c6c0*/  ULDC.64 UR6, c[0x0][0xa80] ;  /* 0x0002a00000067ab9 */ /* 0x000fe20000000a00 */
[----:B------:R-:W-:Y:S01]  /*c6d0*/  @!PT LDS RZ, [RZ] ;  /* 0x00000000fffff984 */ /* 0x000fe20000000800 */
[----:B------:R-:W-:Y:S01]  /*c6e0*/  @!PT LDS RZ, [RZ] ;  /* 0x00000000fffff984 */ /* 0x000fe20000000800 */
[----:B------:R-:W-:Y:S01]  /*c6f0*/  @!PT LDS RZ, [RZ] ;  /* 0x00000000fffff984 */ /* 0x000fe20000000800 */
[----:B------:R-:W-:Y:S01]  /*c700*/  @!PT LDS RZ, [RZ] ;  /* 0x00000000fffff984 */ /* 0x000fe20000000800 */
[----:B------:R2:W-:Y:S06]  /*c710*/  MEMBAR.ALL.CTA ;  /* 0x0000000000007992 */ /* 0x0005ec0000008000 */
[----:B--2---:R-:W0:Y:S01]  /*c720*/  FENCE.VIEW.ASYNC.S ;  /* 0x00000000000073c6 */ /* 0x004e220000000000 */
[----:B------:R-:W-:Y:S01]  /*c730*/  SHF.R.S32.HI R0, RZ, 0x1f, R5 ;  /* 0x0000001fff007819 */ /* 0x000fe20000011405 */
[----:B------:R-:W-:Y:S01]  /*c740*/  IMAD.WIDE.U32 R2, R3, R52, UR4 ;  /* 0x0000000403027e25 */ /* 0x000fe2000f8e0034 */
[----:B------:R-:W-:-:S03]  /*c750*/  ULDC.64 UR4, c[0x0][0xad8] ;  /* 0x0002b60000047ab9 */ /* 0x000fc60000000a00 */
[----:B------:R-:W-:Y:S02]  /*c760*/  IMAD.IADD R3, R3, 0x1, R7 ;  /* 0x0000000103037824 */ /* 0x000fe400078e0207 */
[----:B------:R-:W-:Y:S02]  /*c770*/  IMAD R0, R0, UR4, RZ ;  /* 0x0000000400007c24 */ /* 0x000fe4000f8e02ff */
[----:B-1----:R-:W-:Y:S02]  /*c780*/  IMAD R11, R16, 0x80, R221 ;  /* 0x00000080100b7824 */ /* 0x002fe400078e02dd */
[C---:B------:R-:W-:Y:S02]  /*c790*/  IMAD R7, R5.reuse, UR5, R0 ;  /* 0x0000000505077c24 */ /* 0x040fe4000f8e0200 */
[----:B------:R-:W-:Y:S01]  /*c7a0*/  IMAD.WIDE.U32 R2, R5, UR4, R2 ;  /* 0x0000000405027c25 */ /* 0x000fe2000f8e0002 */
[----:B------:R-:W-:Y:S01]  /*c7b0*/  ISETP.GE.AND P1, PT, R11, R92, PT ;  /* 0x0000005c0b00720c */ /* 0x000fe20003f26270 */
[----:B------:R-:W-:-:S02]  /*c7c0*/  USEL UR5, URZ, 0x1, UP0 ;  /* 0x000000013f057887 */ /* 0x000fc40008000000 */
[----:B------:R-:W-:Y:S01]  /*c7d0*/  IMAD.IADD R3, R3, 0x1, R7 ;  /* 0x0000000103037824 */ /* 0x000fe200078e0207 */
[----:B------:R-:W-:Y:S01]  /*c7e0*/  UPRMT UR61, URZ, 0x654, UR61 ;  /* 0x000006543f3d7896 */ /* 0x000fe2000800003d */
[C---:B------:R-:W-:Y:S01]  /*c7f0*/  LEA R0, P2, R2.reuse, UR6, 0x1 ;  /* 0x0000000602007c11 */ /* 0x040fe2000f8408ff */
[----:B------:R-:W-:Y:S01]  /*c800*/  VIADD R5, R11, 0x20 ;  /* 0x000000200b057836 */ /* 0x000fe20000000000 */
[----:B------:R-:W-:Y:S01]  /*c810*/  ULDC UR4, c[0x0][0xc] ;  /* 0x0000030000047ab9 */ /* 0x000fe20000000800 */
[----:B------:R-:W-:Y:S01]  /*c820*/  ULOP3.LUT UR9, UR9, UR5, URZ, 0x3c, !UPT ;  /* 0x0000000509097292 */ /* 0x000fe2000f8e3c3f */
[----:B------:R-:W-:Y:S01]  /*c830*/  LEA.HI.X R10, R2, UR7, R3, 0x1, P2 ;  /* 0x00000007020a7c11 */ /* 0x000fe200090f0c03 */
[----:B------:R-:W-:Y:S01]  /*c840*/  UIADD3 UR10, UR4, UR10, URZ ;  /* 0x0000000a040a7290 */ /* 0x000fe2000fffe03f */
[-C--:B------:R-:W-:Y:S01]  /*c850*/  ISETP.GE.AND P3, PT, R5, R92.reuse, PT ;  /* 0x0000005c0500720c */ /* 0x080fe20003f66270 */
[----:B------:R-:W-:Y:S01]  /*c860*/  VIADD R5, R11, 0x40 ;  /* 0x000000400b057836 */ /* 0x000fe20000000000 */
[----:B------:R-:W-:Y:S01]  /*c870*/  USEL UR60, UR60, URZ, UP0 ;  /* 0x0000003f3c3c7287 */ /* 0x000fe20008000000 */
[----:B0-----:R0:W1:Y:S01]  /*c880*/  SHFL.IDX PT, R8, R0, RZ, 0x181f ;  /* 0x00181fff00087589 */ /* 0x00106200000e0000 */
[----:B------:R-:W-:Y:S01]  /*c890*/  IMAD.U32 R2, RZ, RZ, UR9 ;  /* 0x00000009ff027e24 */ /* 0x000fe2000f8e00ff */
[----:B------:R-:W-:Y:S01]  /*c8a0*/  SYNCS.ARRIVE.TRANS64.RED.A1T0 RZ, [UR61], RZ ;  /* 0x000000ffffff79a7 */ /* 0x000fe2000810043d */
[----:B------:R-:W-:Y:S01]  /*c8b0*/  IMAD.U32 R23, RZ, RZ, UR10 ;  /* 0x0000000aff177e24 */ /* 0x000fe2000f8e00ff */
[----:B------:R0:W2:Y:S01]  /*c8c0*/  SHFL.IDX PT, R9, R10, RZ, 0x181f ;  /* 0x00181fff0a097589 */ /* 0x0000a200000e0000 */
[----:B------:R-:W-:Y:S01]  /*c8d0*/  BSSY B0, `(.L_x_29) ;  /* 0x000000c000007945 */ /* 0x000fe20003800000 */
[----:B------:R-:W-:-:S03]  /*c8e0*/  ISETP.GE.AND P0, PT, R5, R92, PT ;  /* 0x0000005c0500720c */ /* 0x000fc60003f06270 */
[----:B------:R-:W-:Y:S10]  /*c8f0*/  @P1 BRA `(.L_x_30) ;  /* 0x0000000000241947 */ /* 0x000ff40003800000 */
[----:B------:R-:W-:Y:S01]  /*c900*/  ULDC UR4, c[0x0][0xac8] ;  /* 0x0002b20000047ab9 */ /* 0x000fe20000000800 */
[----:B------:R-:W-:Y:S01]  /*c910*/  ULDC.64 UR6, c[0x0][0x208] ;  /* 0x0000820000067ab9 */ /* 0x000fe20000000a00 */
[----:B------:R-:W-:Y:S02]  /*c920*/  ISETP.GE.AND P2, PT, R19, UR4, PT ;  /* 0x0000000413007c0c */ /* 0x000fe4000bf46270 */
[----:B------:R-:W-:-:S11]  /*c930*/  ISETP.GE.AND P1, PT, R18, UR4, PT ;  /* 0x0000000412007c0c */ /* 0x000fd6000bf26270 */
[C---:B-1----:R-:W-:Y:S02]  /*c940*/  @!P2 LEA R6, P4, R19.reuse, R8, 0x1 ;  /* 0x000000081306a211 */ /* 0x042fe400078808ff */
[----:B--2---:R-:W-:Y:S02]  /*c950*/  @!P1 IMAD.WIDE R4, R18, 0x2, R8 ;  /* 0x0000000212049825 */ /* 0x004fe400078e0208 */
[----:B------:R-:W-:-:S03]  /*c960*/  @!P2 LEA.HI.X R7, R19, R9, R231, 0x1, P4 ;  /* 0x000000091307a211 */ /* 0x000fc600020f0ce7 */
[----:B-----5:R3:W-:Y:S04]  /*c970*/  @!P1 ST.E.128 desc[UR6][R4.64], R88 ;  /* 0x0000005804009985 */ /* 0x0207e8000c101d06 */
[----:B------:R3:W-:Y:S02]  /*c980*/  @!P2 ST.E.128 desc[UR6][R6.64], R48 ;  /* 0x000000300600a985 */ /* 0x0007e4000c101d06 */
.L_x_30:
[----:B------:R-:W-:Y:S05]  /*c990*/  BSYNC B0 ;  /* 0x0000000000007941 */ /* 0x000fea0003800000 */
.L_x_29:
[----:B--2---:R2:W4:Y:S01]  /*c9a0*/  SHFL.IDX PT, R9, R10, 0x1, 0x181f ;  /* 0x00381f000a097f89 */ /* 0x00452200000e0000 */
[----:B------:R-:W-:Y:S03]  /*c9b0*/  BSSY B0, `(.L_x_31) ;  /* 0x000000c000007945 */ /* 0x000fe60003800000 */
[----:B-1----:R2:W1:Y:S01]  /*c9c0*/  SHFL.IDX PT, R8, R0, 0x1, 0x181f ;  /* 0x00381f0000087f89 */ /* 0x00246200000e0000 */
[----:B------:R-:W-:Y:S05]  /*c9d0*/  @P3 BRA `(.L_x_32) ;  /* 0x0000000000243947 */ /* 0x000fea0003800000 */
[----:B------:R-:W-:Y:S01]  /*c9e0*/  ULDC UR4, c[0x0][0xac8] ;  /* 0x0002b20000047ab9 */ /* 0x000fe20000000800 */
[----:B------:R-:W-:Y:S01]  /*c9f0*/  ULDC.64 UR6, c[0x0][0x208] ;  /* 0x0000820000067ab9 */ /* 0x000fe20000000a00 */
[----:B------:R-:W-:Y:S02]  /*ca00*/  ISETP.GE.AND P3, PT, R19, UR4, PT ;  /* 0x0000000413007c0c */ /* 0x000fe4000bf66270 */
[----:B------:R-:W-:-:S11]  /*ca10*/  ISETP.GE.AND P2, PT, R18, UR4, PT ;  /* 0x0000000412007c0c */ /* 0x000fd6000bf46270 */
[C---:B-1-3--:R-:W-:Y:S02]  /*ca20*/  @!P3 LEA R6, P1, R19.reuse, R8, 0x1 ;  /* 0x000000081306b211 */ /* 0x04afe400078208ff */
[----:B----4-:R-:W-:Y:S02]  /*ca30*/  @!P2 IMAD.WIDE R4, R18, 0x2, R8 ;  /* 0x000000021204a825 */ /* 0x010fe400078e0208 */
[----:B------:R-:W-:-:S03]  /*ca40*/  @!P3 LEA.HI.X R7, R19, R9, R231, 0x1, P1 ;  /* 0x000000091307b211 */ /* 0x000fc600008f0ce7 */
[----:B-----5:R1:W-:Y:S04]  /*ca50*/  @!P2 ST.E.128 desc[UR6][R4.64], R40 ;  /* 0x000000280400a985 */ /* 0x0203e8000c101d06 */
[----:B------:R1:W-:Y:S02]  /*ca60*/  @!P3 ST.E.128 desc[UR6][R6.64], R44 ;  /* 0x0000002c0600b985 */ /* 0x0003e4000c101d06 */
.L_x_32:
[----:B------:R-:W-:Y:S05]  /*ca70*/  BSYNC B0 ;  /* 0x0000000000007941 */ /* 0x000fea0003800000 */
.L_x_31:
[----:B----4-:R4:W0:Y:S01]  /*ca80*/  SHFL.IDX PT, R9, R10, 0x2, 0x181f ;  /* 0x00581f000a097f89 */ /* 0x01082200000e0000 */
        /* <DEDUP_REMOVED lines=8> */
[----:B0-----:R-:W-:Y:S02]  /*cb10*/  @!P1 IMAD.WIDE R4, R18, 0x2, R8 ;  /* 0x0000000212049825 */ /* 0x001fe400078e0208 */
[----:B------:R-:W-:-:S03]  /*cb20*/  @!P2 LEA.HI.X R7, R19, R9, R231, 0x1, P0 ;  /* 0x000000091307a211 */ /* 0x000fc600000f0ce7 */
[----:B-----5:R0:W-:Y:S04]  /*cb30*/  @!P1 ST.E.128 desc[UR6][R4.64], R36 ;  /* 0x0000002404009985 */ /* 0x0201e8000c101d06 */
[----:B------:R0:W-:Y:S02]  /*cb40*/  @!P2 ST.E.128 desc[UR6][R6.64], R32 ;  /* 0x000000200600a985 */ /* 0x0001e4000c101d06 */
.L_x_34:
[----:B------:R-:W-:Y:S05]  /*cb50*/  BSYNC B0 ;  /* 0x0000000000007941 */ /* 0x000fea0003800000 */
.L_x_33:
[----:B------:R-:W-:Y:S01]  /*cb60*/  VIADD R3, R11, 0x60 ;  /* 0x000000600b037836 */ /* 0x000fe20000000000 */
[----:B0-----:R0:W0:Y:S01]  /*cb70*/  SHFL.IDX PT, R9, R10, 0x3, 0x181f ;  /* 0x00781f000a097f89 */ /* 0x00102200000e0000 */
[----:B------:R-:W-:Y:S01]  /*cb80*/  BSSY B0, `(.L_x_35) ;  /* 0x000000e000007945 */ /* 0x000fe20003800000 */
[----:B------:R-:W-:Y:S02]  /*cb90*/  VIADD R220, R220, 0x1 ;  /* 0x00000001dcdc7836 */ /* 0x000fe40000000000 */
[----:B------:R-:W-:Y:S01]  /*cba0*/  ISETP.GE.AND P0, PT, R3, R92, PT ;  /* 0x0000005c0300720c */ /* 0x000fe20003f06270 */
[----:B-1----:R1:W0:-:S12]  /*cbb0*/  SHFL.IDX PT, R8, R0, 0x3, 0x181f ;  /* 0x00781f0000087f89 */ /* 0x00221800000e0000 */
[----:B-1----:R-:W-:Y:S05]  /*cbc0*/  @P0 BRA `(.L_x_36) ;  /* 0x0000000000240947 */ /* 0x002fea0003800000 */
[----:B------:R-:W-:Y:S01]  /*cbd0*/  ULDC UR4, c[0x0][0xac8] ;  /* 0x0002b20000047ab9 */ /* 0x000fe20000000800 */
[----:B------:R-:W-:Y:S01]  /*cbe0*/  ULDC.64 UR6, c[0x0][0x208] ;  /* 0x0000820000067ab9 */ /* 0x000fe20000000a00 */
[----:B------:R-:W-:Y:S02]  /*cbf0*/  ISETP.GE.AND P2, PT, R19, UR4, PT ;  /* 0x0000000413007c0c */ /* 0x000fe4000bf46270 */
[----:B------:R-:W-:-:S11]  /*cc00*/  ISETP.GE.AND P1, PT, R18, UR4, PT ;  /* 0x0000000412007c0c */ /* 0x000fd6000bf26270 */
[C---:B0--3--:R-:W-:Y:S02]  /*cc10*/  @!P2 LEA R6, P0, R19.reuse, R8, 0x1 ;  /* 0x000000081306a211 */ /* 0x049fe400078008ff */
[----:B------:R-:W-:Y:S02]  /*cc20*/  @!P1 IMAD.WIDE R4, R18, 0x2, R8 ;  /* 0x0000000212049825 */ /* 0x000fe400078e0208 */
[----:B------:R-:W-:-:S03]  /*cc30*/  @!P2 LEA.HI.X R7, R19, R9, R231, 0x1, P0 ;  /* 0x000000091307a211 */ /* 0x000fc600000f0ce7 */
[----:B-----5:R1:W-:Y:S04]  /*cc40*/  @!P1 ST.E.128 desc[UR6][R4.64], R24 ;  /* 0x0000001804009985 */ /* 0x0203e8000c101d06 */
[----:B------:R1:W-:Y:S02]  /*cc50*/  @!P2 ST.E.128 desc[UR6][R6.64], R28 ;  /* 0x0000001c0600a985 */ /* 0x0003e4000c101d06 */
.L_x_36:
[----:B------:R-:W-:Y:S05]  /*cc60*/  BSYNC B0 ;  /* 0x0000000000007941 */ /* 0x000fea0003800000 */
.L_x_35:
[----:B--2-4-:R-:W2:Y:S01]  /*cc70*/  LDC R0, c[0x0][0xc34] ;  /* 0x00030d00ff007b82 */ /* 0x014ea20000000800 */
[----:B------:R-:W-:-:S13]  /*cc80*/  R2UR UR4, R23 ;  /* 0x00000000170472ca */ /* 0x000fda00000e0000 */
[----:B--2---:R-:W-:-:S13]  /*cc90*/  ISETP.LE.AND P0, PT, R0, UR4, PT ;  /* 0x0000000400007c0c */ /* 0x004fda000bf03270 */
[----:B------:R-:W-:Y:S05]  /*cca0*/  @!P0 BRA `(.L_x_37) ;  /* 0xffffff40003c8947 */ /* 0x000fea000383ffff */
[----:B------:R-:W-:Y:S05]  /*ccb0*/  EXIT ;  /* 0x000000000000794d */ /* 0x000fea0003800000 */
.L_x_7:
[----:B------:R-:W-:-:S08]  /*ccc0*/  NOP ;  /* 0x0000000000007918 */ /* 0x000fd00000000000 */
[----:B--2---:R-:W0:-:S00]  /*ccd0*/  USETMAXREG.DEALLOC.CTAPOOL 0x18 ;  /* 0x00000018000079c8 */ /* 0x004e0000080e0500 */
[----:B------:R-:W1:Y:S01]  /*cce0*/  S2UR UR5, SR_CTAID.X ;  /* 0x00000000000579c3 */ /* 0x000e620000002500 */
[----:B0-----:R-:W-:Y:S02]  /*ccf0*/  IMAD.MOV.U32 R2, RZ, RZ, 0x1 ;  /* 0x00000001ff027424 */ /* 0x001fe400078e00ff */
[----:B------:R-:W-:-:S05]  /*cd00*/  IMAD.MOV.U32 R18, RZ, RZ, RZ ;  /* 0x000000ffff127224 */ /* 0x000fca00078e00ff */
[----:B------:R-:W1:Y:S02]  /*cd10*/  LDC R3, c[0x0][0xc34] ;  /* 0x00030d00ff037b82 */ /* 0x000e640000000800 */
[----:B-1----:R-:W-:Y:S01]  /*cd20*/  ISETP.LE.AND P0, PT, R3, UR5, PT ;  /* 0x0000000503007c0c */ /* 0x002fe2000bf03270 */
[----:B------:R-:W-:-:S05]  /*cd30*/  IMAD.MOV.U32 R3, RZ, RZ, 0x1 ;  /* 0x00000001ff037424 */ /* 0x000fca00078e00ff */
[----:B------:R0:W-:Y:S07]  /*cd40*/  STL [R1+0x4], R3 ;  /* 0x0000040301007387 */ /* 0x0001ee0000100800 */
[----:B------:R-:W-:Y:S05]  /*cd50*/  @P0 BRA `(.L_x_38) ;  /* 0x0000003800b40947 */ /* 0x000fea0003800000 */
[----:B------:R-:W1:Y:S01]  /*cd60*/  S2UR UR4, SR_CgaCtaId ;  /* 0x00000000000479c3 */ /* 0x000e620000008800 */
[C---:B------:R-:W-:Y:S01]  /*cd70*/  IMAD.SHL.U32 R2, R0.reuse, 0x8, RZ ;  /* 0x0000000800027824 */ /* 0x040fe200078e00ff */
[----:B------:R-:W-:Y:S01]  /*cd80*/  LOP3.LUT R5, R0, 0x7f, RZ, 0xc0, !PT ;  /* 0x0000007f00057812 */ /* 0x000fe200078ec0ff */
[----:B------:R-:W-:Y:S01]  /*cd90*/  UMOV UR36, 0x400 ;  /* 0x0000040000247882 */ /* 0x000fe20000000000 */
[----:B------:R-:W-:Y:S01]  /*cda0*/  IMAD.MOV.U32 R18, RZ, RZ, RZ ;  /* 0x000000ffff127224 */ /* 0x000fe200078e00ff */
[----:B------:R-:W-:Y:S01]  /*cdb0*/  ULDC.64 UR38, c[0x0][0x198] ;  /* 0x0000660000267ab9 */ /* 0x000fe20000000a00 */
[C---:B0-----:R-:W-:Y:S01]  /*cdc0*/  LOP3.LUT R3, R2.reuse, 0x1f8, RZ, 0xc0, !PT ;  /* 0x000001f802037812 */ /* 0x041fe200078ec0ff */
[----:B------:R-:W-:Y:S01]  /*cdd0*/  ULDC UR37, c[0x0][0xc] ;  /* 0x0000030000257ab9 */ /* 0x000fe20000000800 */
[----:B------:R-:W-:Y:S02]  /*cde0*/  LOP3.LUT R2, R2, 0x38, RZ, 0xc0, !PT ;  /* 0x0000003802027812 */ /* 0x000fe400078ec0ff */
[----:B------:R-:W-:Y:S01]  /*cdf0*/  LOP3.LUT R4, R3, 0x38, R0, 0x78, !PT ;  /* 0x0000003803047812 */ /* 0x000fe200078e7800 */
[----:B------:R-:W-:Y:S01]  /*ce00*/  IMAD.SHL.U32 R3, R5, 0x8, RZ ;  /* 0x0000000805037824 */ /* 0x000fe200078e00ff */
[----:B------:R-:W-:-:S04]  /*ce10*/  SHF.R.U32.HI R5, RZ, 0x3, R5 ;  /* 0x00000003ff057819 */ /* 0x000fc80000011605 */
[----:B------:R-:W-:Y:S01]  /*ce20*/  LOP3.LUT R4, R4, 0x200, R3, 0xf8, !PT ;  /* 0x0000020004047812 */ /* 0x000fe200078ef803 */
[----:B------:R-:W-:-:S05]  /*ce30*/  IMAD.SHL.U32 R3, R0, 0x10, RZ ;  /* 0x0000001000037824 */ /* 0x000fca00078e00ff */
[----:B------:R-:W-:Y:S01]  /*ce40*/  LOP3.LUT R0, R5, 0x70, R3, 0xf8, !PT ;  /* 0x0000007005007812 */ /* 0x000fe200078ef803 */
[----:B------:R-:W-:Y:S01]  /*ce50*/  IMAD.U32 R3, RZ, RZ, UR5 ;  /* 0x00000005ff037e24 */ /* 0x000fe2000f8e00ff */
[----:B-1----:R-:W-:Y:S01]  /*ce60*/  ULEA UR36, UR4, UR36, 0x18 ;  /* 0x0000002404247291 */ /* 0x002fe2000f8ec03f */
[----:B------:R-:W-:-:S05]  /*ce70*/  IMAD.MOV.U32 R0, RZ, RZ, 0x1 ;  /* 0x00000001ff007424 */ /* 0x000fca00078e00ff */
[----:B------:R-:W-:-:S05]  /*ce80*/  LEA R4, R4, UR36, 0x1 ;  /* 0x0000002404047c11 */ /* 0x000fca000f8e08ff */
[----:B------:R-:W-:Y:S04]  /*ce90*/  STL [R1+0x10], R4 ;  /* 0x0000100401007387 */ /* 0x000fe80000100800 */
[----:B------:R-:W-:Y:S04]  /*cea0*/  STL [R1+0x24], R3 ;  /* 0x0000240301007387 */ /* 0x000fe80000100800 */
[----:B------:R0:W-:Y:S04]  /*ceb0*/  STL [R1+0x4], R0 ;  /* 0x0000040001007387 */ /* 0x0001e80000100800 */
[----:B------:R1:W-:Y:S01]  /*cec0*/  STL [R1+0x2c], RZ ;  /* 0x00002cff01007387 */ /* 0x0003e20000100800 */
[----:B0-----:R-:W-:-:S07]  /*ced0*/  LOP3.LUT R0, R2, 0x40, RZ, 0xfc, !PT ;  /* 0x0000004002007812 */ /* 0x001fce00078efcff */
.L_x_111:
[----:B------:R-:W2:Y:S01]  /*cee0*/  LDL R2, [R1+0x24] ;  /* 0x0000240001027983 */ /* 0x000ea20000100800 */
[----:B0-----:R-:W0:Y:S01]  /*cef0*/  LDC R0, c[0x0][0xc38] ;  /* 0x00030e00ff007b82 */ /* 0x001e220000000800 */
[----:B------:R-:W-:Y:S05]  /*cf00*/  YIELD ;  /* 0x0000000000007946 */ /* 0x000fea0003800000 */
[----:B------:R-:W-:Y:S02]  /*cf10*/  ULDC.64 UR4, c[0x0][0x418] ;  /* 0x0001060000047ab9 */ /* 0x000fe40000000a00 */
[----:B------:R-:W3:Y:S01]  /*cf20*/  LDC R16, c[0x0][0xc44] ;  /* 0x00031100ff107b82 */ /* 0x000ee20000000800 */
[----:B------:R-:W-:-:S03]  /*cf30*/  UISETP.NE.U32.AND UP0, UPT, UR4, URZ, UPT ;  /* 0x0000003f0400728c */ /* 0x000fc6000bf05070 */
[----:B------:R-:W-:Y:S01]  /*cf40*/  ULDC UR4, c[0x0][0x424] ;  /* 0x0001090000047ab9 */ /* 0x000fe20000000800 */
[----:B------:R-:W-:-:S04]  /*cf50*/  UISETP.NE.AND.EX UP0, UPT, UR5, URZ, UPT, UP0 ;  /* 0x0000003f0500728c */ /* 0x000fc8000bf05300 */
[----:B------:R-:W-:Y:S01]  /*cf60*/  USEL UR4, UR4, 0x1, UP0 ;  /* 0x0000000104047887 */ /* 0x000fe20008000000 */
[----:B0-----:R-:W-:Y:S02]  /*cf70*/  ISETP.NE.AND P0, PT, R0, 0x1, PT ;  /* 0x000000010000780c */ /* 0x001fe40003f05270 */
[----:B---3--:R-:W-:-:S11]  /*cf80*/  ISETP.NE.AND P1, PT, R16, 0x1, PT ;  /* 0x000000011000780c */ /* 0x008fd60003f25270 */
[----:B------:R-:W2:Y:S08]  /*cf90*/  @P0 LDC R0, c[0x0][0xc3c] ;  /* 0x00030f00ff000b82 */ /* 0x000eb00000000800 */
[----:B------:R-:W0:Y:S01]  /*cfa0*/  @P0 LDC R3, c[0x0][0xc40] ;  /* 0x00031000ff030b82 */ /* 0x000e220000000800 */
[----:B--2---:R-:W-:-:S04]  /*cfb0*/  @P0 IMAD.HI.U32 R0, R2, R0, RZ ;  /* 0x0000000002000227 */ /* 0x004fc800078e00ff */
[----:B------:R-:W-:Y:S01]  /*cfc0*/  IMAD.MOV.U32 R4, RZ, RZ, R2 ;  /* 0x000000ffff047224 */ /* 0x000fe200078e0002 */
[----:B0-----:R-:W-:Y:S02]  /*cfd0*/  @P0 SHF.R.U32.HI R4, RZ, R3, R0 ;  /* 0x00000003ff040219 */ /* 0x001fe40000011600 */
[----:B------:R-:W0:Y:S03]  /*cfe0*/  @P1 LDC.64 R2, c[0x0][0xc48] ;  /* 0x00031200ff021b82 */ /* 0x000e260000000a00 */
[----:B------:R-:W-:Y:S01]  /*cff0*/  IMAD.MOV.U32 R5, RZ, RZ, R4 ;  /* 0x000000ffff057224 */ /* 0x000fe200078e0004 */
[----:B------:R2:W-:Y:S04]  /*d000*/  STL [R1+0x1c], R4 ;  /* 0x00001c0401007387 */ /* 0x0005e80000100800 */
[----:B------:R-:W3:Y:S01]  /*d010*/  LDC R0, c[0x0][0x2f0] ;  /* 0x0000bc00ff007b82 */ /* 0x000ee20000000800 */
[----:B0-----:R-:W-:-:S05]  /*d020*/  @P1 IMAD.HI.U32 R2, R4, R2, RZ ;  /* 0x0000000204021227 */ /* 0x001fca00078e00ff */
[----:B------:R-:W-:Y:S01]  /*d030*/  @P1 SHF.R.U32.HI R5, RZ, R3, R2 ;  /* 0x00000003ff051219 */ /* 0x000fe20000011602 */
[----:B---3--:R-:W-:Y:S01]  /*d040*/  IMAD R2, R0, UR4, RZ ;  /* 0x0000000400027c24 */ /* 0x008fe2000f8e02ff */
[----:B------:R-:W-:-:S03]  /*d050*/  UIADD3 UR4, UR36, 0x1e400, URZ ;  /* 0x0001e40024047890 */ /* 0x000fc6000fffe03f */
[----:B------:R-:W-:Y:S01]  /*d060*/  IMAD.MOV R3, RZ, RZ, -R5 ;  /* 0x000000ffff037224 */ /* 0x000fe200078e0a05 */
[----:B------:R2:W-:Y:S01]  /*d070*/  STL [R1+0x14], R5 ;  /* 0x0000140501007387 */ /* 0x0005e20000100800 */
[----:B------:R-:W-:Y:S01]  /*d080*/  VIADD R0, R2, 0xaf ;  /* 0x000000af02007836 */ /* 0x000fe20000000000 */
[----:B------:R-:W-:Y:S01]  /*d090*/  ULOP3.LUT UP0, URZ, UR4, 0x3ff, URZ, 0xc0, !UPT ;  /* 0x000003ff043f7892 */ /* 0x000fe2000f80c03f */
[----:B------:R-:W-:Y:S01]  /*d0a0*/  IMAD R16, R16, R3, R4 ;  /* 0x0000000310107224 */ /* 0x000fe200078e0204 */
[----:B------:R2:W-:Y:S01]  /*d0b0*/  STL [R1+0x28], R2 ;  /* 0x0000280201007387 */ /* 0x0005e20000100800 */
[----:B------:R-:W-:-:S03]  /*d0c0*/  IMAD.HI R0, R0, 0x2e8ba2e9, RZ ;  /* 0x2e8ba2e900007827 */ /* 0x000fc600078e02ff */
[----:B------:R-:W-:Y:S02]  /*d0d0*/  PLOP3.LUT P0, PT, PT, PT, UP0, 0x80, 0x0 ;  /* 0x000000000000781c */ /* 0x000fe40003f0f008 */
[----:B------:R-:W-:-:S04]  /*d0e0*/  SHF.R.U32.HI R3, RZ, 0x1f, R0 ;  /* 0x0000001fff037819 */ /* 0x000fc80000011600 */
[----:B------:R-:W-:-:S05]  /*d0f0*/  LEA.HI.SX32 R0, R0, R3, 0x1b ;  /* 0x0000000300007211 */ /* 0x000fca00078fdaff */
[----:B------:R2:W-:Y:S02]  /*d100*/  STL [R1+0x20], R0 ;  /* 0x0000200001007387 */ /* 0x0005e40000100800 */
[----:B-1----:R-:W-:Y:S05]  /*d110*/  @!P0 BRA `(.L_x_39) ;  /* 0x0000000000408947 */ /* 0x002fea0003800000 */
[----:B--2---:R-:W-:Y:S01]  /*d120*/  MOV R2, 0x0 ;  /* 0x0000000000027802 */ /* 0x004fe20000000f00 */
[----:B------:R-:W-:Y:S01]  /*d130*/  ULDC.64 UR6, c[0x4][0xa0] ;  /* 0x0100280000067ab9 */ /* 0x000fe20000000a00 */
[----:B------:R-:W-:Y:S01]  /*d140*/  ULDC.64 UR8, c[0x4][0xa8] ;  /* 0x01002a0000087ab9 */ /* 0x000fe20000000a00 */
[----:B------:R-:W-:Y:S01]  /*d150*/  ULDC.64 UR4, c[0x4][0x28] ;  /* 0x01000a0000047ab9 */ /* 0x000fe20000000a00 */
[----:B------:R-:W-:Y:S02]  /*d160*/  IMAD.U32 R4, RZ, RZ, UR6 ;  /* 0x00000006ff047e24 */ /* 0x000fe4000f8e00ff */
[----:B------:R-:W0:Y:S01]  /*d170*/  LDC.64 R2, c[0x4][R2] ;  /* 0x0100000002027b82 */ /* 0x000e220000000a00 */
[----:B------:R-:W-:Y:S02]  /*d180*/  IMAD.U32 R5, RZ, RZ, UR7 ;  /* 0x00000007ff057e24 */ /* 0x000fe4000f8e00ff */
[----:B------:R-:W-:Y:S02]  /*d190*/  IMAD.U32 R6, RZ, RZ, UR8 ;  /* 0x00000008ff067e24 */ /* 0x000fe4000f8e00ff */
[----:B------:R-:W-:-:S02]  /*d1a0*/  IMAD.U32 R7, RZ, RZ, UR9 ;  /* 0x00000009ff077e24 */ /* 0x000fc4000f8e00ff */
[----:B------:R-:W-:Y:S02]  /*d1b0*/  IMAD.U32 R10, RZ, RZ, UR4 ;  /* 0x00000004ff0a7e24 */ /* 0x000fe4000f8e00ff */
[----:B------:R-:W-:Y:S02]  /*d1c0*/  IMAD.U32 R11, RZ, RZ, UR5 ;  /* 0x00000005ff0b7e24 */ /* 0x000fe4000f8e00ff */
[----:B------:R-:W-:Y:S02]  /*d1d0*/  IMAD.MOV.U32 R8, RZ, RZ, 0x70 ;  /* 0x00000070ff087424 */ /* 0x000fe400078e00ff */
[----:B------:R-:W-:Y:S02]  /*d1e0*/  IMAD.MOV.U32 R12, RZ, RZ, 0x1 ;  /* 0x00000001ff0c7424 */ /* 0x000fe400078e00ff */
[----:B------:R-:W-:-:S07]  /*d1f0*/  IMAD.MOV.U32 R13, RZ, RZ, RZ ;  /* 0x000000ffff0d7224 */ /* 0x000fce00078e00ff */
[----:B------:R-:W-:-:S07]  /*d200*/  LEPC R20, `(.L_x_39) ;  /* 0x000000001014794e */ /* 0x000fce0000000000 */
[----:B01----:R-:W-:Y:S05]  /*d210*/  CALL.ABS.NOINC R2 ;  /* 0x0000000002007343 */ /* 0x003fea0003c00000 */
.L_x_39:
[----:B------:R-:W-:-:S04]  /*d220*/  UIADD3 UR4, UR36, 0x400, URZ ;  /* 0x0000040024047890 */ /* 0x000fc8000fffe03f */
[----:B------:R-:W-:-:S06]  /*d230*/  ULOP3.LUT UP0, URZ, UR4, 0x3ff, URZ, 0xc0, !UPT ;  /* 0x000003ff043f7892 */ /* 0x000fcc000f80c03f */
[----:B------:R-:W-:-:S13]  /*d240*/  PLOP3.LUT P0, PT, PT, PT, UP0, 0x80, 0x0 ;  /* 0x000000000000781c */ /* 0x000fda0003f0f008 */
[----:B------:R-:W-:Y:S05]  /*d250*/  @!P0 BRA `(.L_x_40) ;  /* 0x00000000007c8947 */ /* 0x000fea0003800000 */
[----:B------:R-:W-:Y:S01]  /*d260*/  MOV R17, 0x0 ;  /* 0x0000000000117802 */ /* 0x000fe20000000f00 */
[----:B------:R-:W-:Y:S01]  /*d270*/  ULDC.64 UR6, c[0x4][0xa0] ;  /* 0x0100280000067ab9 */ /* 0x000fe20000000a00 */
[----:B------:R-:W-:Y:S01]  /*d280*/  ULDC.64 UR8, c[0x4][0xa8] ;  /* 0x01002a0000087ab9 */ /* 0x000fe20000000a00 */
[----:B------:R-:W-:Y:S01]  /*d290*/  ULDC.64 UR4, c[0x4][0x30] ;  /* 0x01000c0000047ab9 */ /* 0x000fe20000000a00 */
[----:B--2---:R0:W2:Y:S01]  /*d2a0*/  LDC.64 R2, c[0x4][R17] ;  /* 0x0100000011027b82 */ /* 0x0040a20000000a00 */
[----:B------:R-:W-:Y:S02]  /*d2b0*/  IMAD.U32 R4, RZ, RZ, UR6 ;  /* 0x00000006ff047e24 */ /* 0x000fe4000f8e00ff */
[----:B------:R-:W-:Y:S02]  /*d2c0*/  IMAD.U32 R5, RZ, RZ, UR7 ;  /* 0x00000007ff057e24 */ /* 0x000fe4000f8e00ff */
[----:B------:R-:W-:Y:S02]  /*d2d0*/  IMAD.U32 R6, RZ, RZ, UR8 ;  /* 0x00000008ff067e24 */ /* 0x000fe4000f8e00ff */
[----:B------:R-:W-:-:S02]  /*d2e0*/  IMAD.U32 R7, RZ, RZ, UR9 ;  /* 0x00000009ff077e24 */ /* 0x000fc4000f8e00ff */
[----:B------:R-:W-:Y:S02]  /*d2f0*/  IMAD.U32 R10, RZ, RZ, UR4 ;  /* 0x00000004ff0a7e24 */ /* 0x000fe4000f8e00ff */
[----:B------:R-:W-:Y:S02]  /*d300*/  IMAD.U32 R11, RZ, RZ, UR5 ;  /* 0x00000005ff0b7e24 */ /* 0x000fe4000f8e00ff */
[----:B------:R-:W-:Y:S02]  /*d310*/  IMAD.MOV.U32 R8, RZ, RZ, 0x70 ;  /* 0x00000070ff087424 */ /* 0x000fe400078e00ff */
[----:B------:R-:W-:Y:S02]  /*d320*/  IMAD.MOV.U32 R12, RZ, RZ, 0x1 ;  /* 0x00000001ff0c7424 */ /* 0x000fe400078e00ff */
[----:B0-----:R-:W-:-:S07]  /*d330*/  IMAD.MOV.U32 R13, RZ, RZ, RZ ;  /* 0x000000ffff0d7224 */ /* 0x001fce00078e00ff */
[----:B------:R-:W-:-:S07]  /*d340*/  LEPC R20, `(.L_x_41) ;  /* 0x000000001014794e */ /* 0x000fce0000000000 */
[----:B-12---:R-:W-:Y:S05]  /*d350*/  CALL.ABS.NOINC R2 ;  /* 0x0000000002007343 */ /* 0x006fea0003c00000 */
.L_x_41:
[----:B------:R0:W1:Y:S01]  /*d360*/  LDC.64 R2, c[0x4][R17] ;  /* 0x0100000011027b82 */ /* 0x0000620000000a00 */
[----:B------:R-:W-:Y:S01]  /*d370*/  ULDC.64 UR6, c[0x4][0xa0] ;  /* 0x0100280000067ab9 */ /* 0x000fe20000000a00 */
[----:B------:R-:W-:Y:S01]  /*d380*/  ULDC.64 UR8, c[0x4][0xa8] ;  /* 0x01002a0000087ab9 */ /* 0x000fe20000000a00 */
[----:B------:R-:W-:Y:S01]  /*d390*/  ULDC.64 UR4, c[0x4][0x38] ;  /* 0x01000e0000047ab9 */ /* 0x000fe20000000a00 */
        /* <DEDUP_REMOVED lines=10> */
[----:B-1----:R-:W-:Y:S05]  /*d440*/  CALL.ABS.NOINC R2 ;  /* 0x0000000002007343 */ /* 0x002fea0003c00000 */
.L_x_40:
[----:B--2---:R-:W2:Y:S01]  /*d450*/  LDL R2, [R1+0x20] ;  /* 0x0000200001027983 */ /* 0x004ea20000100800 */
[----:B------:R-:W-:-:S03]  /*d460*/  ULDC.64 UR4, c[0x0][0x9f8] ;  /* 0x00027e0000047ab9 */ /* 0x000fc60000000a00 */
[----:B------:R-:W3:Y:S01]  /*d470*/  LDL R0, [R1+0x14] ;  /* 0x0000140001007983 */ /* 0x000ee20000100800 */
[----:B------:R-:W-:Y:S01]  /*d480*/  ISETP.NE.U32.AND P0, PT, RZ, UR4, PT ;  /* 0x00000004ff007c0c */ /* 0x000fe2000bf05070 */
[----:B------:R-:W-:-:S03]  /*d490*/  ULDC.64 UR6, c[0x0][0x208] ;  /* 0x0000820000067ab9 */ /* 0x000fc60000000a00 */
[----:B------:R-:W-:Y:S01]  /*d4a0*/  ISETP.NE.AND.EX P0, PT, RZ, UR5, PT, P0 ;  /* 0x00000005ff007c0c */ /* 0x000fe2000bf05300 */
[----:B--2---:R-:W-:-:S12]  /*d4b0*/  IMAD.MOV.U32 R17, RZ, RZ, R2 ;  /* 0x000000ffff117224 */ /* 0x004fd800078e0002 */
[----:B------:R-:W0:Y:S01]  /*d4c0*/  @P0 LDC.64 R2, c[0x0][0x9f8] ;  /* 0x00027e00ff020b82 */ /* 0x000e220000000a00 */
[----:B---3--:R-:W-:Y:S02]  /*d4d0*/  IMAD.MOV.U32 R7, RZ, RZ, R0 ;  /* 0x000000ffff077224 */ /* 0x008fe400078e0000 */
[----:B0-----:R-:W-:-:S05]  /*d4e0*/  @P0 IMAD.WIDE R2, R0, 0x4, R2 ;  /* 0x0000000400020825 */ /* 0x001fca00078e0202 */
[----:B------:R0:W2:Y:S01]  /*d4f0*/  @P0 LDG.E R7, desc[UR6][R2.64] ;  /* 0x0000000602070981 */ /* 0x0000a2000c1e1900 */
[----:B------:R-:W-:Y:S01]  /*d500*/  VIADD R9, R17, 0xffffffff ;  /* 0xffffffff11097836 */ /* 0x000fe20000000000 */
[----:B------:R-:W-:Y:S01]  /*d510*/  UMOV UR4, 0xffffffff ;  /* 0xffffffff00047882 */ /* 0x000fe20000000000 */
[----:B------:R-:W-:Y:S01]  /*d520*/  LOP3.LUT R19, R19, 0xfffffffe, RZ, 0xc0, !PT ;  /* 0xfffffffe13137812 */ /* 0x000fe200078ec0ff */
[----:B0-----:R-:W0:Y:S02]  /*d530*/  LDC.64 R2, c[0x0][0x418] ;  /* 0x00010600ff027b82 */ /* 0x001e240000000a00 */
[----:B0-----:R-:W-:-:S04]  /*d540*/  ISETP.NE.U32.AND P0, PT, R2, RZ, PT ;  /* 0x000000ff0200720c */ /* 0x001fc80003f05070 */
[----:B------:R-:W-:-:S13]  /*d550*/  ISETP.NE.AND.EX P1, PT, R3, RZ, PT, P0 ;  /* 0x000000ff0300720c */ /* 0x000fda0003f25300 */
[----:B------:R-:W-:Y:S02]  /*d560*/  @P1 LOP3.LUT R19, R19, 0x1, RZ, 0xfc, !PT ;  /* 0x0000000113131812 */ /* 0x000fe400078efcff */
[----:B--2---:R-:W-:Y:S01]  /*d570*/  SHF.R.S32.HI R8, RZ, 0x1f, R7 ;  /* 0x0000001fff087819 */ /* 0x004fe20000011407 */
[----:B------:R0:W-:Y:S01]  /*d580*/  STL [R1], R7 ;  /* 0x0000000701007387 */ /* 0x0001e20000100800 */
[----:B------:R-:W-:-:S03]  /*d590*/  SEL R17, R7, RZ, !P1 ;  /* 0x000000ff07117207 */ /* 0x000fc60004800000 */
[----:B------:R0:W-:Y:S04]  /*d5a0*/  STL [R1+0x18], R9 ;  /* 0x0000180901007387 */ /* 0x0001e80000100800 */
[----:B------:R0:W-:Y:S01]  /*d5b0*/  STL [R1+0xc], R8 ;  /* 0x00000c0801007387 */ /* 0x0001e20000100800 */
[----:B------:R-:W-:Y:S05]  /*d5c0*/  BRA.DIV UR4, `(.L_x_42) ;  /* 0x0000003604e47947 */ /* 0x000fea000b800000 */
[----:B------:R-:W2:Y:S02]  /*d5d0*/  S2R R0, SR_TID.X ;  /* 0x0000000000007919 */ /* 0x000ea40000002100 */
[----:B--2---:R-:W-:-:S04]  /*d5e0*/  SHF.R.U32.HI R0, RZ, 0x5, R0 ;  /* 0x00000005ff007819 */ /* 0x004fc80000011600 */
[----:B------:R-:W-:-:S05]  /*d5f0*/  LOP3.LUT R0, R0, 0x3, RZ, 0xc0, !PT ;  /* 0x0000000300007812 */ /* 0x000fca00078ec0ff */
[----:B------:R2:W3:Y:S02]  /*d600*/  SHFL.IDX PT, R14, R0, RZ, 0x1f ;  /* 0x00001fff000e7589 */ /* 0x0004e400000e0000 */
.L_x_127:
[----:B---3--:R-:W-:Y:S02]  /*d610*/  ISETP.NE.AND P0, PT, R14, RZ, PT ;  /* 0x000000ff0e00720c */ /* 0x008fe40003f05270 */
[----:B------:R-:W-:Y:S02]  /*d620*/  PLOP3.LUT P2, PT, PT, PT, PT, 0x8, 0x0 ;  /* 0x000000000000781c */ /* 0x000fe40003f4e170 */
[----:B------:R-:W-:-:S11]  /*d630*/  LOP3.LUT R19, R19, 0xfffffffd, RZ, 0xc0, !PT ;  /* 0xfffffffd13137812 */ /* 0x000fd600078ec0ff */
[----:B------:R-:W-:Y:S01]  /*d640*/  @P2 LOP3.LUT R19, R19, 0x2, RZ, 0xfc, !PT ;  /* 0x0000000213132812 */ /* 0x000fe200078efcff */
[----:B------:R-:W-:Y:S06]  /*d650*/  @P0 BRA `(.L_x_43) ;  /* 0x0000000400100947 */ /* 0x000fec0003800000 */
[----:B------:R-:W-:-:S03]  /*d660*/  UMOV UR4, 0xffffffff ;  /* 0xffffffff00047882 */ /* 0x000fc60000000000 */
[----:B------:R-:W-:Y:S05]  /*d670*/  BRA.DIV UR4, `(.L_x_44) ;  /* 0x0000003604ec7947 */ /* 0x000fea000b800000 */
[----:B------:R-:W-:-:S13]  /*d680*/  ELECT P6, URZ, PT ;  /* 0x00000000003f782f */ /* 0x000fda00038c0000 */
.L_x_130:
[----:B------:R-:W-:Y:S05]  /*d690*/  @!P6 BRA `(.L_x_43) ;  /* 0x000000040000e947 */ /* 0x000fea0003800000 */
[----:B------:R3:W-:Y:S01]  /*d6a0*/  STL [R1+0x8], R9 ;  /* 0x0000080901007387 */ /* 0x0007e20000100800 */
[----:B------:R-:W-:Y:S01]  /*d6b0*/  IMAD.MOV.U32 R17, RZ, RZ, R7 ;  /* 0x000000ffff117224 */ /* 0x000fe200078e0007 */
[----:B------:R-:W-:Y:S06]  /*d6c0*/  @!P1 BRA `(.L_x_45) ;  /* 0x0000000000509947 */ /* 0x000fec0003800000 */
[----:B------:R-:W4:Y:S01]  /*d6d0*/  LDC R6, c[0x0][0x43c] ;  /* 0x00010f00ff067b82 */ /* 0x000f220000000800 */
[----:B--2---:R-:W-:Y:S01]  /*d6e0*/  IMAD.MOV.U32 R0, RZ, RZ, R9 ;  /* 0x000000ffff007224 */ /* 0x004fe200078e0009 */
[----:B------:R-:W-:Y:S01]  /*d6f0*/  ULDC.64 UR4, c[0x0][0x428] ;  /* 0x00010a0000047ab9 */ /* 0x000fe20000000a00 */
[----:B------:R-:W-:Y:S01]  /*d700*/  ULDC.64 UR6, c[0x0][0x208] ;  /* 0x0000820000067ab9 */ /* 0x000fe20000000a00 */
[----:B----4-:R-:W-:-:S13]  /*d710*/  ISETP.NE.AND P0, PT, R6, 0x1, PT ;  /* 0x000000010600780c */ /* 0x010fda0003f05270 */
[----:B------:R-:W2:Y:S02]  /*d720*/  @P0 LDC.64 R4, c[0x0][0x440] ;  /* 0x00011000ff040b82 */ /* 0x000ea40000000a00 */
[----:B--2---:R-:W-:-:S05]  /*d730*/  @P0 IMAD.HI.U32 R4, R9, R4, RZ ;  /* 0x0000000409040227 */ /* 0x004fca00078e00ff */
[----:B------:R-:W-:-:S04]  /*d740*/  @P0 SHF.R.U32.HI R0, RZ, R5, R4 ;  /* 0x00000005ff000219 */ /* 0x000fc80000011604 */
[--C-:B------:R-:W-:Y:S01]  /*d750*/  SHF.R.S32.HI R5, RZ, 0x1f, R0.reuse ;  /* 0x0000001fff057819 */ /* 0x100fe20000011400 */
[----:B------:R-:W-:-:S04]  /*d760*/  IMAD.MOV R4, RZ, RZ, -R0 ;  /* 0x000000ffff047224 */ /* 0x000fc800078e0a00 */
[----:B------:R-:W-:Y:S02]  /*d770*/  IMAD R6, R6, R4, R9 ;  /* 0x0000000406067224 */ /* 0x000fe400078e0209 */
[----:B------:R-:W-:-:S03]  /*d780*/  IMAD.MOV.U32 R4, RZ, RZ, R0 ;  /* 0x000000ffff047224 */ /* 0x000fc600078e0000 */
[----:B------:R2:W-:Y:S01]  /*d790*/  STL [R1+0x8], R6 ;  /* 0x0000080601007387 */ /* 0x0005e20000100800 */
[----:B------:R-:W-:-:S03]  /*d7a0*/  IMAD.WIDE.U32 R4, R7, UR4, R4 ;  /* 0x0000000407047c25 */ /* 0x000fc6000f8e0004 */
[----:B------:R-:W-:Y:S01]  /*d7b0*/  LEA R2, P0, R4, R2, 0x2 ;  /* 0x0000000204027211 */ /* 0x000fe200078010ff */
[----:B--2---:R-:W-:-:S04]  /*d7c0*/  IMAD R6, R8, UR4, RZ ;  /* 0x0000000408067c24 */ /* 0x004fc8000f8e02ff */
[----:B------:R-:W-:-:S04]  /*d7d0*/  IMAD R0, R7, UR5, R6 ;  /* 0x0000000507007c24 */ /* 0x000fc8000f8e0206 */
[----:B------:R-:W-:-:S05]  /*d7e0*/  IMAD.IADD R0, R5, 0x1, R0 ;  /* 0x0000000105007824 */ /* 0x000fca00078e0200 */
[----:B------:R-:W-:-:S05]  /*d7f0*/  LEA.HI.X R3, R4, R3, R0, 0x2, P0 ;  /* 0x0000000304037211 */ /* 0x000fca00000f1400 */
[----:B------:R4:W5:Y:S02]  /*d800*/  LDG.E R17, desc[UR6][R2.64] ;  /* 0x0000000602117981 */ /* 0x000964000c1e1900 */
.L_x_45:
[----:B----4-:R-:W4:Y:S01]  /*d810*/  LDL R2, [R1+0x4] ;  /* 0x0000040001027983 */ /* 0x010f220000100800 */
[----:B--2---:R-:W-:Y:S02]  /*d820*/  LEA R0, R18, UR36, 0x3 ;  /* 0x0000002412007c11 */ /* 0x004fe4000f8e18ff */
[----:B----4-:R-:W-:-:S04]  /*d830*/  SHF.L.U32 R2, R2, 0x1f, RZ ;  /* 0x0000001f02027819 */ /* 0x010fc800000006ff */
[----:B------:R-:W2:Y:S02]  /*d840*/  SYNCS.PHASECHK.TRANS64.TRYWAIT P0, [R0+URZ+0x34840], R2 ;  /* 0x03484002000075a7 */ /* 0x000ea4000800017f */
[----:B--2---:R-:W-:Y:S05]  /*d850*/  @!P0 BRA `(.L_x_46) ;  /* 0x0000003400948947 */ /* 0x004fea0003800000 */
.L_x_131:
[----:B------:R-:W4:Y:S02]  /*d860*/  S2R R3, SR_TID.X ;  /* 0x0000000000037919 */ /* 0x000f240000002100 */
[----:B----4-:R-:W-:-:S04]  /*d870*/  LOP3.LUT R3, R3, 0x7f, RZ, 0xc0, !PT ;  /* 0x0000007f03037812 */ /* 0x010fc800078ec0ff */
[----:B------:R-:W-:-:S13]  /*d880*/  ISETP.NE.AND P0, PT, R3, RZ, PT ;  /* 0x000000ff0300720c */ /* 0x000fda0003f05270 */
[----:B------:R-:W-:Y:S05]  /*d890*/  @P0 BRA `(.L_x_47) ;  /* 0x00000000001c0947 */ /* 0x000fea0003800000 */
[----:B------:R-:W4:Y:S01]  /*d8a0*/  S2R R3, SR_TID.X ;  /* 0x0000000000037919 */ /* 0x000f220000002100 */
[----:B--2---:R-:W-:-:S04]  /*d8b0*/  IMAD.MOV.U32 R2, RZ, RZ, 0xb000 ;  /* 0x0000b000ff027424 */ /* 0x004fc800078e00ff */
[----:B------:R2:W-:Y:S01]  /*d8c0*/  SYNCS.ARRIVE.TRANS64 RZ, [R0+URZ+0x34830], R2 ;  /* 0x0348300200ff79a7 */ /* 0x0005e2000800003f */
[----:B----4-:R-:W-:-:S04]  /*d8d0*/  LOP3.LUT R3, R3, 0x1f, RZ, 0xc0, !PT ;  /* 0x0000001f03037812 */ /* 0x010fc800078ec0ff */
[----:B------:R-:W-:-:S13]  /*d8e0*/  ISETP.NE.AND P0, PT, R3, RZ, PT ;  /* 0x000000ff0300720c */ /* 0x000fda0003f05270 */
[----:B--2---:R-:W-:Y:S05]  /*d8f0*/  @!P0 BRA `(.L_x_47) ;  /* 0x0000000000048947 */ /* 0x004fea0003800000 */
[----:B------:R-:W-:Y:S01]  /*d900*/  BPT.TRAP 0x1 ;  /* 0x000000040000795c */ /* 0x000fe20000300000 */
.L_x_47:
[----:B--2---:R-:W2:Y:S01]  /*d910*/  LDL R2, [R1+0x8] ;  /* 0x0000080001027983 */ /* 0x004ea20000100800 */
[----:B------:R-:W-:Y:S01]  /*d920*/  R2UR UR6, R18 ;  /* 0x00000000120672ca */ /* 0x000fe200000e0000 */
[----:B------:R-:W-:Y:S01]  /*d930*/  UIADD3 UR4, UP0, UR38, 0x370, URZ ;  /* 0x0000037026047890 */ /* 0x000fe2000ff1e03f */
[----:B------:R-:W-:Y:S01]  /*d940*/  R2UR UR9, R0 ;  /* 0x00000000000972ca */ /* 0x000fe200000e0000 */
[----:B------:R-:W-:Y:S01]  /*d950*/  UMOV UR10, URZ ;  /* 0x0000003f000a7c82 */ /* 0x000fe20008000000 */
[----:B------:R-:W-:Y:S01]  /*d960*/  R2UR UR12, R16 ;  /* 0x00000000100c72ca */ /* 0x000fe200000e0000 */
[----:B------:R-:W-:Y:S01]  /*d970*/  UIADD3.X UR5, URZ, UR39, URZ, UP0, !UPT ;  /* 0x000000273f057290 */ /* 0x000fe200087fe43f */
[----:B-----5:R-:W-:Y:S01]  /*d980*/  R2UR UR13, R17 ;  /* 0x00000000110d72ca */ /* 0x020fe200000e0000 */
[----:B------:R-:W-:Y:S01]  /*d990*/  UMOV UR7, 0x14f00000 ;  /* 0x14f0000000077882 */ /* 0x000fe20000000000 */
[----:B------:R-:W-:Y:S01]  /*d9a0*/  UMOV UR15, 0x40 ;  /* 0x00000040000f7882 */ /* 0x000fe20000000000 */
[----:B------:R-:W-:-:S02]  /*d9b0*/  PLOP3.LUT P0, PT, PT, PT, PT, 0x80, 0x0 ;  /* 0x000000000000781c */ /* 0x000fc40003f0f070 */
[----:B------:R-:W-:Y:S02]  /*d9c0*/  LOP3.LUT R19, R19, 0xfffffffd, RZ, 0xc0, !PT ;  /* 0xfffffffd13137812 */ /* 0x000fe400078ec0ff */
[----:B------:R-:W-:Y:S02]  /*d9d0*/  UIMAD UR6, UR6, 0xb000, UR36 ;  /* 0x0000b000060678a4 */ /* 0x000fe4000f8e0224 */
[----:B------:R-:W-:Y:S02]  /*d9e0*/  UIADD3 UR9, UR9, 0x34830, URZ ;  /* 0x0003483009097890 */ /* 0x000fe4000fffe03f */
[----:B------:R-:W-:Y:S02]  /*d9f0*/  UIADD3 UR8, UR6, 0x1e400, URZ ;  /* 0x0001e40006087890 */ /* 0x000fe4000fffe03f */
[----:B------:R-:W-:-:S03]  /*da00*/  UIADD3 UR14, UR6, 0x23c00, URZ ;  /* 0x00023c00060e7890 */ /* 0x000fc6000fffe03f */
[----:B------:R-:W-:Y:S01]  /*da10*/  UMOV UR6, 0x0 ;  /* 0x0000000000067882 */ /* 0x000fe20000000000 */
[----:B------:R-:W-:Y:S02]  /*da20*/  @P0 LOP3.LUT R19, R19, 0x2, RZ, 0xfc, !PT ;  /* 0x0000000213130812 */ /* 0x000fe400078efcff */
[----:B--2---:R-:W-:-:S13]  /*da30*/  R2UR UR11, R2 ;  /* 0x00000000020b72ca */ /* 0x004fda00000e0000 */
[----:B------:R-:W-:-:S09]  /*da40*/  UIMAD UR11, UR11, 0xb0, URZ ;  /* 0x000000b00b0b78a4 */ /* 0x000fd2000f8e023f */
[----:B------:R2:W-:Y:S02]  /*da50*/  UTMALDG.4D [UR8], [UR4], desc[UR6] ;  /* 0x00000608040075b4 */ /* 0x0005e40008019000 */
[----:B--2---:R-:W-:Y:S01]  /*da60*/  UMOV UR8, UR14 ;  /* 0x0000000e00087c82 */ /* 0x004fe20008000000 */
[----:B------:R-:W-:Y:S02]  /*da70*/  UMOV UR10, UR15 ;  /* 0x0000000f000a7c82 */ /* 0x000fe40008000000 */
[----:B------:R4:W-:Y:S02]  /*da80*/  UTMALDG.4D [UR8], [UR4], desc[UR6] ;  /* 0x00000608040075b4 */ /* 0x0009e40008019000 */
[----:B----4-:R-:W-:Y:S01]  /*da90*/  NOP ;  /* 0x0000000000007918 */ /* 0x010fe20000000000 */
.L_x_43:
[----:B------:R-:W-:Y:S05]  /*daa0*/  WARPSYNC.ALL ;  /* 0x0000000000007948 */ /* 0x000fea0003800000 */
[----:B------:R-:W-:Y:S01]  /*dab0*/  UIADD3 UR4, UR36, 0x16400, URZ ;  /* 0x0001640024047890 */ /* 0x000fe2000fffe03f */
[----:B------:R-:W-:Y:S03]  /*dac0*/  BAR.SYNC.DEFER_BLOCKING 0x8, 0x180 ;  /* 0x0206000000007b1d */ /* 0x000fe60000010000 */
[----:B------:R-:W-:-:S06]  /*dad0*/  ULOP3.LUT UP0, URZ, UR4, 0x3ff, URZ, 0xc0, !UPT ;  /* 0x000003ff043f7892 */ /* 0x000fcc000f80c03f */
[----:B------:R-:W-:-:S13]  /*dae0*/  PLOP3.LUT P0, PT, PT, PT, UP0, 0x80, 0x0 ;  /* 0x000000000000781c */ /* 0x000fda0003f0f008 */
[----:B------:R-:W-:Y:S05]  /*daf0*/  @!P0 BRA `(.L_x_48) ;  /* 0x0000000000408947 */ /* 0x000fea0003800000 */
[----:B------:R-:W-:Y:S01]  /*db00*/  MOV R2, 0x0 ;  /* 0x0000000000027802 */ /* 0x000fe20000000f00 */
[----:B------:R-:W-:Y:S01]  /*db10*/  ULDC.64 UR6, c[0x4][0xa0] ;  /* 0x0100280000067ab9 */ /* 0x000fe20000000a00 */
[----:B------:R-:W-:Y:S01]  /*db20*/  ULDC.64 UR8, c[0x4][0xa8] ;  /* 0x01002a0000087ab9 */ /* 0x000fe20000000a00 */
[----:B------:R-:W-:Y:S01]  /*db30*/  ULDC.64 UR4, c[0x4][0x20] ;  /* 0x0100080000047ab9 */ /* 0x000fe20000000a00 */
[----:B------:R-:W-:Y:S02]  /*db40*/  IMAD.U32 R4, RZ, RZ, UR6 ;  /* 0x00000006ff047e24 */ /* 0x000fe4000f8e00ff */
[----:B------:R-:W4:Y:S01]  /*db50*/  LDC.64 R2, c[0x4][R2] ;  /* 0x0100000002027b82 */ /* 0x000f220000000a00 */
[----:B------:R-:W-:Y:S02]  /*db60*/  IMAD.U32 R5, RZ, RZ, UR7 ;  /* 0x00000007ff057e24 */ /* 0x000fe4000f8e00ff */
[----:B------:R-:W-:Y:S02]  /*db70*/  IMAD.U32 R6, RZ, RZ, UR8 ;  /* 0x00000008ff067e24 */ /* 0x000fe4000f8e00ff */
[----:B0-----:R-:W-:-:S02]  /*db80*/  IMAD.U32 R7, RZ, RZ, UR9 ;  /* 0x00000009ff077e24 */ /* 0x001fc4000f8e00ff */
[----:B------:R-:W-:Y:S02]  /*db90*/  IMAD.U32 R10, RZ, RZ, UR4 ;  /* 0x00000004ff0a7e24 */ /* 0x000fe4000f8e00ff */
[----:B------:R-:W-:Y:S02]  /*dba0*/  IMAD.U32 R11, RZ, RZ, UR5 ;  /* 0x00000005ff0b7e24 */ /* 0x000fe4000f8e00ff */
[----:B------:R-:W-:Y:S02]  /*dbb0*/  IMAD.MOV.U32 R8, RZ, RZ, 0x70 ;  /* 0x00000070ff087424 */ /* 0x000fe400078e00ff */
[----:B------:R-:W-:Y:S02]  /*dbc0*/  IMAD.MOV.U32 R12, RZ, RZ, 0x1 ;  /* 0x00000001ff0c7424 */ /* 0x000fe400078e00ff */
[----:B------:R-:W-:-:S07]  /*dbd0*/  IMAD.MOV.U32 R13, RZ, RZ, RZ ;  /* 0x000000ffff0d7224 */ /* 0x000fce00078e00ff */
[----:B------:R-:W-:-:S07]  /*dbe0*/  LEPC R20, `(.L_x_48) ;  /* 0x000000001014794e */ /* 0x000fce0000000000 */
[----:B-1234-:R-:W-:Y:S05]  /*dbf0*/  CALL.ABS.NOINC R2 ;  /* 0x0000000002007343 */ /* 0x01efea0003c00000 */
.L_x_48:
[----:B------:R-:W4:Y:S01]  /*dc00*/  LDL.LU R5, [R1+0x14] ;  /* 0x0000140001057983 */ /* 0x000f220000300800 */
[----:B--2---:R-:W-:Y:S01]  /*dc10*/  SHF.R.S32.HI R0, RZ, 0x1f, R16 ;  /* 0x0000001fff007819 */ /* 0x004fe20000011410 */
[----:B------:R-:W-:Y:S01]  /*dc20*/  ULDC.64 UR4, c[0x0][0x2d8] ;  /* 0x0000b60000047ab9 */ /* 0x000fe20000000a00 */
[----:B0-----:R-:W0:Y:S01]  /*dc30*/  LDC R8, c[0x0][0x448] ;  /* 0x00011200ff087b82 */ /* 0x001e220000000800 */
[----:B------:R-:W2:Y:S01]  /*dc40*/  LDL.LU R7, [R1+0x1c] ;  /* 0x00001c0001077983 */ /* 0x000ea20000300800 */
[----:B------:R-:W-:-:S03]  /*dc50*/  ULDC.64 UR6, c[0x0][0x280] ;  /* 0x0000a00000067ab9 */ /* 0x000fc60000000a00 */
[----:B------:R-:W3:Y:S01]  /*dc60*/  LDL R4, [R1+0x24] ;  /* 0x0000240001047983 */ /* 0x000ee20000100800 */
[----:B------:R-:W-:Y:S02]  /*dc70*/  IMAD R0, R0, UR4, RZ ;  /* 0x0000000400007c24 */ /* 0x000fe4000f8e02ff */
[C---:B------:R-:W-:Y:S01]  /*dc80*/  IMAD.WIDE.U32 R2, R16.reuse, UR4, RZ ;  /* 0x0000000410027c25 */ /* 0x040fe2000f8e00ff */
[----:B------:R-:W1:Y:S03]  /*dc90*/  S2R R10, SR_TID.X ;  /* 0x00000000000a7919 */ /* 0x000e660000002100 */
[----:B------:R-:W-:Y:S01]  /*dca0*/  IMAD R0, R16, UR5, R0 ;  /* 0x0000000510007c24 */ /* 0x000fe2000f8e0200 */
[----:B------:R-:W-:-:S03]  /*dcb0*/  ULDC.64 UR4, c[0x0][0x2e0] ;  /* 0x0000b80000047ab9 */ /* 0x000fc60000000a00 */
[----:B------:R-:W-:Y:S01]  /*dcc0*/  IMAD.IADD R3, R3, 0x1, R0 ;  /* 0x0000000103037824 */ /* 0x000fe200078e0200 */
[----:B0-----:R-:W-:-:S13]  /*dcd0*/  ISETP.NE.AND P0, PT, R8, 0x1, PT ;  /* 0x000000010800780c */ /* 0x001fda0003f05270 */
[----:B------:R-:W0:Y:S01]  /*dce0*/  @P0 LDC R6, c[0x0][0x44c] ;  /* 0x00011300ff060b82 */ /* 0x000e220000000800 */
[----:B-1----:R-:W-:-:S05]  /*dcf0*/  IMAD.SHL.U32 R10, R10, 0x8, RZ ;  /* 0x000000080a0a7824 */ /* 0x002fca00078e00ff */
[----:B------:R-:W-:Y:S02]  /*dd00*/  LOP3.LUT R10, R10, 0x38, RZ, 0xc0, !PT ;  /* 0x000000380a0a7812 */ /* 0x000fe400078ec0ff */
[----:B----4-:R-:W-:Y:S01]  /*dd10*/  SHF.R.S32.HI R0, RZ, 0x1f, R5 ;  /* 0x0000001fff007819 */ /* 0x010fe20000011405 */
[----:B------:R-:W-:-:S04]  /*dd20*/  IMAD.WIDE.U32 R2, R5, UR4, R2 ;  /* 0x0000000405027c25 */ /* 0x000fc8000f8e0002 */
[----:B------:R-:W-:Y:S01]  /*dd30*/  IMAD R0, R0, UR4, RZ ;  /* 0x0000000400007c24 */ /* 0x000fe2000f8e02ff */
[----:B------:R-:W-:-:S03]  /*dd40*/  ULDC UR4, c[0x0][0xc38] ;  /* 0x00030e0000047ab9 */ /* 0x000fc60000000800 */
[----:B------:R-:W-:Y:S02]  /*dd50*/  IMAD R0, R5, UR5, R0 ;  /* 0x0000000505007c24 */ /* 0x000fe4000f8e0200 */
[----:B------:R-:W1:Y:S02]  /*dd60*/  S2R R5, SR_TID.X ;  /* 0x0000000000057919 */ /* 0x000e640000002100 */
[----:B------:R-:W-:Y:S02]  /*dd70*/  IMAD.IADD R3, R3, 0x1, R0 ;  /* 0x0000000103037824 */ /* 0x000fe400078e0200 */
[----:B--2---:R-:W-:Y:S02]  /*dd80*/  IMAD.MOV R0, RZ, RZ, -R7 ;  /* 0x000000ffff007224 */ /* 0x004fe400078e0a07 */
[----:B------:R-:W2:Y:S02]  /*dd90*/  @P0 LDC R7, c[0x0][0x450] ;  /* 0x00011400ff070b82 */ /* 0x000ea40000000800 */
[----:B---3--:R-:W-:Y:S01]  /*dda0*/  IMAD R0, R0, UR4, R4 ;  /* 0x0000000400007c24 */ /* 0x008fe2000f8e0204 */
[----:B------:R-:W-:-:S03]  /*ddb0*/  ULDC.64 UR4, c[0x0][0x2d0] ;  /* 0x0000b40000047ab9 */ /* 0x000fc60000000a00 */
[----:B------:R-:W-:Y:S01]  /*ddc0*/  IMAD.SHL.U32 R4, R0, 0x80, RZ ;  /* 0x0000008000047824 */ /* 0x000fe200078e00ff */
[----:B-1----:R-:W-:-:S04]  /*ddd0*/  LOP3.LUT R5, R5, 0x7f, RZ, 0xc0, !PT ;  /* 0x0000007f05057812 */ /* 0x002fc800078ec0ff */
[----:B------:R-:W-:Y:S02]  /*dde0*/  SHF.R.U32.HI R9, RZ, 0x3, R5 ;  /* 0x00000003ff097819 */ /* 0x000fe40000011605 */
[----:B------:R-:W1:Y:S02]  /*ddf0*/  S2R R5, SR_TID.X ;  /* 0x0000000000057919 */ /* 0x000e640000002100 */
[----:B-1----:R-:W-:-:S05]  /*de00*/  IMAD.SHL.U32 R5, R5, 0x10, RZ ;  /* 0x0000001005057824 */ /* 0x002fca00078e00ff */
[----:B------:R-:W-:Y:S02]  /*de10*/  LOP3.LUT R5, R9, 0x70, R5, 0xf8, !PT ;  /* 0x0000007009057812 */ /* 0x000fe400078ef805 */
[----:B------:R-:W1:Y:S02]  /*de20*/  S2R R9, SR_TID.X ;  /* 0x0000000000097919 */ /* 0x000e640000002100 */
[----:B------:R-:W-:-:S05]  /*de30*/  LOP3.LUT R0, R5, R4, RZ, 0xfc, !PT ;  /* 0x0000000405007212 */ /* 0x000fca00078efcff */
[----:B0-----:R-:W-:-:S04]  /*de40*/  @P0 IMAD.HI.U32 R6, R0, R6, RZ ;  /* 0x0000000600060227 */ /* 0x001fc800078e00ff */
[----:B------:R-:W-:Y:S01]  /*de50*/  IMAD.MOV.U32 R5, RZ, RZ, R0 ;  /* 0x000000ffff057224 */ /* 0x000fe200078e0000 */
[----:B--2---:R-:W-:-:S05]  /*de60*/  @P0 SHF.R.U32.HI R5, RZ, R7, R6 ;  /* 0x00000007ff050219 */ /* 0x004fca0000011606 */
[----:B------:R-:W-:Y:S02]  /*de70*/  IMAD.MOV R6, RZ, RZ, -R5 ;  /* 0x000000ffff067224 */ /* 0x000fe400078e0a05 */
[----:B------:R-:W-:-:S04]  /*de80*/  IMAD.WIDE.U32 R2, R5, UR4, R2 ;  /* 0x0000000405027c25 */ /* 0x000fc8000f8e0002 */
[----:B------:R-:W-:Y:S01]  /*de90*/  IMAD R0, R8, R6, R0 ;  /* 0x0000000608007224 */ /* 0x000fe200078e0200 */
[----:B------:R-:W-:-:S05]  /*dea0*/  SHF.R.S32.HI R6, RZ, 0x1f, R5 ;  /* 0x0000001fff067819 */ /* 0x000fca0000011405 */
[----:B------:R-:W-:Y:S02]  /*deb0*/  IMAD R6, R6, UR4, RZ ;  /* 0x0000000406067c24 */ /* 0x000fe4000f8e02ff */
[----:B-1----:R-:W-:Y:S02]  /*dec0*/  IMAD.SHL.U32 R9, R9, 0x8, RZ ;  /* 0x0000000809097824 */ /* 0x002fe400078e00ff */
[----:B------:R-:W-:Y:S01]  /*ded0*/  IMAD R6, R5, UR5, R6 ;  /* 0x0000000505067c24 */ /* 0x000fe2000f8e0206 */
[----:B------:R-:W-:Y:S01]  /*dee0*/  SHF.R.S32.HI R5, RZ, 0x1f, R0 ;  /* 0x0000001fff057819 */ /* 0x000fe20000011400 */
[----:B------:R-:W-:Y:S01]  /*def0*/  ULDC.64 UR4, c[0x0][0x2c8] ;  /* 0x0000b20000047ab9 */ /* 0x000fe20000000a00 */
[----:B------:R-:W-:Y:S01]  /*df00*/  LOP3.LUT R9, R9, 0x38, RZ, 0xc0, !PT ;  /* 0x0000003809097812 */ /* 0x000fe200078ec0ff */
[----:B------:R-:W-:Y:S02]  /*df10*/  IMAD.IADD R3, R3, 0x1, R6 ;  /* 0x0000000103037824 */ /* 0x000fe400078e0206 */
[----:B------:R-:W-:Y:S01]  /*df20*/  IMAD R5, R5, UR4, RZ ;  /* 0x0000000405057c24 */ /* 0x000fe2000f8e02ff */
[----:B------:R-:W-:Y:S01]  /*df30*/  LOP3.LUT R9, R9, 0x40, RZ, 0xfc, !PT ;  /* 0x0000004009097812 */ /* 0x000fe200078efcff */
[----:B------:R-:W-:Y:S01]  /*df40*/  IMAD.WIDE.U32 R2, R0, UR4, R2 ;  /* 0x0000000400027c25 */ /* 0x000fe2000f8e0002 */
[----:B------:R-:W-:-:S02]  /*df50*/  ULDC UR4, c[0x0][0x2b8] ;  /* 0x0000ae0000047ab9 */ /* 0x000fc40000000800 */
[----:B------:R-:W-:Y:S01]  /*df60*/  ISETP.GE.AND P1, PT, R9, UR4, PT ;  /* 0x0000000409007c0c */ /* 0x000fe2000bf26270 */
[----:B------:R-:W-:Y:S01]  /*df70*/  IMAD R5, R0, UR5, R5 ;  /* 0x0000000500057c24 */ /* 0x000fe2000f8e0205 */
[----:B------:R0:W5:Y:S01]  /*df80*/  LDL R9, [R1+0x10] ;  /* 0x0000100001097983 */ /* 0x0001620000100800 */
[----:B------:R-:W-:Y:S02]  /*df90*/  LEA R0, P2, R2, UR6, 0x1 ;  /* 0x0000000602007c11 */ /* 0x000fe4000f8408ff */
[----:B------:R-:W-:Y:S01]  /*dfa0*/  IMAD.IADD R5, R3, 0x1, R5 ;  /* 0x0000000103057824 */ /* 0x000fe200078e0205 */
[----:B------:R-:W-:Y:S01]  /*dfb0*/  ISETP.GE.AND P0, PT, R10, UR4, PT ;  /* 0x000000040a007c0c */ /* 0x000fe2000bf06270 */
[----:B------:R-:W-:-:S03]  /*dfc0*/  UMOV UR4, 0xffffffff ;  /* 0xffffffff00047882 */ /* 0x000fc60000000000 */
[----:B------:R-:W-:Y:S01]  /*dfd0*/  LEA.HI.X R2, R2, UR7, R5, 0x1, P2 ;  /* 0x0000000702027c11 */ /* 0x000fe200090f0c05 */
[----:B0-----:R-:W-:Y:S08]  /*dfe0*/  BRA.DIV UR4, `(.L_x_49) ;  /* 0x0000002e04c47947 */ /* 0x001ff0000b800000 */
[----:B------:R-:W0:Y:S01]  /*dff0*/  S2R R6, SR_TID.X ;  /* 0x0000000000067919 */ /* 0x000e220000002100 */
[----:B------:R-:W-:Y:S01]  /*e000*/  ULDC UR4, c[0x0][0x288] ;  /* 0x0000a20000047ab9 */ /* 0x000fe20000000800 */
[----:B------:R-:W-:Y:S01]  /*e010*/  ULDC.64 UR6, c[0x0][0x208] ;  /* 0x0000820000067ab9 */ /* 0x000fe20000000a00 */
[----:B------:R-:W-:Y:S01]  /*e020*/  IMAD R3, R8, UR4, RZ ;  /* 0x0000000408037c24 */ /* 0x000fe2000f8e02ff */
[----:B------:R-:W-:Y:S04]  /*e030*/  SHFL.IDX PT, R7, R2, RZ, 0x181f ;  /* 0x00181fff02077589 */ /* 0x000fe800000e0000 */
[----:B------:R-:W-:Y:S01]  /*e040*/  SHFL.IDX PT, R8, R2, 0x1, 0x181f ;  /* 0x00381f0002087f89 */ /* 0x000fe200000e0000 */
[----:B0-----:R-:W-:-:S04]  /*e050*/  LOP3.LUT R6, R6, 0x7f, RZ, 0xc0, !PT ;  /* 0x0000007f06067812 */ /* 0x001fc800078ec0ff */
[----:B------:R-:W-:-:S05]  /*e060*/  SHF.R.U32.HI R6, RZ, 0x3, R6 ;  /* 0x00000003ff067819 */ /* 0x000fca0000011606 */
[----:B------:R-:W-:Y:S02]  /*e070*/  IMAD.IADD R4, R6, 0x1, R4 ;  /* 0x0000000106047824 */ /* 0x000fe400078e0204 */
[----:B------:R-:W0:Y:S02]  /*e080*/  SHFL.IDX PT, R6, R0, RZ, 0x181f ;  /* 0x00181fff00067589 */ /* 0x000e2400000e0000 */
[C---:B------:R-:W-:Y:S01]  /*e090*/  VIADD R5, R4.reuse, 0x10 ;  /* 0x0000001004057836 */ /* 0x040fe20000000000 */
[----:B------:R-:W-:-:S04]  /*e0a0*/  ISETP.GE.AND P4, PT, R4, R3, PT ;  /* 0x000000030400720c */ /* 0x000fc80003f86270 */
[----:B------:R-:W-:Y:S02]  /*e0b0*/  ISETP.GE.AND P2, PT, R5, R3, PT ;  /* 0x000000030500720c */ /* 0x000fe40003f46270 */
[----:B------:R-:W1:Y:S07]  /*e0c0*/  SHFL.IDX PT, R5, R0, 0x1, 0x181f ;  /* 0x00381f0000057f89 */ /* 0x000e6e00000e0000 */
[----:B0-----:R-:W-:-:S05]  /*e0d0*/  @!P4 LEA R6, P3, R10, R6, 0x1 ;  /* 0x000000060a06c211 */ /* 0x001fca00078608ff */
[----:B------:R-:W-:Y:S01]  /*e0e0*/  @!P4 IMAD.X R7, RZ, RZ, R7, P3 ;  /* 0x000000ffff07c224 */ /* 0x000fe200018e0607 */
[----:B-1----:R-:W-:-:S04]  /*e0f0*/  @!P2 LEA R5, P3, R10, R5, 0x1 ;  /* 0x000000050a05a211 */ /* 0x002fc800078608ff */
[----:B-----5:R-:W-:Y:S04]  /*e100*/  @!P4 LDGSTS.E.BYPASS.LTC128B.128 [R9+0x16400], desc[UR6][R6.64], !P0 ;  /* 0x164000000609cfae */ /* 0x020fe8000c101d46 */
[----:B------:R0:W-:Y:S02]  /*e110*/  @!P4 LDGSTS.E.BYPASS.LTC128B.128 [R9+0x1a400], desc[UR6][R6.64+0x80], !P1 ;  /* 0x1a4000800609cfae */ /* 0x0001e4000c901d46 */
[----:B0-----:R-:W-:-:S04]  /*e120*/  @!P2 IMAD.X R6, RZ, RZ, R8, P3 ;  /* 0x000000ffff06a224 */ /* 0x001fc800018e0608 */
[----:B------:R-:W-:Y:S02]  /*e130*/  @!P2 IMAD.MOV.U32 R7, RZ, RZ, R6 ;  /* 0x000000ffff07a224 */ /* 0x000fe400078e0006 */
[----:B------:R-:W-:Y:S02]  /*e140*/  @!P2 IMAD.MOV.U32 R6, RZ, RZ, R5 ;  /* 0x000000ffff06a224 */ /* 0x000fe400078e0005 */
[----:B------:R-:W-:-:S03]  /*e150*/  VIADD R5, R4, 0x20 ;  /* 0x0000002004057836 */ /* 0x000fc60000000000 */
[----:B------:R-:W-:Y:S04]  /*e160*/  @!P2 LDGSTS.E.BYPASS.LTC128B.128 [R9+0x16c00], desc[UR6][R6.64], !P0 ;  /* 0x16c000000609afae */ /* 0x000fe8000c101d46 */
[----:B------:R0:W-:Y:S01]  /*e170*/  @!P2 LDGSTS.E.BYPASS.LTC128B.128 [R9+0x1ac00], desc[UR6][R6.64+0x80], !P1 ;  /* 0x1ac000800609afae */ /* 0x0001e2000c901d46 */
[----:B------:R-:W-:-:S03]  /*e180*/  ISETP.GE.AND P2, PT, R5, R3, PT ;  /* 0x000000030500720c */ /* 0x000fc60003f46270 */
[----:B------:R-:W-:Y:S04]  /*e190*/  SHFL.IDX PT, R5, R2, 0x2, 0x181f ;  /* 0x00581f0002057f89 */ /* 0x000fe800000e0000 */
[----:B0-----:R-:W0:Y:S06]  /*e1a0*/  SHFL.IDX PT, R6, R0, 0x2, 0x181f ;  /* 0x00581f0000067f89 */ /* 0x001e2c00000e0000 */
[----:B0-----:R-:W-:-:S05]  /*e1b0*/  @!P2 LEA R6, P3, R10, R6, 0x1 ;  /* 0x000000060a06a211 */ /* 0x001fca00078608ff */
[----:B------:R-:W-:-:S04]  /*e1c0*/  @!P2 IMAD.X R5, RZ, RZ, R5, P3 ;  /* 0x000000ffff05a224 */ /* 0x000fc800018e0605 */
        /* <DEDUP_REMOVED lines=33> */
[----:B0-----:R-:W0:Y:S04]  /*e3e0*/  SHFL.IDX PT, R6, R0, 0x6, 0x181f ;  /* 0x00d81f0000067f89 */ /* 0x001e2800000e0000 */
[----:B------:R-:W1:Y:S02]  /*e3f0*/  SHFL.IDX PT, R0, R0, 0x7, 0x181f ;  /* 0x00f81f0000007f89 */ /* 0x000e6400000e0000 */
[----:B0-----:R-:W-:-:S05]  /*e400*/  @!P2 LEA R6, P3, R10, R6, 0x1 ;  /* 0x000000060a06a211 */ /* 0x001fca00078608ff */
[----:B------:R-:W-:-:S04]  /*e410*/  @!P2 IMAD.X R5, RZ, RZ, R5, P3 ;  /* 0x000000ffff05a224 */ /* 0x000fc800018e0605 */
[----:B------:R-:W-:Y:S02]  /*e420*/  @!P2 IMAD.MOV.U32 R7, RZ, RZ, R5 ;  /* 0x000000ffff07a224 */ /* 0x000fe400078e0005 */
[----:B------:R0:W2:Y:S04]  /*e430*/  SHFL.IDX PT, R5, R2, 0x7, 0x181f ;  /* 0x00f81f0002057f89 */ /* 0x0000a800000e0000 */
[----:B------:R0:W-:Y:S04]  /*e440*/  @!P2 LDGSTS.E.BYPASS.LTC128B.128 [R9+0x19400], desc[UR6][R6.64], !P0 ;  /* 0x194000000609afae */ /* 0x0001e8000c101d46 */
[----:B-1----:R0:W-:Y:S02]  /*e450*/  @!P2 LDGSTS.E.BYPASS.LTC128B.128 [R9+0x1d400], desc[UR6][R6.64+0x80], !P1 ;  /* 0x1d4000800609afae */ /* 0x0021e4000c901d46 */
.L_x_148:
[----:B------:R-:W-:Y:S01]  /*e460*/  VIADD R4, R4, 0x70 ;  /* 0x0000007004047836 */ /* 0x000fe20000000000 */
[----:B------:R-:W-:Y:S04]  /*e470*/  BSSY B0, `(.L_x_50) ;  /* 0x000000b000007945 */ /* 0x000fe80003800000 */
[----:B------:R-:W-:-:S13]  /*e480*/  ISETP.GE.AND P2, PT, R4, R3, PT ;  /* 0x000000030400720c */ /* 0x000fda0003f46270 */
[----:B------:R-:W-:Y:S05]  /*e490*/  @P2 BRA `(.L_x_51) ;  /* 0x0000000000202947 */ /* 0x000fea0003800000 */
[----:B0-----:R-:W-:Y:S01]  /*e4a0*/  LEA R2, P2, R10, R0, 0x1 ;  /* 0x000000000a027211 */ /* 0x001fe200078408ff */
[----:B------:R-:W-:-:S04]  /*e4b0*/  ULDC.64 UR4, c[0x0][0x208] ;  /* 0x0000820000047ab9 */ /* 0x000fc80000000a00 */
[----:B--2---:R-:W-:-:S05]  /*e4c0*/  IMAD.X R3, RZ, RZ, R5, P2 ;  /* 0x000000ffff037224 */ /* 0x004fca00010e0605 */
[----:B------:R-:W-:Y:S01]  /*e4d0*/  @!PT LDS RZ, [RZ] ;  /* 0x00000000fffff984 */ /* 0x000fe20000000800 */
[----:B------:R-:W-:Y:S01]  /*e4e0*/  @!PT LDS RZ, [RZ] ;  /* 0x00000000fffff984 */ /* 0x000fe20000000800 */
[----:B------:R-:W-:Y:S01]  /*e4f0*/  @!PT LDS RZ, [RZ] ;  /* 0x00000000fffff984 */ /* 0x000fe20000000800 */
[----:B------:R1:W-:Y:S04]  /*e500*/  LDGSTS.E.BYPASS.LTC128B.128 [R9+0x19c00], desc[UR4][R2.64], !P0 ;  /* 0x19c0000002097fae */ /* 0x0003e8000c101d44 */
[----:B------:R1:W-:Y:S02]  /*e510*/  LDGSTS.E.BYPASS.LTC128B.128 [R9+0x1dc00], desc[UR4][R2.64+0x80], !P1 ;  /* 0x1dc0008002097fae */ /* 0x0003e4000c901d44 */
.L_x_51:
[----:B------:R-:W-:Y:S05]  /*e520*/  BSYNC B0 ;  /* 0x0000000000007941 */ /* 0x000fea0003800000 */
.L_x_50:
[----:B01----:R-:W3:Y:S01]  /*e530*/  LDL R2, [R1+0x2c] ;  /* 0x00002c0001027983 */ /* 0x003ee20000100800 */
[----:B------:R-:W-:Y:S01]  /*e540*/  NOP ;  /* 0x0000000000007918 */ /* 0x000fe20000000000 */
[----:B------:R-:W-:Y:S02]  /*e550*/  SYNCS.ARRIVE.TRANS64.RED.A0T1 RZ, [UR36+0x34800], RZ ;  /* 0x034800ffffff79a7 */ /* 0x000fe40008200424 */
[----:B------:R-:W-:Y:S01]  /*e560*/  ARRIVES.LDGSTSBAR.64.TRANSCNT [UR36+0x34800] ;  /* 0x03480000ff0079b0 */ /* 0x000fe20008000aa4 */
[----:B---3--:R-:W-:-:S04]  /*e570*/  LOP3.LUT R0, R2, 0x1, RZ, 0xc, !PT ;  /* 0x0000000102007812 */ /* 0x008fc800078e0cff */
[----:B------:R-:W-:Y:S01]  /*e580*/  SHF.L.U32 R0, R0, 0x1f, RZ ;  /* 0x0000001f00007819 */ /* 0x000fe200000006ff */
[----:B------:R-:W-:Y:S01]  /*e590*/  NOP ;  /* 0x0000000000007918 */ /* 0x000fe20000000000 */
[----:B------:R-:W3:Y:S01]  /*e5a0*/  LDL.LU R2, [R1+0x28] ;  /* 0x0000280001027983 */ /* 0x000ee20000300800 */
[----:B------:R-:W-:Y:S01]  /*e5b0*/  SYNCS.ARRIVE.TRANS64.A1T0 RZ, [UR36+0x34800], RZ ;  /* 0x034800ffffff79a7 */ /* 0x000fe20008100024 */
[----:B------:R-:W-:Y:S01]  /*e5c0*/  BSSY B0, `(.L_x_52) ;  /* 0x0000005000007945 */ /* 0x000fe20003800000 */
[----:B------:R-:W-:Y:S01]  /*e5d0*/  IMAD.U32 R11, RZ, RZ, UR36 ;  /* 0x00000024ff0b7e24 */ /* 0x000fe2000f8e00ff */
[----:B------:R-:W0:Y:S01]  /*e5e0*/  SYNCS.PHASECHK.TRANS64.TRYWAIT P0, [UR36+0x34820], R0 ;  /* 0x03482000ff0075a7 */ /* 0x000e220008000164 */
[----:B---3--:R-:W-:Y:S01]  /*e5f0*/  ISETP.GE.AND P1, PT, R2, 0xb1, PT ;  /* 0x000000b10200780c */ /* 0x008fe20003f26270 */
[----:B0-----:R-:W-:-:S12]  /*e600*/  @!P0 BRA `(.L_x_53) ;  /* 0x0000003000f08947 */ /* 0x001fd80003800000 */
.L_x_149:
[----:B------:R-:W-:Y:S05]  /*e610*/  BSYNC B0 ;  /* 0x0000000000007941 */ /* 0x000fea0003800000 */
.L_x_52:
[----:B------:R-:W-:Y:S01]  /*e620*/  VIADD R9, R11, 0x34800 ;  /* 0x000348000b097836 */ /* 0x000fe20000000000 */
[----:B------:R-:W-:Y:S06]  /*e630*/  @!P1 BRA `(.L_x_54) ;  /* 0x0000001c00489947 */ /* 0x000fec0003800000 */
[----:B------:R-:W3:Y:S01]  /*e640*/  LDL R2, [R1+0x20] ;  /* 0x0000200001027983 */ /* 0x000ee20000100800 */
[----:B0-----:R-:W-:Y:S02]  /*e650*/  IMAD.MOV.U32 R0, RZ, RZ, 0x1 ;  /* 0x00000001ff007424 */ /* 0x001fe400078e00ff */
[----:B---3--:R-:W-:-:S05]  /*e660*/  IMAD.MOV R10, RZ, RZ, -R2 ;  /* 0x000000ffff0a7224 */ /* 0x008fca00078e0a02 */
[----:B------:R-:W-:-:S05]  /*e670*/  VIADDMNMX R10, R10, R0, 0xffffffff, !PT ;  /* 0xffffffff0a0a7446 */ /* 0x000fca0007800100 */
[----:B------:R-:W-:-:S05]  /*e680*/  IMAD.IADD R0, R2, 0x1, R10 ;  /* 0x0000000102007824 */ /* 0x000fca00078e020a */
[----:B------:R-:W-:-:S04]  /*e690*/  LOP3.LUT R0, R0, 0x1, RZ, 0xc0, !PT ;  /* 0x0000000100007812 */ /* 0x000fc800078ec0ff */
[----:B------:R-:W-:Y:S01]  /*e6a0*/  ISETP.NE.U32.AND P0, PT, R0, 0x1, PT ;  /* 0x000000010000780c */ /* 0x000fe20003f05070 */
[----:B------:R-:W-:-:S12]  /*e6b0*/  VIADD R0, R2, 0xfffffffe ;  /* 0xfffffffe02007836 */ /* 0x000fd80000000000 */
[----:B------:R-:W-:Y:S05]  /*e6c0*/  @P0 BRA `(.L_x_55) ;  /* 0x0000000800640947 */ /* 0x000fea0003800000 */
[----:B------:R-:W3:Y:S01]  /*e6d0*/  LDL R2, [R1+0x4] ;  /* 0x0000040001027983 */ /* 0x000ee20000100800 */
[----:B------:R-:W-:Y:S01]  /*e6e0*/  LOP3.LUT P2, RZ, R19, 0x2, RZ, 0xc0, !PT ;  /* 0x0000000213ff7812 */ /* 0x000fe2000784c0ff */
[----:B------:R-:W-:Y:S01]  /*e6f0*/  VIADD R4, R18, 0x1 ;  /* 0x0000000112047836 */ /* 0x000fe20000000000 */
[----:B------:R-:W-:Y:S04]  /*e700*/  BSSY B0, `(.L_x_56) ;  /* 0x0000091000007945 */ /* 0x000fe80003800000 */
[----:B------:R-:W-:-:S04]  /*e710*/  ISETP.NE.AND P0, PT, R4, 0x2, PT ;  /* 0x000000020400780c */ /* 0x000fc80003f05270 */
[----:B------:R-:W-:Y:S02]  /*e720*/  SEL R8, RZ, 0x1, P0 ;  /* 0x00000001ff087807 */ /* 0x000fe40000000000 */
[----:B------:R-:W-:Y:S02]  /*e730*/  SEL R4, R4, RZ, P0 ;  /* 0x000000ff04047207 */ /* 0x000fe40000000000 */
[----:B---3--:R-:W-:Y:S01]  /*e740*/  LOP3.LUT R8, R2, R8, RZ, 0x3c, !PT ;  /* 0x0000000802087212 */ /* 0x008fe200078e3cff */
[----:B------:R-:W-:Y:S06]  /*e750*/  @!P2 BRA `(.L_x_57) ;  /* 0x00000008002ca947 */ /* 0x000fec0003800000 */
[----:B------:R-:W-:Y:S01]  /*e760*/  LOP3.LUT P2, RZ, R19, 0x1, RZ, 0xc0, !PT ;  /* 0x0000000113ff7812 */ /* 0x000fe2000784c0ff */
[----:B------:R-:W-:-:S12]  /*e770*/  IMAD.MOV.U32 R6, RZ, RZ, R17 ;  /* 0x000000ffff067224 */ /* 0x000fd800078e0011 */
[----:B------:R-:W-:Y:S05]  /*e780*/  @!P2 BRA `(.L_x_58) ;  /* 0x000000000054a947 */ /* 0x000fea0003800000 */
[----:B------:R-:W3:Y:S01]  /*e790*/  LDL R12, [R1+0xc] ;  /* 0x00000c00010c7983 */ /* 0x000ee20000100800 */
[----:B------:R-:W0:Y:S01]  /*e7a0*/  LDC R6, c[0x0][0x43c] ;  /* 0x00010f00ff067b82 */ /* 0x000e220000000800 */
[----:B------:R-:W-:Y:S02]  /*e7b0*/  ULDC.64 UR4, c[0x0][0x428] ;  /* 0x00010a0000047ab9 */ /* 0x000fe40000000a00 */
[----:B------:R-:W4:Y:S01]  /*e7c0*/  LDL R7, [R1] ;  /* 0x0000000001077983 */ /* 0x000f220000100800 */
[----:B------:R-:W-:Y:S01]  /*e7d0*/  ULDC.64 UR6, c[0x0][0x208] ;  /* 0x0000820000067ab9 */ /* 0x000fe20000000a00 */
[----:B0-----:R-:W-:-:S13]  /*e7e0*/  ISETP.NE.AND P0, PT, R6, 0x1, PT ;  /* 0x000000010600780c */ /* 0x001fda0003f05270 */
[----:B------:R-:W2:Y:S02]  /*e7f0*/  @P0 LDC.64 R2, c[0x0][0x440] ;  /* 0x00011000ff020b82 */ /* 0x000ea40000000a00 */
[----:B--2---:R-:W-:-:S04]  /*e800*/  @P0 IMAD.HI.U32 R5, R0, R2, RZ ;  /* 0x0000000200050227 */ /* 0x004fc800078e00ff */
[----:B------:R-:W-:Y:S01]  /*e810*/  IMAD.MOV.U32 R2, RZ, RZ, R0 ;  /* 0x000000ffff027224 */ /* 0x000fe200078e0000 */
[----:B------:R-:W-:-:S05]  /*e820*/  @P0 SHF.R.U32.HI R2, RZ, R3, R5 ;  /* 0x00000003ff020219 */ /* 0x000fca0000011605 */
[----:B------:R-:W-:-:S04]  /*e830*/  IMAD.MOV R3, RZ, RZ, -R2 ;  /* 0x000000ffff037224 */ /* 0x000fc800078e0a02 */
[----:B------:R-:W-:Y:S01]  /*e840*/  IMAD R0, R6, R3, R0 ;  /* 0x0000000306007224 */ /* 0x000fe200078e0200 */
[----:B------:R-:W-:Y:S01]  /*e850*/  SHF.R.S32.HI R3, RZ, 0x1f, R2 ;  /* 0x0000001fff037819 */ /* 0x000fe20000011402 */
[----:B---3--:R-:W-:-:S04]  /*e860*/  IMAD R5, R12, UR4, RZ ;  /* 0x000000040c057c24 */ /* 0x008fc8000f8e02ff */
[C---:B----4-:R-:W-:Y:S02]  /*e870*/  IMAD R5, R7.reuse, UR5, R5 ;  /* 0x0000000507057c24 */ /* 0x050fe4000f8e0205 */
[----:B------:R-:W-:Y:S01]  /*e880*/  IMAD.WIDE.U32 R2, R7, UR4, R2 ;  /* 0x0000000407027c25 */ /* 0x000fe2000f8e0002 */
[----:B------:R-:W-:-:S03]  /*e890*/  ULDC.64 UR4, c[0x0][0x418] ;  /* 0x0001060000047ab9 */ /* 0x000fc60000000a00 */
[----:B------:R-:W-:Y:S01]  /*e8a0*/  IMAD.IADD R3, R5, 0x1, R3 ;  /* 0x0000000105037824 */ /* 0x000fe200078e0203 */
[----:B------:R-:W-:-:S04]  /*e8b0*/  LEA R6, P0, R2, UR4, 0x2 ;  /* 0x0000000402067c11 */ /* 0x000fc8000f8010ff */
[----:B------:R-:W-:-:S05]  /*e8c0*/  LEA.HI.X R7, R2, UR5, R3, 0x2, P0 ;  /* 0x0000000502077c11 */ /* 0x000fca00080f1403 */
[----:B------:R0:W5:Y:S04]  /*e8d0*/  LDG.E R6, desc[UR6][R6.64] ;  /* 0x0000000606067981 */ /* 0x000168000c1e1900 */
.L_x_58:
[----:B------:R-:W-:Y:S01]  /*e8e0*/  LEA R3, R4, UR36, 0x3 ;  /* 0x0000002404037c11 */ /* 0x000fe2000f8e18ff */
[----:B------:R-:W-:Y:S01]  /*e8f0*/  BSSY B1, `(.L_x_59) ;  /* 0x0000004000017945 */ /* 0x000fe20003800000 */
[----:B------:R-:W-:-:S04]  /*e900*/  SHF.L.U32 R2, R8, 0x1f, RZ ;  /* 0x0000001f08027819 */ /* 0x000fc800000006ff */
[----:B------:R-:W1:Y:S02]  /*e910*/  SYNCS.PHASECHK.TRANS64.TRYWAIT P0, [R3+URZ+0x34840], R2 ;  /* 0x03484002030075a7 */ /* 0x000e64000800017f */
[----:B-1----:R-:W-:Y:S05]  /*e920*/  @!P0 BRA `(.L_x_60) ;  /* 0x00000030003c8947 */ /* 0x002fea0003800000 */
.L_x_150:
[----:B------:R-:W-:Y:S05]  /*e930*/  BSYNC B1 ;  /* 0x0000000000017941 */ /* 0x000fea0003800000 */
.L_x_59:
[----:B--2---:R-:W2:Y:S01]  /*e940*/  S2R R5, SR_TID.X ;  /* 0x0000000000057919 */ /* 0x004ea20000002100 */
[----:B------:R-:W-:Y:S01]  /*e950*/  BSSY B1, `(.L_x_61) ;  /* 0x000000b000017945 */ /* 0x000fe20003800000 */
[----:B--2---:R-:W-:-:S04]  /*e960*/  LOP3.LUT R5, R5, 0x7f, RZ, 0xc0, !PT ;  /* 0x0000007f05057812 */ /* 0x004fc800078ec0ff */
[----:B------:R-:W-:-:S13]  /*e970*/  ISETP.NE.AND P1, PT, R5, RZ, PT ;  /* 0x000000ff0500720c */ /* 0x000fda0003f25270 */
[----:B------:R-:W-:Y:S05]  /*e980*/  @P1 BRA `(.L_x_62) ;  /* 0x00000000001c1947 */ /* 0x000fea0003800000 */
[----:B------:R-:W2:Y:S01]  /*e990*/  S2R R5, SR_TID.X ;  /* 0x0000000000057919 */ /* 0x000ea20000002100 */
[----:B-1----:R-:W-:-:S04]  /*e9a0*/  IMAD.MOV.U32 R2, RZ, RZ, 0xb000 ;  /* 0x0000b000ff027424 */ /* 0x002fc800078e00ff */
[----:B------:R3:W-:Y:S01]  /*e9b0*/  SYNCS.ARRIVE.TRANS64 RZ, [R3+URZ+0x34830], R2 ;  /* 0x0348300203ff79a7 */ /* 0x0007e2000800003f */
[----:B--2---:R-:W-:-:S04]  /*e9c0*/  LOP3.LUT R5, R5, 0x1f, RZ, 0xc0, !PT ;  /* 0x0000001f05057812 */ /* 0x004fc800078ec0ff */
[----:B------:R-:W-:-:S13]  /*e9d0*/  ISETP.NE.AND P0, PT, R5, RZ, PT ;  /* 0x000000ff0500720c */ /* 0x000fda0003f05270 */
[----:B---3--:R-:W-:Y:S05]  /*e9e0*/  @!P0 BRA `(.L_x_62) ;  /* 0x0000000000048947 */ /* 0x008fea0003800000 */
[----:B------:R-:W-:Y:S01]  /*e9f0*/  BPT.TRAP 0x1 ;  /* 0x000000040000795c */ /* 0x000fe20000300000 */
.L_x_62:
[----:B------:R-:W-:Y:S05]  /*ea00*/  BSYNC B1 ;  /* 0x0000000000017941 */ /* 0x000fea0003800000 */
.L_x_61:
[----:B------:R-:W-:Y:S01]  /*ea10*/  IMAD.MOV.U32 R14, RZ, RZ, RZ ;  /* 0x000000ffff0e7224 */ /* 0x000fe200078e00ff */
[----:B------:R-:W-:Y:S01]  /*ea20*/  UIADD3 UR4, UP0, UR38, 0x370, URZ ;  /* 0x0000037026047890 */ /* 0x000fe2000ff1e03f */
[----:B-1----:R-:W-:Y:S01]  /*ea30*/  IMAD R2, R4, 0xb000, R11 ;  /* 0x0000b00004027824 */ /* 0x002fe200078e020b */
[----:B------:R-:W-:Y:S01]  /*ea40*/  PLOP3.LUT P0, PT, PT, PT, PT, 0x80, 0x0 ;  /* 0x000000000000781c */ /* 0x000fe20003f0f070 */
[----:B------:R-:W-:Y:S01]  /*ea50*/  VIADD R3, R3, 0x34830 ;  /* 0x0003483003037836 */ /* 0x000fe20000000000 */
[----:B------:R-:W-:Y:S01]  /*ea60*/  R2UR UR10, R14 ;  /* 0x000000000e0a72ca */ /* 0x000fe200000e0000 */
[----:B------:R-:W-:Y:S01]  /*ea70*/  IMAD R5, R0, 0xb0, RZ ;  /* 0x000000b000057824 */ /* 0x000fe200078e02ff */
[----:B------:R-:W-:Y:S01]  /*ea80*/  UIADD3.X UR5, URZ, UR39, URZ, UP0, !UPT ;  /* 0x000000273f057290 */ /* 0x000fe200087fe43f */
[----:B0-----:R-:W-:Y:S01]  /*ea90*/  VIADD R7, R2, 0x1e400 ;  /* 0x0001e40002077836 */ /* 0x001fe20000000000 */
[----:B------:R-:W-:Y:S01]  /*eaa0*/  UMOV UR6, 0x0 ;  /* 0x0000000000067882 */ /* 0x000fe20000000000 */
[----:B------:R-:W-:-:S10]  /*eab0*/  UMOV UR7, 0x14f00000 ;  /* 0x14f0000000077882 */ /* 0x000fd40000000000 */
.L_x_63:
[----:B------:R-:W-:-:S13]  /*eac0*/  @P0 ELECT P2, URZ, PT ;  /* 0x00000000003f082f */ /* 0x000fda0003840000 */
[----:B-----5:R-:W-:Y:S02]  /*ead0*/  @P2 R2UR UR13, R6 ;  /* 0x00000000060d22ca */ /* 0x020fe400000e0000 */
[----:B------:R-:W-:Y:S02]  /*eae0*/  @P2 R2UR UR12, R16 ;  /* 0x00000000100c22ca */ /* 0x000fe400000e0000 */
[----:B------:R-:W-:Y:S02]  /*eaf0*/  @P2 R2UR UR11, R5 ;  /* 0x00000000050b22ca */ /* 0x000fe400000e0000 */
[----:B------:R-:W-:Y:S02]  /*eb00*/  @P2 R2UR UR9, R3 ;  /* 0x00000000030922ca */ /* 0x000fe400000e0000 */
[----:B------:R-:W-:Y:S02]  /*eb10*/  @P2 R2UR UR8, R7 ;  /* 0x00000000070822ca */ /* 0x000fe400000e0000 */
[----:B------:R-:W-:-:S02]  /*eb20*/  @P2 PLOP3.LUT P0, PT, P2, PT, PT, 0x8, 0x0 ;  /* 0x000000000000281c */ /* 0x000fc4000170e170 */
[----:B------:R-:W-:-:S09]  /*eb30*/  PLOP3.LUT P2, PT, PT, PT, PT, 0x8, 0x0 ;  /* 0x000000000000781c */ /* 0x000fd20003f4e170 */
[----:B------:R0:W-:Y:S02]  /*eb40*/  UTMALDG.4D [UR8], [UR4], desc[UR6] ;  /* 0x00000608040075b4 */ /* 0x0001e40008019000 */
[----:B0-----:R-:W-:Y:S05]  /*eb50*/  @P0 BRA.U.ANY `(.L_x_63) ;  /* 0xfffffffd00d80947 */ /* 0x001fea000393ffff */
[----:B------:R-:W-:Y:S01]  /*eb60*/  IMAD.MOV.U32 R15, RZ, RZ, 0x40 ;  /* 0x00000040ff0f7424 */ /* 0x000fe200078e00ff */
[----:B------:R-:W-:Y:S01]  /*eb70*/  PLOP3.LUT P0, PT, PT, PT, PT, 0x80, 0x0 ;  /* 0x000000000000781c */ /* 0x000fe20003f0f070 */
[----:B------:R-:W-:Y:S01]  /*eb80*/  VIADD R2, R2, 0x23c00 ;  /* 0x00023c0002027836 */ /* 0x000fe20000000000 */
[----:B------:R-:W-:Y:S01]  /*eb90*/  UMOV UR6, 0x0 ;  /* 0x0000000000067882 */ /* 0x000fe20000000000 */
[----:B------:R-:W-:Y:S01]  /*eba0*/  UMOV UR7, 0x14f00000 ;  /* 0x14f0000000077882 */ /* 0x000fe20000000000 */
[----:B------:R-:W-:-:S15]  /*ebb0*/  R2UR UR10, R15 ;  /* 0x000000000f0a72ca */ /* 0x000fde00000e0000 */
.L_x_64:
[----:B------:R-:W-:-:S13]  /*ebc0*/  @P0 ELECT P2, URZ, PT ;  /* 0x00000000003f082f */ /* 0x000fda0003840000 */
[----:B------:R-:W-:Y:S02]  /*ebd0*/  @P2 R2UR UR13, R6 ;  /* 0x00000000060d22ca */ /* 0x000fe400000e0000 */
        /* <DEDUP_REMOVED lines=8> */
[----:B------:R-:W2:Y:S01]  /*ec60*/  LDL.LU R7, [R1+0x4] ;  /* 0x0000040001077983 */ /* 0x000ea20000300800 */
[----:B------:R-:W-:Y:S01]  /*ec70*/  IMAD R3, R18, 0x8, R9 ;  /* 0x0000000812037824 */ /* 0x000fe200078e0209 */
[----:B------:R-:W-:Y:S01]  /*ec80*/  BSSY B1, `(.L_x_65) ;  /* 0x0000004000017945 */ /* 0x000fe20003800000 */
[----:B--2---:R-:W-:-:S04]  /*ec90*/  SHF.L.U32 R2, R7, 0x1f, RZ ;  /* 0x0000001f07027819 */ /* 0x004fc800000006ff */
[----:B------:R-:W0:Y:S02]  /*eca0*/  SYNCS.PHASECHK.TRANS64.TRYWAIT P0, [R3+URZ+0x60], R2 ;  /* 0x00006002030075a7 */ /* 0x000e24000800017f */
[----:B0-----:R-:W-:Y:S05]  /*ecb0*/  @!P0 BRA `(.L_x_66) ;  /* 0x0000002c006c8947 */ /* 0x001fea0003800000 */
.L_x_151:
[----:B------:R-:W-:Y:S05]  /*ecc0*/  BSYNC B1 ;  /* 0x0000000000017941 */ /* 0x000fea0003800000 */
.L_x_65:
[----:B------:R-:W-:Y:S01]  /*ecd0*/  BSSY B1, `(.L_x_67) ;  /* 0x000000c000017945 */ /* 0x000fe20003800000 */
[----:B------:R-:W-:Y:S02]  /*ece0*/  IMAD.MOV.U32 R12, RZ, RZ, 0x0 ;  /* 0x00000000ff0c7424 */ /* 0x000fe400078e00ff */
[----:B------:R-:W-:Y:S01]  /*ecf0*/  IMAD.MOV.U32 R13, RZ, RZ, 0x14f00000 ;  /* 0x14f00000ff0d7424 */ /* 0x000fe200078e00ff */
[----:B------:R-:W-:Y:S06]  /*ed00*/  @P1 BRA `(.L_x_68) ;  /* 0x0000000000201947 */ /* 0x000fec0003800000 */
[----:B------:R-:W1:Y:S01]  /*ed10*/  S2R R5, SR_TID.X ;  /* 0x0000000000057919 */ /* 0x000e620000002100 */
[----:B0-----:R-:W-:Y:S01]  /*ed20*/  LEA R2, R18, UR36, 0x3 ;  /* 0x0000002412027c11 */ /* 0x001fe2000f8e18ff */
[----:B------:R-:W-:-:S04]  /*ed30*/  IMAD.MOV.U32 R3, RZ, RZ, 0xb000 ;  /* 0x0000b000ff037424 */ /* 0x000fc800078e00ff */
[----:B------:R2:W-:Y:S01]  /*ed40*/  SYNCS.ARRIVE.TRANS64 RZ, [R2+URZ+0x34850], R3 ;  /* 0x0348500302ff79a7 */ /* 0x0005e2000800003f */
[----:B-1----:R-:W-:-:S04]  /*ed50*/  LOP3.LUT R5, R5, 0x1f, RZ, 0xc0, !PT ;  /* 0x0000001f05057812 */ /* 0x002fc800078ec0ff */
[----:B------:R-:W-:-:S13]  /*ed60*/  ISETP.NE.AND P0, PT, R5, RZ, PT ;  /* 0x000000ff0500720c */ /* 0x000fda0003f05270 */
[----:B--2---:R-:W-:Y:S05]  /*ed70*/  @!P0 BRA `(.L_x_68) ;  /* 0x0000000000048947 */ /* 0x004fea0003800000 */
[----:B------:R-:W-:Y:S01]  /*ed80*/  BPT.TRAP 0x1 ;  /* 0x000000040000795c */ /* 0x000fe20000300000 */
.L_x_68:
[----:B------:R-:W-:Y:S05]  /*ed90*/  BSYNC B1 ;  /* 0x0000000000017941 */ /* 0x000fea0003800000 */
.L_x_67:
[----:B------:R-:W2:Y:S01]  /*eda0*/  LDL.LU R5, [R1+0x8] ;  /* 0x0000080001057983 */ /* 0x000ea20000300800 */
[----:B------:R-:W-:Y:S01]  /*edb0*/  R2UR UR10, R14 ;  /* 0x000000000e0a72ca */ /* 0x000fe200000e0000 */
[----:B0-----:R-:W-:Y:S01]  /*edc0*/  IMAD R3, R18, 0xb000, R11 ;  /* 0x0000b00012037824 */ /* 0x001fe200078e020b */
[----:B------:R-:W-:Y:S01]  /*edd0*/  R2UR UR6, R12 ;  /* 0x000000000c0672ca */ /* 0x000fe200000e0000 */
[----:B------:R-:W-:Y:S01]  /*ede0*/  UIADD3 UR4, UP0, UR38, 0x470, URZ ;  /* 0x0000047026047890 */ /* 0x000fe2000ff1e03f */
[----:B------:R-:W-:Y:S01]  /*edf0*/  R2UR UR7, R13 ;  /* 0x000000000d0772ca */ /* 0x000fe200000e0000 */
[----:B------:R-:W-:Y:S01]  /*ee00*/  VIADD R7, R3, 0x400 ;  /* 0x0000040003077836 */ /* 0x000fe20000000000 */
[----:B------:R-:W-:Y:S01]  /*ee10*/  LEA R2, R18, UR36, 0x3 ;  /* 0x0000002412027c11 */ /* 0x000fe2000f8e18ff */
[----:B------:R-:W-:Y:S01]  /*ee20*/  UIADD3.X UR5, URZ, UR39, URZ, UP0, !UPT ;  /* 0x000000273f057290 */ /* 0x000fe200087fe43f */
[----:B------:R-:W-:-:S03]  /*ee30*/  PLOP3.LUT P0, PT, PT, PT, PT, 0x80, 0x0 ;  /* 0x000000000000781c */ /* 0x000fc60003f0f070 */
[----:B------:R-:W-:Y:S02]  /*ee40*/  VIADD R2, R2, 0x34850 ;  /* 0x0003485002027836 */ /* 0x000fe40000000000 */
[----:B--2---:R-:W-:-:S08]  /*ee50*/  IMAD R5, R5, 0xb0, RZ ;  /* 0x000000b005057824 */ /* 0x004fd000078e02ff */
.L_x_69:
        /* <DEDUP_REMOVED lines=10> */
[----:B------:R-:W-:Y:S01]  /*ef00*/  R2UR UR10, R15 ;  /* 0x000000000f0a72ca */ /* 0x000fe200000e0000 */
[----:B------:R-:W-:Y:S01]  /*ef10*/  VIADD R3, R3, 0x5c00 ;  /* 0x00005c0003037836 */ /* 0x000fe20000000000 */
[----:B------:R-:W-:Y:S02]  /*ef20*/  R2UR UR6, R12 ;  /* 0x000000000c0672ca */ /* 0x000fe400000e0000 */
[----:B------:R-:W-:Y:S02]  /*ef30*/  R2UR UR7, R13 ;  /* 0x000000000d0772ca */ /* 0x000fe400000e0000 */
[----:B------:R-:W-:-:S13]  /*ef40*/  PLOP3.LUT P0, PT, PT, PT, PT, 0x80, 0x0 ;  /* 0x000000000000781c */ /* 0x000fda0003f0f070 */
.L_x_70:
        /* <DEDUP_REMOVED lines=10> */
[----:B------:R0:W-:Y:S01]  /*eff0*/  STL [R1+0x8], R0 ;  /* 0x0000080001007387 */ /* 0x0001e20000100800 */
[----:B------:R-:W-:-:S07]  /*f000*/  IMAD.MOV.U32 R17, RZ, RZ, R6 ;  /* 0x000000ffff117224 */ /* 0x000fce00078e0006 */
.L_x_57:
[----:B------:R-:W-:Y:S05]  /*f010*/  BSYNC B0 ;  /* 0x0000000000007941 */ /* 0x000fea0003800000 */
.L_x_56:
[----:B0-----:R-:W3:Y:S01]  /*f020*/  LDL.LU R0, [R1+0x20] ;  /* 0x0000200001007983 */ /* 0x001ee20000300800 */
[----:B------:R-:W-:-:S03]  /*f030*/  IMAD.MOV.U32 R18, RZ, RZ, R4 ;  /* 0x000000ffff127224 */ /* 0x000fc600078e0004 */
[----:B------:R0:W-:Y:S02]  /*f040*/  STL [R1+0x4], R8 ;  /* 0x0000040801007387 */ /* 0x0001e40000100800 */
[----:B0--3--:R-:W-:-:S07]  /*f050*/  VIADD R0, R0, 0xfffffffd ;  /* 0xfffffffd00007836 */ /* 0x009fce0000000000 */
.L_x_55:
[----:B------:R-:W3:Y:S01]  /*f060*/  LDL.LU R2, [R1+0x18] ;  /* 0x0000180001027983 */ /* 0x000ee20000300800 */
[----:B------:R-:W-:Y:S01]  /*f070*/  IMAD.MOV R10, RZ, RZ, -R10 ;  /* 0x000000ffff0a7224 */ /* 0x000fe200078e0a0a */
[----:B------:R-:W-:Y:S04]  /*f080*/  BSSY B0, `(.L_x_54) ;  /* 0x000012d000007945 */ /* 0x000fe80003800000 */
[----:B---3--:R-:W-:-:S13]  /*f090*/  ISETP.NE.AND P0, PT, R2, R10, PT ;  /* 0x0000000a0200720c */ /* 0x008fda0003f05270 */
[----:B------:R-:W-:Y:S05]  /*f0a0*/  @!P0 BRA `(.L_x_71) ;  /* 0x0000001000a88947 */ /* 0x000fea0003800000 */
[----:B------:R-:W-:-:S07]  /*f0b0*/  IMAD.MOV.U32 R6, RZ, RZ, R17 ;  /* 0x000000ffff067224 */ /* 0x000fce00078e0011 */
.L_x_102:
[----:B------:R-:W3:Y:S01]  /*f0c0*/  LDL R2, [R1+0x4] ;  /* 0x0000040001027983 */ /* 0x000ee20000100800 */
[----:B------:R-:W-:Y:S01]  /*f0d0*/  LOP3.LUT P1, RZ, R19, 0x2, RZ, 0xc0, !PT ;  /* 0x0000000213ff7812 */ /* 0x000fe2000782c0ff */
[----:B------:R-:W-:Y:S01]  /*f0e0*/  VIADD R4, R18, 0x1 ;  /* 0x0000000112047836 */ /* 0x000fe20000000000 */
[----:B------:R-:W-:Y:S04]  /*f0f0*/  BSSY B1, `(.L_x_72) ;  /* 0x000008f000017945 */ /* 0x000fe80003800000 */
[----:B------:R-:W-:-:S04]  /*f100*/  ISETP.NE.AND P0, PT, R4, 0x2, PT ;  /* 0x000000020400780c */ /* 0x000fc80003f05270 */
[----:B--2---:R-:W-:Y:S02]  /*f110*/  SEL R5, RZ, 0x1, P0 ;  /* 0x00000001ff057807 */ /* 0x004fe40000000000 */
[----:B------:R-:W-:Y:S02]  /*f120*/  SEL R4, R4, RZ, P0 ;  /* 0x000000ff04047207 */ /* 0x000fe40000000000 */
[----:B---3--:R-:W-:Y:S01]  /*f130*/  LOP3.LUT R5, R2, R5, RZ, 0x3c, !PT ;  /* 0x0000000502057212 */ /* 0x008fe200078e3cff */
[----:B01----:R-:W-:Y:S06]  /*f140*/  @!P1 BRA `(.L_x_73) ;  /* 0x0000000800249947 */ /* 0x003fec0003800000 */
[----:B------:R-:W-:Y:S01]  /*f150*/  LOP3.LUT P1, RZ, R19, 0x1, RZ, 0xc0, !PT ;  /* 0x0000000113ff7812 */ /* 0x000fe2000782c0ff */
[----:B------:R-:W-:-:S12]  /*f160*/  IMAD.MOV.U32 R8, RZ, RZ, R0 ;  /* 0x000000ffff087224 */ /* 0x000fd800078e0000 */
[----:B------:R-:W-:Y:S05]  /*f170*/  @!P1 BRA `(.L_x_74) ;  /* 0x0000000000549947 */ /* 0x000fea0003800000 */
[----:B------:R-:W2:Y:S01]  /*f180*/  LDL R10, [R1+0xc] ;  /* 0x00000c00010a7983 */ /* 0x000ea20000100800 */
[----:B------:R-:W0:Y:S01]  /*f190*/  LDC R8, c[0x0][0x43c] ;  /* 0x00010f00ff087b82 */ /* 0x000e220000000800 */
[----:B------:R-:W-:Y:S02]  /*f1a0*/  ULDC.64 UR4, c[0x0][0x428] ;  /* 0x00010a0000047ab9 */ /* 0x000fe40000000a00 */
[----:B------:R-:W3:Y:S01]  /*f1b0*/  LDL R7, [R1] ;  /* 0x0000000001077983 */ /* 0x000ee20000100800 */
[----:B------:R-:W-:Y:S01]  /*f1c0*/  ULDC.64 UR6, c[0x0][0x208] ;  /* 0x0000820000067ab9 */ /* 0x000fe20000000a00 */
[----:B0-----:R-:W-:-:S13]  /*f1d0*/  ISETP.NE.AND P0, PT, R8, 0x1, PT ;  /* 0x000000010800780c */ /* 0x001fda0003f05270 */
[----:B------:R-:W0:Y:S02]  /*f1e0*/  @P0 LDC.64 R2, c[0x0][0x440] ;  /* 0x00011000ff020b82 */ /* 0x000e240000000a00 */
[----:B0-----:R-:W-:-:S04]  /*f1f0*/  @P0 IMAD.HI.U32 R6, R0, R2, RZ ;  /* 0x0000000200060227 */ /* 0x001fc800078e00ff */
[----:B------:R-:W-:Y:S01]  /*f200*/  IMAD.MOV.U32 R2, RZ, RZ, R0 ;  /* 0x000000ffff027224 */ /* 0x000fe200078e0000 */
[----:B------:R-:W-:-:S05]  /*f210*/  @P0 SHF.R.U32.HI R2, RZ, R3, R6 ;  /* 0x00000003ff020219 */ /* 0x000fca0000011606 */
[----:B------:R-:W-:-:S04]  /*f220*/  IMAD.MOV R3, RZ, RZ, -R2 ;  /* 0x000000ffff037224 */ /* 0x000fc800078e0a02 */
[----:B------:R-:W-:Y:S01]  /*f230*/  IMAD R8, R8, R3, R0 ;  /* 0x0000000308087224 */ /* 0x000fe200078e0200 */
[----:B------:R-:W-:Y:S01]  /*f240*/  SHF.R.S32.HI R3, RZ, 0x1f, R2 ;  /* 0x0000001fff037819 */ /* 0x000fe20000011402 */
[----:B--2---:R-:W-:-:S04]  /*f250*/  IMAD R6, R10, UR4, RZ ;  /* 0x000000040a067c24 */ /* 0x004fc8000f8e02ff */
[C---:B---3--:R-:W-:Y:S02]  /*f260*/  IMAD R6, R7.reuse, UR5, R6 ;  /* 0x0000000507067c24 */ /* 0x048fe4000f8e0206 */
[----:B------:R-:W-:Y:S01]  /*f270*/  IMAD.WIDE.U32 R2, R7, UR4, R2 ;  /* 0x0000000407027c25 */ /* 0x000fe2000f8e0002 */
[----:B------:R-:W-:-:S03]  /*f280*/  ULDC.64 UR4, c[0x0][0x418] ;  /* 0x0001060000047ab9 */ /* 0x000fc60000000a00 */
[----:B------:R-:W-:Y:S01]  /*f290*/  IMAD.IADD R3, R6, 0x1, R3 ;  /* 0x0000000106037824 */ /* 0x000fe200078e0203 */
[----:B------:R-:W-:-:S04]  /*f2a0*/  LEA R6, P0, R2, UR4, 0x2 ;  /* 0x0000000402067c11 */ /* 0x000fc8000f8010ff */
[----:B------:R-:W-:-:S05]  /*f2b0*/  LEA.HI.X R7, R2, UR5, R3, 0x2, P0 ;  /* 0x0000000502077c11 */ /* 0x000fca00080f1403 */
[----:B------:R0:W5:Y:S04]  /*f2c0*/  LDG.E R6, desc[UR6][R6.64] ;  /* 0x0000000606067981 */ /* 0x000168000c1e1900 */
.L_x_74:
[----:B------:R-:W-:Y:S01]  /*f2d0*/  LEA R3, R4, UR36, 0x3 ;  /* 0x0000002404037c11 */ /* 0x000fe2000f8e18ff */
[----:B------:R-:W-:Y:S01]  /*f2e0*/  BSSY B2, `(.L_x_75) ;  /* 0x0000004000027945 */ /* 0x000fe20003800000 */
[----:B------:R-:W-:-:S04]  /*f2f0*/  SHF.L.U32 R2, R5, 0x1f, RZ ;  /* 0x0000001f05027819 */ /* 0x000fc800000006ff */
[----:B------:R-:W1:Y:S02]  /*f300*/  SYNCS.PHASECHK.TRANS64.TRYWAIT P0, [R3+URZ+0x34840], R2 ;  /* 0x03484002030075a7 */ /* 0x000e64000800017f */
[----:B-1----:R-:W-:Y:S05]  /*f310*/  @!P0 BRA `(.L_x_76) ;  /* 0x0000002400e88947 */ /* 0x002fea0003800000 */
.L_x_152:
[----:B------:R-:W-:Y:S05]  /*f320*/  BSYNC B2 ;  /* 0x0000000000027941 */ /* 0x000fea0003800000 */
.L_x_75:
[----:B0-----:R-:W0:Y:S01]  /*f330*/  S2R R7, SR_TID.X ;  /* 0x0000000000077919 */ /* 0x001e220000002100 */
[----:B------:R-:W-:Y:S01]  /*f340*/  BSSY B2, `(.L_x_77) ;  /* 0x000000b000027945 */ /* 0x000fe20003800000 */
[----:B0-----:R-:W-:-:S04]  /*f350*/  LOP3.LUT R7, R7, 0x7f, RZ, 0xc0, !PT ;  /* 0x0000007f07077812 */ /* 0x001fc800078ec0ff */
[----:B------:R-:W-:-:S13]  /*f360*/  ISETP.NE.AND P1, PT, R7, RZ, PT ;  /* 0x000000ff0700720c */ /* 0x000fda0003f25270 */
[----:B------:R-:W-:Y:S05]  /*f370*/  @P1 BRA `(.L_x_78) ;  /* 0x00000000001c1947 */ /* 0x000fea0003800000 */
[----:B------:R-:W0:Y:S01]  /*f380*/  S2R R7, SR_TID.X ;  /* 0x0000000000077919 */ /* 0x000e220000002100 */
[----:B-1----:R-:W-:-:S04]  /*f390*/  IMAD.MOV.U32 R2, RZ, RZ, 0xb000 ;  /* 0x0000b000ff027424 */ /* 0x002fc800078e00ff */
[----:B------:R2:W-:Y:S01]  /*f3a0*/  SYNCS.ARRIVE.TRANS64 RZ, [R3+URZ+0x34830], R2 ;  /* 0x0348300203ff79a7 */ /* 0x0005e2000800003f */
[----:B0-----:R-:W-:-:S04]  /*f3b0*/  LOP3.LUT R7, R7, 0x1f, RZ, 0xc0, !PT ;  /* 0x0000001f07077812 */ /* 0x001fc800078ec0ff */
[----:B------:R-:W-:-:S13]  /*f3c0*/  ISETP.NE.AND P0, PT, R7, RZ, PT ;  /* 0x000000ff0700720c */ /* 0x000fda0003f05270 */
[----:B--2---:R-:W-:Y:S05]  /*f3d0*/  @!P0 BRA `(.L_x_78) ;  /* 0x0000000000048947 */ /* 0x004fea0003800000 */
[----:B------:R-:W-:Y:S01]  /*f3e0*/  BPT.TRAP 0x1 ;  /* 0x000000040000795c */ /* 0x000fe20000300000 */
.L_x_78:
[----:B------:R-:W-:Y:S05]  /*f3f0*/  BSYNC B2 ;  /* 0x0000000000027941 */ /* 0x000fea0003800000 */
.L_x_77:
        /* <DEDUP_REMOVED lines=8> */
[----:B------:R-:W-:Y:S01]  /*f480*/  VIADD R10, R2, 0x1e400 ;  /* 0x0001e400020a7836 */ /* 0x000fe20000000000 */
[----:B------:R-:W-:Y:S01]  /*f490*/  UMOV UR6, 0x0 ;  /* 0x0000000000067882 */ /* 0x000fe20000000000 */
[----:B------:R-:W-:-:S10]  /*f4a0*/  UMOV UR7, 0x14f00000 ;  /* 0x14f0000000077882 */ /* 0x000fd40000000000 */
.L_x_79:
        /* <DEDUP_REMOVED lines=16> */
.L_x_80:
        /* <DEDUP_REMOVED lines=16> */
.L_x_153:
[----:B------:R-:W-:Y:S05]  /*f6b0*/  BSYNC B2 ;  /* 0x0000000000027941 */ /* 0x000fea0003800000 */
.L_x_81:
[----:B------:R-:W-:Y:S01]  /*f6c0*/  BSSY B2, `(.L_x_83) ;  /* 0x000000b000027945 */ /* 0x000fe20003800000 */
[----:B------:R-:W-:Y:S02]  /*f6d0*/  IMAD.MOV.U32 R12, RZ, RZ, 0x0 ;  /* 0x00000000ff0c7424 */ /* 0x000fe400078e00ff */
[----:B------:R-:W-:Y:S01]  /*f6e0*/  IMAD.MOV.U32 R13, RZ, RZ, 0x14f00000 ;  /* 0x14f00000ff0d7424 */ /* 0x000fe200078e00ff */
[----:B------:R-:W-:Y:S06]  /*f6f0*/  @P1 BRA `(.L_x_84) ;  /* 0x00000000001c1947 */ /* 0x000fec0003800000 */
[----:B------:R-:W1:Y:S01]  /*f700*/  S2R R7, SR_TID.X ;  /* 0x0000000000077919 */ /* 0x000e620000002100 */
[----:B0-----:R-:W-:-:S04]  /*f710*/  IMAD.MOV.U32 R3, RZ, RZ, 0xb000 ;  /* 0x0000b000ff037424 */ /* 0x001fc800078e00ff */
[----:B------:R2:W-:Y:S01]  /*f720*/  SYNCS.ARRIVE.TRANS64 RZ, [R2+URZ+0x50], R3 ;  /* 0x0000500302ff79a7 */ /* 0x0005e2000800003f */
[----:B-1----:R-:W-:-:S04]  /*f730*/  LOP3.LUT R7, R7, 0x1f, RZ, 0xc0, !PT ;  /* 0x0000001f07077812 */ /* 0x002fc800078ec0ff */
[----:B------:R-:W-:-:S13]  /*f740*/  ISETP.NE.AND P0, PT, R7, RZ, PT ;  /* 0x000000ff0700720c */ /* 0x000fda0003f05270 */
[----:B--2---:R-:W-:Y:S05]  /*f750*/  @!P0 BRA `(.L_x_84) ;  /* 0x0000000000048947 */ /* 0x004fea0003800000 */
[----:B------:R-:W-:Y:S01]  /*f760*/  BPT.TRAP 0x1 ;  /* 0x000000040000795c */ /* 0x000fe20000300000 */
.L_x_84:
[----:B------:R-:W-:Y:S05]  /*f770*/  BSYNC B2 ;  /* 0x0000000000027941 */ /* 0x000fea0003800000 */
.L_x_83:
[----:B0-----:R-:W2:Y:S01]  /*f780*/  LDL.LU R3, [R1+0x8] ;  /* 0x0000080001037983 */ /* 0x001ea20000300800 */
[----:B------:R-:W-:Y:S01]  /*f790*/  R2UR UR10, R14 ;  /* 0x000000000e0a72ca */ /* 0x000fe200000e0000 */
[----:B------:R-:W-:Y:S01]  /*f7a0*/  IMAD R18, R18, 0xb000, R11 ;  /* 0x0000b00012127824 */ /* 0x000fe200078e020b */
[----:B------:R-:W-:Y:S01]  /*f7b0*/  R2UR UR6, R12 ;  /* 0x000000000c0672ca */ /* 0x000fe200000e0000 */
[----:B------:R-:W-:Y:S01]  /*f7c0*/  UIADD3 UR4, UP0, UR38, 0x470, URZ ;  /* 0x0000047026047890 */ /* 0x000fe2000ff1e03f */
[----:B------:R-:W-:Y:S01]  /*f7d0*/  R2UR UR7, R13 ;  /* 0x000000000d0772ca */ /* 0x000fe200000e0000 */
[----:B------:R-:W-:Y:S01]  /*f7e0*/  VIADD R2, R2, 0x50 ;  /* 0x0000005002027836 */ /* 0x000fe20000000000 */
[----:B------:R-:W-:Y:S01]  /*f7f0*/  PLOP3.LUT P0, PT, PT, PT, PT, 0x80, 0x0 ;  /* 0x000000000000781c */ /* 0x000fe20003f0f070 */
[----:B------:R-:W-:Y:S01]  /*f800*/  VIADD R7, R18, 0x400 ;  /* 0x0000040012077836 */ /* 0x000fe20000000000 */
[----:B------:R-:W-:Y:S01]  /*f810*/  UIADD3.X UR5, URZ, UR39, URZ, UP0, !UPT ;  /* 0x000000273f057290 */ /* 0x000fe200087fe43f */
[----:B--2---:R-:W-:-:S11]  /*f820*/  IMAD R3, R3, 0xb0, RZ ;  /* 0x000000b003037824 */ /* 0x004fd600078e02ff */
.L_x_85:
        /* <DEDUP_REMOVED lines=15> */
.L_x_86:
        /* <DEDUP_REMOVED lines=12> */
.L_x_73:
[----:B------:R-:W-:Y:S05]  /*f9e0*/  BSYNC B1 ;  /* 0x0000000000017941 */ /* 0x000fea0003800000 */
.L_x_72:
[----:B------:R-:W-:Y:S01]  /*f9f0*/  VIADD R18, R4, 0x1 ;  /* 0x0000000104127836 */ /* 0x000fe20000000000 */
[----:B------:R-:W-:Y:S01]  /*fa00*/  LOP3.LUT P1, RZ, R19, 0x2, RZ, 0xc0, !PT ;  /* 0x0000000213ff7812 */ /* 0x000fe2000782c0ff */
[----:B------:R-:W-:Y:S03]  /*fa10*/  BSSY B1, `(.L_x_87) ;  /* 0x0000090000017945 */ /* 0x000fe60003800000 */
[----:B------:R-:W-:-:S04]  /*fa20*/  ISETP.NE.AND P0, PT, R18, 0x2, PT ;  /* 0x000000021200780c */ /* 0x000fc80003f05270 */
[----:B------:R-:W-:Y:S02]  /*fa30*/  SEL R2, RZ, 0x1, P0 ;  /* 0x00000001ff027807 */ /* 0x000fe40000000000 */
[----:B------:R-:W-:Y:S02]  /*fa40*/  SEL R18, R18, RZ, P0 ;  /* 0x000000ff12127207 */ /* 0x000fe40000000000 */
[----:B------:R-:W-:-:S05]  /*fa50*/  LOP3.LUT R10, R5, R2, RZ, 0x3c, !PT ;  /* 0x00000002050a7212 */ /* 0x000fca00078e3cff */
[----:B------:R1:W-:Y:S01]  /*fa60*/  STL [R1+0x4], R10 ;  /* 0x0000040a01007387 */ /* 0x0003e20000100800 */
[----:B------:R-:W-:Y:S05]  /*fa70*/  @!P1 BRA `(.L_x_88) ;  /* 0x0000000800249947 */ /* 0x000fea0003800000 */
[----:B------:R-:W-:Y:S01]  /*fa80*/  LOP3.LUT P1, RZ, R19, 0x1, RZ, 0xc0, !PT ;  /* 0x0000000113ff7812 */ /* 0x000fe2000782c0ff */
[----:B0-----:R-:W-:-:S12]  /*fa90*/  VIADD R8, R0, 0xffffffff ;  /* 0xffffffff00087836 */ /* 0x001fd80000000000 */
        /* <DEDUP_REMOVED lines=22> */
.L_x_89:
[----:B------:R-:W-:Y:S01]  /*fc00*/  LEA R2, R18, UR36, 0x3 ;  /* 0x0000002412027c11 */ /* 0x000fe2000f8e18ff */
[----:B------:R-:W-:Y:S01]  /*fc10*/  BSSY B2, `(.L_x_90) ;  /* 0x0000004000027945 */ /* 0x000fe20003800000 */
[----:B------:R-:W-:-:S04]  /*fc20*/  SHF.L.U32 R3, R10, 0x1f, RZ ;  /* 0x0000001f0a037819 */ /* 0x000fc800000006ff */
[----:B------:R-:W2:Y:S02]  /*fc30*/  SYNCS.PHASECHK.TRANS64.TRYWAIT P0, [R2+URZ+0x34840], R3 ;  /* 0x03484003020075a7 */ /* 0x000ea4000800017f */
[----:B--2---:R-:W-:Y:S05]  /*fc40*/  @!P0 BRA `(.L_x_91) ;  /* 0x0000001c00c48947 */ /* 0x004fea0003800000 */
.L_x_154:
[----:B------:R-:W-:Y:S05]  /*fc50*/  BSYNC B2 ;  /* 0x0000000000027941 */ /* 0x000fea0003800000 */
.L_x_90:
[----:B0-----:R-:W0:Y:S01]  /*fc60*/  S2R R7, SR_TID.X ;  /* 0x0000000000077919 */ /* 0x001e220000002100 */
[----:B------:R-:W-:Y:S01]  /*fc70*/  BSSY B2, `(.L_x_92) ;  /* 0x000000b000027945 */ /* 0x000fe20003800000 */
[----:B0-----:R-:W-:-:S04]  /*fc80*/  LOP3.LUT R7, R7, 0x7f, RZ, 0xc0, !PT ;  /* 0x0000007f07077812 */ /* 0x001fc800078ec0ff */
[----:B------:R-:W-:-:S13]  /*fc90*/  ISETP.NE.AND P1, PT, R7, RZ, PT ;  /* 0x000000ff0700720c */ /* 0x000fda0003f25270 */
[----:B------:R-:W-:Y:S05]  /*fca0*/  @P1 BRA `(.L_x_93) ;  /* 0x00000000001c1947 */ /* 0x000fea0003800000 */
[----:B------:R-:W0:Y:S01]  /*fcb0*/  S2R R7, SR_TID.X ;  /* 0x0000000000077919 */ /* 0x000e220000002100 */
[----:B--2---:R-:W-:-:S04]  /*fcc0*/  IMAD.MOV.U32 R3, RZ, RZ, 0xb000 ;  /* 0x0000b000ff037424 */ /* 0x004fc800078e00ff */
[----:B------:R3:W-:Y:S01]  /*fcd0*/  SYNCS.ARRIVE.TRANS64 RZ, [R2+URZ+0x34830], R3 ;  /* 0x0348300302ff79a7 */ /* 0x0007e2000800003f */
[----:B0-----:R-:W-:-:S04]  /*fce0*/  LOP3.LUT R7, R7, 0x1f, RZ, 0xc0, !PT ;  /* 0x0000001f07077812 */ /* 0x001fc800078ec0ff */
[----:B------:R-:W-:-:S13]  /*fcf0*/  ISETP.NE.AND P0, PT, R7, RZ, PT ;  /* 0x000000ff0700720c */ /* 0x000fda0003f05270 */
[----:B---3--:R-:W-:Y:S05]  /*fd00*/  @!P0 BRA `(.L_x_93) ;  /* 0x0000000000048947 */ /* 0x008fea0003800000 */
[----:B------:R-:W-:Y:S01]  /*fd10*/  BPT.TRAP 0x1 ;  /* 0x000000040000795c */ /* 0x000fe20000300000 */
.L_x_93:
[----:B------:R-:W-:Y:S05]  /*fd20*/  BSYNC B2 ;  /* 0x0000000000027941 */ /* 0x000fea0003800000 */
.L_x_92:
[----:B------:R-:W-:Y:S01]  /*fd30*/  IMAD.MOV.U32 R14, RZ, RZ, RZ ;  /* 0x000000ffff0e7224 */ /* 0x000fe200078e00ff */
[----:B------:R-:W-:Y:S01]  /*fd40*/  UIADD3 UR4, UP0, UR38, 0x370, URZ ;  /* 0x0000037026047890 */ /* 0x000fe2000ff1e03f */
[C---:B--2---:R-:W-:Y:S01]  /*fd50*/  IMAD R3, R18.reuse, 0x8, R9 ;  /* 0x0000000812037824 */ /* 0x044fe200078e0209 */
[----:B------:R-:W-:Y:S01]  /*fd60*/  PLOP3.LUT P0, PT, PT, PT, PT, 0x80, 0x0 ;  /* 0x000000000000781c */ /* 0x000fe20003f0f070 */
[----:B------:R-:W-:Y:S01]  /*fd70*/  IMAD R2, R18, 0xb000, R11 ;  /* 0x0000b00012027824 */ /* 0x000fe200078e020b */
[----:B------:R-:W-:Y:S01]  /*fd80*/  R2UR UR10, R14 ;  /* 0x000000000e0a72ca */ /* 0x000fe200000e0000 */
[----:B------:R-:W-:Y:S01]  /*fd90*/  VIADD R3, R3, 0x30 ;  /* 0x0000003003037836 */ /* 0x000fe20000000000 */
[----:B------:R-:W-:Y:S01]  /*fda0*/  UIADD3.X UR5, URZ, UR39, URZ, UP0, !UPT ;  /* 0x000000273f057290 */ /* 0x000fe200087fe43f */
[----:B------:R-:W-:Y:S01]  /*fdb0*/  IMAD R7, R8, 0xb0, RZ ;  /* 0x000000b008077824 */ /* 0x000fe200078e02ff */
[----:B------:R-:W-:Y:S01]  /*fdc0*/  UMOV UR6, 0x0 ;  /* 0x0000000000067882 */ /* 0x000fe20000000000 */
[----:B-1----:R-:W-:Y:S01]  /*fdd0*/  VIADD R10, R2, 0x1e400 ;  /* 0x0001e400020a7836 */ /* 0x002fe20000000000 */
[----:B------:R-:W-:-:S09]  /*fde0*/  UMOV UR7, 0x14f00000 ;  /* 0x14f0000000077882 */ /* 0x000fd20000000000 */
.L_x_94:
        /* <DEDUP_REMOVED lines=16> */
.L_x_95:
        /* <DEDUP_REMOVED lines=10> */
[----:B------:R-:W-:Y:S01]  /*ff90*/  SHF.L.U32 R5, R5, 0x1f, RZ ;  /* 0x0000001f05057819 */ /* 0x000fe200000006ff */
[----:B------:R-:W-:Y:S01]  /*ffa0*/  IMAD R2, R4, 0x8, R9 ;  /* 0x0000000804027824 */ /* 0x000fe200078e0209 */
[----:B------:R-:W-:Y:S03]  /*ffb0*/  BSSY B2, `(.L_x_96) ;  /* 0x0000003000027945 */ /* 0x000fe60003800000 */
[----:B------:R-:W0:Y:S02]  /*ffc0*/  SYNCS.PHASECHK.TRANS64.TRYWAIT P0, [R2+URZ+0x60], R5 ;  /* 0x00006005020075a7 */ /* 0x000e24000800017f */
[----:B0-----:R-:W-:Y:S05]  /*ffd0*/  @!P0 BRA `(.L_x_97) ;  /* 0x0000001800f48947 */ /* 0x001fea0003800000 */
.L_x_155:
[----:B------:R-:W-:Y:S05]  /*ffe0*/  BSYNC B2 ;  /* 0x0000000000027941 */ /* 0x000fea0003800000 */
.L_x_96:
[----:B------:R-:W-:Y:S01]  /*fff0*/  BSSY B2, `(.L_x_98) ;  /* 0x000000b000027945 */ /* 0x000fe20003800000 */
[----:B------:R-:W-:Y:S02]  /*10000*/  IMAD.MOV.U32 R12, RZ, RZ, 0x0 ;  /* 0x00000000ff0c7424 */ /* 0x000fe400078e00ff */
[----:B------:R-:W-:Y:S01]  /*10010*/  IMAD.MOV.U32 R13, RZ, RZ, 0x14f00000 ;  /* 0x14f00000ff0d7424 */ /* 0x000fe200078e00ff */
[----:B------:R-:W-:Y:S06]  /*10020*/  @P1 BRA `(.L_x_99) ;  /* 0x00000000001c1947 */ /* 0x000fec0003800000 */
[----:B------:R-:W1:Y:S01]  /*10030*/  S2R R7, SR_TID.X ;  /* 0x0000000000077919 */ /* 0x000e620000002100 */
[----:B------:R-:W-:-:S04]  /*10040*/  IMAD.MOV.U32 R3, RZ, RZ, 0xb000 ;  /* 0x0000b000ff037424 */ /* 0x000fc800078e00ff */
[----:B------:R2:W-:Y:S01]  /*10050*/  SYNCS.ARRIVE.TRANS64 RZ, [R2+URZ+0x50], R3 ;  /* 0x0000500302ff79a7 */ /* 0x0005e2000800003f */
[----:B-1----:R-:W-:-:S04]  /*10060*/  LOP3.LUT R7, R7, 0x1f, RZ, 0xc0, !PT ;  /* 0x0000001f07077812 */ /* 0x002fc800078ec0ff */
[----:B------:R-:W-:-:S13]  /*10070*/  ISETP.NE.AND P0, PT, R7, RZ, PT ;  /* 0x000000ff0700720c */ /* 0x000fda0003f05270 */
[----:B--2---:R-:W-:Y:S05]  /*10080*/  @!P0 BRA `(.L_x_99) ;  /* 0x0000000000048947 */ /* 0x004fea0003800000 */
[----:B------:R-:W-:Y:S01]  /*10090*/  BPT.TRAP 0x1 ;  /* 0x000000040000795c */ /* 0x000fe20000300000 */
.L_x_99:
[----:B------:R-:W-:Y:S05]  /*100a0*/  BSYNC B2 ;  /* 0x0000000000027941 */ /* 0x000fea0003800000 */
.L_x_98:
[----:B------:R-:W2:Y:S01]  /*100b0*/  LDL.LU R3, [R1+0x8] ;  /* 0x0000080001037983 */ /* 0x000ea20000300800 */
[----:B------:R-:W-:Y:S01]  /*100c0*/  R2UR UR10, R14 ;  /* 0x000000000e0a72ca */ /* 0x000fe200000e0000 */
[----:B------:R-:W-:Y:S01]  /*100d0*/  IMAD R4, R4, 0xb000, R11 ;  /* 0x0000b00004047824 */ /* 0x000fe200078e020b */
[----:B------:R-:W-:Y:S01]  /*100e0*/  R2UR UR6, R12 ;  /* 0x000000000c0672ca */ /* 0x000fe200000e0000 */
[----:B------:R-:W-:Y:S01]  /*100f0*/  UIADD3 UR4, UP0, UR38, 0x470, URZ ;  /* 0x0000047026047890 */ /* 0x000fe2000ff1e03f */
[----:B------:R-:W-:Y:S01]  /*10100*/  R2UR UR7, R13 ;  /* 0x000000000d0772ca */ /* 0x000fe200000e0000 */
[----:B0-----:R-:W-:Y:S01]  /*10110*/  VIADD R2, R2, 0x50 ;  /* 0x0000005002027836 */ /* 0x001fe20000000000 */
[----:B------:R-:W-:Y:S01]  /*10120*/  PLOP3.LUT P0, PT, PT, PT, PT, 0x80, 0x0 ;  /* 0x000000000000781c */ /* 0x000fe20003f0f070 */
[----:B------:R-:W-:Y:S01]  /*10130*/  VIADD R5, R4, 0x400 ;  /* 0x0000040004057836 */ /* 0x000fe20000000000 */
[----:B------:R-:W-:Y:S01]  /*10140*/  UIADD3.X UR5, URZ, UR39, URZ, UP0, !UPT ;  /* 0x000000273f057290 */ /* 0x000fe200087fe43f */
[----:B--2---:R-:W-:-:S11]  /*10150*/  IMAD R3, R3, 0xb0, RZ ;  /* 0x000000b003037824 */ /* 0x004fd600078e02ff */
.L_x_100:
        /* <DEDUP_REMOVED lines=15> */
.L_x_101:
        /* <DEDUP_REMOVED lines=12> */
.L_x_88:
[----:B------:R-:W-:Y:S05]  /*10310*/  BSYNC B1 ;  /* 0x0000000000017941 */ /* 0x000fea0003800000 */
.L_x_87:
[C---:B------:R-:W-:Y:S01]  /*10320*/  ISETP.GT.AND P0, PT, R0.reuse, 0x1, PT ;  /* 0x000000010000780c */ /* 0x040fe20003f04270 */
[----:B------:R-:W-:-:S12]  /*10330*/  VIADD R0, R0, 0xfffffffe ;  /* 0xfffffffe00007836 */ /* 0x000fd80000000000 */
[----:B------:R-:W-:Y:S05]  /*10340*/  @P0 BRA `(.L_x_102) ;  /* 0xffffffec005c0947 */ /* 0x000fea000383ffff */
.L_x_71:
[----:B------:R-:W-:Y:S05]  /*10350*/  BSYNC B0 ;  /* 0x0000000000007941 */ /* 0x000fea0003800000 */
.L_x_54:
[----:B------:R-:W-:Y:S01]  /*10360*/  LOP3.LUT P0, RZ, R19, 0x2, RZ, 0xc0, !PT ;  /* 0x0000000213ff7812 */ /* 0x000fe2000780c0ff */
[----:B------:R-:W-:-:S12]  /*10370*/  BSSY B0, `(.L_x_103) ;  /* 0x000003a000007945 */ /* 0x000fd80003800000 */
[----:B------:R-:W-:Y:S05]  /*10380*/  @!P0 BRA `(.L_x_104) ;  /* 0x0000000000e08947 */ /* 0x000fea0003800000 */
[----:B------:R-:W3:Y:S01]  /*10390*/  LDL R3, [R1+0x4] ;  /* 0x0000040001037983 */ /* 0x000ee20000100800 */
[----:B0-----:R-:W-:Y:S01]  /*103a0*/  LEA R0, R18, UR36, 0x3 ;  /* 0x0000002412007c11 */ /* 0x001fe2000f8e18ff */
[----:B------:R-:W-:Y:S01]  /*103b0*/  BSSY B1, `(.L_x_105) ;  /* 0x0000007000017945 */ /* 0x000fe20003800000 */
[----:B------:R-:W0:Y:S02]  /*103c0*/  S2R R2, SR_TID.X ;  /* 0x0000000000027919 */ /* 0x000e240000002100 */
[----:B0-----:R-:W-:-:S04]  /*103d0*/  LOP3.LUT R2, R2, 0x7f, RZ, 0xc0, !PT ;  /* 0x0000007f02027812 */ /* 0x001fc800078ec0ff */
[----:B------:R-:W-:Y:S02]  /*103e0*/  ISETP.NE.AND P1, PT, R2, RZ, PT ;  /* 0x000000ff0200720c */ /* 0x000fe40003f25270 */
[----:B---3--:R-:W-:-:S04]  /*103f0*/  SHF.L.U32 R3, R3, 0x1f, RZ ;  /* 0x0000001f03037819 */ /* 0x008fc800000006ff */
[----:B------:R-:W0:Y:S02]  /*10400*/  SYNCS.PHASECHK.TRANS64.TRYWAIT P0, [R0+URZ+0x34860], R3 ;  /* 0x03486003000075a7 */ /* 0x000e24000800017f */
[----:B0-----:R-:W-:Y:S05]  /*10410*/  @!P0 BRA `(.L_x_106) ;  /* 0x0000001400f88947 */ /* 0x001fea0003800000 */
.L_x_156:
[----:B------:R-:W-:Y:S05]  /*10420*/  BSYNC B1 ;  /* 0x0000000000017941 */ /* 0x000fea0003800000 */
.L_x_105:
[----:B------:R-:W-:Y:S04]  /*10430*/  BSSY B1, `(.L_x_107) ;  /* 0x0000009000017945 */ /* 0x000fe80003800000 */
[----:B------:R-:W-:Y:S05]  /*10440*/  @P1 BRA `(.L_x_108) ;  /* 0x00000000001c1947 */ /* 0x000fea0003800000 */
[----:B------:R-:W3:Y:S01]  /*10450*/  S2R R2, SR_TID.X ;  /* 0x0000000000027919 */ /* 0x000ee20000002100 */
[----:B0-----:R-:W-:-:S04]  /*10460*/  IMAD.MOV.U32 R3, RZ, RZ, 0xb000 ;  /* 0x0000b000ff037424 */ /* 0x001fc800078e00ff */
[----:B------:R4:W-:Y:S01]  /*10470*/  SYNCS.ARRIVE.TRANS64 RZ, [R0+URZ+0x34850], R3 ;  /* 0x0348500300ff79a7 */ /* 0x0009e2000800003f */
[----:B---3--:R-:W-:-:S04]  /*10480*/  LOP3.LUT R2, R2, 0x1f, RZ, 0xc0, !PT ;  /* 0x0000001f02027812 */ /* 0x008fc800078ec0ff */
[----:B------:R-:W-:-:S13]  /*10490*/  ISETP.NE.AND P0, PT, R2, RZ, PT ;  /* 0x000000ff0200720c */ /* 0x000fda0003f05270 */
[----:B----4-:R-:W-:Y:S05]  /*104a0*/  @!P0 BRA `(.L_x_108) ;  /* 0x0000000000048947 */ /* 0x010fea0003800000 */
[----:B------:R-:W-:Y:S01]  /*104b0*/  BPT.TRAP 0x1 ;  /* 0x000000040000795c */ /* 0x000fe20000300000 */
.L_x_108:
[----:B------:R-:W-:Y:S05]  /*104c0*/  BSYNC B1 ;  /* 0x0000000000017941 */ /* 0x000fea0003800000 */
.L_x_107:
[----:B------:R-:W3:Y:S01]  /*104d0*/  LDL R2, [R1+0x8] ;  /* 0x0000080001027983 */ /* 0x000ee20000100800 */
[----:B------:R-:W-:Y:S01]  /*104e0*/  IMAD R11, R18, 0xb000, R11 ;  /* 0x0000b000120b7824 */ /* 0x000fe200078e020b */
[----:B------:R-:W-:Y:S01]  /*104f0*/  UIADD3 UR4, UP0, UR38, 0x470, URZ ;  /* 0x0000047026047890 */ /* 0x000fe2000ff1e03f */
[----:B------:R-:W-:Y:S01]  /*10500*/  PLOP3.LUT P0, PT, PT, PT, PT, 0x80, 0x0 ;  /* 0x000000000000781c */ /* 0x000fe20003f0f070 */
[----:B0-----:R-:W-:Y:S01]  /*10510*/  VIADD R0, R0, 0x34850 ;  /* 0x0003485000007836 */ /* 0x001fe20000000000 */
[----:B------:R-:W-:Y:S01]  /*10520*/  UMOV UR6, 0x0 ;  /* 0x0000000000067882 */ /* 0x000fe20000000000 */
[----:B------:R-:W-:Y:S01]  /*10530*/  VIADD R3, R11, 0x400 ;  /* 0x000004000b037836 */ /* 0x000fe20000000000 */
[----:B------:R-:W-:Y:S01]  /*10540*/  UIADD3.X UR5, URZ, UR39, URZ, UP0, !UPT ;  /* 0x000000273f057290 */ /* 0x000fe200087fe43f */
[----:B------:R-:W-:Y:S01]  /*10550*/  UMOV UR7, 0x14f00000 ;  /* 0x14f0000000077882 */ /* 0x000fe20000000000 */
[----:B------:R-:W-:Y:S01]  /*10560*/  UMOV UR10, URZ ;  /* 0x0000003f000a7c82 */ /* 0x000fe20008000000 */
[----:B---3--:R-:W-:-:S09]  /*10570*/  IMAD R2, R2, 0xb0, RZ ;  /* 0x000000b002027824 */ /* 0x008fd200078e02ff */
.L_x_109:
        /* <DEDUP_REMOVED lines=10> */
[----:B------:R-:W-:Y:S01]  /*10620*/  PLOP3.LUT P0, PT, PT, PT, PT, 0x80, 0x0 ;  /* 0x000000000000781c */ /* 0x000fe20003f0f070 */
[----:B------:R-:W-:Y:S01]  /*10630*/  VIADD R11, R11, 0x5c00 ;  /* 0x00005c000b0b7836 */ /* 0x000fe20000000000 */
[----:B------:R-:W-:Y:S01]  /*10640*/  UMOV UR6, 0x0 ;  /* 0x0000000000067882 */ /* 0x000fe20000000000 */
[----:B------:R-:W-:Y:S01]  /*10650*/  UMOV UR7, 0x14f00000 ;  /* 0x14f0000000077882 */ /* 0x000fe20000000000 */
[----:B------:R-:W-:-:S09]  /*10660*/  UMOV UR10, 0x40 ;  /* 0x00000040000a7882 */ /* 0x000fd20000000000 */
.L_x_110:
        /* <DEDUP_REMOVED lines=9> */
[----:B---3--:R-:W-:Y:S05]  /*10700*/  @P0 BRA.U.ANY `(.L_x_110) ;  /* 0xfffffffd00d80947 */ /* 0x008fea000393ffff */
.L_x_104:
[----:B------:R-:W-:Y:S05]  /*10710*/  BSYNC B0 ;  /* 0x0000000000007941 */ /* 0x000fea0003800000 */
.L_x_103:
[----:B--2---:R-:W2:Y:S01]  /*10720*/  LDL.LU R5, [R1+0x24] ;  /* 0x0000240001057983 */ /* 0x004ea20000300800 */
[----:B------:R-:W-:Y:S01]  /*10730*/  VIADD R18, R18, 0x1 ;  /* 0x0000000112127836 */ /* 0x000fe20000000000 */
[----:B------:R-:W-:Y:S02]  /*10740*/  ULDC UR4, c[0x0][0xc34] ;  /* 0x00030d0000047ab9 */ /* 0x000fe40000000800 */
[----:B------:R-:W3:Y:S04]  /*10750*/  LDL.LU R4, [R1+0x4] ;  /* 0x0000040001047983 */ /* 0x000ee80000300800 */
[----:B------:R-:W4:Y:S01]  /*10760*/  LDL.LU R3, [R1+0x2c] ;  /* 0x00002c0001037983 */ /* 0x000f220000300800 */
[----:B------:R-:W-:-:S04]  /*10770*/  ISETP.NE.AND P0, PT, R18, 0x2, PT ;  /* 0x000000021200780c */ /* 0x000fc80003f05270 */
[----:B0-----:R-:W-:Y:S02]  /*10780*/  SEL R0, RZ, 0x1, P0 ;  /* 0x00000001ff007807 */ /* 0x001fe40000000000 */
[----:B------:R-:W-:Y:S01]  /*10790*/  SEL R18, R18, RZ, P0 ;  /* 0x000000ff12127207 */ /* 0x000fe20000000000 */
[----:B--2---:R-:W-:Y:S01]  /*107a0*/  VIADD R5, R5, UR37 ;  /* 0x0000002505057c36 */ /* 0x004fe20008000000 */
[----:B---3--:R-:W-:-:S04]  /*107b0*/  LOP3.LUT R4, R4, R0, RZ, 0x3c, !PT ;  /* 0x0000000004047212 */ /* 0x008fc800078e3cff */
[----:B------:R0:W-:Y:S01]  /*107c0*/  STL [R1+0x24], R5 ;  /* 0x0000240501007387 */ /* 0x0001e20000100800 */
[----:B------:R-:W-:Y:S01]  /*107d0*/  ISETP.GE.AND P1, PT, R5, UR4, PT ;  /* 0x0000000405007c0c */ /* 0x000fe2000bf26270 */
[----:B----4-:R-:W-:-:S05]  /*107e0*/  VIADD R3, R3, 0x1 ;  /* 0x0000000103037836 */ /* 0x010fca0000000000 */
[----:B------:R0:W-:Y:S04]  /*107f0*/  STL [R1+0x2c], R3 ;  /* 0x00002c0301007387 */ /* 0x0001e80000100800 */
[----:B------:R0:W-:Y:S03]  /*10800*/  STL [R1+0x4], R4 ;  /* 0x0000040401007387 */ /* 0x0001e60000100800 */
[----:B------:R-:W-:Y:S05]  /*10810*/  @!P1 BRA `(.L_x_111) ;  /* 0xffffffc400b09947 */ /* 0x000fea000383ffff */
[----:B------:R-:W-:-:S07]  /*10820*/  LOP3.LUT R2, R3, 0x1, RZ, 0xc, !PT ;  /* 0x0000000103027812 */ /* 0x000fce00078e0cff */
.L_x_38:
[----:B0-----:R-:W0:Y:S01]  /*10830*/  S2R R3, SR_CgaCtaId ;  /* 0x0000000000037919 */ /* 0x001e220000008800 */
[----:B------:R-:W-:Y:S01]  /*10840*/  MOV R0, 0x400 ;  /* 0x0000040000007802 */ /* 0x000fe20000000f00 */
[----:B------:R-:W-:Y:S03]  /*10850*/  BSSY B0, `(.L_x_112) ;  /* 0x0000005000007945 */ /* 0x000fe60003800000 */
[----:B0-----:R-:W-:Y:S02]  /*10860*/  LEA R0, R3, R0, 0x18 ;  /* 0x0000000003007211 */ /* 0x001fe400078ec0ff */
[----:B------:R-:W-:-:S04]  /*10870*/  SHF.L.U32 R3, R2, 0x1f, RZ ;  /* 0x0000001f02037819 */ /* 0x000fc800000006ff */
[----:B------:R-:W0:Y:S02]  /*10880*/  SYNCS.PHASECHK.TRANS64.TRYWAIT P0, [R0+URZ+0x34820], R3 ;  /* 0x03482003000075a7 */ /* 0x000e24000800017f */
[----:B0-----:R-:W-:Y:S05]  /*10890*/  @!P0 BRA `(.L_x_113) ;  /* 0x0000001000ec8947 */ /* 0x001fea0003800000 */
.L_x_157:
[----:B------:R-:W-:Y:S05]  /*108a0*/  BSYNC B0 ;  /* 0x0000000000007941 */ /* 0x000fea0003800000 */
.L_x_112:
[----:B------:R-:W-:-:S03]  /*108b0*/  UMOV UR4, 0xffffffff ;  /* 0xffffffff00047882 */ /* 0x000fc60000000000 */
[----:B------:R-:W-:Y:S05]  /*108c0*/  BRA.DIV UR4, `(.L_x_114) ;  /* 0x0000001204f47947 */ /* 0x000fea000b800000 */
[----:B------:R-:W2:Y:S02]  /*108d0*/  S2R R2, SR_TID.X ;  /* 0x0000000000027919 */ /* 0x000ea40000002100 */
[----:B--2---:R-:W-:-:S04]  /*108e0*/  SHF.R.U32.HI R2, RZ, 0x5, R2 ;  /* 0x00000005ff027819 */ /* 0x004fc80000011602 */
[----:B------:R-:W-:-:S05]  /*108f0*/  LOP3.LUT R2, R2, 0x3, RZ, 0xc0, !PT ;  /* 0x0000000302027812 */ /* 0x000fca00078ec0ff */
[----:B------:R2:W3:Y:S02]  /*10900*/  SHFL.IDX PT, R14, R2, RZ, 0x1f ;  /* 0x00001fff020e7589 */ /* 0x0004e400000e0000 */
.L_x_160:
[----:B---3--:R-:W-:Y:S01]  /*10910*/  ISETP.NE.AND P0, PT, R14, RZ, PT ;  /* 0x000000ff0e00720c */ /* 0x008fe20003f05270 */
[----:B------:R-:W-:-:S12]  /*10920*/  BSSY B0, `(.L_x_115) ;  /* 0x0000025000007945 */ /* 0x000fd80003800000 */
[----:B------:R-:W-:Y:S05]  /*10930*/  @P0 BRA `(.L_x_116) ;  /* 0x00000000008c0947 */ /* 0x000fea0003800000 */
[----:B------:R-:W-:-:S03]  /*10940*/  UMOV UR4, 0xffffffff ;  /* 0xffffffff00047882 */ /* 0x000fc60000000000 */
[----:B------:R-:W-:Y:S05]  /*10950*/  BRA.DIV UR4, `(.L_x_117) ;  /* 0x0000001604047947 */ /* 0x000fea000b800000 */
[----:B------:R-:W-:-:S13]  /*10960*/  ELECT P6, URZ, PT ;  /* 0x00000000003f782f */ /* 0x000fda00038c0000 */
.L_x_163:
[----:B------:R-:W-:Y:S05]  /*10970*/  @!P6 BRA `(.L_x_116) ;  /* 0x00000000007ce947 */ /* 0x000fea0003800000 */
[----:B--2---:R-:W2:Y:S02]  /*10980*/  LDL.LU R2, [R1+0x30] ;  /* 0x0000300001027983 */ /* 0x004ea40000300800 */
[----:B--2---:R-:W-:-:S04]  /*10990*/  LOP3.LUT R2, R2, 0x2, RZ, 0xfc, !PT ;  /* 0x0000000202027812 */ /* 0x004fc800078efcff */
[----:B------:R-:W-:-:S13]  /*109a0*/  ISETP.NE.AND P2, PT, R2, 0x3, PT ;  /* 0x000000030200780c */ /* 0x000fda0003f45270 */
[----:B------:R-:W-:Y:S05]  /*109b0*/  @!P2 BRA `(.L_x_118) ;  /* 0x000000000004a947 */ /* 0x000fea0003800000 */
[----:B------:R-:W-:Y:S01]  /*109c0*/  BPT.TRAP 0x1 ;  /* 0x000000040000795c */ /* 0x000fe20000300000 */
.L_x_118:
[----:B------:R-:W2:Y:S01]  /*109d0*/  LDL.LU R7, [R1+0x4] ;  /* 0x0000040001077983 */ /* 0x000ea20000300800 */
[----:B0-----:R-:W-:Y:S02]  /*109e0*/  VIADD R3, R0, 0x34840 ;  /* 0x0003484000037836 */ /* 0x001fe40000000000 */
[C---:B------:R-:W-:Y:S02]  /*109f0*/  VIADD R2, R18.reuse, 0x1 ;  /* 0x0000000112027836 */ /* 0x040fe40000000000 */
[----:B------:R-:W-:-:S03]  /*10a00*/  IMAD R6, R18, 0x8, R3 ;  /* 0x0000000812067824 */ /* 0x000fc600078e0203 */
[----:B------:R-:W-:-:S04]  /*10a10*/  ISETP.NE.AND P1, PT, R2, 0x2, PT ;  /* 0x000000020200780c */ /* 0x000fc80003f25270 */
[----:B------:R-:W-:Y:S02]  /*10a20*/  SEL R4, RZ, 0x1, P1 ;  /* 0x00000001ff047807 */ /* 0x000fe40000800000 */
[C---:B--2---:R-:W-:Y:S02]  /*10a30*/  SHF.L.U32 R5, R7.reuse, 0x1f, RZ ;  /* 0x0000001f07057819 */ /* 0x044fe400000006ff */
[----:B------:R-:W-:Y:S02]  /*10a40*/  LOP3.LUT R7, R7, R4, RZ, 0x3c, !PT ;  /* 0x0000000407077212 */ /* 0x000fe400078e3cff */
[----:B------:R-:W0:Y:S01]  /*10a50*/  SYNCS.PHASECHK.TRANS64.TRYWAIT P0, [R6+URZ], R5 ;  /* 0x00000005060075a7 */ /* 0x000e22000800017f */
[----:B------:R-:W-:Y:S02]  /*10a60*/  SEL R4, R2, RZ, P1 ;  /* 0x000000ff02047207 */ /* 0x000fe40000800000 */
[----:B------:R-:W-:-:S03]  /*10a70*/  SHF.L.U32 R2, R7, 0x1f, RZ ;  /* 0x0000001f07027819 */ /* 0x000fc600000006ff */
[----:B------:R-:W-:Y:S01]  /*10a80*/  IMAD R3, R4, 0x8, R3 ;  /* 0x0000000804037824 */ /* 0x000fe200078e0203 */
[----:B0-----:R-:W-:Y:S06]  /*10a90*/  @!P0 BRA `(.L_x_119) ;  /* 0x0000001000d48947 */ /* 0x001fec0003800000 */
.L_x_164:
[----:B------:R-:W2:Y:S02]  /*10aa0*/  SYNCS.PHASECHK.TRANS64.TRYWAIT P0, [R3+URZ], R2 ;  /* 0x00000002030075a7 */ /* 0x000ea4000800017f */
[----:B--2---:R-:W-:Y:S05]  /*10ab0*/  @!P0 BRA `(.L_x_120) ;  /* 0x0000001000e08947 */ /* 0x004fea0003800000 */
.L_x_165:
[----:B------:R-:W-:Y:S05]  /*10ac0*/  @!P2 BRA `(.L_x_121) ;  /* 0x000000000004a947 */ /* 0x000fea0003800000 */
[----:B------:R-:W-:Y:S01]  /*10ad0*/  BPT.TRAP 0x1 ;  /* 0x000000040000795c */ /* 0x000fe20000300000 */
.L_x_121:
[----:B--2---:R-:W-:-:S04]  /*10ae0*/  VIADD R3, R0, 0x34860 ;  /* 0x0003486000037836 */ /* 0x004fc80000000000 */
[----:B------:R-:W-:-:S04]  /*10af0*/  IMAD R18, R18, 0x8, R3 ;  /* 0x0000000812127824 */ /* 0x000fc800078e0203 */
[----:B------:R-:W2:Y:S02]  /*10b00*/  SYNCS.PHASECHK.TRANS64.TRYWAIT P0, [R18+URZ], R5 ;  /* 0x00000005120075a7 */ /* 0x000ea4000800017f */
[----:B--2---:R-:W-:Y:S05]  /*10b10*/  @!P0 BRA `(.L_x_122) ;  /* 0x0000001000dc8947 */ /* 0x004fea0003800000 */
.L_x_166:
[----:B------:R-:W-:-:S07]  /*10b20*/  IMAD R3, R4, 0x8, R3 ;  /* 0x0000000804037824 */ /* 0x000fce00078e0203 */
.L_x_123:
[----:B---3--:R3:W4:Y:S02]  /*10b30*/  SYNCS.PHASECHK.TRANS64.TRYWAIT P0, [R3+URZ], R2 ;  /* 0x00000002030075a7 */ /* 0x008724000800017f */
[----:B----4-:R-:W-:Y:S05]  /*10b40*/  @!P0 NANOSLEEP.SYNCS 0x989680 ;  /* 0x009896800000895d */ /* 0x010fea0003900000 */
[----:B------:R-:W4:Y:S02]  /*10b50*/  @!P0 SYNCS.PHASECHK.TRANS64 P0, [R3+URZ], R2 ;  /* 0x00000002030085a7 */ /* 0x000f24000800007f */
[----:B----4-:R-:W-:Y:S05]  /*10b60*/  @!P0 BRA `(.L_x_123) ;  /* 0xfffffffc00f08947 */ /* 0x010fea000383ffff */
.L_x_116:
[----:B------:R-:W-:Y:S05]  /*10b70*/  BSYNC B0 ;  /* 0x0000000000007941 */ /* 0x000fea0003800000 */
.L_x_115:
[----:B------:R-:W-:Y:S05]  /*10b80*/  EXIT ;  /* 0x000000000000794d */ /* 0x000fea0003800000 */
.L_x_10:
[----:B0-----:R-:W-:-:S04]  /*10b90*/  IMAD.U32 R3, RZ, RZ, UR61 ;  /* 0x0000003dff037e24 */ /* 0x001fc8000f8e00ff */
[----:B------:R0:W1:Y:S03]  /*10ba0*/  SYNCS.PHASECHK.TRANS64.TRYWAIT P1, [R3+URZ+0x34800], R0 ;  /* 0x03480000030075a7 */ /* 0x000066000802017f */
[----:B-1----:R-:W-:Y:S05]  /*10bb0*/  @!P1 NANOSLEEP.SYNCS 0x989680 ;  /* 0x009896800000995d */ /* 0x002fea0003900000 */
[----:B------:R-:W1:Y:S02]  /*10bc0*/  @!P1 SYNCS.PHASECHK.TRANS64 P1, [R3+URZ+0x34800], R0 ;  /* 0x03480000030095a7 */ /* 0x000e64000802007f */
[----:B-1----:R-:W-:Y:S05]  /*10bd0*/  @!P1 BRA `(.L_x_10) ;  /* 0xfffffffc00ec9947 */ /* 0x002fea000383ffff */
[----:B------:R-:W-:Y:S05]  /*10be0*/  BRA `(.L_x_124) ;  /* 0xffffff0400747947 */ /* 0x000fea000383ffff */
.L_x_14:
[----:B-1----:R1:W2:Y:S02]  /*10bf0*/  SYNCS.PHASECHK.TRANS64.TRYWAIT P2, [R11+URZ+0x34830], R0 ;  /* 0x034830000b0075a7 */ /* 0x0022a4000804017f */
[----:B--2---:R-:W-:Y:S05]  /*10c00*/  @!P2 NANOSLEEP.SYNCS 0x989680 ;  /* 0x009896800000a95d */ /* 0x004fea0003900000 */
[----:B------:R-:W2:Y:S02]  /*10c10*/  @!P2 SYNCS.PHASECHK.TRANS64 P2, [R11+URZ+0x34830], R0 ;  /* 0x034830000b00a5a7 */ /* 0x000ea4000804007f */
[----:B--2---:R-:W-:Y:S05]  /*10c20*/  @!P2 BRA `(.L_x_14) ;  /* 0xfffffffc00f0a947 */ /* 0x004fea000383ffff */
[----:B------:R-:W-:Y:S05]  /*10c30*/  BRA `(.L_x_13) ;  /* 0xffffff0400a47947 */ /* 0x000fea000383ffff */
.L_x_19:
[----:B-1----:R-:W-:-:S04]  /*10c40*/  IMAD.U32 R10, RZ, RZ, UR6 ;  /* 0x00000006ff0a7e24 */ /* 0x002fc8000f8e00ff */
[----:B------:R1:W2:Y:S03]  /*10c50*/  SYNCS.PHASECHK.TRANS64.TRYWAIT P2, [R10+URZ+0x34830], R3 ;  /* 0x034830030a0075a7 */ /* 0x0002a6000804017f */
[----:B--2---:R-:W-:Y:S05]  /*10c60*/  @!P2 NANOSLEEP.SYNCS 0x989680 ;  /* 0x009896800000a95d */ /* 0x004fea0003900000 */
[----:B------:R-:W2:Y:S02]  /*10c70*/  @!P2 SYNCS.PHASECHK.TRANS64 P2, [R10+URZ+0x34830], R3 ;  /* 0x034830030a00a5a7 */ /* 0x000ea4000804007f */
[----:B--2---:R-:W-:Y:S05]  /*10c80*/  @!P2 BRA `(.L_x_19) ;  /* 0xfffffffc00eca947 */ /* 0x004fea000383ffff */
[----:B------:R-:W-:Y:S05]  /*10c90*/  BRA `(.L_x_16) ;  /* 0xffffff5400b87947 */ /* 0x000fea000383ffff */
.L_x_23:
[----:B-1----:R-:W-:-:S04]  /*10ca0*/  IMAD.U32 R10, RZ, RZ, UR6 ;  /* 0x00000006ff0a7e24 */ /* 0x002fc8000f8e00ff */
[----:B------:R1:W2:Y:S03]  /*10cb0*/  SYNCS.PHASECHK.TRANS64.TRYWAIT P2, [R10+URZ+0x34850], R3 ;  /* 0x034850030a0075a7 */ /* 0x0002a6000804017f */
[----:B--2---:R-:W-:Y:S05]  /*10cc0*/  @!P2 NANOSLEEP.SYNCS 0x989680 ;  /* 0x009896800000a95d */ /* 0x004fea0003900000 */
[----:B------:R-:W2:Y:S02]  /*10cd0*/  @!P2 SYNCS.PHASECHK.TRANS64 P2, [R10+URZ+0x34850], R3 ;  /* 0x034850030a00a5a7 */ /* 0x000ea4000804007f */
[----:B--2---:R-:W-:Y:S05]  /*10ce0*/  @!P2 BRA `(.L_x_23) ;  /* 0xfffffffc00eca947 */ /* 0x004fea000383ffff */
[----:B------:R-:W-:Y:S05]  /*10cf0*/  BRA `(.L_x_20) ;  /* 0xffffff7c00647947 */ /* 0x000fea000383ffff */
.L_x_28:
[----:B-1----:R-:W-:-:S04]  /*10d00*/  IMAD.U32 R5, RZ, RZ, UR8 ;  /* 0x00000008ff057e24 */ /* 0x002fc8000f8e00ff */
[----:B------:R1:W2:Y:S03]  /*10d10*/  SYNCS.PHASECHK.TRANS64.TRYWAIT P0, [R5+URZ+0x34850], R0 ;  /* 0x03485000050075a7 */ /* 0x0002a6000800017f */
[----:B--2---:R-:W-:Y:S05]  /*10d20*/  @!P0 NANOSLEEP.SYNCS 0x989680 ;  /* 0x009896800000895d */ /* 0x004fea0003900000 */
[----:B------:R-:W2:Y:S02]  /*10d30*/  @!P0 SYNCS.PHASECHK.TRANS64 P0, [R5+URZ+0x34850], R0 ;  /* 0x03485000050085a7 */ /* 0x000ea4000800007f */
[----:B--2---:R-:W-:Y:S05]  /*10d40*/  @!P0 BRA `(.L_x_28) ;  /* 0xfffffffc00ec8947 */ /* 0x004fea000383ffff */
[----:B------:R-:W-:Y:S05]  /*10d50*/  BRA `(.L_x_27) ;  /* 0xffffffa000407947 */ /* 0x000fea000383ffff */
.L_x_42:
[----:B------:R-:W2:Y:S01]  /*10d60*/  S2R R0, SR_TID.X ;  /* 0x0000000000007919 */ /* 0x000ea20000002100 */
[----:B------:R-:W-:Y:S01]  /*10d70*/  BSSY B0, `(.L_x_125) ;  /* 0x000000a000007945 */ /* 0x000fe20003800000 */
[----:B------:R-:W-:Y:S02]  /*10d80*/  IMAD.MOV.U32 R12, RZ, RZ, RZ ;  /* 0x000000ffff0c7224 */ /* 0x000fe400078e00ff */
[----:B------:R-:W-:Y:S02]  /*10d90*/  IMAD.MOV.U32 R11, RZ, RZ, 0x1f ;  /* 0x0000001fff0b7424 */ /* 0x000fe400078e00ff */
[----:B------:R-:W-:Y:S01]  /*10da0*/  IMAD.MOV.U32 R15, RZ, RZ, -0x1 ;  /* 0xffffffffff0f7424 */ /* 0x000fe200078e00ff */
[----:B--2---:R-:W-:-:S04]  /*10db0*/  SHF.R.U32.HI R0, RZ, 0x5, R0 ;  /* 0x00000005ff007819 */ /* 0x004fc80000011600 */
[----:B------:R-:W-:-:S05]  /*10dc0*/  LOP3.LUT R0, R0, 0x3, RZ, 0xc0, !PT ;  /* 0x0000000300007812 */ /* 0x000fca00078ec0ff */
[----:B------:R-:W-:-:S07]  /*10dd0*/  IMAD.MOV.U32 R13, RZ, RZ, R0 ;  /* 0x000000ffff0d7224 */ /* 0x000fce00078e0000 */
[----:B01----:R-:W-:Y:S05]  /*10de0*/  WARPSYNC.COLLECTIVE R15, `(.L_x_126) ;  /* 0x000000000f087348 */ /* 0x003fea0003c00000 */
[----:B------:R2:W3:Y:S02]  /*10df0*/  SHFL.IDX P6, R14, R13, R12, R11 ;  /* 0x0000000c0d0e7389 */ /* 0x0004e400000c000b */
[----:B0123--:R-:W-:Y:S01]  /*10e00*/  ENDCOLLECTIVE ;  /* 0x000000000000791b */ /* 0x00ffe20003800000 */
.L_x_126:
[----:B------:R-:W-:Y:S05]  /*10e10*/  BSYNC B0 ;  /* 0x0000000000007941 */ /* 0x000fea0003800000 */
.L_x_125:
[----:B------:R-:W-:Y:S05]  /*10e20*/  BRA `(.L_x_127) ;  /* 0xffffffc400f87947 */ /* 0x000fea000383ffff */
.L_x_44:
[----:B------:R-:W-:Y:S01]  /*10e30*/  BSSY B0, `(.L_x_128) ;  /* 0x0000006000007945 */ /* 0x000fe20003800000 */
[----:B------:R-:W-:-:S07]  /*10e40*/  IMAD.MOV.U32 R15, RZ, RZ, -0x1 ;  /* 0xffffffffff0f7424 */ /* 0x000fce00078e00ff */
[----:B012---:R-:W-:Y:S05]  /*10e50*/  WARPSYNC.COLLECTIVE R15, `(.L_x_129) ;  /* 0x000000000f0c7348 */ /* 0x007fea0003c00000 */
[----:B------:R-:W-:Y:S02]  /*10e60*/  ELECT P6, UR62, PT ;  /* 0x00000000003e782f */ /* 0x000fe400038c0000 */
[----:B------:R-:W-:Y:S01]  /*10e70*/  MOV R14, UR62 ;  /* 0x0000003e000e7c02 */ /* 0x000fe20008000f00 */
[----:B012---:R-:W-:Y:S10]  /*10e80*/  ENDCOLLECTIVE ;  /* 0x000000000000791b */ /* 0x007ff40003800000 */
.L_x_129:
[----:B------:R-:W-:Y:S05]  /*10e90*/  BSYNC B0 ;  /* 0x0000000000007941 */ /* 0x000fea0003800000 */
.L_x_128:
[----:B------:R-:W-:Y:S05]  /*10ea0*/  BRA `(.L_x_130) ;  /* 0xffffffc400f87947 */ /* 0x000fea000383ffff */
.L_x_46:
[----:B--2---:R2:W4:Y:S02]  /*10eb0*/  SYNCS.PHASECHK.TRANS64.TRYWAIT P0, [R0+URZ+0x34840], R2 ;  /* 0x03484002000075a7 */ /* 0x004524000800017f */
[----:B----4-:R-:W-:Y:S05]  /*10ec0*/  @!P0 NANOSLEEP.SYNCS 0x989680 ;  /* 0x009896800000895d */ /* 0x010fea0003900000 */
[----:B------:R-:W4:Y:S02]  /*10ed0*/  @!P0 SYNCS.PHASECHK.TRANS64 P0, [R0+URZ+0x34840], R2 ;  /* 0x03484002000085a7 */ /* 0x000f24000800007f */
[----:B----4-:R-:W-:Y:S05]  /*10ee0*/  @!P0 BRA `(.L_x_46) ;  /* 0xfffffffc00f08947 */ /* 0x010fea000383ffff */
[----:B------:R-:W-:Y:S05]  /*10ef0*/  BRA `(.L_x_131) ;  /* 0xffffffc800587947 */ /* 0x000fea000383ffff */
.L_x_49:
[----:B------:R-:W-:Y:S01]  /*10f00*/  IMAD.MOV.U32 R13, RZ, RZ, R2 ;  /* 0x000000ffff0d7224 */ /* 0x000fe200078e0002 */
[----:B------:R-:W0:Y:S01]  /*10f10*/  S2R R6, SR_TID.X ;  /* 0x0000000000067919 */ /* 0x000e220000002100 */
[----:B------:R-:W-:Y:S02]  /*10f20*/  IMAD.MOV.U32 R12, RZ, RZ, RZ ;  /* 0x000000ffff0c7224 */ /* 0x000fe400078e00ff */
[----:B------:R-:W-:Y:S02]  /*10f30*/  IMAD.MOV.U32 R11, RZ, RZ, 0x181f ;  /* 0x0000181fff0b7424 */ /* 0x000fe400078e00ff */
[----:B------:R-:W-:-:S07]  /*10f40*/  IMAD.MOV.U32 R15, RZ, RZ, -0x1 ;  /* 0xffffffffff0f7424 */ /* 0x000fce00078e00ff */
[----:B0----5:R-:W-:Y:S05]  /*10f50*/  WARPSYNC.COLLECTIVE R15, `(.L_x_132) ;  /* 0x000000000f087348 */ /* 0x021fea0003c00000 */
[----:B------:R1:W2:Y:S02]  /*10f60*/  SHFL.IDX P6, R14, R13, R12, R11 ;  /* 0x0000000c0d0e7389 */ /* 0x0002a400000c000b */
[----:B012--5:R-:W-:Y:S01]  /*10f70*/  ENDCOLLECTIVE ;  /* 0x000000000000791b */ /* 0x027fe20003800000 */
.L_x_132:
[----:B------:R-:W-:Y:S01]  /*10f80*/  IMAD.MOV.U32 R13, RZ, RZ, R0 ;  /* 0x000000ffff0d7224 */ /* 0x000fe200078e0000 */
[----:B------:R-:W-:Y:S01]  /*10f90*/  LOP3.LUT R6, R6, 0x7f, RZ, 0xc0, !PT ;  /* 0x0000007f06067812 */ /* 0x000fe200078ec0ff */
[----:B------:R-:W-:-:S07]  /*10fa0*/  IMAD.MOV.U32 R7, RZ, RZ, R14 ;  /* 0x000000ffff077224 */ /* 0x000fce00078e000e */
[----:B------:R-:W-:Y:S05]  /*10fb0*/  WARPSYNC.COLLECTIVE R15, `(.L_x_133) ;  /* 0x000000000f087348 */ /* 0x000fea0003c00000 */
[----:B------:R0:W1:Y:S02]  /*10fc0*/  SHFL.IDX P6, R14, R13, R12, R11 ;  /* 0x0000000c0d0e7389 */ /* 0x00006400000c000b */
[----:B01----:R-:W-:Y:S01]  /*10fd0*/  ENDCOLLECTIVE ;  /* 0x000000000000791b */ /* 0x003fe20003800000 */
.L_x_133:
[----:B------:R-:W-:Y:S01]  /*10fe0*/  SHF.R.U32.HI R5, RZ, 0x3, R6 ;  /* 0x00000003ff057819 */ /* 0x000fe20000011606 */
[----:B------:R-:W-:Y:S01]  /*10ff0*/  ULDC UR4, c[0x0][0x288] ;  /* 0x0000a20000047ab9 */ /* 0x000fe20000000800 */
[----:B------:R-:W-:Y:S01]  /*11000*/  ULDC.64 UR6, c[0x0][0x208] ;  /* 0x0000820000067ab9 */ /* 0x000fe20000000a00 */
[----:B------:R-:W-:Y:S02]  /*11010*/  IMAD R3, R8, UR4, RZ ;  /* 0x0000000408037c24 */ /* 0x000fe4000f8e02ff */
[----:B------:R-:W-:-:S04]  /*11020*/  IMAD.IADD R4, R5, 0x1, R4 ;  /* 0x0000000105047824 */ /* 0x000fc800078e0204 */
[C---:B------:R-:W-:Y:S01]  /*11030*/  VIADD R5, R4.reuse, 0x10 ;  /* 0x0000001004057836 */ /* 0x040fe20000000000 */
[----:B------:R-:W-:Y:S01]  /*11040*/  ISETP.GE.AND P2, PT, R4, R3, PT ;  /* 0x000000030400720c */ /* 0x000fe20003f46270 */
[----:B------:R-:W-:Y:S02]  /*11050*/  IMAD.MOV.U32 R13, RZ, RZ, R2 ;  /* 0x000000ffff0d7224 */ /* 0x000fe400078e0002 */
[----:B------:R-:W-:Y:S02]  /*11060*/  IMAD.MOV.U32 R12, RZ, RZ, 0x1 ;  /* 0x00000001ff0c7424 */ /* 0x000fe400078e00ff */
[----:B------:R-:W-:-:S08]  /*11070*/  IMAD.MOV.U32 R6, RZ, RZ, R14 ;  /* 0x000000ffff067224 */ /* 0x000fd000078e000e */
[----:B------:R-:W-:-:S05]  /*11080*/  @!P2 LEA R6, P3, R10, R6, 0x1 ;  /* 0x000000060a06a211 */ /* 0x000fca00078608ff */
[----:B------:R-:W-:-:S05]  /*11090*/  @!P2 IMAD.X R7, RZ, RZ, R7, P3 ;  /* 0x000000ffff07a224 */ /* 0x000fca00018e0607 */
[----:B------:R-:W-:Y:S01]  /*110a0*/  @!PT LDS RZ, [RZ] ;  /* 0x00000000fffff984 */ /* 0x000fe20000000800 */
[----:B------:R-:W-:Y:S01]  /*110b0*/  @!PT LDS RZ, [RZ] ;  /* 0x00000000fffff984 */ /* 0x000fe20000000800 */
[----:B------:R-:W-:Y:S01]  /*110c0*/  @!PT LDS RZ, [RZ] ;  /* 0x00000000fffff984 */ /* 0x000fe20000000800 */
[----:B------:R0:W-:Y:S04]  /*110d0*/  @!P2 LDGSTS.E.BYPASS.LTC128B.128 [R9+0x16400], desc[UR6][R6.64], !P0 ;  /* 0x164000000609afae */ /* 0x0001e8000c101d46 */
[----:B------:R0:W-:Y:S01]  /*110e0*/  @!P2 LDGSTS.E.BYPASS.LTC128B.128 [R9+0x1a400], desc[UR6][R6.64+0x80], !P1 ;  /* 0x1a4000800609afae */ /* 0x0001e2000c901d46 */
[----:B------:R-:W-:-:S13]  /*110f0*/  ISETP.GE.AND P2, PT, R5, R3, PT ;  /* 0x000000030500720c */ /* 0x000fda0003f46270 */
[----:B0-----:R-:W-:Y:S05]  /*11100*/  WARPSYNC.COLLECTIVE R15, `(.L_x_134) ;  /* 0x000000000f087348 */ /* 0x001fea0003c00000 */
[----:B------:R1:W2:Y:S02]  /*11110*/  SHFL.IDX P6, R14, R13, R12, R11 ;  /* 0x0000000c0d0e7389 */ /* 0x0002a400000c000b */
[----:B012---:R-:W-:Y:S01]  /*11120*/  ENDCOLLECTIVE ;  /* 0x000000000000791b */ /* 0x007fe20003800000 */
.L_x_134:
[----:B------:R-:W-:Y:S02]  /*11130*/  IMAD.MOV.U32 R13, RZ, RZ, R0 ;  /* 0x000000ffff0d7224 */ /* 0x000fe400078e0000 */
[----:B------:R-:W-:-:S07]  /*11140*/  IMAD.MOV.U32 R8, RZ, RZ, R14 ;  /* 0x000000ffff087224 */ /* 0x000fce00078e000e */
[----:B------:R-:W-:Y:S05]  /*11150*/  WARPSYNC.COLLECTIVE R15, `(.L_x_135) ;  /* 0x000000000f087348 */ /* 0x000fea0003c00000 */
[----:B------:R0:W1:Y:S02]  /*11160*/  SHFL.IDX P6, R14, R13, R12, R11 ;  /* 0x0000000c0d0e7389 */ /* 0x00006400000c000b */
[----:B01----:R-:W-:Y:S01]  /*11170*/  ENDCOLLECTIVE ;  /* 0x000000000000791b */ /* 0x003fe20003800000 */
.L_x_135:
[----:B------:R-:W-:Y:S01]  /*11180*/  ULDC.64 UR4, c[0x0][0x208] ;  /* 0x0000820000047ab9 */ /* 0x000fe20000000a00 */
[----:B------:R-:W-:Y:S02]  /*11190*/  IMAD.MOV.U32 R13, RZ, RZ, R2 ;  /* 0x000000ffff0d7224 */ /* 0x000fe400078e0002 */
[----:B------:R-:W-:Y:S02]  /*111a0*/  IMAD.MOV.U32 R12, RZ, RZ, 0x2 ;  /* 0x00000002ff0c7424 */ /* 0x000fe400078e00ff */
[----:B------:R-:W-:-:S05]  /*111b0*/  IMAD.MOV.U32 R5, RZ, RZ, R14 ;  /* 0x000000ffff057224 */ /* 0x000fca00078e000e */
[----:B------:R-:W-:-:S05]  /*111c0*/  @!P2 LEA R5, P3, R10, R5, 0x1 ;  /* 0x000000050a05a211 */ /* 0x000fca00078608ff */
[----:B------:R-:W-:Y:S02]  /*111d0*/  @!P2 IMAD.X R6, RZ, RZ, R8, P3 ;  /* 0x000000ffff06a224 */ /* 0x000fe400018e0608 */
[C---:B------:R-:W-:Y:S02]  /*111e0*/  VIADD R8, R4.reuse, 0x60 ;  /* 0x0000006004087836 */ /* 0x040fe40000000000 */
[----:B------:R-:W-:Y:S02]  /*111f0*/  @!P2 IMAD.MOV.U32 R7, RZ, RZ, R6 ;  /* 0x000000ffff07a224 */ /* 0x000fe400078e0006 */
[----:B------:R-:W-:Y:S02]  /*11200*/  @!P2 IMAD.MOV.U32 R6, RZ, RZ, R5 ;  /* 0x000000ffff06a224 */ /* 0x000fe400078e0005 */
[----:B------:R-:W-:-:S03]  /*11210*/  VIADD R5, R4, 0x20 ;  /* 0x0000002004057836 */ /* 0x000fc60000000000 */
        /* <DEDUP_REMOVED lines=9> */
.L_x_136:
[----:B------:R-:W-:Y:S02]  /*112b0*/  IMAD.MOV.U32 R13, RZ, RZ, R0 ;  /* 0x000000ffff0d7224 */ /* 0x000fe400078e0000 */
[----:B------:R-:W-:-:S07]  /*112c0*/  IMAD.MOV.U32 R5, RZ, RZ, R14 ;  /* 0x000000ffff057224 */ /* 0x000fce00078e000e */
[----:B------:R-:W-:Y:S05]  /*112d0*/  WARPSYNC.COLLECTIVE R15, `(.L_x_137) ;  /* 0x000000000f087348 */ /* 0x000fea0003c00000 */
[----:B------:R0:W1:Y:S02]  /*112e0*/  SHFL.IDX P6, R14, R13, R12, R11 ;  /* 0x0000000c0d0e7389 */ /* 0x00006400000c000b */
[----:B01----:R-:W-:Y:S01]  /*112f0*/  ENDCOLLECTIVE ;  /* 0x000000000000791b */ /* 0x003fe20003800000 */
.L_x_137:
[----:B------:R-:W-:Y:S01]  /*11300*/  ULDC.64 UR4, c[0x0][0x208] ;  /* 0x0000820000047ab9 */ /* 0x000fe20000000a00 */
[----:B------:R-:W-:Y:S02]  /*11310*/  IMAD.MOV.U32 R13, RZ, RZ, R2 ;  /* 0x000000ffff0d7224 */ /* 0x000fe400078e0002 */
[----:B------:R-:W-:Y:S02]  /*11320*/  IMAD.MOV.U32 R12, RZ, RZ, 0x3 ;  /* 0x00000003ff0c7424 */ /* 0x000fe400078e00ff */
[----:B------:R-:W-:-:S05]  /*11330*/  IMAD.MOV.U32 R6, RZ, RZ, R14 ;  /* 0x000000ffff067224 */ /* 0x000fca00078e000e */
[----:B------:R-:W-:-:S05]  /*11340*/  @!P2 LEA R6, P3, R10, R6, 0x1 ;  /* 0x000000060a06a211 */ /* 0x000fca00078608ff */
[----:B------:R-:W-:-:S04]  /*11350*/  @!P2 IMAD.X R5, RZ, RZ, R5, P3 ;  /* 0x000000ffff05a224 */ /* 0x000fc800018e0605 */
        /* <DEDUP_REMOVED lines=11> */
.L_x_138:
[----:B------:R-:W-:Y:S02]  /*11410*/  IMAD.MOV.U32 R13, RZ, RZ, R0 ;  /* 0x000000ffff0d7224 */ /* 0x000fe400078e0000 */
[----:B------:R-:W-:-:S07]  /*11420*/  IMAD.MOV.U32 R5, RZ, RZ, R14 ;  /* 0x000000ffff057224 */ /* 0x000fce00078e000e */
[----:B------:R-:W-:Y:S05]  /*11430*/  WARPSYNC.COLLECTIVE R15, `(.L_x_139) ;  /* 0x000000000f087348 */ /* 0x000fea0003c00000 */
[----:B------:R0:W1:Y:S02]  /*11440*/  SHFL.IDX P6, R14, R13, R12, R11 ;  /* 0x0000000c0d0e7389 */ /* 0x00006400000c000b */
[----:B01----:R-:W-:Y:S01]  /*11450*/  ENDCOLLECTIVE ;  /* 0x000000000000791b */ /* 0x003fe20003800000 */
.L_x_139:
        /* <DEDUP_REMOVED lines=17> */
.L_x_140:
[----:B------:R-:W-:Y:S02]  /*11570*/  IMAD.MOV.U32 R13, RZ, RZ, R0 ;  /* 0x000000ffff0d7224 */ /* 0x000fe400078e0000 */
[----:B------:R-:W-:-:S07]  /*11580*/  IMAD.MOV.U32 R5, RZ, RZ, R14 ;  /* 0x000000ffff057224 */ /* 0x000fce00078e000e */
[----:B------:R-:W-:Y:S05]  /*11590*/  WARPSYNC.COLLECTIVE R15, `(.L_x_141) ;  /* 0x000000000f087348 */ /* 0x000fea0003c00000 */
[----:B------:R0:W1:Y:S02]  /*115a0*/  SHFL.IDX P6, R14, R13, R12, R11 ;  /* 0x0000000c0d0e7389 */ /* 0x00006400000c000b */
[----:B01----:R-:W-:Y:S01]  /*115b0*/  ENDCOLLECTIVE ;  /* 0x000000000000791b */ /* 0x003fe20003800000 */
.L_x_141:
        /* <DEDUP_REMOVED lines=17> */
.L_x_142:
[----:B------:R-:W-:Y:S02]  /*116d0*/  IMAD.MOV.U32 R13, RZ, RZ, R0 ;  /* 0x000000ffff0d7224 */ /* 0x000fe400078e0000 */
[----:B------:R-:W-:-:S07]  /*116e0*/  IMAD.MOV.U32 R5, RZ, RZ, R14 ;  /* 0x000000ffff057224 */ /* 0x000fce00078e000e */
[----:B------:R-:W-:Y:S05]  /*116f0*/  WARPSYNC.COLLECTIVE R15, `(.L_x_143) ;  /* 0x000000000f087348 */ /* 0x000fea0003c00000 */
[----:B------:R0:W1:Y:S02]  /*11700*/  SHFL.IDX P6, R14, R13, R12, R11 ;  /* 0x0000000c0d0e7389 */ /* 0x00006400000c000b */
[----:B01----:R-:W-:Y:S01]  /*11710*/  ENDCOLLECTIVE ;  /* 0x000000000000791b */ /* 0x003fe20003800000 */
.L_x_143:
[----:B------:R-:W-:Y:S01]  /*11720*/  ULDC.64 UR4, c[0x0][0x208] ;  /* 0x0000820000047ab9 */ /* 0x000fe20000000a00 */
[----:B------:R-:W-:Y:S02]  /*11730*/  IMAD.MOV.U32 R13, RZ, RZ, R2 ;  /* 0x000000ffff0d7224 */ /* 0x000fe400078e0002 */
[----:B------:R-:W-:Y:S02]  /*11740*/  IMAD.MOV.U32 R12, RZ, RZ, 0x6 ;  /* 0x00000006ff0c7424 */ /* 0x000fe400078e00ff */
[----:B------:R-:W-:-:S05]  /*11750*/  IMAD.MOV.U32 R6, RZ, RZ, R14 ;  /* 0x000000ffff067224 */ /* 0x000fca00078e000e */
[----:B------:R-:W-:-:S05]  /*11760*/  @!P2 LEA R6, P3, R10, R6, 0x1 ;  /* 0x000000060a06a211 */ /* 0x000fca00078608ff */
[----:B------:R-:W-:-:S04]  /*11770*/  @!P2 IMAD.X R5, RZ, RZ, R5, P3 ;  /* 0x000000ffff05a224 */ /* 0x000fc800018e0605 */
[----:B------:R-:W-:-:S05]  /*11780*/  @!P2 IMAD.MOV.U32 R7, RZ, RZ, R5 ;  /* 0x000000ffff07a224 */ /* 0x000fca00078e0005 */
        /* <DEDUP_REMOVED lines=9> */
.L_x_144:
[----:B------:R-:W-:Y:S02]  /*11820*/  IMAD.MOV.U32 R13, RZ, RZ, R0 ;  /* 0x000000ffff0d7224 */ /* 0x000fe400078e0000 */
[----:B------:R-:W-:-:S07]  /*11830*/  IMAD.MOV.U32 R5, RZ, RZ, R14 ;  /* 0x000000ffff057224 */ /* 0x000fce00078e000e */
[----:B------:R-:W-:Y:S05]  /*11840*/  WARPSYNC.COLLECTIVE R15, `(.L_x_145) ;  /* 0x000000000f087348 */ /* 0x000fea0003c00000 */
[----:B------:R0:W1:Y:S02]  /*11850*/  SHFL.IDX P6, R14, R13, R12, R11 ;  /* 0x0000000c0d0e7389 */ /* 0x00006400000c000b */
[----:B01----:R-:W-:Y:S01]  /*11860*/  ENDCOLLECTIVE ;  /* 0x000000000000791b */ /* 0x003fe20003800000 */
.L_x_145:
        /* <DEDUP_REMOVED lines=11> */
[----:B------:R0:W-:Y:S02]  /*11920*/  @!P2 LDGSTS.E.BYPASS.LTC128B.128 [R9+0x1d400], desc[UR4][R6.64+0x80], !P1 ;  /* 0x1d4000800609afae */ /* 0x0001e4000c901d44 */
[----:B0-----:R-:W-:Y:S05]  /*11930*/  WARPSYNC.COLLECTIVE R15, `(.L_x_146) ;  /* 0x000000000f087348 */ /* 0x001fea0003c00000 */
[----:B------:R1:W2:Y:S02]  /*11940*/  SHFL.IDX P6, R14, R13, R12, R11 ;  /* 0x0000000c0d0e7389 */ /* 0x0002a400000c000b */
[----:B012---:R-:W-:Y:S01]  /*11950*/  ENDCOLLECTIVE ;  /* 0x000000000000791b */ /* 0x007fe20003800000 */
.L_x_146:
[----:B------:R-:W-:Y:S02]  /*11960*/  IMAD.MOV.U32 R13, RZ, RZ, R0 ;  /* 0x000000ffff0d7224 */ /* 0x000fe400078e0000 */
[----:B------:R-:W-:-:S07]  /*11970*/  IMAD.MOV.U32 R5, RZ, RZ, R14 ;  /* 0x000000ffff057224 */ /* 0x000fce00078e000e */
[----:B------:R-:W-:Y:S05]  /*11980*/  WARPSYNC.COLLECTIVE R15, `(.L_x_147) ;  /* 0x000000000f087348 */ /* 0x000fea0003c00000 */
[----:B------:R0:W1:Y:S02]  /*11990*/  SHFL.IDX P6, R14, R13, R12, R11 ;  /* 0x0000000c0d0e7389 */ /* 0x00006400000c000b */
[----:B01----:R-:W-:Y:S01]  /*119a0*/  ENDCOLLECTIVE ;  /* 0x000000000000791b */ /* 0x003fe20003800000 */
.L_x_147:
[----:B------:R-:W-:Y:S01]  /*119b0*/  IMAD.MOV.U32 R0, RZ, RZ, R14 ;  /* 0x000000ffff007224 */ /* 0x000fe200078e000e */
[----:B------:R-:W-:Y:S06]  /*119c0*/  BRA `(.L_x_148) ;  /* 0xffffffc800a47947 */ /* 0x000fec000383ffff */
.L_x_53:
[----:B0-----:R0:W1:Y:S02]  /*119d0*/  SYNCS.PHASECHK.TRANS64.TRYWAIT P0, [R11+URZ+0x34820], R0 ;  /* 0x034820000b0075a7 */ /* 0x001064000800017f */
[----:B-1----:R-:W-:Y:S05]  /*119e0*/  @!P0 NANOSLEEP.SYNCS 0x989680 ;  /* 0x009896800000895d */ /* 0x002fea0003900000 */
[----:B------:R-:W1:Y:S02]  /*119f0*/  @!P0 SYNCS.PHASECHK.TRANS64 P0, [R11+URZ+0x34820], R0 ;  /* 0x034820000b0085a7 */ /* 0x000e64000800007f */
[----:B-1----:R-:W-:Y:S05]  /*11a00*/  @!P0 BRA `(.L_x_53) ;  /* 0xfffffffc00f08947 */ /* 0x002fea000383ffff */
[----:B------:R-:W-:Y:S05]  /*11a10*/  BRA `(.L_x_149) ;  /* 0xffffffc800fc7947 */ /* 0x000fea000383ffff */
.L_x_60:
[----:B-1----:R1:W3:Y:S02]  /*11a20*/  SYNCS.PHASECHK.TRANS64.TRYWAIT P0, [R3+URZ+0x34840], R2 ;  /* 0x03484002030075a7 */ /* 0x0022e4000800017f */
[----:B---3--:R-:W-:Y:S05]  /*11a30*/  @!P0 NANOSLEEP.SYNCS 0x989680 ;  /* 0x009896800000895d */ /* 0x008fea0003900000 */
[----:B------:R-:W3:Y:S02]  /*11a40*/  @!P0 SYNCS.PHASECHK.TRANS64 P0, [R3+URZ+0x34840], R2 ;  /* 0x03484002030085a7 */ /* 0x000ee4000800007f */
[----:B---3--:R-:W-:Y:S05]  /*11a50*/  @!P0 BRA `(.L_x_60) ;  /* 0xfffffffc00f08947 */ /* 0x008fea000383ffff */
[----:B------:R-:W-:Y:S05]  /*11a60*/  BRA `(.L_x_150) ;  /* 0xffffffcc00b07947 */ /* 0x000fea000383ffff */
.L_x_66:
[----:B0-----:R0:W1:Y:S02]  /*11a70*/  SYNCS.PHASECHK.TRANS64.TRYWAIT P0, [R3+URZ+0x60], R2 ;  /* 0x00006002030075a7 */ /* 0x001064000800017f */
[----:B-1----:R-:W-:Y:S05]  /*11a80*/  @!P0 NANOSLEEP.SYNCS 0x989680 ;  /* 0x009896800000895d */ /* 0x002fea0003900000 */
[----:B------:R-:W1:Y:S02]  /*11a90*/  @!P0 SYNCS.PHASECHK.TRANS64 P0, [R3+URZ+0x60], R2 ;  /* 0x00006002030085a7 */ /* 0x000e64000800007f */
[----:B-1----:R-:W-:Y:S05]  /*11aa0*/  @!P0 BRA `(.L_x_66) ;  /* 0xfffffffc00f08947 */ /* 0x002fea000383ffff */
[----:B------:R-:W-:Y:S05]  /*11ab0*/  BRA `(.L_x_151) ;  /* 0xffffffd000807947 */ /* 0x000fea000383ffff */
.L_x_76:
[----:B-1----:R1:W2:Y:S02]  /*11ac0*/  SYNCS.PHASECHK.TRANS64.TRYWAIT P0, [R3+URZ+0x34840], R2 ;  /* 0x03484002030075a7 */ /* 0x0022a4000800017f */
[----:B--2---:R-:W-:Y:S05]  /*11ad0*/  @!P0 NANOSLEEP.SYNCS 0x989680 ;  /* 0x009896800000895d */ /* 0x004fea0003900000 */
[----:B------:R-:W2:Y:S02]  /*11ae0*/  @!P0 SYNCS.PHASECHK.TRANS64 P0, [R3+URZ+0x34840], R2 ;  /* 0x03484002030085a7 */ /* 0x000ea4000800007f */
[----:B--2---:R-:W-:Y:S05]  /*11af0*/  @!P0 BRA `(.L_x_76) ;  /* 0xfffffffc00f08947 */ /* 0x004fea000383ffff */
[----:B------:R-:W-:Y:S05]  /*11b00*/  BRA `(.L_x_152) ;  /* 0xffffffd800047947 */ /* 0x000fea000383ffff */
.L_x_82:
[----:B0-----:R0:W1:Y:S02]  /*11b10*/  SYNCS.PHASECHK.TRANS64.TRYWAIT P0, [R2+URZ+0x60], R3 ;  /* 0x00006003020075a7 */ /* 0x001064000800017f */
[----:B-1----:R-:W-:Y:S05]  /*11b20*/  @!P0 NANOSLEEP.SYNCS 0x989680 ;  /* 0x009896800000895d */ /* 0x002fea0003900000 */
[----:B------:R-:W1:Y:S02]  /*11b30*/  @!P0 SYNCS.PHASECHK.TRANS64 P0, [R2+URZ+0x60], R3 ;  /* 0x00006003020085a7 */ /* 0x000e64000800007f */
[----:B-1----:R-:W-:Y:S05]  /*11b40*/  @!P0 BRA `(.L_x_82) ;  /* 0xfffffffc00f08947 */ /* 0x002fea000383ffff */
[----:B------:R-:W-:Y:S05]  /*11b50*/  BRA `(.L_x_153) ;  /* 0xffffffd800d47947 */ /* 0x000fea000383ffff */
.L_x_91:
[----:B--2---:R2:W3:Y:S02]  /*11b60*/  SYNCS.PHASECHK.TRANS64.TRYWAIT P0, [R2+URZ+0x34840], R3 ;  /* 0x03484003020075a7 */ /* 0x0044e4000800017f */
[----:B---3--:R-:W-:Y:S05]  /*11b70*/  @!P0 NANOSLEEP.SYNCS 0x989680 ;  /* 0x009896800000895d */ /* 0x008fea0003900000 */
[----:B------:R-:W3:Y:S02]  /*11b80*/  @!P0 SYNCS.PHASECHK.TRANS64 P0, [R2+URZ+0x34840], R3 ;  /* 0x03484003020085a7 */ /* 0x000ee4000800007f */
[----:B---3--:R-:W-:Y:S05]  /*11b90*/  @!P0 BRA `(.L_x_91) ;  /* 0xfffffffc00f08947 */ /* 0x008fea000383ffff */
[----:B------:R-:W-:Y:S05]  /*11ba0*/  BRA `(.L_x_154) ;  /* 0xffffffe000287947 */ /* 0x000fea000383ffff */
.L_x_97:
[----:B0-----:R0:W1:Y:S02]  /*11bb0*/  SYNCS.PHASECHK.TRANS64.TRYWAIT P0, [R2+URZ+0x60], R5 ;  /* 0x00006005020075a7 */ /* 0x001064000800017f */
[----:B-1----:R-:W-:Y:S05]  /*11bc0*/  @!P0 NANOSLEEP.SYNCS 0x989680 ;  /* 0x009896800000895d */ /* 0x002fea0003900000 */
[----:B------:R-:W1:Y:S02]  /*11bd0*/  @!P0 SYNCS.PHASECHK.TRANS64 P0, [R2+URZ+0x60], R5 ;  /* 0x00006005020085a7 */ /* 0x000e64000800007f */
[----:B-1----:R-:W-:Y:S05]  /*11be0*/  @!P0 BRA `(.L_x_97) ;  /* 0xfffffffc00f08947 */ /* 0x002fea000383ffff */
[----:B------:R-:W-:Y:S05]  /*11bf0*/  BRA `(.L_x_155) ;  /* 0xffffffe000f87947 */ /* 0x000fea000383ffff */
.L_x_106:
[----:B0-----:R0:W3:Y:S02]  /*11c00*/  SYNCS.PHASECHK.TRANS64.TRYWAIT P0, [R0+URZ+0x34860], R3 ;  /* 0x03486003000075a7 */ /* 0x0010e4000800017f */
[----:B---3--:R-:W-:Y:S05]  /*11c10*/  @!P0 NANOSLEEP.SYNCS 0x989680 ;  /* 0x009896800000895d */ /* 0x008fea0003900000 */
[----:B------:R-:W3:Y:S02]  /*11c20*/  @!P0 SYNCS.PHASECHK.TRANS64 P0, [R0+URZ+0x34860], R3 ;  /* 0x03486003000085a7 */ /* 0x000ee4000800007f */
[----:B---3--:R-:W-:Y:S05]  /*11c30*/  @!P0 BRA `(.L_x_106) ;  /* 0xfffffffc00f08947 */ /* 0x008fea000383ffff */
[----:B------:R-:W-:Y:S05]  /*11c40*/  BRA `(.L_x_156) ;  /* 0xffffffe400f47947 */ /* 0x000fea000383ffff */
.L_x_113:
[----:B0-----:R0:W2:Y:S02]  /*11c50*/  SYNCS.PHASECHK.TRANS64.TRYWAIT P0, [R0+URZ+0x34820], R3 ;  /* 0x03482003000075a7 */ /* 0x0010a4000800017f */
[----:B--2---:R-:W-:Y:S05]  /*11c60*/  @!P0 NANOSLEEP.SYNCS 0x989680 ;  /* 0x009896800000895d */ /* 0x004fea0003900000 */
[----:B------:R-:W2:Y:S02]  /*11c70*/  @!P0 SYNCS.PHASECHK.TRANS64 P0, [R0+URZ+0x34820], R3 ;  /* 0x03482003000085a7 */ /* 0x000ea4000800007f */
[----:B--2---:R-:W-:Y:S05]  /*11c80*/  @!P0 BRA `(.L_x_113) ;  /* 0xfffffffc00f08947 */ /* 0x004fea000383ffff */
[----:B------:R-:W-:Y:S05]  /*11c90*/  BRA `(.L_x_157) ;  /* 0xffffffec00007947 */ /* 0x000fea000383ffff */
.L_x_114:
        /* <DEDUP_REMOVED lines=11> */
.L_x_159:
[----:B------:R-:W-:Y:S05]  /*11d50*/  BSYNC B0 ;  /* 0x0000000000007941 */ /* 0x000fea0003800000 */
.L_x_158:
[----:B------:R-:W-:Y:S05]  /*11d60*/  BRA `(.L_x_160) ;  /* 0xffffffe800e87947 */ /* 0x000fea000383ffff */
.L_x_117:
[----:B------:R-:W-:Y:S01]  /*11d70*/  BSSY B1, `(.L_x_161) ;  /* 0x0000006000017945 */ /* 0x000fe20003800000 */
[----:B------:R-:W-:-:S07]  /*11d80*/  IMAD.MOV.U32 R15, RZ, RZ, -0x1 ;  /* 0xffffffffff0f7424 */ /* 0x000fce00078e00ff */
[----:B012---:R-:W-:Y:S05]  /*11d90*/  WARPSYNC.COLLECTIVE R15, `(.L_x_162) ;  /* 0x000000000f0c7348 */ /* 0x007fea0003c00000 */
[----:B------:R-:W-:Y:S02]  /*11da0*/  ELECT P6, UR62, PT ;  /* 0x00000000003e782f */ /* 0x000fe400038c0000 */
[----:B------:R-:W-:Y:S01]  /*11db0*/  MOV R14, UR62 ;  /* 0x0000003e000e7c02 */ /* 0x000fe20008000f00 */
[----:B012---:R-:W-:Y:S10]  /*11dc0*/  ENDCOLLECTIVE ;  /* 0x000000000000791b */ /* 0x007ff40003800000 */
.L_x_162:
[----:B------:R-:W-:Y:S05]  /*11dd0*/  BSYNC B1 ;  /* 0x0000000000017941 */ /* 0x000fea0003800000 */
.L_x_161:
[----:B------:R-:W-:Y:S05]  /*11de0*/  BRA `(.L_x_163) ;  /* 0xffffffe800e07947 */ /* 0x000fea000383ffff */
.L_x_119:
[----:B0-----:R0:W2:Y:S02]  /*11df0*/  SYNCS.PHASECHK.TRANS64.TRYWAIT P0, [R6+URZ], R5 ;  /* 0x00000005060075a7 */ /* 0x0010a4000800017f */
[----:B--2---:R-:W-:Y:S05]  /*11e00*/  @!P0 NANOSLEEP.SYNCS 0x989680 ;  /* 0x009896800000895d */ /* 0x004fea0003900000 */
[----:B------:R-:W2:Y:S02]  /*11e10*/  @!P0 SYNCS.PHASECHK.TRANS64 P0, [R6+URZ], R5 ;  /* 0x00000005060085a7 */ /* 0x000ea4000800007f */
[----:B--2---:R-:W-:Y:S05]  /*11e20*/  @!P0 BRA `(.L_x_119) ;  /* 0xfffffffc00f08947 */ /* 0x004fea000383ffff */
[----:B------:R-:W-:Y:S05]  /*11e30*/  BRA `(.L_x_164) ;  /* 0xffffffec00187947 */ /* 0x000fea000383ffff */
.L_x_120:
[----:B--2---:R2:W3:Y:S02]  /*11e40*/  SYNCS.PHASECHK.TRANS64.TRYWAIT P0, [R3+URZ], R2 ;  /* 0x00000002030075a7 */ /* 0x0044e4000800017f */
[----:B---3--:R-:W-:Y:S05]  /*11e50*/  @!P0 NANOSLEEP.SYNCS 0x989680 ;  /* 0x009896800000895d */ /* 0x008fea0003900000 */
[----:B------:R-:W3:Y:S02]  /*11e60*/  @!P0 SYNCS.PHASECHK.TRANS64 P0, [R3+URZ], R2 ;  /* 0x00000002030085a7 */ /* 0x000ee4000800007f */
[----:B---3--:R-:W-:Y:S05]  /*11e70*/  @!P0 BRA `(.L_x_120) ;  /* 0xfffffffc00f08947 */ /* 0x008fea000383ffff */
[----:B------:R-:W-:Y:S05]  /*11e80*/  BRA `(.L_x_165) ;  /* 0xffffffec000c7947 */ /* 0x000fea000383ffff */
.L_x_122:
[----:B--2---:R2:W3:Y:S02]  /*11e90*/  SYNCS.PHASECHK.TRANS64.TRYWAIT P0, [R18+URZ], R5 ;  /* 0x00000005120075a7 */ /* 0x0044e4000800017f */
[----:B---3--:R-:W-:Y:S05]  /*11ea0*/  @!P0 NANOSLEEP.SYNCS 0x989680 ;  /* 0x009896800000895d */ /* 0x008fea0003900000 */
[----:B------:R-:W3:Y:S02]  /*11eb0*/  @!P0 SYNCS.PHASECHK.TRANS64 P0, [R18+URZ], R5 ;  /* 0x00000005120085a7 */ /* 0x000ee4000800007f */
[----:B---3--:R-:W-:Y:S05]  /*11ec0*/  @!P0 BRA `(.L_x_122) ;  /* 0xfffffffc00f08947 */ /* 0x008fea000383ffff */
[----:B------:R-:W-:Y:S05]  /*11ed0*/  BRA `(.L_x_166) ;  /* 0xffffffec00107947 */ /* 0x000fea000383ffff */
.L_x_167:
[----:B------:R-:W-:-:S00]  /*11ee0*/  BRA `(.L_x_167) ;  /* 0xfffffffc00fc7947 */ /* 0x000fc0000383ffff */
[----:B------:R-:W-:-:S00]  /*11ef0*/  NOP ;  /* 0x0000000000007918 */ /* 0x000fc00000000000 */
        /* <DEDUP_REMOVED lines=8> */
.L_x_3217:


//--------------------- .text._ZN7cutlass13device_kernelIN5flash11enable_sm90INS1_16FlashAttnFwdSm90INS1_25CollectiveMainloopFwdSm90ILi2EN4cute5tupleIJNS5_1CILi2EEENS7_ILi1EEES9_EEENS6_IJNS7_ILi128EEENS7_ILi176EEESB_EEELi128ENS_10bfloat16_tEfNS_4arch4Sm90ELb0ELb0ELb0ELb0ELb0ELb0ELb0ELb1ELb1ELb1ELb0ELb0EEENS1_21CollectiveEpilogueFwdINS6_IJSB_SB_SC_EEESA_SE_SG_Li256ELb0ELb1ELb0ELb0EEENS1_29StaticPersistentTileSchedulerILb0EEEEEEEEEvNT_6ParamsE --------------------------
	.section	.text._ZN7cutlass13device_kernelIN5flash11enable_sm90INS1_16FlashAttnFwdSm90INS1_25CollectiveMainloopFwdSm90ILi2EN4cute5tupleIJNS5_1CILi2EEENS7_ILi1EEES9_EEENS6_IJNS7_ILi128EEENS7_ILi176EEESB_EEELi128ENS_10bfloat16_tEfNS_4arch4Sm90ELb0ELb0ELb0ELb0ELb0ELb0ELb0ELb1ELb1ELb1ELb0ELb0EEENS1_21CollectiveEpilogueFwdINS6_IJSB_SB_SC_EEESA_SE_SG_Li256ELb0ELb1ELb0ELb0EEENS1_29StaticPersistentTileSchedulerILb0EEEEEEEEEvNT_6ParamsE,"ax",@progbits
	.align	128
.text._ZN7cutlass13device_kernelIN5flash11enable_sm90INS1_16FlashAttnFwdSm90INS1_25CollectiveMainloopFwdSm90ILi2EN4cute5tupleIJNS5_1CILi2EEENS7_ILi1EEES9_EEENS6_IJNS7_ILi128EEENS7_ILi176EEESB_EEELi128ENS_10bfloat16_tEfNS_4arch4Sm90ELb0ELb0ELb0ELb0ELb0ELb0ELb0ELb1ELb1ELb1ELb0ELb0EEENS1_21CollectiveEpilogueFwdINS6_IJSB_SB_SC_EEESA_SE_SG_Li256ELb0ELb1ELb0ELb0EEENS1_29StaticPersistentTileSchedulerILb0EEEEEEEEEvNT_6ParamsE:
        .type           _ZN7cutlass13device_kernelIN5flash11enable_sm90INS1_16FlashAttnFwdSm90INS1_25CollectiveMainloopFwdSm90ILi2EN4cute5tupleIJNS5_1CILi2EEENS7_ILi1EEES9_EEENS6_IJNS7_ILi128EEENS7_ILi176EEESB_EEELi128ENS_10bfloat16_tEfNS_4arch4Sm90ELb0ELb0ELb0ELb0ELb0ELb0ELb0ELb1ELb1ELb1ELb0ELb0EEENS1_21CollectiveEpilogueFwdINS6_IJSB_SB_SC_EEESA_SE_SG_Li256ELb0ELb1ELb0ELb0EEENS1_29StaticPersistentTileSchedulerILb0EEEEEEEEEvNT_6ParamsE,@function
        .size           _ZN7cutlass13device_kernelIN5flash11enable_sm90INS1_16FlashAttnFwdSm90INS1_25CollectiveMainloopFwdSm90ILi2EN4cute5tupleIJNS5_1CILi2EEENS7_ILi1EEES9_EEENS6_IJNS7_ILi128EEENS7_ILi176EEESB_EEELi128ENS_10bfloat16_tEfNS_4arch4Sm90ELb0ELb0ELb0ELb0ELb0ELb0ELb0ELb1ELb1ELb1ELb0ELb0EEENS1_21CollectiveEpilogueFwdINS6_IJSB_SB_SC_EEESA_SE_SG_Li256ELb0ELb1ELb0ELb0EEENS1_29StaticPersistentTileSchedulerILb0EEEEEEEEEvNT_6ParamsE,(.L_x_3218 - _ZN7cutlass13device_kernelIN5flash11enable_sm90INS1_16FlashAttnFwdSm90INS1_25CollectiveMainloopFwdSm90ILi2EN4cute5tupleIJNS5_1CILi2EEENS7_ILi1EEES9_EEENS6_IJNS7_ILi128EEENS7_ILi176EEESB_EEELi128ENS_10bfloat16_tEfNS_4arch4Sm90ELb0ELb0ELb0ELb0ELb0ELb0ELb0ELb1ELb1ELb1ELb0ELb0EEENS1_21CollectiveEpilogueFwdINS6_IJSB_SB_SC_EEESA_SE_SG_Li256ELb0ELb1ELb0ELb0EEENS1_29StaticPersistentTileSchedulerILb0EEEEEEEEEvNT_6ParamsE)
        .other          _ZN7cutlass13device_kernelIN5flash11enable_sm90INS1_16FlashAttnFwdSm90INS1_25CollectiveMainloopFwdSm90ILi2EN4cute5tupleIJNS5_1CILi2EEENS7_ILi1EEES9_EEENS6_IJNS7_ILi128EEENS7_ILi176EEESB_EEELi128ENS_10bfloat16_tEfNS_4arch4Sm90ELb0ELb0ELb0ELb0ELb0ELb0ELb0ELb1ELb1ELb1ELb0ELb0EEENS1_21CollectiveEpilogueFwdINS6_IJSB_SB_SC_EEESA_SE_SG_Li256ELb0ELb1ELb0ELb0EEENS1_29StaticPersistentTileSchedulerILb0EEEEEEEEEvNT_6ParamsE,@"STO_CUDA_ENTRY STV_DEFAULT"
_ZN7cutlass13device_kernelIN5flash11enable_sm90INS1_16FlashAttnFwdSm90INS1_25CollectiveMainloopFwdSm90ILi2EN4cute5tupleIJNS5_1CILi2EEENS7_ILi1EEES9_EEENS6_IJNS7_ILi128EEENS7_ILi176EEESB_EEELi128ENS_10bfloat16_tEfNS_4arch4Sm90ELb0ELb0ELb0ELb0ELb0ELb0ELb0ELb1ELb1ELb1ELb0ELb0EEENS1_21CollectiveEpilogueFwdINS6_IJSB_SB_SC_EEESA_SE_SG_Li256ELb0ELb1ELb0ELb0EEENS1_29StaticPersistentTileSchedulerILb0EEEEEEEEEvNT_6ParamsE:
        /* <DEDUP_REMOVED lines=17> */
.L_x_169:
[----:B------:R-:W-:Y:S05]  /*0110*/  BSYNC B0 ;  /* 0x0000000000007941 */ /* 0x000fea0003800000 */
.L_x_168:
        /* <DEDUP_REMOVED lines=11> */
[----:B------:R2:W3:Y:S01]  /*01d0*/  SHFL.IDX PT, R13, R4, RZ, 0x1f ;  /* 0x00001fff040d7589 */ /* 0x0004e200000e0000 */
[----:B0-----:R-:W-:Y:S01]  /*01e0*/  ISETP.NE.AND P1, PT, R3, RZ, PT ;  /* 0x000000ff0300720c */ /* 0x001fe20003f25270 */
[----:B-1----:R-:W-:Y:S02]  /*01f0*/  @UP0 ULEA UR8, UR8, UR6, 0x18 ;  /* 0x0000000608080291 */ /* 0x002fe4000f8ec03f */
[----:B------:R-:W-:-:S04]  /*0200*/  @UP0 UIADD3 UR6, -UR7, 0x100000, URZ ;  /* 0x0010000007060890 */ /* 0x000fc8000fffe13f */
[----:B------:R-:W-:Y:S02]  /*0210*/  @UP0 USHF.L.U32 UR7, UR6, 0xb, URZ ;  /* 0x0000000b06070899 */ /* 0x000fe4000800063f */
[----:B------:R-:W-:Y:S01]  /*0220*/  @UP0 USHF.L.U32 UR6, UR6, 0x1, URZ ;  /* 0x0000000106060899 */ /* 0x000fe2000800063f */
[----:B------:R-:W-:Y:S01]  /*0230*/  VOTEU.ANY UP0, P0 ;  /* 0x00000000003f7886 */ /* 0x000fe20000000100 */
[----:B------:R-:W0:Y:S04]  /*0240*/  FENCE.VIEW.ASYNC.S ;  /* 0x00000000000073c6 */ /* 0x000e280000000000 */
[----:B0-----:R2:W0:Y:S06]  /*0250*/  @UP0 SYNCS.EXCH.64 URZ, [UR8+0x34800], UR4 ;  /* 0x03480004083f05b2 */ /* 0x00142c0008000100 */
[----:B------:R2:W1:Y:S02]  /*0260*/  @UP1 SYNCS.EXCH.64 URZ, [UR8+0x34820], UR6 ;  /* 0x03482006083f15b2 */ /* 0x0004640008000100 */
[----:B--23--:R-:W-:Y:S05]  /*0270*/  @P1 BRA `(.L_x_170) ;  /* 0x0000000000481947 */ /* 0x00cfea0003800000 */
[----:B------:R-:W2:Y:S01]  /*0280*/  S2UR UR5, SR_CgaCtaId ;  /* 0x00000000000579c3 */ /* 0x000ea20000008800 */
[----:B------:R-:W-:Y:S01]  /*0290*/  UMOV UR4, 0x400 ;  /* 0x0000040000047882 */ /* 0x000fe20000000000 */
[----:B------:R-:W-:Y:S01]  /*02a0*/  UMOV UR6, 0x1 ;  /* 0x0000000100067882 */ /* 0x000fe20000000000 */
[----:B------:R-:W-:Y:S01]  /*02b0*/  UMOV UR7, 0x4 ;  /* 0x0000000400077882 */ /* 0x000fe20000000000 */
[----:B------:R-:W-:Y:S01]  /*02c0*/  ELECT P0, URZ, PT ;  /* 0x00000000003f782f */ /* 0x000fe20003800000 */
[----:B--2---:R-:W-:Y:S02]  /*02d0*/  ULEA UR8, UR5, UR4, 0x18 ;  /* 0x0000000405087291 */ /* 0x004fe4000f8ec03f */
[----:B------:R-:W-:-:S04]  /*02e0*/  UIADD3 UR4, -UR6, 0x100000, URZ ;  /* 0x0010000006047890 */ /* 0x000fc8000fffe13f */
[----:B------:R-:W-:Y:S02]  /*02f0*/  USHF.L.U32 UR5, UR4, 0xb, URZ ;  /* 0x0000000b04057899 */ /* 0x000fe4000800063f */
[----:B------:R-:W-:Y:S02]  /*0300*/  USHF.L.U32 UR4, UR4, 0x1, URZ ;  /* 0x0000000104047899 */ /* 0x000fe4000800063f */
[----:B------:R-:W-:-:S04]  /*0310*/  UIADD3 UR6, -UR7, 0x100000, URZ ;  /* 0x0010000007067890 */ /* 0x000fc8000fffe13f */
[----:B------:R-:W-:Y:S02]  /*0320*/  USHF.L.U32 UR7, UR6, 0xb, URZ ;  /* 0x0000000b06077899 */ /* 0x000fe4000800063f */
[----:B------:R-:W-:Y:S01]  /*0330*/  USHF.L.U32 UR6, UR6, 0x1, URZ ;  /* 0x0000000106067899 */ /* 0x000fe2000800063f */
[----:B------:R-:W2:Y:S03]  /*0340*/  FENCE.VIEW.ASYNC.S ;  /* 0x00000000000073c6 */ /* 0x000ea60000000000 */
[----:B--2---:R2:W3:Y:S08]  /*0350*/  SYNCS.EXCH.64 URZ, [UR8+0x34830], UR4 ;  /* 0x03483004083f75b2 */ /* 0x0044f00008000100 */
[----:B------:R2:W4:Y:S01]  /*0360*/  SYNCS.EXCH.64 URZ, [UR8+0x34840], UR6 ;  /* 0x03484006083f75b2 */ /* 0x0005220008000100 */
[----:B------:R2:W0:Y:S01]  /*0370*/  SYNCS.EXCH.64 URZ, [UR8+0x34838], UR4 ;  /* 0x03483804083f75b2 */ /* 0x0004220008000100 */
[----:B------:R2:W0:Y:S01]  /*0380*/  SYNCS.EXCH.64 URZ, [UR8+0x34848], UR6 ;  /* 0x03484806083f75b2 */ /* 0x0004220008000100 */
[----:B------:R-:W-:Y:S01]  /*0390*/  NOP ;  /* 0x0000000000007918 */ /* 0x000fe20000000000 */
.L_x_170:
[----:B--2---:R-:W2:Y:S01]  /*03a0*/  S2UR UR4, SR_CTAID.Y ;  /* 0x00000000000479c3 */ /* 0x004ea20000002600 */
[----:B------:R-:W5:Y:S01]  /*03b0*/  SHFL.IDX PT, R8, R2, RZ, 0x1f ;  /* 0x00001fff02087589 */ /* 0x000f6200000e0000 */
[----:B------:R-:W-:Y:S01]  /*03c0*/  ULDC UR5, c[0x0][0x154] ;  /* 0x0000550000057ab9 */ /* 0x000fe20000000800 */
[----:B------:R-:W-:Y:S01]  /*03d0*/  SHF.R.S32.HI R5, RZ, 0x1f, R0 ;  /* 0x0000001fff057819 */ /* 0x000fe20000011400 */
[----:B------:R-:W-:-:S03]  /*03e0*/  NOP ;  /* 0x0000000000007918 */ /* 0x000fc60000000000 */
[----:B------:R-:W-:Y:S01]  /*03f0*/  LEA.HI R5, R5, R0, RZ, 0x7 ;  /* 0x0000000005057211 */ /* 0x000fe200078f38ff */
[----:B------:R-:W3:Y:S08]  /*0400*/  S2UR UR6, SR_CTAID.X ;  /* 0x00000000000679c3 */ /* 0x000ef00000002500 */
[----:B------:R-:W1:Y:S01]  /*0410*/  LDC R7, c[0x0][0x148] ;  /* 0x00005200ff077b82 */ /* 0x000e620000000800 */
[----:B--2---:R-:W-:-:S02]  /*0420*/  I2FP.F32.U32 R4, UR4 ;  /* 0x0000000400047c45 */ /* 0x004fc40008201000 */
[----:B-----5:R-:W-:-:S03]  /*0430*/  ISETP.NE.AND P0, PT, R8, RZ, PT ;  /* 0x000000ff0800720c */ /* 0x020fc60003f05270 */
[----:B------:R-:W-:Y:S01]  /*0440*/  FMUL R6, R4, UR5 ;  /* 0x0000000504067c20 */ /* 0x000fe20008400000 */
[----:B---3--:R-:W-:-:S05]  /*0450*/  I2FP.F32.U32 R4, UR6 ;  /* 0x0000000600047c45 */ /* 0x008fca0008201000 */
[----:B------:R-:W2:Y:S02]  /*0460*/  F2I.U32.TRUNC.NTZ R6, R6 ;  /* 0x0000000600067305 */ /* 0x000ea4000020f000 */
[----:B--2---:R-:W-:-:S04]  /*0470*/  IMAD.MOV R12, RZ, RZ, -R6 ;  /* 0x000000ffff0c7224 */ /* 0x004fc800078e0a06 */
[----:B-1----:R-:W-:Y:S01]  /*0480*/  IMAD R12, R7, R12, UR4 ;  /* 0x00000004070c7e24 */ /* 0x002fe2000f8e020c */
[----:B------:R-:W-:Y:S02]  /*0490*/  ULDC UR4, c[0x0][0x150] ;  /* 0x0000540000047ab9 */ /* 0x000fe40000000800 */
[----:B------:R-:W-:Y:S01]  /*04a0*/  FMUL R10, R4, UR4 ;  /* 0x00000004040a7c20 */ /* 0x000fe20008400000 */
[----:B------:R-:W-:Y:S06]  /*04b0*/  @P0 BRA `(.L_x_171) ;  /* 0x0000000000480947 */ /* 0x000fec0003800000 */
[----:B------:R-:W1:Y:S01]  /*04c0*/  S2UR UR5, SR_CgaCtaId ;  /* 0x00000000000579c3 */ /* 0x000e620000008800 */
[----:B------:R-:W-:Y:S01]  /*04d0*/  UMOV UR4, 0x400 ;  /* 0x0000040000047882 */ /* 0x000fe20000000000 */
[----:B------:R-:W-:Y:S01]  /*04e0*/  UMOV UR6, 0x1 ;  /* 0x0000000100067882 */ /* 0x000fe20000000000 */
[----:B------:R-:W-:Y:S01]  /*04f0*/  UMOV UR7, 0x4 ;  /* 0x0000000400077882 */ /* 0x000fe20000000000 */
[----:B------:R-:W-:Y:S01]  /*0500*/  ELECT P0, URZ, PT ;  /* 0x00000000003f782f */ /* 0x000fe20003800000 */
[----:B-1----:R-:W-:Y:S02]  /*0510*/  ULEA UR8, UR5, UR4, 0x18 ;  /* 0x0000000405087291 */ /* 0x002fe4000f8ec03f */
[----:B------:R-:W-:-:S04]  /*0520*/  UIADD3 UR4, -UR6, 0x100000, URZ ;  /* 0x0010000006047890 */ /* 0x000fc8000fffe13f */
[----:B------:R-:W-:Y:S02]  /*0530*/  USHF.L.U32 UR5, UR4, 0xb, URZ ;  /* 0x0000000b04057899 */ /* 0x000fe4000800063f */
[----:B------:R-:W-:Y:S02]  /*0540*/  USHF.L.U32 UR4, UR4, 0x1, URZ ;  /* 0x0000000104047899 */ /* 0x000fe4000800063f */
[----:B------:R-:W-:-:S04]  /*0550*/  UIADD3 UR6, -UR7, 0x100000, URZ ;  /* 0x0010000007067890 */ /* 0x000fc8000fffe13f */
[----:B------:R-:W-:Y:S02]  /*0560*/  USHF.L.U32 UR7, UR6, 0xb, URZ ;  /* 0x0000000b06077899 */ /* 0x000fe4000800063f */
[----:B------:R-:W-:Y:S01]  /*0570*/  USHF.L.U32 UR6, UR6, 0x1, URZ ;  /* 0x0000000106067899 */ /* 0x000fe2000800063f */
[----:B------:R-:W1:Y:S03]  /*0580*/  FENCE.VIEW.ASYNC.S ;  /* 0x00000000000073c6 */ /* 0x000e660000000000 */
[----:B-1----:R1:W2:Y:S08]  /*0590*/  SYNCS.EXCH.64 URZ, [UR8+0x34850], UR4 ;  /* 0x03485004083f75b2 */ /* 0x0022b00008000100 */
[----:B------:R1:W3:Y:S01]  /*05a0*/  SYNCS.EXCH.64 URZ, [UR8+0x34860], UR6 ;  /* 0x03486006083f75b2 */ /* 0x0002e20008000100 */
[----:B------:R1:W0:Y:S01]  /*05b0*/  SYNCS.EXCH.64 URZ, [UR8+0x34858], UR4 ;  /* 0x03485804083f75b2 */ /* 0x0002220008000100 */
[----:B------:R1:W0:Y:S01]  /*05c0*/  SYNCS.EXCH.64 URZ, [UR8+0x34868], UR6 ;  /* 0x03486806083f75b2 */ /* 0x0002220008000100 */
[----:B------:R-:W-:Y:S01]  /*05d0*/  NOP ;  /* 0x0000000000007918 */ /* 0x000fe20000000000 */
.L_x_171:
[----:B------:R-:W5:Y:S01]  /*05e0*/  SHFL.IDX PT, R9, R2, RZ, 0x1f ;  /* 0x00001fff02097589 */ /* 0x000f6200000e0000 */
[----:B------:R-:W-:Y:S01]  /*05f0*/  LOP3.LUT R5, R5, 0xffffff80, RZ, 0xc0, !PT ;  /* 0xffffff8005057812 */ /* 0x000fe200078ec0ff */
[----:B------:R-:W0:Y:S01]  /*0600*/  LDC R11, c[0x0][0x144] ;  /* 0x00005100ff0b7b82 */ /* 0x000e220000000800 */
[----:B------:R-:W0:Y:S01]  /*0610*/  F2I.U32.TRUNC.NTZ R10, R10 ;  /* 0x0000000a000a7305 */ /* 0x000e22000020f000 */
[----:B------:R-:W-:Y:S02]  /*0620*/  NOP ;  /* 0x0000000000007918 */ /* 0x000fe40000000000 */
[----:B------:R-:W-:-:S05]  /*0630*/  IMAD.IADD R5, R0, 0x1, -R5 ;  /* 0x0000000100057824 */ /* 0x000fca00078e0a05 */
[----:B------:R-:W-:-:S04]  /*0640*/  SHF.R.S32.HI R4, RZ, 0x1f, R5 ;  /* 0x0000001fff047819 */ /* 0x000fc80000011405 */
[----:B------:R-:W-:-:S04]  /*0650*/  LEA.HI R4, R4, R5, RZ, 0x3 ;  /* 0x0000000504047211 */ /* 0x000fc800078f18ff */
[--C-:B------:R-:W-:Y:S02]  /*0660*/  SHF.R.S32.HI R6, RZ, 0x3, R4.reuse ;  /* 0x00000003ff067819 */ /* 0x100fe40000011404 */
[----:B------:R-:W-:Y:S02]  /*0670*/  SHF.R.S32.HI R7, RZ, 0x1f, R4 ;  /* 0x0000001fff077819 */ /* 0x000fe40000011404 */
[----:B------:R-:W-:Y:S02]  /*0680*/  SHF.R.S32.HI R4, RZ, 0x1f, R3 ;  /* 0x0000001fff047819 */ /* 0x000fe40000011403 */
[----:B-----5:R-:W-:Y:S02]  /*0690*/  ISETP.NE.AND P0, PT, R9, RZ, PT ;  /* 0x000000ff0900720c */ /* 0x020fe40003f05270 */
[----:B------:R-:W-:Y:S02]  /*06a0*/  LEA.HI R7, R7, R6, RZ, 0x2 ;  /* 0x0000000607077211 */ /* 0x000fe400078f10ff */
[----:B------:R-:W-:-:S02]  /*06b0*/  LEA.HI R4, R4, R3, RZ, 0x2 ;  /* 0x0000000304047211 */ /* 0x000fc400078f10ff */
[----:B------:R-:W-:Y:S02]  /*06c0*/  LOP3.LUT R7, R7, 0xfffffffc, RZ, 0xc0, !PT ;  /* 0xfffffffc07077812 */ /* 0x000fe400078ec0ff */
[----:B------:R-:W-:-:S05]  /*06d0*/  SHF.R.S32.HI R9, RZ, 0x1f, R8 ;  /* 0x0000001fff097819 */ /* 0x000fca0000011408 */
[----:B------:R-:W-:Y:S05]  /*06e0*/  @P0 BRA `(.L_x_172) ;  /* 0x0000000000480947 */ /* 0x000fea0003800000 */
[----:B-1----:R-:W1:Y:S01]  /*06f0*/  S2UR UR5, SR_CgaCtaId ;  /* 0x00000000000579c3 */ /* 0x002e620000008800 */
[----:B------:R-:W-:Y:S01]  /*0700*/  UMOV UR4, 0x400 ;  /* 0x0000040000047882 */ /* 0x000fe20000000000 */
[----:B------:R-:W-:Y:S01]  /*0710*/  UMOV UR6, 0x1 ;  /* 0x0000000100067882 */ /* 0x000fe20000000000 */
[----:B------:R-:W-:Y:S01]  /*0720*/  UMOV UR9, 0x2 ;  /* 0x0000000200097882 */ /* 0x000fe20000000000 */
[----:B------:R-:W-:-:S04]  /*0730*/  UIADD3 UR6, -UR6, 0x100000, URZ ;  /* 0x0010000006067890 */ /* 0x000fc8000fffe13f */
[----:B------:R-:W-:Y:S02]  /*0740*/  USHF.L.U32 UR7, UR6, 0xb, URZ ;  /* 0x0000000b06077899 */ /* 0x000fe4000800063f */
[----:B------:R-:W-:Y:S01]  /*0750*/  USHF.L.U32 UR6, UR6, 0x1, URZ ;  /* 0x0000000106067899 */ /* 0x000fe2000800063f */
[----:B------:R-:W-:Y:S01]  /*0760*/  ELECT P0, URZ, PT ;  /* 0x00000000003f782f */ /* 0x000fe20003800000 */
[----:B-1----:R-:W-:Y:S02]  /*0770*/  ULEA UR8, UR5, UR4, 0x18 ;  /* 0x0000000405087291 */ /* 0x002fe4000f8ec03f */
[----:B------:R-:W-:-:S04]  /*0780*/  UIADD3 UR4, -UR9, 0x100000, URZ ;  /* 0x0010000009047890 */ /* 0x000fc8000fffe13f */
[----:B------:R-:W-:Y:S02]  /*0790*/  USHF.L.U32 UR5, UR4, 0xb, URZ ;  /* 0x0000000b04057899 */ /* 0x000fe4000800063f */
[----:B------:R-:W-:Y:S01]  /*07a0*/  USHF.L.U32 UR4, UR4, 0x1, URZ ;  /* 0x0000000104047899 */ /* 0x000fe2000800063f */
[----:B------:R-:W1:Y:S03]  /*07b0*/  FENCE.VIEW.ASYNC.S ;  /* 0x00000000000073c6 */ /* 0x000e660000000000 */
[----:B-1----:R1:W0:Y:S08]  /*07c0*/  SYNCS.EXCH.64 URZ, [UR8+0x34870], UR6 ;  /* 0x03487006083f75b2 */ /* 0x0022300008000100 */
[----:B------:R1:W0:Y:S01]  /*07d0*/  SYNCS.EXCH.64 URZ, [UR8+0x34880], UR4 ;  /* 0x03488004083f75b2 */ /* 0x0002220008000100 */
[----:B------:R1:W0:Y:S01]  /*07e0*/  SYNCS.EXCH.64 URZ, [UR8+0x34878], UR6 ;  /* 0x03487806083f75b2 */ /* 0x0002220008000100 */
[----:B------:R1:W0:Y:S01]  /*07f0*/  SYNCS.EXCH.64 URZ, [UR8+0x34888], UR4 ;  /* 0x03488804083f75b2 */ /* 0x0002220008000100 */
[----:B------:R-:W-:Y:S01]  /*0800*/  NOP ;  /* 0x0000000000007918 */ /* 0x000fe20000000000 */
.L_x_172:
[----:B------:R-:W5:Y:S01]  /*0810*/  SHFL.IDX PT, R14, R2, RZ, 0x1f ;  /* 0x00001fff020e7589 */ /* 0x000f6200000e0000 */
[----:B-1----:R-:W1:Y:S01]  /*0820*/  S2UR UR4, SR_CTAID.X ;  /* 0x00000000000479c3 */ /* 0x002e620000002500 */
[----:B------:R-:W-:Y:S01]  /*0830*/  LOP3.LUT R4, R4, 0x3ffffffc, RZ, 0xc0, !PT ;  /* 0x3ffffffc04047812 */ /* 0x000fe200078ec0ff */
[----:B------:R-:W-:Y:S01]  /*0840*/  IMAD.IADD R7, R6, 0x1, -R7 ;  /* 0x0000000106077824 */ /* 0x000fe200078e0a07 */
[----:B------:R-:W-:Y:S01]  /*0850*/  LEA.HI R9, R9, R8, RZ, 0x2 ;  /* 0x0000000809097211 */ /* 0x000fe200078f10ff */
[----:B0-----:R-:W-:Y:S01]  /*0860*/  IMAD.MOV R10, RZ, RZ, -R10 ;  /* 0x000000ffff0a7224 */ /* 0x001fe200078e0a0a */
[----:B------:R-:W-:Y:S01]  /*0870*/  NOP ;  /* 0x0000000000007918 */ /* 0x000fe20000000000 */
[----:B------:R-:W-:Y:S01]  /*0880*/  IMAD.IADD R4, R3, 0x1, -R4 ;  /* 0x0000000103047824 */ /* 0x000fe200078e0a04 */
[----:B------:R-:W-:-:S03]  /*0890*/  LOP3.LUT R9, R9, 0x3ffffffc, RZ, 0xc0, !PT ;  /* 0x3ffffffc09097812 */ /* 0x000fc600078ec0ff */
[----:B------:R-:W-:Y:S02]  /*08a0*/  IMAD R4, R4, 0x4, R7 ;  /* 0x0000000404047824 */ /* 0x000fe400078e0207 */
[----:B------:R-:W-:Y:S02]  /*08b0*/  IMAD.IADD R8, R8, 0x1, -R9 ;  /* 0x0000000108087824 */ /* 0x000fe400078e0a09 */
[----:B------:R-:W0:Y:S01]  /*08c0*/  LDC R9, c[0x0][0x140] ;  /* 0x00005000ff097b82 */ /* 0x000e220000000800 */
[----:B------:R-:W-:Y:S01]  /*08d0*/  LEA.HI R3, R4, R4, RZ, 0x1 ;  /* 0x0000000404037211 */ /* 0x000fe200078f08ff */
[----:B------:R-:W-:-:S03]  /*08e0*/  IMAD R8, R8, 0x4, R7 ;  /* 0x0000000408087824 */ /* 0x000fc600078e0207 */
[----:B------:R-:W-:Y:S02]  /*08f0*/  LOP3.LUT R3, R3, 0xfffffffe, RZ, 0xc0, !PT ;  /* 0xfffffffe03037812 */ /* 0x000fe400078ec0ff */
[----:B------:R-:W-:Y:S02]  /*0900*/  LEA.HI R6, R8, R8, RZ, 0x1 ;  /* 0x0000000808067211 */ /* 0x000fe400078f08ff */
[----:B-----5:R-:W-:Y:S01]  /*0910*/  ISETP.NE.AND P0, PT, R14, RZ, PT ;  /* 0x000000ff0e00720c */ /* 0x020fe20003f05270 */
[----:B-1----:R-:W-:Y:S02]  /*0920*/  IMAD R10, R11, R10, UR4 ;  /* 0x000000040b0a7e24 */ /* 0x002fe4000f8e020a */
[----:B------:R-:W-:-:S05]  /*0930*/  IMAD.IADD R3, R4, 0x1, -R3 ;  /* 0x0000000104037824 */ /* 0x000fca00078e0a03 */
[----:B------:R-:W-:Y:S02]  /*0940*/  ISETP.NE.AND P4, PT, R3, R10, PT ;  /* 0x0000000a0300720c */ /* 0x000fe40003f85270 */
[----:B------:R-:W-:-:S05]  /*0950*/  LOP3.LUT R3, R6, 0xfffffffe, RZ, 0xc0, !PT ;  /* 0xfffffffe06037812 */ /* 0x000fca00078ec0ff */
[----:B------:R-:W-:Y:S01]  /*0960*/  IMAD.IADD R3, R8, 0x1, -R3 ;  /* 0x0000000108037824 */ /* 0x000fe200078e0a03 */
        /* <DEDUP_REMOVED lines=19> */
.L_x_173:
[----:B------:R-:W5:Y:S01]  /*0aa0*/  SHFL.IDX PT, R6, R2, RZ, 0x1f ;  /* 0x00001fff02067589 */ /* 0x000f6200000e0000 */
[----:B------:R-:W-:Y:S01]  /*0ab0*/  IMAD.SHL.U32 R23, R4, 0x4, RZ ;  /* 0x0000000404177824 */ /* 0x000fe200078e00ff */
[----:B------:R-:W-:Y:S01]  /*0ac0*/  ISETP.NE.AND P3, PT, R3, R10, PT ;  /* 0x0000000a0300720c */ /* 0x000fe20003f65270 */
[----:B------:R-:W-:Y:S01]  /*0ad0*/  IMAD.SHL.U32 R7, R8, 0x4, RZ ;  /* 0x0000000408077824 */ /* 0x000fe200078e00ff */
[----:B------:R-:W-:Y:S01]  /*0ae0*/  LOP3.LUT P0, RZ, R5, 0x7, RZ, 0xc0, !PT ;  /* 0x0000000705ff7812 */ /* 0x000fe2000780c0ff */
[----:B------:R-:W-:Y:S01]  /*0af0*/  IMAD.MOV.U32 R19, RZ, RZ, 0x1 ;  /* 0x00000001ff137424 */ /* 0x000fe200078e00ff */
[----:B------:R-:W-:Y:S01]  /*0b00*/  LOP3.LUT R23, R4, 0xc, R23, 0x78, !PT ;  /* 0x0000000c04177812 */ /* 0x000fe200078e7817 */
[----:B------:R-:W-:Y:S01]  /*0b10*/  IMAD.MOV.U32 R18, RZ, RZ, 0x1 ;  /* 0x00000001ff127424 */ /* 0x000fe200078e00ff */
[----:B------:R-:W-:Y:S01]  /*0b20*/  LOP3.LUT R22, R8, 0xc, R7, 0x78, !PT ;  /* 0x0000000c08167812 */ /* 0x000fe200078e7807 */
[----:B------:R-:W-:Y:S01]  /*0b30*/  NOP ;  /* 0x0000000000007918 */ /* 0x000fe20000000000 */
[----:B------:R-:W-:-:S02]  /*0b40*/  @P4 LEA.HI R3, R23, R23, RZ, 0x1 ;  /* 0x0000001717034211 */ /* 0x000fc400078f08ff */
[----:B------:R-:W-:Y:S02]  /*0b50*/  ISETP.LT.U32.AND P6, PT, R23, 0x2, !P0 ;  /* 0x000000021700780c */ /* 0x000fe400047c1070 */
[----:B------:R-:W-:Y:S02]  /*0b60*/  @P4 SHF.R.S32.HI R3, RZ, 0x1, R3 ;  /* 0x00000001ff034819 */ /* 0x000fe40000011403 */
[----:B------:R-:W-:Y:S02]  /*0b70*/  @P3 LEA.HI R4, R22, R22, RZ, 0x1 ;  /* 0x0000001616043211 */ /* 0x000fe400078f08ff */
[----:B------:R-:W-:Y:S02]  /*0b80*/  @P4 ISETP.NE.AND P5, PT, R3, R12, PT ;  /* 0x0000000c0300420c */ /* 0x000fe40003fa5270 */
[----:B------:R-:W-:Y:S02]  /*0b90*/  @P3 SHF.R.S32.HI R4, RZ, 0x1, R4 ;  /* 0x00000001ff043819 */ /* 0x000fe40000011404 */
[----:B------:R-:W-:-:S02]  /*0ba0*/  @P4 SEL R19, RZ, 0x1, P5 ;  /* 0x00000001ff134807 */ /* 0x000fc40002800000 */
[----:B-----5:R-:W-:Y:S02]  /*0bb0*/  ISETP.NE.AND P5, PT, R6, RZ, PT ;  /* 0x000000ff0600720c */ /* 0x020fe40003fa5270 */
[----:B------:R-:W-:Y:S02]  /*0bc0*/  @P3 ISETP.NE.AND P4, PT, R4, R12, PT ;  /* 0x0000000c0400320c */ /* 0x000fe40003f85270 */
[----:B------:R-:W-:Y:S02]  /*0bd0*/  SEL R4, RZ, 0x1, !P6 ;  /* 0x00000001ff047807 */ /* 0x000fe40007000000 */
[----:B------:R-:W-:Y:S02]  /*0be0*/  ISETP.LT.U32.AND P0, PT, R22, 0x2, !P0 ;  /* 0x000000021600780c */ /* 0x000fe40004701070 */
[----:B0-----:R-:W-:Y:S02]  /*0bf0*/  ISETP.EQ.U32.AND P1, PT, R9, 0x1, PT ;  /* 0x000000010900780c */ /* 0x001fe40003f22070 */
[----:B------:R-:W-:-:S02]  /*0c00*/  ISETP.NE.AND P2, PT, R13, RZ, PT ;  /* 0x000000ff0d00720c */ /* 0x000fc40003f45270 */
[----:B------:R-:W-:Y:S02]  /*0c10*/  LOP3.LUT R19, R19, R4, RZ, 0xc0, !PT ;  /* 0x0000000413137212 */ /* 0x000fe400078ec0ff */
[----:B------:R-:W-:Y:S02]  /*0c20*/  SEL R3, RZ, 0x1, !P0 ;  /* 0x00000001ff037807 */ /* 0x000fe40004000000 */
[----:B------:R-:W-:Y:S01]  /*0c30*/  @P3 SEL R18, RZ, 0x1, P4 ;  /* 0x00000001ff123807 */ /* 0x000fe20002000000 */
[----:B------:R-:W-:Y:S06]  /*0c40*/  @P5 BRA `(.L_x_174) ;  /* 0x0000000000485947 */ /* 0x000fec0003800000 */
[----:B-1----:R-:W0:Y:S01]  /*0c50*/  S2UR UR5, SR_CgaCtaId ;  /* 0x00000000000579c3 */ /* 0x002e220000008800 */
        /* <DEDUP_REMOVED lines=12> */
[----:B0-----:R0:W1:Y:S08]  /*0d20*/  SYNCS.EXCH.64 URZ, [UR8+0x348b0], UR4 ;  /* 0x0348b004083f75b2 */ /* 0x0010700008000100 */
[----:B------:R0:W0:Y:S01]  /*0d30*/  SYNCS.EXCH.64 URZ, [UR8+0x348c0], UR6 ;  /* 0x0348c006083f75b2 */ /* 0x0000220008000100 */
[----:B------:R0:W0:Y:S01]  /*0d40*/  SYNCS.EXCH.64 URZ, [UR8+0x348b8], UR4 ;  /* 0x0348b804083f75b2 */ /* 0x0000220008000100 */
[----:B------:R0:W0:Y:S01]  /*0d50*/  SYNCS.EXCH.64 URZ, [UR8+0x348c8], UR6 ;  /* 0x0348c806083f75b2 */ /* 0x0000220008000100 */
[----:B------:R-:W-:Y:S01]  /*0d60*/  NOP ;  /* 0x0000000000007918 */ /* 0x000fe20000000000 */
.L_x_174:
[----:B------:R-:W-:Y:S01]  /*0d70*/  LOP3.LUT R18, R18, R3, RZ, 0xc0, !PT ;  /* 0x0000000312127212 */ /* 0x000fe200078ec0ff */
[----:B------:R-:W-:Y:S01]  /*0d80*/  NOP ;  /* 0x0000000000007918 */ /* 0x000fe20000000000 */
[----:B------:R-:W-:Y:S05]  /*0d90*/  @!P1 BRA `(.L_x_175) ;  /* 0x0000000000089947 */ /* 0x000fea0003800000 */
[----:B01234-:R-:W-:Y:S01]  /*0da0*/  UCGABAR_ARV ;  /* 0x00000000000079c7 */ /* 0x01ffe20008000000 */
[----:B------:R-:W-:Y:S05]  /*0db0*/  BRA `(.L_x_176) ;  /* 0x0000000000047947 */ /* 0x000fea0003800000 */
.L_x_175:
[----:B01234-:R-:W-:Y:S01]  /*0dc0*/  NOP ;  /* 0x0000000000007918 */ /* 0x01ffe20000000000 */
.L_x_176:
[----:B------:R-:W-:Y:S05]  /*0dd0*/  @!P1 BRA `(.L_x_177) ;  /* 0x00000000000c9947 */ /* 0x000fea0003800000 */
[----:B------:R-:W-:Y:S01]  /*0de0*/  UCGABAR_WAIT ;  /* 0x0000000000007dc7 */ /* 0x000fe20008000000 */
[----:B------:R-:W-:Y:S01]  /*0df0*/  CCTL.IVALL ;  /* 0x00000000ff00798f */ /* 0x000fe20002000000 */
[----:B------:R-:W-:Y:S05]  /*0e00*/  BRA `(.L_x_178) ;  /* 0x0000000000047947 */ /* 0x000fea0003800000 */
.L_x_177:
[----:B------:R-:W-:Y:S06]  /*0e10*/  BAR.SYNC.DEFER_BLOCKING 0x0 ;  /* 0x0000000000007b1d */ /* 0x000fec0000010000 */
.L_x_178:
[----:B------:R-:W-:-:S05]  /*0e20*/  IMAD.MOV.U32 R3, RZ, RZ, 0x1 ;  /* 0x00000001ff037424 */ /* 0x000fca00078e00ff */
[----:B------:R-:W-:-:S05]  /*0e30*/  SEL R3, R3, 0x2, !P2 ;  /* 0x0000000203037807 */ /* 0x000fca0005000000 */
[----:B------:R0:W-:Y:S01]  /*0e40*/  STL [R1+0x2c], R3 ;  /* 0x00002c0301007387 */ /* 0x0001e20000100800 */
[----:B------:R-:W-:Y:S05]  /*0e50*/  @!P2 BRA `(.L_x_179) ;  /* 0x000000c00060a947 */ /* 0x000fea0003800000 */
.L_x_180:
[----:B------:R-:W-:-:S08]  /*0e60*/  NOP ;  /* 0x0000000000007918 */ /* 0x000fd00000000000 */
[----:B------:R-:W1:Y:S02]  /*0e70*/  USETMAXREG.TRY_ALLOC.CTAPOOL UP0, 0xf0 ;  /* 0x000000f0000079c8 */ /* 0x000e640008000600 */
[----:B-1----:R-:W-:-:S13]  /*0e80*/  PLOP3.LUT P0, PT, PT, PT, UP0, 0x80, 0x0 ;  /* 0x000000000000781c */ /* 0x002fda0003f0f008 */
[----:B------:R-:W-:Y:S05]  /*0e90*/  @!P0 BRA `(.L_x_180) ;  /* 0xfffffffc00f08947 */ /* 0x000fea000383ffff */
[----:B------:R-:W-:Y:S01]  /*0ea0*/  LOP3.LUT R2, R0, 0xffffff80, RZ, 0xc0, !PT ;  /* 0xffffff8000027812 */ /* 0x000fe200078ec0ff */
[----:B------:R-:W1:Y:S08]  /*0eb0*/  S2UR UR4, SR_CTAID.X ;  /* 0x00000000000479c3 */ /* 0x000e700000002500 */
[----:B------:R-:W-:Y:S06]  /*0ec0*/  BAR.ARV 0x8, 0x180 ;  /* 0x0206000000007b1d */ /* 0x000fec0000002000 */
[----:B------:R-:W-:-:S02]  /*0ed0*/  ISETP.NE.AND P0, PT, R2, 0x80, PT ;  /* 0x000000800200780c */ /* 0x000fc40003f05270 */
[----:B------:R-:W1:Y:S11]  /*0ee0*/  LDC R2, c[0x0][0xc34] ;  /* 0x00030d00ff027b82 */ /* 0x000e760000000800 */
[----:B------:R-:W-:Y:S06]  /*0ef0*/  @!P0 BAR.ARV 0x9, 0x100 ;  /* 0x0244000000008b1d */ /* 0x000fec0000002000 */
[----:B-1----:R-:W-:-:S13]  /*0f00*/  ISETP.LE.AND P0, PT, R2, UR4, PT ;  /* 0x0000000402007c0c */ /* 0x002fda000bf03270 */
[----:B------:R-:W-:Y:S05]  /*0f10*/  @P0 EXIT ;  /* 0x000000000000094d */ /* 0x000fea0003800000 */
[----:B------:R-:W2:Y:S01]  /*0f20*/  LDL.LU R10, [R1+0x2c] ;  /* 0x00002c00010a7983 */ /* 0x000ea20000300800 */
[----:B------:R-:W-:Y:S01]  /*0f30*/  VIADD R0, R0, 0xffffff80 ;  /* 0xffffff8000007836 */ /* 0x000fe20000000000 */
[----:B------:R-:W-:Y:S01]  /*0f40*/  UMOV UR60, URZ ;  /* 0x0000003f003c7c82 */ /* 0x000fe20008000000 */
[----:B------:R-:W-:Y:S02]  /*0f50*/  IMAD.MOV.U32 R234, RZ, RZ, -0x2 ;  /* 0xfffffffeffea7424 */ /* 0x000fe400078e00ff */
[----:B------:R-:W-:Y:S01]  /*0f60*/  IMAD.U32 R223, RZ, RZ, UR4 ;  /* 0x00000004ffdf7e24 */ /* 0x000fe2000f8e00ff */
[----:B0-----:R-:W-:Y:S01]  /*0f70*/  SHF.R.S32.HI R3, RZ, 0x1f, R0 ;  /* 0x0000001fff037819 */ /* 0x001fe20000011400 */
        /* <DEDUP_REMOVED lines=50> */
[----:B--2---:R-:W-:-:S07]  /*12a0*/  LOP3.LUT R16, R10, 0x1, RZ, 0xfc, !PT ;  /* 0x000000010a107812 */ /* 0x004fce00078efcff */
.L_x_213:
[----:B------:R-:W0:Y:S01]  /*12b0*/  SHFL.IDX PT, R0, R230, RZ, 0x1f ;  /* 0x00001fffe6007589 */ /* 0x000e2200000e0000 */
        /* <DEDUP_REMOVED lines=60> */
.L_x_181:
[----:B------:R-:W-:Y:S02]  /*1680*/  LOP3.LUT R0, R224, 0x1, RZ, 0xc0, !PT ;  /* 0x00000001e0007812 */ /* 0x000fe400078ec0ff */
[----:B------:R-:W-:Y:S02]  /*1690*/  ISETP.NE.AND P0, PT, R16, 0x3, PT ;  /* 0x000000031000780c */ /* 0x000fe40003f05270 */
[----:B------:R-:W-:-:S04]  /*16a0*/  SHF.L.U32 R0, R0, 0x1f, RZ ;  /* 0x0000001f00007819 */ /* 0x000fc800000006ff */
[----:B------:R-:W0:Y:S02]  /*16b0*/  SYNCS.PHASECHK.TRANS64.TRYWAIT P1, [UR61+0x34800], R0 ;  /* 0x03480000ff0075a7 */ /* 0x000e24000802017d */
[----:B0-----:R-:W-:Y:S05]  /*16c0*/  @!P1 BRA `(.L_x_182) ;  /* 0x000000fc00749947 */ /* 0x001fea0003800000 */
.L_x_308:
[----:B------:R-:W-:Y:S05]  /*16d0*/  @!P0 BRA `(.L_x_183) ;  /* 0x0000000000048947 */ /* 0x000fea0003800000 */
[----:B------:R-:W-:Y:S01]  /*16e0*/  BPT.TRAP 0x1 ;  /* 0x000000040000795c */ /* 0x000fe20000300000 */
.L_x_183:
        /* <DEDUP_REMOVED lines=8> */
.L_x_184:
[----:B-1----:R-:W-:Y:S05]  /*1770*/  @P1 BRA `(.L_x_185) ;  /* 0x0000000000081947 */ /* 0x002fea0003800000 */
[----:B------:R-:W1:Y:S02]  /*1780*/  SYNCS.PHASECHK.TRANS64.TRYWAIT P1, [R12+URZ+0x34830], R3 ;  /* 0x034830030c0075a7 */ /* 0x000e64000802017f */
[----:B-1----:R-:W-:Y:S05]  /*1790*/  @!P1 BRA `(.L_x_186) ;  /* 0x000000fc00589947 */ /* 0x002fea0003800000 */
.L_x_185:
[----:B------:R-:W-:Y:S05]  /*17a0*/  WARPSYNC.ALL ;  /* 0x0000000000007948 */ /* 0x000fea0003800000 */
[----:B------:R-:W-:Y:S01]  /*17b0*/  UIADD3 UR4, UR61, 0x1e400, URZ ;  /* 0x0001e4003d047890 */ /* 0x000fe2000fffe03f */
[----:B------:R-:W-:Y:S01]  /*17c0*/  WARPGROUP.ARRIVE ;  /* 0x00000000000079c5 */ /* 0x000fe20000000000 */
[----:B------:R-:W-:Y:S02]  /*17d0*/  ULOP3.LUT UR45, UR45, 0x10000, URZ, 0xfc, !UPT ;  /* 0x000100002d2d7892 */ /* 0x000fe4000f8efc3f */
[----:B------:R-:W-:Y:S01]  /*17e0*/  USHF.R.U32.HI UR4, URZ, 0x4, UR4 ;  /* 0x000000043f047899 */ /* 0x000fe20008011604 */
[----:B------:R-:W-:Y:S01]  /*17f0*/  UMOV UR37, 0x40000040 ;  /* 0x4000004000257882 */ /* 0x000fe20000000000 */
[----:B------:R-:W-:-:S02]  /*1800*/  UMOV UR39, 0x40000040 ;  /* 0x4000004000277882 */ /* 0x000fc40000000000 */
[----:B------:R-:W-:Y:S01]  /*1810*/  ULOP3.LUT UR6, UR4, 0x3fff, URZ, 0xc0, !UPT ;  /* 0x00003fff04067892 */ /* 0x000fe2000f8ec03f */
[----:B------:R-:W-:Y:S01]  /*1820*/  IMAD.U32 R9, RZ, RZ, UR37 ;  /* 0x00000025ff097e24 */ /* 0x000fe2000f8e00ff */
[----:B------:R-:W-:Y:S01]  /*1830*/  UMOV UR36, UR45 ;  /* 0x0000002d00247c82 */ /* 0x000fe20008000000 */
[----:B------:R-:W-:Y:S01]  /*1840*/  UMOV UR5, UR37 ;  /* 0x0000002500057c82 */ /* 0x000fe20008000000 */
[----:B------:R-:W-:Y:S01]  /*1850*/  ULOP3.LUT UR7, UR6, 0x10000, URZ, 0xfc, !UPT ;  /* 0x0001000006077892 */ /* 0x000fe2000f8efc3f */
[----:B------:R-:W-:Y:S01]  /*1860*/  IMAD.U32 R8, RZ, RZ, UR36 ;  /* 0x00000024ff087e24 */ /* 0x000fe2000f8e00ff */
[----:B------:R-:W-:Y:S01]  /*1870*/  UMOV UR4, UR36 ;  /* 0x0000002400047c82 */ /* 0x000fe20008000000 */
[----:B------:R-:W-:Y:S01]  /*1880*/  UMOV UR8, UR36 ;  /* 0x0000002400087c82 */ /* 0x000fe20008000000 */
[----:B------:R-:W-:Y:S02]  /*1890*/  UIMAD UR44, UR60, 0xb00, UR7 ;  /* 0x00000b003c2c78a4 */ /* 0x000fe4000f8e0207 */
[----:B------:R-:W-:Y:S01]  /*18a0*/  IMAD.U32 R0, RZ, RZ, UR7 ;  /* 0x00000007ff007e24 */ /* 0x000fe2000f8e00ff */
[----:B------:R-:W-:Y:S01]  /*18b0*/  UMOV UR7, 0x40000040 ;  /* 0x4000004000077882 */ /* 0x000fe20000000000 */
[----:B------:R-:W-:-:S02]  /*18c0*/  UIADD3 UR6, UR44, 0x80, URZ ;  /* 0x000000802c067890 */ /* 0x000fc4000fffe03f */
[----:B------:R-:W-:Y:S02]  /*18d0*/  UIADD3 UR10, UR44, 0x100, URZ ;  /* 0x000001002c0a7890 */ /* 0x000fe4000fffe03f */
[----:B------:R-:W-:Y:S01]  /*18e0*/  UMOV UR38, UR44 ;  /* 0x0000002c00267c82 */ /* 0x000fe20008000000 */
[----:B------:R-:W-:Y:S01]  /*18f0*/  UMOV UR9, UR37 ;  /* 0x0000002500097c82 */ /* 0x000fe20008000000 */
[----:B------:R-:W-:Y:S01]  /*1900*/  HGMMA.64x16x16.F32.BF16 R104, gdesc[UR36], RZ, !UPT, gsb0 ;  /* 0x00200000246879f0 */ /* 0x000fe2000c0018ff */
[----:B------:R-:W-:Y:S01]  /*1910*/  UMOV UR11, 0x40000040 ;  /* 0x40000040000b7882 */ /* 0x000fe20000000000 */
[----:B------:R-:W-:Y:S01]  /*1920*/  UIADD3 UR14, UR44, 0x180, URZ ;  /* 0x000001802c0e7890 */ /* 0x000fe2000fffe03f */
[----:B------:R-:W-:Y:S01]  /*1930*/  UMOV UR12, UR36 ;  /* 0x00000024000c7c82 */ /* 0x000fe20008000000 */
[----:B------:R-:W-:Y:S01]  /*1940*/  UMOV UR13, UR37 ;  /* 0x00000025000d7c82 */ /* 0x000fe20008000000 */
        /* <DEDUP_REMOVED lines=21> */
[----:B------:R-:W-:Y:S01]  /*1aa0*/  UMOV UR39, 0x40000040 ;  /* 0x4000004000277882 */ /* 0x000fe20000000000 */
[----:B------:R-:W-:Y:S01]  /*1ab0*/  UIADD3 UR42, UR44, 0x602, URZ ;  /* 0x000006022c2a7890 */ /* 0x000fe2000fffe03f */
        /* <DEDUP_REMOVED lines=55> */
[----:B------:R-:W-:Y:S02]  /*1e30*/  UMOV UR37, 0x40000040 ;  /* 0x4000004000257882 */ /* 0x000fe40000000000 */
[----:B------:R-:W-:Y:S01]  /*1e40*/  UMOV UR9, UR37 ;  /* 0x0000002500097c82 */ /* 0x000fe20008000000 */
[----:B------:R-:W-:Y:S01]  /*1e50*/  UMOV UR13, UR37 ;  /* 0x00000025000d7c82 */ /* 0x000fe20008000000 */
[----:B------:R-:W-:Y:S01]  /*1e60*/  UMOV UR17, UR37 ;  /* 0x0000002500117c82 */ /* 0x000fe20008000000 */
[----:B------:R-:W-:Y:S01]  /*1e70*/  UMOV UR21, UR37 ;  /* 0x0000002500157c82 */ /* 0x000fe20008000000 */
[----:B------:R-:W-:Y:S01]  /*1e80*/  UMOV UR25, UR37 ;  /* 0x0000002500197c82 */ /* 0x000fe20008000000 */
[----:B------:R-:W-:Y:S01]  /*1e90*/  UMOV UR29, UR37 ;  /* 0x00000025001d7c82 */ /* 0x000fe20008000000 */
[----:B------:R-:W-:Y:S01]  /*1ea0*/  UMOV UR33, UR37 ;  /* 0x0000002500217c82 */ /* 0x000fe20008000000 */
[----:B------:R-:W-:Y:S01]  /*1eb0*/  IMAD.U32 R7, RZ, RZ, UR37 ;  /* 0x00000025ff077e24 */ /* 0x000fe2000f8e00ff */
[----:B------:R-:W-:-:S02]  /*1ec0*/  WARPGROUP.DEPBAR.LE gsb0, 0x0 ;  /* 0x00008000000079c5 */ /* 0x000fc40000010000 */
[----:B------:R-:W-:-:S06]  /*1ed0*/  WARPGROUP.ARRIVE ;  /* 0x00000000000079c5 */ /* 0x000fcc0000000000 */
[----:B------:R-:W-:Y:S01]  /*1ee0*/  HGMMA.64x16x16.F32.BF16 R24, gdesc[UR4], RZ, !UPT, gsb0 ;  /* 0x00200000041879f0 */ /* 0x000fe2000c0018ff */
[----:B------:R-:W-:Y:S02]  /*1ef0*/  UIADD3 UR4, UR45, 0x2, URZ ;  /* 0x000000022d047890 */ /* 0x000fe4000fffe03f */
[----:B------:R-:W-:Y:S01]  /*1f00*/  UIADD3 UR6, UR44, 0x2, URZ ;  /* 0x000000022c067890 */ /* 0x000fe2000fffe03f */
[----:B------:R-:W-:Y:S01]  /*1f10*/  UMOV UR5, UR37 ;  /* 0x0000002500057c82 */ /* 0x000fe20008000000 */
[----:B------:R-:W-:-:S03]  /*1f20*/  UMOV UR7, 0x40000040 ;  /* 0x4000004000077882 */ /* 0x000fc60000000000 */
[----:B------:R-:W-:Y:S02]  /*1f30*/  UMOV UR36, UR4 ;  /* 0x0000000400247c82 */ /* 0x000fe40008000000 */
        /* <DEDUP_REMOVED lines=15> */
[----:B------:R-:W-:Y:S01]  /*2030*/  HGMMA.64x16x16.F32.BF16 R104, gdesc[UR36], R104, gsb0 ;  /* 0x00200000246879f0 */ /* 0x000fe20008001868 */
[----:B------:R-:W-:Y:S02]  /*2040*/  UMOV UR39, 0x40000040 ;  /* 0x4000004000277882 */ /* 0x000fe40000000000 */
[----:B------:R-:W-:Y:S02]  /*2050*/  WARPGROUP.DEPBAR.LE gsb0, 0x0 ;  /* 0x00008000000079c5 */ /* 0x000fe40000010000 */
[----:B------:R-:W-:-:S06]  /*2060*/  WARPGROUP.ARRIVE ;  /* 0x00000000000079c5 */ /* 0x000fcc0000000000 */
[----:B------:R-:W-:Y:S01]  /*2070*/  HGMMA.64x16x16.F32.BF16 R96, gdesc[UR4], R96, gsb0 ;  /* 0x00200000046079f0 */ /* 0x000fe20008001860 */
[----:B------:R-:W-:Y:S02]  /*2080*/  UIADD3 UR4, UR44, 0x202, URZ ;  /* 0x000002022c047890 */ /* 0x000fe4000fffe03f */
[----:B------:R-:W-:Y:S01]  /*2090*/  UIADD3 UR6, UR44, 0x482, URZ ;  /* 0x000004822c067890 */ /* 0x000fe2000fffe03f */
[----:B------:R-:W-:Y:S01]  /*20a0*/  UMOV UR5, UR37 ;  /* 0x0000002500057c82 */ /* 0x000fe20008000000 */
[----:B------:R-:W-:-:S03]  /*20b0*/  UMOV UR7, 0x40000040 ;  /* 0x4000004000077882 */ /* 0x000fc60000000000 */
[----:B------:R-:W-:Y:S01]  /*20c0*/  UMOV UR18, UR4 ;  /* 0x0000000400127c82 */ /* 0x000fe20008000000 */
[----:B------:R-:W-:Y:S01]  /*20d0*/  UMOV UR4, UR36 ;  /* 0x0000002400047c82 */ /* 0x000fe20008000000 */
        /* <DEDUP_REMOVED lines=136> */
[----:B------:R-:W-:Y:S01]  /*2960*/  UMOV UR7, 0x40000040 ;  /* 0x4000004000077882 */ /* 0x000fe20000000000 */
        /* <DEDUP_REMOVED lines=14> */
[----:B------:R-:W-:-:S02]  /*2a50*/  WARPGROUP.DEPBAR.LE gsb0, 0x0 ;  /* 0x00008000000079c5 */ /* 0x000fc40000010000 */
[----:B------:R-:W-:-:S06]  /*2a60*/  WARPGROUP.ARRIVE ;  /* 0x00000000000079c5 */ /* 0x000fcc0000000000 */
[----:B------:R-:W-:Y:S01]  /*2a70*/  HGMMA.64x16x16.F32.BF16 R104, gdesc[UR4], R104, gsb0 ;  /* 0x00200000046879f0 */ /* 0x000fe20008001868 */
[----:B------:R-:W-:Y:S01]  /*2a80*/  UMOV UR6, UR10 ;  /* 0x0000000a00067c82 */ /* 0x000fe20008000000 */
[----:B------:R-:W-:Y:S01]  /*2a90*/  UMOV UR7, 0x40000040 ;  /* 0x4000004000077882 */ /* 0x000fe20000000000 */
[----:B------:R-:W-:Y:S01]  /*2aa0*/  UMOV UR10, UR14 ;  /* 0x0000000e000a7c82 */ /* 0x000fe20008000000 */
[----:B------:R-:W-:Y:S01]  /*2ab0*/  UMOV UR14, UR18 ;  /* 0x00000012000e7c82 */ /* 0x000fe20008000000 */
[----:B------:R-:W-:Y:S02]  /*2ac0*/  WARPGROUP.DEPBAR.LE gsb0, 0x0 ;  /* 0x00008000000079c5 */ /* 0x000fe40000010000 */
[----:B------:R-:W-:-:S06]  /*2ad0*/  WARPGROUP.ARRIVE ;  /* 0x00000000000079c5 */ /* 0x000fcc0000000000 */
[----:B------:R-:W-:Y:S01]  /*2ae0*/  HGMMA.64x16x16.F32.BF16 R96, gdesc[UR4], R96, gsb0 ;  /* 0x00200000046079f0 */ /* 0x000fe20008001860 */
[----:B------:R-:W-:Y:S01]  /*2af0*/  UIADD3 UR6, UR44, 0x206, URZ ;  /* 0x000002062c067890 */ /* 0x000fe2000fffe03f */
[----:B------:R-:W-:-:S06]  /*2b00*/  UMOV UR7, 0x40000040 ;  /* 0x4000004000077882 */ /* 0x000fcc0000000000 */
[----:B------:R-:W-:Y:S01]  /*2b10*/  UMOV UR18, UR6 ;  /* 0x0000000600127c82 */ /* 0x000fe20008000000 */
[----:B------:R-:W-:Y:S01]  /*2b20*/  UIADD3 UR6, UR44, 0x486, URZ ;  /* 0x000004862c067890 */ /* 0x000fe2000fffe03f */
[----:B------:R-:W-:Y:S02]  /*2b30*/  WARPGROUP.DEPBAR.LE gsb0, 0x0 ;  /* 0x00008000000079c5 */ /* 0x000fe40000010000 */
[----:B------:R-:W-:-:S06]  /*2b40*/  WARPGROUP.ARRIVE ;  /* 0x00000000000079c5 */ /* 0x000fcc0000000000 */
[----:B------:R-:W-:Y:S01]  /*2b50*/  HGMMA.64x16x16.F32.BF16 R88, gdesc[UR8], R88, gsb0 ;  /* 0x00200000085879f0 */ /* 0x000fe20008001858 */
[----:B------:R-:W-:Y:S02]  /*2b60*/  UIADD3 UR8, UR44, 0x506, URZ ;  /* 0x000005062c087890 */ /* 0x000fe4000fffe03f */
[----:B------:R-:W-:Y:S01]  /*2b70*/  UIADD3 UR10, UR44, 0x580, URZ ;  /* 0x000005802c0a7890 */ /* 0x000fe2000fffe03f */
[----:B------:R-:W-:Y:S01]  /*2b80*/  UMOV UR9, 0x40000040 ;  /* 0x4000004000097882 */ /* 0x000fe20000000000 */
[----:B------:R-:W-:Y:S01]  /*2b90*/  UMOV UR11, 0x40000040 ;  /* 0x40000040000b7882 */ /* 0x000fe20000000000 */
[----:B------:R-:W-:Y:S01]  /*2ba0*/  UMOV UR37, UR9 ;  /* 0x0000000900257c82 */ /* 0x000fe20008000000 */
[----:B------:R-:W-:Y:S02]  /*2bb0*/  WARPGROUP.DEPBAR.LE gsb0, 0x0 ;  /* 0x00008000000079c5 */ /* 0x000fe40000010000 */
[----:B------:R-:W-:-:S06]  /*2bc0*/  WARPGROUP.ARRIVE ;  /* 0x00000000000079c5 */ /* 0x000fcc0000000000 */
[----:B------:R-:W-:Y:S01]  /*2bd0*/  HGMMA.64x16x16.F32.BF16 R80, gdesc[UR12], R80, gsb0 ;  /* 0x002000000c5079f0 */ /* 0x000fe20008001850 */
[----:B------:R-:W-:Y:S01]  /*2be0*/  UIADD3 UR14, UR44, 0x680, URZ ;  /* 0x000006802c0e7890 */ /* 0x000fe2000fffe03f */
[----:B------:R-:W-:Y:S01]  /*2bf0*/  UMOV UR13, UR9 ;  /* 0x00000009000d7c82 */ /* 0x000fe20008000000 */
[----:B------:R-:W-:Y:S01]  /*2c00*/  UMOV UR15, 0x40000040 ;  /* 0x40000040000f7882 */ /* 0x000fe20000000000 */
        /* <DEDUP_REMOVED lines=33> */
[----:B------:R-:W-:Y:S01]  /*2e20*/  UMOV UR6, UR8 ;  /* 0x0000000800067c82 */ /* 0x000fe20008000000 */
[----:B------:R-:W-:Y:S01]  /*2e30*/  UMOV UR7, 0x40000040 ;  /* 0x4000004000077882 */ /* 0x000fe20000000000 */
[----:B------:R-:W-:-:S07]  /*2e40*/  UIADD3 UR8, UR45, 0x400, URZ ;  /* 0x000004002d087890 */ /* 0x000fce000fffe03f */
[----:B------:R-:W-:Y:S01]  /*2e50*/  UMOV UR12, UR8 ;  /* 0x00000008000c7c82 */ /* 0x000fe20008000000 */
[----:B------:R-:W-:Y:S01]  /*2e60*/  UMOV UR16, UR8 ;  /* 0x0000000800107c82 */ /* 0x000fe20008000000 */
[----:B------:R-:W-:Y:S01]  /*2e70*/  UMOV UR20, UR8 ;  /* 0x0000000800147c82 */ /* 0x000fe20008000000 */
[----:B------:R-:W-:Y:S01]  /*2e80*/  UMOV UR24, UR8 ;  /* 0x0000000800187c82 */ /* 0x000fe20008000000 */
[----:B------:R-:W-:Y:S01]  /*2e90*/  UMOV UR28, UR8 ;  /* 0x00000008001c7c82 */ /* 0x000fe20008000000 */
[----:B------:R-:W-:Y:S01]  /*2ea0*/  UMOV UR32, UR8 ;  /* 0x0000000800207c82 */ /* 0x000fe20008000000 */
[----:B------:R-:W-:Y:S01]  /*2eb0*/  UMOV UR36, UR8 ;  /* 0x0000000800247c82 */ /* 0x000fe20008000000 */
[----:B------:R-:W-:Y:S02]  /*2ec0*/  WARPGROUP.DEPBAR.LE gsb0, 0x0 ;  /* 0x00008000000079c5 */ /* 0x000fe40000010000 */
[----:B------:R-:W-:-:S06]  /*2ed0*/  WARPGROUP.ARRIVE ;  /* 0x00000000000079c5 */ /* 0x000fcc0000000000 */
[----:B------:R-:W-:Y:S01]  /*2ee0*/  HGMMA.64x16x16.F32.BF16 R24, gdesc[UR4], R24, gsb0 ;  /* 0x00200000041879f0 */ /* 0x000fe20008001818 */
[----:B------:R-:W-:Y:S02]  /*2ef0*/  UIADD3 UR6, UR44, 0x600, URZ ;  /* 0x000006002c067890 */ /* 0x000fe4000fffe03f */
        /* <DEDUP_REMOVED lines=253> */
[----:B------:R-:W-:Y:S05]  /*3ed0*/  @!P0 BRA `(.L_x_187) ;  /* 0x0000000000048947 */ /* 0x000fea0003800000 */
[----:B------:R-:W-:Y:S01]  /*3ee0*/  BPT.TRAP 0x1 ;  /* 0x000000040000795c */ /* 0x000fe20000300000 */
.L_x_187:
[----:B01----:R-:W-:Y:S01]  /*3ef0*/  IMAD.IADD R3, R234, 0x1, R113 ;  /* 0x00000001ea037824 */ /* 0x003fe200078e0271 */
[----:B------:R-:W-:Y:S01]  /*3f00*/  P2R R114, PR, RZ, 0x1 ;  /* 0x00000001ff727803 */ /* 0x000fe20000000000 */
[----:B------:R-:W-:Y:S02]  /*3f10*/  ULDC UR6, c[0x0][0x988] ;  /* 0x0002620000067ab9 */ /* 0x000fe40000000800 */
[----:B------:R-:W-:-:S05]  /*3f20*/  IMAD R20, R112, -0xb0, R3 ;  /* 0xffffff5070147824 */ /* 0x000fca00078e0203 */
[C---:B------:R-:W-:Y:S02]  /*3f30*/  ISETP.GT.AND P4, PT, R20.reuse, RZ, PT ;  /* 0x000000ff1400720c */ /* 0x040fe40003f84270 */
[C---:B------:R-:W-:Y:S02]  /*3f40*/  ISETP.GT.AND P3, PT, R20.reuse, 0x1, PT ;  /* 0x000000011400780c */ /* 0x040fe40003f64270 */
[----:B------:R-:W-:Y:S02]  /*3f50*/  ISETP.GT.AND P1, PT, R20, 0x8, PT ;  /* 0x000000081400780c */ /* 0x000fe40003f24270 */
[----:B------:R-:W-:Y:S02]  /*3f60*/  FSEL R11, R104, -INF , P4 ;  /* 0xff800000680b7808 */ /* 0x000fe40002000000 */
[----:B------:R-:W-:Y:S02]  /*3f70*/  FSEL R14, R105, -INF , P3 ;  /* 0xff800000690e7808 */ /* 0x000fe40001800000 */
[----:B------:R-:W-:-:S02]  /*3f80*/  ISETP.GT.AND P2, PT, R20, 0x9, PT ;  /* 0x000000091400780c */ /* 0x000fc40003f44270 */
[----:B------:R-:W-:Y:S02]  /*3f90*/  FSEL R105, R108, -INF , P1 ;  /* 0xff8000006c697808 */ /* 0x000fe40000800000 */
[----:B------:R-:W-:Y:S02]  /*3fa0*/  FMNMX.FTZ R10, R11, R14, !PT ;  /* 0x0000000e0b0a7209 */ /* 0x000fe40007810000 */
[C---:B------:R-:W-:Y:S02]  /*3fb0*/  ISETP.GT.AND P6, PT, R20.reuse, 0x10, PT ;  /* 0x000000101400780c */ /* 0x040fe40003fc4270 */
[----:B------:R-:W-:Y:S02]  /*3fc0*/  FSEL R109, R109, -INF , P2 ;  /* 0xff8000006d6d7808 */ /* 0x000fe40001000000 */
[----:B------:R-:W-:Y:S02]  /*3fd0*/  FMNMX.FTZ R10, R105, R10, !PT ;  /* 0x0000000a690a7209 */ /* 0x000fe40007810000 */
[----:B------:R-:W-:-:S02]  /*3fe0*/  ISETP.GT.AND P5, PT, R20, 0x11, PT ;  /* 0x000000111400780c */ /* 0x000fc40003fa4270 */
[----:B------:R-:W-:Y:S02]  /*3ff0*/  FSEL R115, R96, -INF , P6 ;  /* 0xff80000060737808 */ /* 0x000fe40003000000 */
[----:B------:R-:W-:Y:S02]  /*4000*/  FMNMX.FTZ R10, R109, R10, !PT ;  /* 0x0000000a6d0a7209 */ /* 0x000fe40007810000 */
[----:B------:R-:W-:Y:S02]  /*4010*/  FSEL R13, R106, -INF , P4 ;  /* 0xff8000006a0d7808 */ /* 0x000fe40002000000 */
[----:B------:R-:W-:Y:S02]  /*4020*/  ISETP.GT.AND P4, PT, R20, 0x18, PT ;  /* 0x000000181400780c */ /* 0x000fe40003f84270 */
[----:B------:R-:W-:Y:S02]  /*4030*/  FSEL R97, R97, -INF , P5 ;  /* 0xff80000061617808 */ /* 0x000fe40002800000 */
[----:B------:R-:W-:-:S02]  /*4040*/  FMNMX.FTZ R10, R115, R10, !PT ;  /* 0x0000000a730a7209 */ /* 0x000fc40007810000 */
[----:B------:R-:W-:Y:S02]  /*4050*/  FSEL R107, R107, -INF , P3 ;  /* 0xff8000006b6b7808 */ /* 0x000fe40001800000 */
[----:B------:R-:W-:Y:S02]  /*4060*/  ISETP.GT.AND P3, PT, R20, 0x19, PT ;  /* 0x000000191400780c */ /* 0x000fe40003f64270 */
[----:B------:R-:W-:Y:S02]  /*4070*/  FSEL R117, R100, -INF , P4 ;  /* 0xff80000064757808 */ /* 0x000fe40002000000 */
[----:B------:R-:W-:Y:S02]  /*4080*/  FMNMX.FTZ R10, R97, R10, !PT ;  /* 0x0000000a610a7209 */ /* 0x000fe40007810000 */
[----:B------:R-:W-:Y:S02]  /*4090*/  FSEL R15, R110, -INF , P1 ;  /* 0xff8000006e0f7808 */ /* 0x000fe40000800000 */
        /* <DEDUP_REMOVED lines=8> */
[C---:B------:R-:W-:Y:S02]  /*4120*/  ISETP.GT.AND P6, PT, R20.reuse, 0x28, PT ;  /* 0x000000281400780c */ /* 0x040fe40003fc4270 */
        /* <DEDUP_REMOVED lines=98> */
[----:B------:R-:W-:Y:S02]  /*4750*/  ISETP.GT.AND P0, PT, R20, 0x89, PT ;  /* 0x000000891400780c */ /* 0x000fe40003f04270 */
[----:B------:R-:W-:-:S02]  /*4760*/  FSEL R171, R44, -INF , P6 ;  /* 0xff8000002cab7808 */ /* 0x000fc40003000000 */
[----:B------:R-:W-:Y:S02]  /*4770*/  FMNMX.FTZ R10, R169, R10, !PT ;  /* 0x0000000aa90a7209 */ /* 0x000fe40007810000 */
[----:B------:R-:W-:Y:S02]  /*4780*/  FSEL R51, R51, -INF , P5 ;  /* 0xff80000033337808 */ /* 0x000fe40002800000 */
        /* <DEDUP_REMOVED lines=15> */
[----:B------:R-:W-:-:S02]  /*4880*/  FSEL R181, R37, -INF , P2 ;  /* 0xff80000025b57808 */ /* 0x000fc40001000000 */
[----:B------:R-:W-:Y:S02]  /*4890*/  FMNMX.FTZ R10, R179, R10, !PT ;  /* 0x0000000ab30a7209 */ /* 0x000fe40007810000 */
[----:B------:R-:W-:Y:S02]  /*48a0*/  ISETP.GT.AND P3, PT, R20, 0xa0, PT ;  /* 0x000000a01400780c */ /* 0x000fe40003f64270 */
[----:B------:R-:W-:Y:S02]  /*48b0*/  FSEL R41, R54, -INF , P4 ;  /* 0xff80000036297808 */ /* 0x000fe40002000000 */
[----:B------:R-:W-:Y:S02]  /*48c0*/  FSEL R183, R24, -INF , P3 ;  /* 0xff80000018b77808 */ /* 0x000fe40001800000 */
[----:B------:R-:W-:Y:S02]  /*48d0*/  FMNMX.FTZ R10, R181, R10, !PT ;  /* 0x0000000ab50a7209 */ /* 0x000fe40007810000 */
[----:B------:R-:W-:-:S02]  /*48e0*/  ISETP.GT.AND P4, PT, R20, 0xa1, PT ;  /* 0x000000a11400780c */ /* 0x000fc40003f84270 */
[----:B------:R-:W-:Y:S02]  /*48f0*/  FMNMX.FTZ R10, R183, R10, !PT ;  /* 0x0000000ab70a7209 */ /* 0x000fe40007810000 */
[----:B------:R-:W-:Y:S02]  /*4900*/  FSEL R187, R25, -INF , P4 ;  /* 0xff80000019bb7808 */ /* 0x000fe40002000000 */
[----:B------:R-:W-:Y:S02]  /*4910*/  ISETP.GT.AND P5, PT, R20, 0xa8, PT ;  /* 0x000000a81400780c */ /* 0x000fe40003fa4270 */
[----:B------:R-:W-:Y:S02]  /*4920*/  FMNMX.FTZ R10, R187, R10, !PT ;  /* 0x0000000abb0a7209 */ /* 0x000fe40007810000 */
[----:B------:R-:W-:Y:S02]  /*4930*/  FSEL R185, R28, -INF , P5 ;  /* 0xff8000001cb97808 */ /* 0x000fe40002800000 */
[----:B------:R-:W-:-:S02]  /*4940*/  ISETP.GT.AND P6, PT, R20, 0xa9, PT ;  /* 0x000000a91400780c */ /* 0x000fc40003fc4270 */
[----:B------:R-:W-:Y:S02]  /*4950*/  FMNMX.FTZ R10, R185, R10, !PT ;  /* 0x0000000ab90a7209 */ /* 0x000fe40007810000 */
[----:B------:R-:W-:Y:S02]  /*4960*/  FSEL R189, R29, -INF , P6 ;  /* 0xff8000001dbd7808 */ /* 0x000fe40003000000 */
[----:B------:R-:W-:Y:S02]  /*4970*/  P2R R32, PR, RZ, 0x8 ;  /* 0x00000008ff207803 */ /* 0x000fe40000000000 */
[----:B------:R-:W-:Y:S01]  /*4980*/  FMNMX.FTZ R24, R189, R10, !PT ;  /* 0x0000000abd187209 */ /* 0x000fe20007810000 */
[----:B------:R-:W-:Y:S01]  /*4990*/  IMAD.U32 R10, RZ, RZ, UR6 ;  /* 0x00000006ff0a7e24 */ /* 0x000fe2000f8e00ff */
[----:B------:R-:W-:Y:S02]  /*49a0*/  P2R R40, PR, RZ, 0x1 ;  /* 0x00000001ff287803 */ /* 0x000fe40000000000 */
[----:B------:R-:W-:Y:S01]  /*49b0*/  P2R R36, PR, RZ, 0x2 ;  /* 0x00000002ff247803 */ /* 0x000fe20000000000 */
[----:B------:R-:W0:Y:S01]  /*49c0*/  SHFL.BFLY PT, R3, R24, 0x2, 0x1f ;  /* 0x0c401f0018037f89 */ /* 0x000e2200000e0000 */
[----:B------:R-:W-:-:S02]  /*49d0*/  P2R R33, PR, RZ, 0x4 ;  /* 0x00000004ff217803 */ /* 0x000fc40000000000 */
[C---:B------:R-:W-:Y:S02]  /*49e0*/  ISETP.GT.AND P2, PT, R20.reuse, 0x88, PT ;  /* 0x000000881400780c */ /* 0x040fe40003f44270 */
[C---:B------:R-:W-:Y:S02]  /*49f0*/  ISETP.GT.AND P1, PT, R20.reuse, 0x89, PT ;  /* 0x000000891400780c */ /* 0x040fe40003f24270 */
[----:B------:R-:W-:Y:S02]  /*4a00*/  ISETP.GT.AND P0, PT, R20, 0x90, PT ;  /* 0x000000901400780c */ /* 0x000fe40003f04270 */
[----:B------:R-:W-:Y:S02]  /*4a10*/  FSEL R47, R47, -INF , P1 ;  /* 0xff8000002f2f7808 */ /* 0x000fe40000800000 */
[----:B------:R-:W-:Y:S02]  /*4a20*/  FSEL R29, R34, -INF , P0 ;  /* 0xff800000221d7808 */ /* 0x000fe40000000000 */
[----:B------:R-:W-:-:S02]  /*4a30*/  ISETP.NE.AND P0, PT, R40, RZ, PT ;  /* 0x000000ff2800720c */ /* 0x000fc40003f05270 */
[----:B------:R-:W-:Y:S02]  /*4a40*/  ISETP.NE.AND P1, PT, R36, RZ, PT ;  /* 0x000000ff2400720c */ /* 0x000fe40003f25270 */
[----:B------:R-:W-:Y:S02]  /*4a50*/  FSEL R35, R35, -INF , P0 ;  /* 0xff80000023237808 */ /* 0x000fe40000000000 */
[----:B------:R-:W-:Y:S02]  /*4a60*/  ISETP.NE.AND P0, PT, R114, RZ, PT ;  /* 0x000000ff7200720c */ /* 0x000fe40003f05270 */
[----:B0-----:R-:W-:-:S05]  /*4a70*/  FMNMX.FTZ R28, R24, R3, !PT ;  /* 0x00000003181c7209 */ /* 0x001fca0007810000 */
[----:B------:R-:W0:Y:S02]  /*4a80*/  SHFL.BFLY PT, R3, R28, 0x1, 0x1f ;  /* 0x0c201f001c037f89 */ /* 0x000e2400000e0000 */
[----:B0-----:R-:W-:-:S04]  /*4a90*/  FMNMX.FTZ R3, R28, R3, !PT ;  /* 0x000000031c037209 */ /* 0x001fc80007810000 */
[C---:B------:R-:W-:Y:S01]  /*4aa0*/  FSETP.NEU.FTZ.AND P3, PT, R3.reuse, -INF , PT ;  /* 0xff8000000300780b */ /* 0x040fe20003f7d000 */
[----:B------:R-:W-:-:S05]  /*4ab0*/  FMUL.FTZ R25, R3, R10 ;  /* 0x0000000a03197220 */ /* 0x000fca0000410000 */
[----:B------:R-:W-:Y:S02]  /*4ac0*/  FSEL R20, R25, RZ, P3 ;  /* 0x000000ff19147208 */ /* 0x000fe40001800000 */
[----:B------:R-:W-:Y:S02]  /*4ad0*/  FSEL R25, R46, -INF , P2 ;  /* 0xff8000002e197808 */ /* 0x000fe40001000000 */
[----:B------:R-:W-:Y:S01]  /*4ae0*/  ISETP.NE.AND P2, PT, R33, RZ, PT ;  /* 0x000000ff2100720c */ /* 0x000fe20003f45270 */
[-CC-:B------:R-:W-:Y:S01]  /*4af0*/  FFMA.FTZ R33, R14, R10.reuse, -R20.reuse ;  /* 0x0000000a0e217223 */ /* 0x180fe20000010814 */
[----:B------:R-:W-:Y:S01]  /*4b00*/  FMNMX.FTZ R14, R13, R107, !PT ;  /* 0x0000006b0d0e7209 */ /* 0x000fe20007810000 */
[-CC-:B------:R-:W-:Y:S01]  /*4b10*/  FFMA.FTZ R37, R109, R10.reuse, -R20.reuse ;  /* 0x0000000a6d257223 */ /* 0x180fe20000010814 */
[-CC-:B------:R-:W-:Y:S01]  /*4b20*/  FFMA.FTZ R109, R133, R10.reuse, -R20.reuse ;  /* 0x0000000a856d7223 */ /* 0x180fe20000010814 */
[--C-:B------:R-:W-:Y:S01]  /*4b30*/  FFMA.FTZ R133, R135, R10, -R20.reuse ;  /* 0x0000000a87857223 */ /* 0x100fe20000010814 */
[----:B------:R-:W-:Y:S01]  /*4b40*/  FMNMX.FTZ R14, R15, R14, !PT ;  /* 0x0000000e0f0e7209 */ /* 0x000fe20007810000 */
[-CC-:B------:R-:W-:Y:S01]  /*4b50*/  FFMA.FTZ R135, R139, R10.reuse, -R20.reuse ;  /* 0x0000000a8b877223 */ /* 0x180fe20000010814 */
[----:B------:R-:W-:Y:S01]  /*4b60*/  FSEL R139, R38, -INF , P1 ;  /* 0xff800000268b7808 */ /* 0x000fe20000800000 */
[--C-:B------:R-:W-:Y:S01]  /*4b70*/  FFMA.FTZ R176, R11, R10, -R20.reuse ;  /* 0x0000000a0bb07223 */ /* 0x100fe20000010814 */
[----:B------:R-:W-:Y:S01]  /*4b80*/  FMNMX.FTZ R14, R111, R14, !PT ;  /* 0x0000000e6f0e7209 */ /* 0x000fe20007810000 */
[-CC-:B------:R-:W-:Y:S01]  /*4b90*/  FFMA.FTZ R11, R127, R10.reuse, -R20.reuse ;  /* 0x0000000a7f0b7223 */ /* 0x180fe20000010814 */
[----:B------:R-:W-:Y:S01]  /*4ba0*/  ISETP.NE.AND P3, PT, R32, RZ, PT ;  /* 0x000000ff2000720c */ /* 0x000fe20003f65270 */
[--C-:B------:R-:W-:Y:S01]  /*4bb0*/  FFMA.FTZ R184, R125, R10, -R20.reuse ;  /* 0x0000000a7db87223 */ /* 0x100fe20000010814 */
        /* <DEDUP_REMOVED lines=17> */
[----:B------:R0:W-:Y:S01]  /*4cd0*/  MUFU.EX2 R39, R11 ;  /* 0x0000000b00277308 */ /* 0x0001e20000000800 */
[----:B------:R-:W-:Y:S01]  /*4ce0*/  FSEL R147, R31, -INF , P6 ;  /* 0xff8000001f937808 */ /* 0x000fe20003000000 */
[--C-:B------:R-:W-:Y:S01]  /*4cf0*/  FFMA.FTZ R178, R105, R10, -R20.reuse ;  /* 0x0000000a69b27223 */ /* 0x100fe20000010814 */
[----:B------:R-:W-:Y:S01]  /*4d00*/  FMNMX.FTZ R14, R91, R14, !PT ;  /* 0x0000000e5b0e7209 */ /* 0x000fe20007810000 */
[-CC-:B------:R-:W-:Y:S01]  /*4d10*/  FFMA.FTZ R97, R97, R10.reuse, -R20.reuse ;  /* 0x0000000a61617223 */ /* 0x180fe20000010814 */
[-CC-:B------:R-:W-:Y:S01]  /*4d20*/  FFMA.FTZ R31, R129, R10.reuse, -R20.reuse ;  /* 0x0000000a811f7223 */ /* 0x180fe20000010814 */
[--C-:B------:R-:W-:Y:S01]  /*4d30*/  FFMA.FTZ R129, R177, R10, -R20.reuse ;  /* 0x0000000ab1817223 */ /* 0x100fe20000010814 */
[----:B------:R-:W-:Y:S01]  /*4d40*/  FMNMX.FTZ R14, R81, R14, !PT ;  /* 0x0000000e510e7209 */ /* 0x000fe20007810000 */
[----:B------:R-:W-:Y:S01]  /*4d50*/  MUFU.EX2 R176, R176 ;  /* 0x000000b000b07308 */ /* 0x000fe20000000800 */
[-CC-:B------:R-:W-:Y:S01]  /*4d60*/  FFMA.FTZ R101, R101, R10.reuse, -R20.reuse ;  /* 0x0000000a65657223 */ /* 0x180fe20000010814 */
[--C-:B------:R-:W-:Y:S01]  /*4d70*/  FFMA.FTZ R105, R167, R10, -R20.reuse ;  /* 0x0000000aa7697223 */ /* 0x100fe20000010814 */
[----:B------:R-:W-:Y:S01]  /*4d80*/  FMNMX.FTZ R14, R95, R14, !PT ;  /* 0x0000000e5f0e7209 */ /* 0x000fe20007810000 */
[-CC-:B------:R-:W-:Y:S01]  /*4d90*/  FFMA.FTZ R214, R179, R10.reuse, -R20.reuse ;  /* 0x0000000ab3d67223 */ /* 0x180fe20000010814 */
[-CC-:B------:R-:W-:Y:S01]  /*4da0*/  FFMA.FTZ R186, R165, R10.reuse, -R20.reuse ;  /* 0x0000000aa5ba7223 */ /* 0x180fe20000010814 */
[--C-:B------:R-:W-:Y:S01]  /*4db0*/  FFMA.FTZ R200, R151, R10, -R20.reuse ;  /* 0x0000000a97c87223 */ /* 0x100fe20000010814 */
[----:B------:R-:W-:Y:S01]  /*4dc0*/  FMNMX.FTZ R14, R85, R14, !PT ;  /* 0x0000000e550e7209 */ /* 0x000fe20007810000 */
[----:B------:R-:W1:Y:S01]  /*4dd0*/  MUFU.EX2 R33, R33 ;  /* 0x0000002100217308 */ /* 0x000e620000000800 */
[-CC-:B------:R-:W-:Y:S01]  /*4de0*/  FFMA.FTZ R202, R149, R10.reuse, -R20.reuse ;  /* 0x0000000a95ca7223 */ /* 0x180fe20000010814 */
[--C-:B------:R-:W-:Y:S01]  /*4df0*/  FFMA.FTZ R27, R119, R10, -R20.reuse ;  /* 0x0000000a771b7223 */ /* 0x100fe20000010814 */
[----:B------:R-:W-:Y:S01]  /*4e00*/  FMNMX.FTZ R14, R83, R14, !PT ;  /* 0x0000000e530e7209 */ /* 0x000fe20007810000 */
[-CC-:B------:R-:W-:Y:S01]  /*4e10*/  FFMA.FTZ R206, R123, R10.reuse, -R20.reuse ;  /* 0x0000000a7bce7223 */ /* 0x180fe20000010814 */
[-CC-:B------:R-:W-:Y:S01]  /*4e20*/  FFMA.FTZ R208, R145, R10.reuse, -R20.reuse ;  /* 0x0000000a91d07223 */ /* 0x180fe20000010814 */
[--C-:B------:R-:W-:Y:S01]  /*4e30*/  FFMA.FTZ R188, R163, R10, -R20.reuse ;  /* 0x0000000aa3bc7223 */ /* 0x100fe20000010814 */
[----:B------:R-:W-:Y:S01]  /*4e40*/  FMNMX.FTZ R14, R73, R14, !PT ;  /* 0x0000000e490e7209 */ /* 0x000fe20007810000 */
[----:B------:R-:W2:Y:S01]  /*4e50*/  MUFU.EX2 R178, R178 ;  /* 0x000000b200b27308 */ /* 0x000ea20000000800 */
[-CC-:B------:R-:W-:Y:S01]  /*4e60*/  FFMA.FTZ R190, R161, R10.reuse, -R20.reuse ;  /* 0x0000000aa1be7223 */ /* 0x180fe20000010814 */
[--C-:B------:R-:W-:Y:S01]  /*4e70*/  FFMA.FTZ R192, R159, R10, -R20.reuse ;  /* 0x0000000a9fc07223 */ /* 0x100fe20000010814 */
[----:B------:R-:W-:Y:S01]  /*4e80*/  FMNMX.FTZ R14, R87, R14, !PT ;  /* 0x0000000e570e7209 */ /* 0x000fe20007810000 */
[-CC-:B------:R-:W-:Y:S01]  /*4e90*/  FFMA.FTZ R194, R157, R10.reuse, -R20.reuse ;  /* 0x0000000a9dc27223 */ /* 0x180fe20000010814 */
[-CC-:B------:R-:W-:Y:S01]  /*4ea0*/  FFMA.FTZ R196, R155, R10.reuse, -R20.reuse ;  /* 0x0000000a9bc47223 */ /* 0x180fe20000010814 */
[--C-:B------:R-:W-:Y:S01]  /*4eb0*/  FFMA.FTZ R198, R153, R10, -R20.reuse ;  /* 0x0000000a99c67223 */ /* 0x100fe20000010814 */
[----:B------:R-:W-:Y:S01]  /*4ec0*/  FMNMX.FTZ R14, R77, R14, !PT ;  /* 0x0000000e4d0e7209 */ /* 0x000fe20007810000 */
[----:B------:R-:W3:Y:S01]  /*4ed0*/  MUFU.EX2 R37, R37 ;  /* 0x0000002500257308 */ /* 0x000ee20000000800 */
[-CC-:B------:R-:W-:Y:S01]  /*4ee0*/  FFMA.FTZ R119, R169, R10.reuse, -R20.reuse ;  /* 0x0000000aa9777223 */ /* 0x180fe20000010814 */
[--C-:B------:R-:W-:Y:S01]  /*4ef0*/  FFMA.FTZ R210, R171, R10, -R20.reuse ;  /* 0x0000000aabd27223 */ /* 0x100fe20000010814 */
[----:B------:R-:W-:Y:S01]  /*4f00*/  FMNMX.FTZ R14, R75, R14, !PT ;  /* 0x0000000e4b0e7209 */ /* 0x000fe20007810000 */
[-CC-:B------:R-:W-:Y:S01]  /*4f10*/  FFMA.FTZ R123, R173, R10.reuse, -R20.reuse ;  /* 0x0000000aad7b7223 */ /* 0x180fe20000010814 */
[-CC-:B------:R-:W-:Y:S01]  /*4f20*/  FFMA.FTZ R212, R175, R10.reuse, -R20.reuse ;  /* 0x0000000aafd47223 */ /* 0x180fe20000010814 */
[--C-:B------:R-:W-:Y:S01]  /*4f30*/  FFMA.FTZ R145, R181, R10, -R20.reuse ;  /* 0x0000000ab5917223 */ /* 0x100fe20000010814 */
[----:B------:R-:W-:Y:S01]  /*4f40*/  FMNMX.FTZ R14, R65, R14, !PT ;  /* 0x0000000e410e7209 */ /* 0x000fe20007810000 */
[----:B------:R-:W4:Y:S01]  /*4f50*/  MUFU.EX2 R180, R180 ;  /* 0x000000b400b47308 */ /* 0x000f220000000800 */
[-CC-:B------:R-:W-:Y:S01]  /*4f60*/  FFMA.FTZ R216, R183, R10.reuse, -R20.reuse ;  /* 0x0000000ab7d87223 */ /* 0x180fe20000010814 */
[--C-:B------:R-:W-:Y:S01]  /*4f70*/  FFMA.FTZ R149, R187, R10, -R20.reuse ;  /* 0x0000000abb957223 */ /* 0x100fe20000010814 */
[----:B------:R-:W-:Y:S01]  /*4f80*/  FMNMX.FTZ R14, R79, R14, !PT ;  /* 0x0000000e4f0e7209 */ /* 0x000fe20007810000 */
[-CC-:B------:R-:W-:Y:S01]  /*4f90*/  FFMA.FTZ R218, R185, R10.reuse, -R20.reuse ;  /* 0x0000000ab9da7223 */ /* 0x180fe20000010814 */
[----:B------:R-:W-:Y:S01]  /*4fa0*/  FFMA.FTZ R151, R189, R10, -R20 ;  /* 0x0000000abd977223 */ /* 0x000fe20000010814 */
[----:B------:R-:W-:-:S02]  /*4fb0*/  ISETP.GE.AND P2, PT, R113, 0xb1, PT ;  /* 0x000000b17100780c */ /* 0x000fc40003f46270 */
[----:B------:R-:W-:Y:S01]  /*4fc0*/  FMNMX.FTZ R14, R69, R14, !PT ;  /* 0x0000000e450e7209 */ /* 0x000fe20007810000 */
[----:B------:R-:W5:Y:S03]  /*4fd0*/  MUFU.EX2 R97, R97 ;  /* 0x0000006100617308 */ /* 0x000f660000000800 */
[----:B------:R-:W-:-:S04]  /*4fe0*/  FMNMX.FTZ R14, R67, R14, !PT ;  /* 0x0000000e430e7209 */ /* 0x000fc80007810000 */
        /* <DEDUP_REMOVED lines=10> */
[----:B------:R-:W-:Y:S03]  /*5090*/  MUFU.EX2 R105, R105 ;  /* 0x0000006900697308 */ /* 0x000fe60000000800 */
        /* <DEDUP_REMOVED lines=21> */
[----:B------:R-:W-:-:S05]  /*51f0*/  FMNMX.FTZ R14, R147, R14, !PT ;  /* 0x0000000e930e7209 */ /* 0x000fca0007810000 */
[----:B0-----:R-:W0:Y:S01]  /*5200*/  SHFL.BFLY PT, R11, R14, 0x2, 0x1f ;  /* 0x0c401f000e0b7f89 */ /* 0x001e2200000e0000 */
[----:B------:R-:W-:Y:S08]  /*5210*/  MUFU.EX2 R125, R125 ;  /* 0x0000007d007d7308 */ /* 0x000ff00000000800 */
[----:B------:R-:W-:Y:S08]  /*5220*/  MUFU.EX2 R194, R194 ;  /* 0x000000c200c27308 */ /* 0x000ff00000000800 */
[----:B------:R-:W-:Y:S01]  /*5230*/  MUFU.EX2 R131, R131 ;  /* 0x0000008300837308 */ /* 0x000fe20000000800 */
[----:B0-----:R-:W-:-:S07]  /*5240*/  FMNMX.FTZ R24, R14, R11, !PT ;  /* 0x0000000b0e187209 */ /* 0x001fce0007810000 */
[----:B------:R-:W-:Y:S01]  /*5250*/  MUFU.EX2 R196, R196 ;  /* 0x000000c400c47308 */ /* 0x000fe20000000800 */
[----:B------:R-:W0:Y:S07]  /*5260*/  SHFL.BFLY PT, R11, R24, 0x1, 0x1f ;  /* 0x0c201f00180b7f89 */ /* 0x000e2e00000e0000 */
[----:B------:R-:W-:Y:S08]  /*5270*/  MUFU.EX2 R133, R133 ;  /* 0x0000008500857308 */ /* 0x000ff00000000800 */
[----:B------:R-:W-:Y:S08]  /*5280*/  MUFU.EX2 R198, R198 ;  /* 0x000000c600c67308 */ /* 0x000ff00000000800 */
[----:B------:R-:W-:Y:S01]  /*5290*/  MUFU.EX2 R135, R135 ;  /* 0x0000008700877308 */ /* 0x000fe20000000800 */
[----:B0-----:R-:W-:-:S04]  /*52a0*/  FMNMX.FTZ R11, R24, R11, !PT ;  /* 0x0000000b180b7209 */ /* 0x001fc80007810000 */
[C---:B------:R-:W-:Y:S01]  /*52b0*/  FSETP.NEU.FTZ.AND P1, PT, R11.reuse, -INF , PT ;  /* 0xff8000000b00780b */ /* 0x040fe20003f3d000 */
[----:B------:R-:W-:Y:S02]  /*52c0*/  FMUL.FTZ R40, R11, R10 ;  /* 0x0000000a0b287220 */ /* 0x000fe40000410000 */
[----:B------:R-:W-:Y:S03]  /*52d0*/  MUFU.EX2 R200, R200 ;  /* 0x000000c800c87308 */ /* 0x000fe60000000800 */
[----:B------:R-:W-:Y:S02]  /*52e0*/  FSEL R40, R40, RZ, P1 ;  /* 0x000000ff28287208 */ /* 0x000fe40000800000 */
[----:B------:R-:W-:-:S03]  /*52f0*/  ISETP.NE.AND P1, PT, R19, RZ, PT ;  /* 0x000000ff1300720c */ /* 0x000fc60003f25270 */
[----:B------:R-:W-:Y:S01]  /*5300*/  MUFU.EX2 R137, R137 ;  /* 0x0000008900897308 */ /* 0x000fe20000000800 */
[-CC-:B------:R-:W-:Y:S01]  /*5310*/  FFMA.FTZ R177, R13, R10.reuse, -R40.reuse ;  /* 0x0000000a0db17223 */ /* 0x180fe20000010828 */
[----:B-1----:R-:W-:Y:S01]  /*5320*/  FADD.FTZ R13, R176, R33 ;  /* 0x00000021b00d7221 */ /* 0x002fe20000010000 */
[-CC-:B------:R-:W-:Y:S01]  /*5330*/  FFMA.FTZ R14, R107, R10.reuse, -R40.reuse ;  /* 0x0000000a6b0e7223 */ /* 0x180fe20000010828 */
[-CC-:B------:R-:W-:Y:S01]  /*5340*/  FFMA.FTZ R179, R15, R10.reuse, -R40.reuse ;  /* 0x0000000a0fb37223 */ /* 0x180fe20000010828 */
[-CC-:B------:R-:W-:Y:S01]  /*5350*/  FFMA.FTZ R20, R111, R10.reuse, -R40.reuse ;  /* 0x0000000a6f147223 */ /* 0x180fe20000010828 */
[----:B--2---:R-:W-:Y:S01]  /*5360*/  FADD.FTZ R44, R178, R13 ;  /* 0x0000000db22c7221 */ /* 0x004fe20000010000 */
[-CC-:B------:R-:W-:Y:S01]  /*5370*/  FFMA.FTZ R181, R21, R10.reuse, -R40.reuse ;  /* 0x0000000a15b57223 */ /* 0x180fe20000010828 */
[----:B------:R-:W-:Y:S01]  /*5380*/  MUFU.EX2 R177, R177 ;  /* 0x000000b100b17308 */ /* 0x000fe20000000800 */
[-C--:B------:R-:W-:Y:S01]  /*5390*/  FFMA.FTZ R24, R99, R10.reuse, -R40 ;  /* 0x0000000a63187223 */ /* 0x080fe20000010828 */
[----:B---3--:R-:W-:Y:S01]  /*53a0*/  FADD.FTZ R13, R37, R44 ;  /* 0x0000002c250d7221 */ /* 0x008fe20000010000 */
[-CC-:B------:R-:W-:Y:S01]  /*53b0*/  FFMA.FTZ R183, R89, R10.reuse, -R40.reuse ;  /* 0x0000000a59b77223 */ /* 0x180fe20000010828 */
[-CC-:B------:R-:W-:Y:S01]  /*53c0*/  FFMA.FTZ R26, R103, R10.reuse, -R40.reuse ;  /* 0x0000000a671a7223 */ /* 0x180fe20000010828 */
[-CC-:B------:R-:W-:Y:S01]  /*53d0*/  FFMA.FTZ R185, R93, R10.reuse, -R40.reuse ;  /* 0x0000000a5db97223 */ /* 0x180fe20000010828 */
[----:B----4-:R-:W-:Y:S01]  /*53e0*/  FADD.FTZ R44, R180, R13 ;  /* 0x0000000db42c7221 */ /* 0x010fe20000010000 */
[-CC-:B------:R-:W-:Y:S01]  /*53f0*/  FFMA.FTZ R28, R91, R10.reuse, -R40.reuse ;  /* 0x0000000a5b1c7223 */ /* 0x180fe20000010828 */
[----:B------:R-:W0:Y:S01]  /*5400*/  MUFU.EX2 R14, R14 ;  /* 0x0000000e000e7308 */ /* 0x000e220000000800 */
[-C--:B------:R-:W-:Y:S01]  /*5410*/  FFMA.FTZ R187, R81, R10.reuse, -R40 ;  /* 0x0000000a51bb7223 */ /* 0x080fe20000010828 */
[----:B-----5:R-:W-:Y:S01]  /*5420*/  FADD.FTZ R13, R97, R44 ;  /* 0x0000002c610d7221 */ /* 0x020fe20000010000 */
[-CC-:B------:R-:W-:Y:S01]  /*5430*/  FFMA.FTZ R30, R95, R10.reuse, -R40.reuse ;  /* 0x0000000a5f1e7223 */ /* 0x180fe20000010828 */
[-CC-:B------:R-:W-:Y:S01]  /*5440*/  FFMA.FTZ R189, R85, R10.reuse, -R40.reuse ;  /* 0x0000000a55bd7223 */ /* 0x180fe20000010828 */
[-CC-:B------:R-:W-:Y:S01]  /*5450*/  FFMA.FTZ R32, R83, R10.reuse, -R40.reuse ;  /* 0x0000000a53207223 */ /* 0x180fe20000010828 */
[----:B------:R-:W-:Y:S01]  /*5460*/  FADD.FTZ R46, R182, R13 ;  /* 0x0000000db62e7221 */ /* 0x000fe20000010000 */
[-CC-:B------:R-:W-:Y:S01]  /*5470*/  FFMA.FTZ R191, R73, R10.reuse, -R40.reuse ;  /* 0x0000000a49bf7223 */ /* 0x180fe20000010828 */
[----:B------:R-:W1:Y:S01]  /*5480*/  MUFU.EX2 R179, R179 ;  /* 0x000000b300b37308 */ /* 0x000e620000000800 */
[----:B------:R-:W-:Y:S01]  /*5490*/  FFMA.FTZ R34, R87, R10, -R40 ;  /* 0x0000000a57227223 */ /* 0x000fe20000010828 */
[----:B------:R-:W-:Y:S01]  /*54a0*/  FADD.FTZ R13, R101, R46 ;  /* 0x0000002e650d7221 */ /* 0x000fe20000010000 */
[----:B------:R-:W-:-:S02]  /*54b0*/  @P1 VIADD R12, R12, 0x34840 ;  /* 0x000348400c0c1836 */ /* 0x000fc40000000000 */
[-CC-:B------:R-:W-:Y:S01]  /*54c0*/  FFMA.FTZ R193, R77, R10.reuse, -R40.reuse ;  /* 0x0000000a4dc17223 */ /* 0x180fe20000010828 */
[-CC-:B------:R-:W-:Y:S01]  /*54d0*/  FFMA.FTZ R36, R75, R10.reuse, -R40.reuse ;  /* 0x0000000a4b247223 */ /* 0x180fe20000010828 */
[----:B------:R-:W-:Y:S01]  /*54e0*/  FADD.FTZ R46, R184, R13 ;  /* 0x0000000db82e7221 */ /* 0x000fe20000010000 */
[-C--:B------:R-:W-:Y:S01]  /*54f0*/  FFMA.FTZ R195, R65, R10.reuse, -R40 ;  /* 0x0000000a41c37223 */ /* 0x080fe20000010828 */
[----:B------:R-:W2:Y:S01]  /*5500*/  MUFU.EX2 R20, R20 ;  /* 0x0000001400147308 */ /* 0x000ea20000000800 */
[----:B0-----:R-:W-:Y:S01]  /*5510*/  FADD.FTZ R48, R177, R14 ;  /* 0x0000000eb1307221 */ /* 0x001fe20000010000 */
[----:B------:R-:W-:Y:S01]  /*5520*/  FADD.FTZ R15, R105, R46 ;  /* 0x0000002e690f7221 */ /* 0x000fe20000010000 */
[-CC-:B------:R-:W-:Y:S01]  /*5530*/  FFMA.FTZ R38, R79, R10.reuse, -R40.reuse ;  /* 0x0000000a4f267223 */ /* 0x180fe20000010828 */
[-CC-:B------:R-:W-:Y:S01]  /*5540*/  FFMA.FTZ R197, R69, R10.reuse, -R40.reuse ;  /* 0x0000000a45c57223 */ /* 0x180fe20000010828 */
[-CC-:B------:R-:W-:Y:S01]  /*5550*/  FFMA.FTZ R42, R67, R10.reuse, -R40.reuse ;  /* 0x0000000a432a7223 */ /* 0x180fe20000010828 */
[----:B------:R-:W-:Y:S01]  /*5560*/  FADD.FTZ R50, R186, R15 ;  /* 0x0000000fba327221 */ /* 0x000fe20000010000 */
[-C--:B------:R-:W-:Y:S01]  /*5570*/  FFMA.FTZ R199, R57, R10.reuse, -R40 ;  /* 0x0000000a39c77223 */ /* 0x080fe20000010828 */
[----:B------:R-:W0:Y:S01]  /*5580*/  MUFU.EX2 R181, R181 ;  /* 0x000000b500b57308 */ /* 0x000e220000000800 */
[----:B-1----:R-:W-:Y:S01]  /*5590*/  FADD.FTZ R13, R179, R48 ;  /* 0x00000030b30d7221 */ /* 0x002fe20000010000 */
[----:B------:R-:W-:Y:S01]  /*55a0*/  FADD.FTZ R15, R109, R50 ;  /* 0x000000326d0f7221 */ /* 0x000fe20000010000 */
[-CC-:B------:R-:W-:Y:S01]  /*55b0*/  FFMA.FTZ R44, R71, R10.reuse, -R40.reuse ;  /* 0x0000000a472c7223 */ /* 0x180fe20000010828 */
[-CC-:B------:R-:W-:Y:S01]  /*55c0*/  FFMA.FTZ R201, R61, R10.reuse, -R40.reuse ;  /* 0x0000000a3dc97223 */ /* 0x180fe20000010828 */
[-CC-:B------:R-:W-:Y:S01]  /*55d0*/  FFMA.FTZ R46, R59, R10.reuse, -R40.reuse ;  /* 0x0000000a3b2e7223 */ /* 0x180fe20000010828 */
[-CC-:B------:R-:W-:Y:S01]  /*55e0*/  FFMA.FTZ R203, R49, R10.reuse, -R40.reuse ;  /* 0x0000000a31cb7223 */ /* 0x180fe20000010828 */
[-CC-:B------:R-:W-:Y:S01]  /*55f0*/  FFMA.FTZ R205, R53, R10.reuse, -R40.reuse ;  /* 0x0000000a35cd7223 */ /* 0x180fe20000010828 */
[----:B------:R-:W1:Y:S01]  /*5600*/  MUFU.EX2 R24, R24 ;  /* 0x0000001800187308 */ /* 0x000e620000000800 */
[----:B--2---:R-:W-:Y:S01]  /*5610*/  FADD.FTZ R48, R20, R13 ;  /* 0x0000000d14307221 */ /* 0x004fe20000010000 */
[-CC-:B------:R-:W-:Y:S01]  /*5620*/  FFMA.FTZ R51, R51, R10.reuse, -R40.reuse ;  /* 0x0000000a33337223 */ /* 0x180fe20000010828 */
[-CC-:B------:R-:W-:Y:S01]  /*5630*/  FFMA.FTZ R207, R41, R10.reuse, -R40.reuse ;  /* 0x0000000a29cf7223 */ /* 0x180fe20000010828 */
[-CC-:B------:R-:W-:Y:S01]  /*5640*/  FFMA.FTZ R55, R55, R10.reuse, -R40.reuse ;  /* 0x0000000a37377223 */ /* 0x180fe20000010828 */
[-CC-:B------:R-:W-:Y:S01]  /*5650*/  FFMA.FTZ R45, R45, R10.reuse, -R40.reuse ;  /* 0x0000000a2d2d7223 */ /* 0x180fe20000010828 */
[-CC-:B------:R-:W-:Y:S01]  /*5660*/  FFMA.FTZ R43, R43, R10.reuse, -R40.reuse ;  /* 0x0000000a2b2b7223 */ /* 0x180fe20000010828 */
[-C--:B------:R-:W-:Y:S01]  /*5670*/  FFMA.FTZ R25, R25, R10.reuse, -R40 ;  /* 0x0000000a19197223 */ /* 0x080fe20000010828 */
[----:B------:R-:W2:Y:S01]  /*5680*/  MUFU.EX2 R183, R183 ;  /* 0x000000b700b77308 */ /* 0x000ea20000000800 */
        /* <DEDUP_REMOVED lines=8> */
[----:B-1----:R-:W-:Y:S01]  /*5710*/  FADD.FTZ R50, R24, R13 ;  /* 0x0000000d18327221 */ /* 0x002fe20000010000 */
[----:B------:R-:W-:Y:S01]  /*5720*/  FADD.FTZ R52, R190, R15 ;  /* 0x0000000fbe347221 */ /* 0x000fe20000010000 */
[-CC-:B------:R-:W-:Y:S01]  /*5730*/  FFMA.FTZ R139, R139, R10.reuse, -R40.reuse ;  /* 0x0000000a8b8b7223 */ /* 0x180fe20000010828 */
[-CC-:B------:R-:W-:Y:S01]  /*5740*/  FFMA.FTZ R127, R127, R10.reuse, -R40.reuse ;  /* 0x0000000a7f7f7223 */ /* 0x180fe20000010828 */
[-C--:B------:R-:W-:Y:S01]  /*5750*/  FFMA.FTZ R141, R141, R10.reuse, -R40 ;  /* 0x0000000a8d8d7223 */ /* 0x080fe20000010828 */
[----:B------:R-:W-:Y:S01]  /*5760*/  FADD.FTZ R15, R117, R52 ;  /* 0x00000034750f7221 */ /* 0x000fe20000010000 */
[-C--:B------:R-:W-:Y:S01]  /*5770*/  FFMA.FTZ R121, R121, R10.reuse, -R40 ;  /* 0x0000000a79797223 */ /* 0x080fe20000010828 */
[----:B------:R-:W1:Y:S01]  /*5780*/  MUFU.EX2 R185, R185 ;  /* 0x000000b900b97308 */ /* 0x000e620000000800 */
[----:B--2---:R-:W-:Y:S01]  /*5790*/  FADD.FTZ R13, R183, R50 ;  /* 0x00000032b70d7221 */ /* 0x004fe20000010000 */
[----:B------:R-:W-:Y:S01]  /*57a0*/  FADD.FTZ R52, R192, R15 ;  /* 0x0000000fc0347221 */ /* 0x000fe20000010000 */
[-CC-:B------:R-:W-:Y:S01]  /*57b0*/  FFMA.FTZ R143, R143, R10.reuse, -R40.reuse ;  /* 0x0000000a8f8f7223 */ /* 0x180fe20000010828 */
[----:B------:R-:W-:Y:S01]  /*57c0*/  FFMA.FTZ R147, R147, R10, -R40 ;  /* 0x0000000a93937223 */ /* 0x000fe20000010828 */
[----:B------:R-:W-:-:S02]  /*57d0*/  F2FP.BF16.F32.PACK_AB R177, R14, R177 ;  /* 0x000000b10eb1723e */ /* 0x000fc400000010ff */
[----:B------:R-:W-:Y:S02]  /*57e0*/  CS2R R86, SRZ ;  /* 0x0000000000567805 */ /* 0x000fe4000001ff00 */
[----:B------:R-:W-:Y:S01]  /*57f0*/  F2FP.BF16.F32.PACK_AB R179, R20, R179 ;  /* 0x000000b314b3723e */ /* 0x000fe200000010ff */
[----:B------:R-:W2:Y:S01]  /*5800*/  MUFU.EX2 R28, R28 ;  /* 0x0000001c001c7308 */ /* 0x000ea20000000800 */
[----:B0-----:R-:W-:Y:S01]  /*5810*/  FADD.FTZ R50, R26, R13 ;  /* 0x0000000d1a327221 */ /* 0x001fe20000010000 */
[----:B------:R-:W-:Y:S02]  /*5820*/  F2FP.BF16.F32.PACK_AB R176, R33, R176 ;  /* 0x000000b021b0723e */ /* 0x000fe400000010ff */
[----:B------:R-:W-:Y:S02]  /*5830*/  CS2R R84, SRZ ;  /* 0x0000000000547805 */ /* 0x000fe4000001ff00 */
[----:B------:R-:W-:Y:S02]  /*5840*/  F2FP.BF16.F32.PACK_AB R178, R37, R178 ;  /* 0x000000b225b2723e */ /* 0x000fe400000010ff */
[----:B------:R-:W-:-:S02]  /*5850*/  CS2R R82, SRZ ;  /* 0x0000000000527805 */ /* 0x000fc4000001ff00 */
[----:B------:R-:W-:Y:S02]  /*5860*/  F2FP.BF16.F32.PACK_AB R181, R24, R181 ;  /* 0x000000b518b5723e */ /* 0x000fe400000010ff */
[----:B------:R-:W-:Y:S01]  /*5870*/  CS2R R80, SRZ ;  /* 0x0000000000507805 */ /* 0x000fe2000001ff00 */
[----:B------:R-:W0:Y:S01]  /*5880*/  MUFU.EX2 R187, R187 ;  /* 0x000000bb00bb7308 */ /* 0x000e220000000800 */
[----:B-1----:R-:W-:Y:S01]  /*5890*/  FADD.FTZ R13, R185, R50 ;  /* 0x00000032b90d7221 */ /* 0x002fe20000010000 */
[----:B------:R-:W-:Y:S02]  /*58a0*/  F2FP.BF16.F32.PACK_AB R183, R26, R183 ;  /* 0x000000b71ab7723e */ /* 0x000fe400000010ff */
[----:B------:R-:W-:Y:S02]  /*58b0*/  CS2R R78, SRZ ;  /* 0x00000000004e7805 */ /* 0x000fe4000001ff00 */
[----:B------:R-:W-:Y:S02]  /*58c0*/  F2FP.BF16.F32.PACK_AB R180, R97, R180 ;  /* 0x000000b461b4723e */ /* 0x000fe400000010ff */
[----:B------:R-:W-:-:S02]  /*58d0*/  CS2R R76, SRZ ;  /* 0x00000000004c7805 */ /* 0x000fc4000001ff00 */
[----:B------:R-:W-:Y:S02]  /*58e0*/  F2FP.BF16.F32.PACK_AB R182, R101, R182 ;  /* 0x000000b665b6723e */ /* 0x000fe400000010ff */
[----:B------:R-:W-:Y:S01]  /*58f0*/  CS2R R74, SRZ ;  /* 0x00000000004a7805 */ /* 0x000fe2000001ff00 */
[----:B------:R-:W1:Y:S01]  /*5900*/  MUFU.EX2 R30, R30 ;  /* 0x0000001e001e7308 */ /* 0x000e620000000800 */
[C---:B--2---:R-:W-:Y:S01]  /*5910*/  FADD.FTZ R50, R28.reuse, R13 ;  /* 0x0000000d1c327221 */ /* 0x044fe20000010000 */
[----:B------:R-:W-:Y:S01]  /*5920*/  FADD.FTZ R13, R125, R52 ;  /* 0x000000347d0d7221 */ /* 0x000fe20000010000 */
[----:B------:R-:W-:Y:S02]  /*5930*/  F2FP.BF16.F32.PACK_AB R185, R28, R185 ;  /* 0x000000b91cb9723e */ /* 0x000fe400000010ff */
[----:B------:R-:W-:Y:S02]  /*5940*/  CS2R R72, SRZ ;  /* 0x0000000000487805 */ /* 0x000fe4000001ff00 */
[----:B------:R-:W-:Y:S01]  /*5950*/  F2FP.BF16.F32.PACK_AB R184, R105, R184 ;  /* 0x000000b869b8723e */ /* 0x000fe200000010ff */
[----:B------:R-:W-:Y:S01]  /*5960*/  FADD.FTZ R52, R194, R13 ;  /* 0x0000000dc2347221 */ /* 0x000fe20000010000 */
[----:B------:R-:W-:Y:S01]  /*5970*/  @P1 PRMT R13, R23, 0x654, R12 ;  /* 0x00000654170d1816 */ /* 0x000fe2000000000c */
[----:B------:R-:W2:Y:S01]  /*5980*/  MUFU.EX2 R189, R189 ;  /* 0x000000bd00bd7308 */ /* 0x000ea20000000800 */
[----:B0-----:R-:W-:Y:S01]  /*5990*/  FADD.FTZ R15, R187, R50 ;  /* 0x00000032bb0f7221 */ /* 0x001fe20000010000 */
[----:B------:R-:W-:Y:S01]  /*59a0*/  F2FP.BF16.F32.PACK_AB R186, R109, R186 ;  /* 0x000000ba6dba723e */ /* 0x000fe200000010ff */
[----:B------:R2:W-:Y:S01]  /*59b0*/  @P1 SYNCS.ARRIVE.TRANS64.RED.A1T0 RZ, [R13+URZ], RZ ;  /* 0x000000ff0dff19a7 */ /* 0x0005e2000810043f */
[----:B------:R-:W-:-:S02]  /*59c0*/  F2FP.BF16.F32.PACK_AB R188, R115, R188 ;  /* 0x000000bc73bc723e */ /* 0x000fc400000010ff */
[----:B------:R-:W-:Y:S02]  /*59d0*/  CS2R R70, SRZ ;  /* 0x0000000000467805 */ /* 0x000fe4000001ff00 */
[----:B------:R-:W-:Y:S02]  /*59e0*/  F2FP.BF16.F32.PACK_AB R190, R117, R190 ;  /* 0x000000be75be723e */ /* 0x000fe400000010ff */
[----:B------:R-:W-:Y:S01]  /*59f0*/  CS2R R68, SRZ ;  /* 0x0000000000447805 */ /* 0x000fe2000001ff00 */
[----:B------:R-:W0:Y:S01]  /*5a00*/  MUFU.EX2 R32, R32 ;  /* 0x0000002000207308 */ /* 0x000e220000000800 */
[C---:B-1----:R-:W-:Y:S01]  /*5a10*/  FADD.FTZ R50, R30.reuse, R15 ;  /* 0x0000000f1e327221 */ /* 0x042fe20000010000 */
[----:B------:R-:W-:Y:S01]  /*5a20*/  FADD.FTZ R15, R131, R52 ;  /* 0x00000034830f7221 */ /* 0x000fe20000010000 */
[----:B------:R-:W-:Y:S02]  /*5a30*/  F2FP.BF16.F32.PACK_AB R187, R30, R187 ;  /* 0x000000bb1ebb723e */ /* 0x000fe400000010ff */
[----:B------:R-:W-:-:S02]  /*5a40*/  CS2R R66, SRZ ;  /* 0x0000000000427805 */ /* 0x000fc4000001ff00 */
[----:B------:R-:W-:Y:S01]  /*5a50*/  F2FP.BF16.F32.PACK_AB R192, R125, R192 ;  /* 0x000000c07dc0723e */ /* 0x000fe200000010ff */
[----:B------:R-:W-:Y:S01]  /*5a60*/  FADD.FTZ R52, R196, R15 ;  /* 0x0000000fc4347221 */ /* 0x000fe20000010000 */
[----:B------:R-:W-:Y:S01]  /*5a70*/  F2FP.BF16.F32.PACK_AB R194, R131, R194 ;  /* 0x000000c283c2723e */ /* 0x000fe200000010ff */
[----:B------:R-:W1:Y:S01]  /*5a80*/  MUFU.EX2 R191, R191 ;  /* 0x000000bf00bf7308 */ /* 0x000e620000000800 */
[----:B--2---:R-:W-:Y:S01]  /*5a90*/  FADD.FTZ R13, R189, R50 ;  /* 0x00000032bd0d7221 */ /* 0x004fe20000010000 */
[C---:B------:R-:W-:Y:S01]  /*5aa0*/  FADD.FTZ R15, R133.reuse, R52 ;  /* 0x00000034850f7221 */ /* 0x040fe20000010000 */
[----:B------:R-:W-:Y:S02]  /*5ab0*/  F2FP.BF16.F32.PACK_AB R196, R133, R196 ;  /* 0x000000c485c4723e */ /* 0x000fe400000010ff */
[----:B------:R-:W-:Y:S01]  /*5ac0*/  CS2R R64, SRZ ;  /* 0x0000000000407805 */ /* 0x000fe2000001ff00 */
[----:B------:R-:W-:Y:S01]  /*5ad0*/  FADD.FTZ R54, R198, R15 ;  /* 0x0000000fc6367221 */ /* 0x000fe20000010000 */
[C---:B------:R-:W-:Y:S01]  /*5ae0*/  F2FP.BF16.F32.PACK_AB R198, R135.reuse, R198 ;  /* 0x000000c687c6723e */ /* 0x040fe200000010ff */
[----:B------:R-:W2:Y:S01]  /*5af0*/  MUFU.EX2 R34, R34 ;  /* 0x0000002200227308 */ /* 0x000ea20000000800 */
[C---:B0-----:R-:W-:Y:S01]  /*5b00*/  FADD.FTZ R50, R32.reuse, R13 ;  /* 0x0000000d20327221 */ /* 0x041fe20000010000 */
[----:B------:R-:W-:Y:S01]  /*5b10*/  FADD.FTZ R15, R135, R54 ;  /* 0x00000036870f7221 */ /* 0x000fe20000010000 */
[----:B------:R-:W-:-:S02]  /*5b20*/  F2FP.BF16.F32.PACK_AB R189, R32, R189 ;  /* 0x000000bd20bd723e */ /* 0x000fc400000010ff */
[----:B------:R-:W-:Y:S01]  /*5b30*/  CS2R R32, SRZ ;  /* 0x0000000000207805 */ /* 0x000fe2000001ff00 */
[----:B------:R-:W-:Y:S01]  /*5b40*/  FADD.FTZ R54, R200, R15 ;  /* 0x0000000fc8367221 */ /* 0x000fe20000010000 */
[----:B------:R-:W-:Y:S01]  /*5b50*/  F2FP.BF16.F32.PACK_AB R200, R137, R200 ;  /* 0x000000c889c8723e */ /* 0x000fe200000010ff */
[----:B------:R-:W0:Y:S01]  /*5b60*/  MUFU.EX2 R193, R193 ;  /* 0x000000c100c17308 */ /* 0x000e220000000800 */
[----:B-1----:R-:W-:Y:S01]  /*5b70*/  FADD.FTZ R13, R191, R50 ;  /* 0x00000032bf0d7221 */ /* 0x002fe20000010000 */
[----:B------:R-:W-:-:S06]  /*5b80*/  FADD.FTZ R15, R137, R54 ;  /* 0x00000036890f7221 */ /* 0x000fcc0000010000 */
[----:B------:R-:W1:Y:S01]  /*5b90*/  MUFU.EX2 R36, R36 ;  /* 0x0000002400247308 */ /* 0x000e620000000800 */
[C---:B--2---:R-:W-:Y:S01]  /*5ba0*/  FADD.FTZ R52, R34.reuse, R13 ;  /* 0x0000000d22347221 */ /* 0x044fe20000010000 */
[----:B------:R-:W-:-:S06]  /*5bb0*/  F2FP.BF16.F32.PACK_AB R191, R34, R191 ;  /* 0x000000bf22bf723e */ /* 0x000fcc00000010ff */
[----:B------:R-:W2:Y:S01]  /*5bc0*/  MUFU.EX2 R195, R195 ;  /* 0x000000c300c37308 */ /* 0x000ea20000000800 */
[----:B0-----:R-:W-:-:S07]  /*5bd0*/  FADD.FTZ R13, R193, R52 ;  /* 0x00000034c10d7221 */ /* 0x001fce0000010000 */
[----:B------:R-:W0:Y:S01]  /*5be0*/  MUFU.EX2 R38, R38 ;  /* 0x0000002600267308 */ /* 0x000e220000000800 */
[C---:B-1----:R-:W-:Y:S01]  /*5bf0*/  FADD.FTZ R52, R36.reuse, R13 ;  /* 0x0000000d24347221 */ /* 0x042fe20000010000 */
[----:B------:R-:W-:Y:S02]  /*5c00*/  F2FP.BF16.F32.PACK_AB R193, R36, R193 ;  /* 0x000000c124c1723e */ /* 0x000fe400000010ff */
[----:B------:R-:W-:-:S04]  /*5c10*/  CS2R R36, SRZ ;  /* 0x0000000000247805 */ /* 0x000fc8000001ff00 */
[----:B------:R-:W1:Y:S01]  /*5c20*/  MUFU.EX2 R202, R202 ;  /* 0x000000ca00ca7308 */ /* 0x000e620000000800 */
[----:B--2---:R-:W-:-:S07]  /*5c30*/  FADD.FTZ R13, R195, R52 ;  /* 0x00000034c30d7221 */ /* 0x004fce0000010000 */
[----:B------:R-:W2:Y:S01]  /*5c40*/  MUFU.EX2 R197, R197 ;  /* 0x000000c500c57308 */ /* 0x000ea20000000800 */
[C---:B0-----:R-:W-:Y:S01]  /*5c50*/  FADD.FTZ R54, R38.reuse, R13 ;  /* 0x0000000d26367221 */ /* 0x041fe20000010000 */
[----:B------:R-:W-:-:S06]  /*5c60*/  F2FP.BF16.F32.PACK_AB R195, R38, R195 ;  /* 0x000000c326c3723e */ /* 0x000fcc00000010ff */
[----:B------:R-:W0:Y:S01]  /*5c70*/  MUFU.EX2 R42, R42 ;  /* 0x0000002a002a7308 */ /* 0x000e220000000800 */
[----:B-1----:R-:W-:Y:S01]  /*5c80*/  FADD.FTZ R56, R202, R15 ;  /* 0x0000000fca387221 */ /* 0x002fe20000010000 */
[----:B------:R-:W-:-:S03]  /*5c90*/  F2FP.BF16.F32.PACK_AB R202, R39, R202 ;  /* 0x000000ca27ca723e */ /* 0x000fc600000010ff */
[----:B------:R-:W-:Y:S01]  /*5ca0*/  FADD.FTZ R15, R39, R56 ;  /* 0x00000038270f7221 */ /* 0x000fe20000010000 */
[----:B------:R-:W-:Y:S02]  /*5cb0*/  CS2R R38, SRZ ;  /* 0x0000000000267805 */ /* 0x000fe4000001ff00 */
[----:B------:R-:W1:Y:S01]  /*5cc0*/  MUFU.EX2 R204, R204 ;  /* 0x000000cc00cc7308 */ /* 0x000e620000000800 */
[----:B--2---:R-:W-:-:S07]  /*5cd0*/  FADD.FTZ R13, R197, R54 ;  /* 0x00000036c50d7221 */ /* 0x004fce0000010000 */
[----:B------:R-:W2:Y:S01]  /*5ce0*/  MUFU.EX2 R199, R199 ;  /* 0x000000c700c77308 */ /* 0x000ea20000000800 */
[C---:B0-----:R-:W-:Y:S01]  /*5cf0*/  FADD.FTZ R40, R42.reuse, R13 ;  /* 0x0000000d2a287221 */ /* 0x041fe20000010000 */
[----:B------:R-:W-:-:S06]  /*5d00*/  F2FP.BF16.F32.PACK_AB R197, R42, R197 ;  /* 0x000000c52ac5723e */ /* 0x000fcc00000010ff */
[----:B------:R-:W0:Y:S01]  /*5d10*/  MUFU.EX2 R27, R27 ;  /* 0x0000001b001b7308 */ /* 0x000e220000000800 */
[----:B-1----:R-:W-:-:S07]  /*5d20*/  FADD.FTZ R54, R204, R15 ;  /* 0x0000000fcc367221 */ /* 0x002fce0000010000 */
[----:B------:R-:W1:Y:S01]  /*5d30*/  MUFU.EX2 R44, R44 ;  /* 0x0000002c002c7308 */ /* 0x000e620000000800 */
[----:B--2---:R-:W-:-:S07]  /*5d40*/  FADD.FTZ R13, R199, R40 ;  /* 0x00000028c70d7221 */ /* 0x004fce0000010000 */
[----:B------:R-:W2:Y:S01]  /*5d50*/  MUFU.EX2 R206, R206 ;  /* 0x000000ce00ce7308 */ /* 0x000ea20000000800 */
[C---:B0-----:R-:W-:Y:S01]  /*5d60*/  FADD.FTZ R15, R27.reuse, R54 ;  /* 0x000000361b0f7221 */ /* 0x041fe20000010000 */
[----:B------:R-:W-:Y:S02]  /*5d70*/  F2FP.BF16.F32.PACK_AB R204, R27, R204 ;  /* 0x000000cc1bcc723e */ /* 0x000fe400000010ff */
[----:B------:R-:W-:-:S04]  /*5d80*/  CS2R R26, SRZ ;  /* 0x00000000001a7805 */ /* 0x000fc8000001ff00 */
[----:B------:R-:W0:Y:S01]  /*5d90*/  MUFU.EX2 R201, R201 ;  /* 0x000000c900c97308 */ /* 0x000e220000000800 */
[C---:B-1----:R-:W-:Y:S01]  /*5da0*/  FADD.FTZ R54, R44.reuse, R13 ;  /* 0x0000000d2c367221 */ /* 0x042fe20000010000 */
[----:B------:R-:W-:-:S06]  /*5db0*/  F2FP.BF16.F32.PACK_AB R199, R44, R199 ;  /* 0x000000c72cc7723e */ /* 0x000fcc00000010ff */
[----:B------:R-:W1:Y:S01]  /*5dc0*/  MUFU.EX2 R31, R31 ;  /* 0x0000001f001f7308 */ /* 0x000e620000000800 */
[----:B--2---:R-:W-:-:S07]  /*5dd0*/  FADD.FTZ R56, R206, R15 ;  /* 0x0000000fce387221 */ /* 0x004fce0000010000 */
[----:B------:R-:W2:Y:S01]  /*5de0*/  MUFU.EX2 R46, R46 ;  /* 0x0000002e002e7308 */ /* 0x000ea20000000800 */
[----:B0-----:R-:W-:-:S07]  /*5df0*/  FADD.FTZ R13, R201, R54 ;  /* 0x00000036c90d7221 */ /* 0x001fce0000010000 */
[----:B------:R-:W0:Y:S01]  /*5e00*/  MUFU.EX2 R208, R208 ;  /* 0x000000d000d07308 */ /* 0x000e220000000800 */
[C---:B-1----:R-:W-:Y:S01]  /*5e10*/  FADD.FTZ R15, R31.reuse, R56 ;  /* 0x000000381f0f7221 */ /* 0x042fe20000010000 */
[----:B------:R-:W-:Y:S02]  /*5e20*/  F2FP.BF16.F32.PACK_AB R206, R31, R206 ;  /* 0x000000ce1fce723e */ /* 0x000fe400000010ff */
[----:B------:R-:W-:-:S04]  /*5e30*/  CS2R R30, SRZ ;  /* 0x00000000001e7805 */ /* 0x000fc8000001ff00 */
[----:B------:R-:W1:Y:S01]  /*5e40*/  MUFU.EX2 R203, R203 ;  /* 0x000000cb00cb7308 */ /* 0x000e620000000800 */
[C---:B--2---:R-:W-:Y:S01]  /*5e50*/  FADD.FTZ R54, R46.reuse, R13 ;  /* 0x0000000d2e367221 */ /* 0x044fe20000010000 */
[----:B------:R-:W-:-:S06]  /*5e60*/  F2FP.BF16.F32.PACK_AB R201, R46, R201 ;  /* 0x000000c92ec9723e */ /* 0x000fcc00000010ff */
[----:B------:R-:W2:Y:S01]  /*5e70*/  MUFU.EX2 R119, R119 ;  /* 0x0000007700777308 */ /* 0x000ea20000000800 */
[----:B0-----:R-:W-:-:S07]  /*5e80*/  FADD.FTZ R56, R208, R15 ;  /* 0x0000000fd0387221 */ /* 0x001fce0000010000 */
[----:B------:R-:W0:Y:S01]  /*5e90*/  MUFU.EX2 R48, R48 ;  /* 0x0000003000307308 */ /* 0x000e220000000800 */
[----:B-1----:R-:W-:-:S07]  /*5ea0*/  FADD.FTZ R13, R203, R54 ;  /* 0x00000036cb0d7221 */ /* 0x002fce0000010000 */
[----:B------:R-:W1:Y:S01]  /*5eb0*/  MUFU.EX2 R210, R210 ;  /* 0x000000d200d27308 */ /* 0x000e620000000800 */
[C---:B--2---:R-:W-:Y:S01]  /*5ec0*/  FADD.FTZ R15, R119.reuse, R56 ;  /* 0x00000038770f7221 */ /* 0x044fe20000010000 */
[----:B------:R-:W-:-:S06]  /*5ed0*/  F2FP.BF16.F32.PACK_AB R208, R119, R208 ;  /* 0x000000d077d0723e */ /* 0x000fcc00000010ff */
[----:B------:R-:W2:Y:S01]  /*5ee0*/  MUFU.EX2 R205, R205 ;  /* 0x000000cd00cd7308 */ /* 0x000ea20000000800 */
[C---:B0-----:R-:W-:Y:S01]  /*5ef0*/  FADD.FTZ R56, R48.reuse, R13 ;  /* 0x0000000d30387221 */ /* 0x041fe20000010000 */
[----:B------:R-:W-:Y:S02]  /*5f00*/  F2FP.BF16.F32.PACK_AB R203, R48, R203 ;  /* 0x000000cb30cb723e */ /* 0x000fe400000010ff */
[----:B------:R-:W-:-:S04]  /*5f10*/  CS2R R48, SRZ ;  /* 0x0000000000307805 */ /* 0x000fc8000001ff00 */
[----:B------:R-:W0:Y:S01]  /*5f20*/  MUFU.EX2 R123, R123 ;  /* 0x0000007b007b7308 */ /* 0x000e220000000800 */
[----:B-1----:R-:W-:-:S07]  /*5f30*/  FADD.FTZ R58, R210, R15 ;  /* 0x0000000fd23a7221 */ /* 0x002fce0000010000 */
[----:B------:R-:W1:Y:S01]  /*5f40*/  MUFU.EX2 R12, R51 ;  /* 0x00000033000c7308 */ /* 0x000e620000000800 */
[----:B--2---:R-:W-:-:S07]  /*5f50*/  FADD.FTZ R13, R205, R56 ;  /* 0x00000038cd0d7221 */ /* 0x004fce0000010000 */
[----:B------:R-:W2:Y:S01]  /*5f60*/  MUFU.EX2 R212, R212 ;  /* 0x000000d400d47308 */ /* 0x000ea20000000800 */
[C---:B0-----:R-:W-:Y:S01]  /*5f70*/  FADD.FTZ R15, R123.reuse, R58 ;  /* 0x0000003a7b0f7221 */ /* 0x041fe20000010000 */
[----:B------:R-:W-:-:S06]  /*5f80*/  F2FP.BF16.F32.PACK_AB R210, R123, R210 ;  /* 0x000000d27bd2723e */ /* 0x000fcc00000010ff */
        /* <DEDUP_REMOVED lines=9> */
[----:B------:R-:W-:-:S06]  /*6020*/  F2FP.BF16.F32.PACK_AB R212, R129, R212 ;  /* 0x000000d481d4723e */ /* 0x000fcc00000010ff */
[----:B------:R-:W1:Y:S01]  /*6030*/  MUFU.EX2 R45, R45 ;  /* 0x0000002d002d7308 */ /* 0x000e620000000800 */
[C---:B--2---:R-:W-:Y:S01]  /*6040*/  FADD.FTZ R58, R50.reuse, R13 ;  /* 0x0000000d323a7221 */ /* 0x044fe20000010000 */
[----:B------:R-:W-:Y:S02]  /*6050*/  F2FP.BF16.F32.PACK_AB R207, R50, R207 ;  /* 0x000000cf32cf723e */ /* 0x000fe400000010ff */
[----:B------:R-:W-:-:S04]  /*6060*/  CS2R R50, SRZ ;  /* 0x0000000000327805 */ /* 0x000fc8000001ff00 */
[----:B------:R-:W2:Y:S01]  /*6070*/  MUFU.EX2 R145, R145 ;  /* 0x0000009100917308 */ /* 0x000ea20000000800 */
[----:B0-----:R-:W-:-:S07]  /*6080*/  FADD.FTZ R60, R214, R15 ;  /* 0x0000000fd63c7221 */ /* 0x001fce0000010000 */
[----:B------:R0:W3:Y:S01]  /*6090*/  MUFU.EX2 R52, R43 ;  /* 0x0000002b00347308 */ /* 0x0000e20000000800 */
[----:B-1----:R-:W-:-:S07]  /*60a0*/  FADD.FTZ R13, R45, R58 ;  /* 0x0000003a2d0d7221 */ /* 0x002fce0000010000 */
[----:B------:R-:W1:Y:S01]  /*60b0*/  MUFU.EX2 R216, R216 ;  /* 0x000000d800d87308 */ /* 0x000e620000000800 */
[C---:B--2---:R-:W-:Y:S01]  /*60c0*/  FADD.FTZ R15, R145.reuse, R60 ;  /* 0x0000003c910f7221 */ /* 0x044fe20000010000 */
[----:B------:R-:W-:Y:S02]  /*60d0*/  F2FP.BF16.F32.PACK_AB R214, R145, R214 ;  /* 0x000000d691d6723e */ /* 0x000fe400000010ff */
[----:B0-----:R-:W-:-:S04]  /*60e0*/  CS2R R42, SRZ ;  /* 0x00000000002a7805 */ /* 0x001fc8000001ff00 */
[----:B------:R-:W0:Y:S01]  /*60f0*/  MUFU.EX2 R25, R25 ;  /* 0x0000001900197308 */ /* 0x000e220000000800 */
[C---:B---3--:R-:W-:Y:S01]  /*6100*/  FADD.FTZ R58, R52.reuse, R13 ;  /* 0x0000000d343a7221 */ /* 0x048fe20000010000 */
[----:B------:R-:W-:Y:S02]  /*6110*/  F2FP.BF16.F32.PACK_AB R209, R52, R45 ;  /* 0x0000002d34d1723e */ /* 0x000fe400000010ff */
[----:B------:R-:W-:Y:S02]  /*6120*/  CS2R R52, SRZ ;  /* 0x0000000000347805 */ /* 0x000fe4000001ff00 */
[----:B------:R-:W-:Y:S02]  /*6130*/  CS2R R44, SRZ ;  /* 0x00000000002c7805 */ /* 0x000fe4000001ff00 */
[----:B------:R-:W2:Y:S01]  /*6140*/  MUFU.EX2 R149, R149 ;  /* 0x0000009500957308 */ /* 0x000ea20000000800 */
[----:B-1----:R-:W-:-:S07]  /*6150*/  FADD.FTZ R60, R216, R15 ;  /* 0x0000000fd83c7221 */ /* 0x002fce0000010000 */
[----:B------:R1:W3:Y:S01]  /*6160*/  MUFU.EX2 R40, R47 ;  /* 0x0000002f00287308 */ /* 0x0002e20000000800 */
[----:B0-----:R-:W-:-:S07]  /*6170*/  FADD.FTZ R13, R25, R58 ;  /* 0x0000003a190d7221 */ /* 0x001fce0000010000 */
[----:B------:R-:W0:Y:S01]  /*6180*/  MUFU.EX2 R218, R218 ;  /* 0x000000da00da7308 */ /* 0x000e220000000800 */
[C---:B--2---:R-:W-:Y:S01]  /*6190*/  FADD.FTZ R15, R149.reuse, R60 ;  /* 0x0000003c950f7221 */ /* 0x044fe20000010000 */
[----:B------:R-:W-:Y:S02]  /*61a0*/  F2FP.BF16.F32.PACK_AB R216, R149, R216 ;  /* 0x000000d895d8723e */ /* 0x000fe400000010ff */
[----:B-1----:R-:W-:-:S04]  /*61b0*/  CS2R R46, SRZ ;  /* 0x00000000002e7805 */ /* 0x002fc8000001ff00 */
[----:B------:R-:W1:Y:S01]  /*61c0*/  MUFU.EX2 R29, R29 ;  /* 0x0000001d001d7308 */ /* 0x000e620000000800 */
[C---:B---3--:R-:W-:Y:S01]  /*61d0*/  FADD.FTZ R60, R40.reuse, R13 ;  /* 0x0000000d283c7221 */ /* 0x048fe20000010000 */
[----:B------:R-:W-:Y:S02]  /*61e0*/  F2FP.BF16.F32.PACK_AB R211, R40, R25 ;  /* 0x0000001928d3723e */ /* 0x000fe400000010ff */
[----:B------:R-:W-:Y:S02]  /*61f0*/  CS2R R40, SRZ ;  /* 0x0000000000287805 */ /* 0x000fe4000001ff00 */
[----:B------:R-:W-:Y:S02]  /*6200*/  CS2R R24, SRZ ;  /* 0x0000000000187805 */ /* 0x000fe4000001ff00 */
[----:B------:R2:W3:Y:S01]  /*6210*/  MUFU.EX2 R54, R35 ;  /* 0x0000002300367308 */ /* 0x0004e20000000800 */
[----:B0-----:R-:W-:-:S07]  /*6220*/  FADD.FTZ R62, R218, R15 ;  /* 0x0000000fda3e7221 */ /* 0x001fce0000010000 */
[----:B------:R-:W0:Y:S01]  /*6230*/  MUFU.EX2 R139, R139 ;  /* 0x0000008b008b7308 */ /* 0x000e220000000800 */
[----:B-1----:R-:W-:Y:S01]  /*6240*/  FADD.FTZ R15, R29, R60 ;  /* 0x0000003c1d0f7221 */ /* 0x002fe20000010000 */
[----:B------:R-:W-:Y:S02]  /*6250*/  CS2R R60, SRZ ;  /* 0x00000000003c7805 */ /* 0x000fe4000001ff00 */
[----:B--2---:R-:W-:-:S04]  /*6260*/  CS2R R34, SRZ ;  /* 0x0000000000227805 */ /* 0x004fc8000001ff00 */
[----:B------:R-:W1:Y:S01]  /*6270*/  MUFU.EX2 R56, R127 ;  /* 0x0000007f00387308 */ /* 0x000e620000000800 */
[C---:B---3--:R-:W-:Y:S01]  /*6280*/  FADD.FTZ R14, R54.reuse, R15 ;  /* 0x0000000f360e7221 */ /* 0x048fe20000010000 */
[----:B------:R-:W-:Y:S02]  /*6290*/  F2FP.BF16.F32.PACK_AB R213, R54, R29 ;  /* 0x0000001d36d5723e */ /* 0x000fe400000010ff */
[----:B------:R-:W-:Y:S02]  /*62a0*/  CS2R R54, SRZ ;  /* 0x0000000000367805 */ /* 0x000fe4000001ff00 */
[----:B------:R-:W-:Y:S02]  /*62b0*/  CS2R R28, SRZ ;  /* 0x00000000001c7805 */ /* 0x000fe4000001ff00 */
        /* <DEDUP_REMOVED lines=10> */
[----:B------:R-:W-:Y:S02]  /*6360*/  F2FP.BF16.F32.PACK_AB R217, R58, R141 ;  /* 0x0000008d3ad9723e */ /* 0x000fe400000010ff */
[----:B------:R-:W-:-:S04]  /*6370*/  CS2R R58, SRZ ;  /* 0x00000000003a7805 */ /* 0x000fc8000001ff00 */
[----:B------:R-:W0:Y:S01]  /*6380*/  MUFU.EX2 R14, R147 ;  /* 0x00000093000e7308 */ /* 0x000e220000000800 */
[----:B-1----:R-:W-:Y:S01]  /*6390*/  FADD.FTZ R15, R143, R12 ;  /* 0x0000000c8f0f7221 */ /* 0x002fe20000010000 */
[C---:B--2---:R-:W-:Y:S01]  /*63a0*/  FADD.FTZ R13, R151.reuse, R62 ;  /* 0x0000003e970d7221 */ /* 0x044fe20000010000 */
[----:B------:R-:W-:Y:S02]  /*63b0*/  F2FP.BF16.F32.PACK_AB R218, R151, R218 ;  /* 0x000000da97da723e */ /* 0x000fe400000010ff */
[----:B------:R-:W-:Y:S01]  /*63c0*/  CS2R R62, SRZ ;  /* 0x00000000003e7805 */ /* 0x000fe2000001ff00 */
[C---:B0-----:R-:W-:Y:S01]  /*63d0*/  FADD.FTZ R12, R14.reuse, R15 ;  /* 0x0000000f0e0c7221 */ /* 0x041fe20000010000 */
[----:B------:R-:W-:Y:S01]  /*63e0*/  F2FP.BF16.F32.PACK_AB R219, R14, R143 ;  /* 0x0000008f0edb723e */ /* 0x000fe200000010ff */
[----:B------:R-:W-:Y:S06]  /*63f0*/  @!P2 BRA `(.L_x_188) ;  /* 0x0000004c0010a947 */ /* 0x000fec0003800000 */
[----:B------:R-:W-:Y:S01]  /*6400*/  R2UR UR6, R2 ;  /* 0x00000000020672ca */ /* 0x000fe200000e0000 */
[----:B------:R-:W-:Y:S01]  /*6410*/  VIADD R20, R112, 0xfffffffe ;  /* 0xfffffffe70147836 */ /* 0x000fe20000000000 */
[----:B------:R-:W-:Y:S01]  /*6420*/  UMOV UR7, UR60 ;  /* 0x0000003c00077c82 */ /* 0x000fe20008000000 */
[----:B------:R-:W-:Y:S02]  /*6430*/  IMAD.MOV.U32 R15, RZ, RZ, R11 ;  /* 0x000000ffff0f7224 */ /* 0x000fe400078e000b */
[----:B------:R-:W-:Y:S02]  /*6440*/  IMAD.MOV.U32 R14, RZ, RZ, R3 ;  /* 0x000000ffff0e7224 */ /* 0x000fe400078e0003 */
[----:B------:R-:W-:-:S06]  /*6450*/  IMAD.MOV.U32 R87, RZ, RZ, RZ ;  /* 0x000000ffff577224 */ /* 0x000fcc00078e00ff */
[----:B------:R-:W-:-:S07]  /*6460*/  IMAD.U32 R21, RZ, RZ, UR6 ;  /* 0x00000006ff157e24 */ /* 0x000fce000f8e00ff */
.L_x_199:
        /* <DEDUP_REMOVED lines=12> */
.L_x_190:
[----:B------:R-:W-:Y:S01]  /*6530*/  R2UR UR10, R2 ;  /* 0x00000000020a72ca */ /* 0x000fe200000e0000 */
[----:B------:R-:W-:-:S12]  /*6540*/  ULEA UR6, UR60, UR61, 0x3 ;  /* 0x0000003d3c067291 */ /* 0x000fd8000f8e183f */
[----:B------:R-:W-:-:S05]  /*6550*/  IMAD.U32 R3, RZ, RZ, UR10 ;  /* 0x0000000aff037e24 */ /* 0x000fca000f8e00ff */
[----:B------:R-:W-:-:S04]  /*6560*/  SHF.L.U32 R3, R3, 0x1f, RZ ;  /* 0x0000001f03037819 */ /* 0x000fc800000006ff */
[----:B------:R0:W1:Y:S01]  /*6570*/  SYNCS.PHASECHK.TRANS64.TRYWAIT P1, [UR6+0x34830], R3 ;  /* 0x03483003ff0075a7 */ /* 0x0000620008020146 */
[----:B------:R-:W-:Y:S05]  /*6580*/  @!P0 BRA `(.L_x_191) ;  /* 0x0000000000048947 */ /* 0x000fea0003800000 */
[----:B------:R-:W-:Y:S01]  /*6590*/  BPT.TRAP 0x1 ;  /* 0x000000040000795c */ /* 0x000fe20000300000 */
.L_x_191:
[----:B-1----:R-:W-:Y:S05]  /*65a0*/  @P1 BRA `(.L_x_189) ;  /* 0x0000000000081947 */ /* 0x002fea0003800000 */
[----:B------:R-:W1:Y:S02]  /*65b0*/  SYNCS.PHASECHK.TRANS64.TRYWAIT P1, [UR6+0x34830], R3 ;  /* 0x03483003ff0075a7 */ /* 0x000e640008020146 */
[----:B-1----:R-:W-:Y:S05]  /*65c0*/  @!P1 BRA `(.L_x_192) ;  /* 0x000000ac00e09947 */ /* 0x002fea0003800000 */
.L_x_189:
        /* <DEDUP_REMOVED lines=615> */
.L_x_194:
[----:B------:R-:W-:Y:S01]  /*8c40*/  R2UR UR10, R21 ;  /* 0x00000000150a72ca */ /* 0x000fe200000e0000 */
[----:B------:R-:W-:-:S12]  /*8c50*/  ULEA UR6, UR7, UR61, 0x3 ;  /* 0x0000003d07067291 */ /* 0x000fd8000f8e183f */
[----:B------:R-:W-:-:S05]  /*8c60*/  IMAD.U32 R3, RZ, RZ, UR10 ;  /* 0x0000000aff037e24 */ /* 0x000fca000f8e00ff */
[----:B------:R-:W-:-:S04]  /*8c70*/  SHF.L.U32 R3, R3, 0x1f, RZ ;  /* 0x0000001f03037819 */ /* 0x000fc800000006ff */
[----:B------:R0:W1:Y:S01]  /*8c80*/  SYNCS.PHASECHK.TRANS64.TRYWAIT P1, [UR6+0x34850], R3 ;  /* 0x03485003ff0075a7 */ /* 0x0000620008020146 */
[----:B------:R-:W-:Y:S05]  /*8c90*/  @!P0 BRA `(.L_x_195) ;  /* 0x0000000000048947 */ /* 0x000fea0003800000 */
[----:B------:R-:W-:Y:S01]  /*8ca0*/  BPT.TRAP 0x1 ;  /* 0x000000040000795c */ /* 0x000fe20000300000 */
.L_x_195:
[----:B-1----:R-:W-:Y:S05]  /*8cb0*/  @P1 BRA `(.L_x_193) ;  /* 0x0000000000081947 */ /* 0x002fea0003800000 */
[----:B------:R-:W1:Y:S02]  /*8cc0*/  SYNCS.PHASECHK.TRANS64.TRYWAIT P1, [UR6+0x34850], R3 ;  /* 0x03485003ff0075a7 */ /* 0x000e640008020146 */
[----:B-1----:R-:W-:Y:S05]  /*8cd0*/  @!P1 BRA `(.L_x_196) ;  /* 0x0000008800349947 */ /* 0x002fea0003800000 */
.L_x_193:
[----:B------:R-:W-:Y:S01]  /*8ce0*/  UIADD3 UR6, UR61, 0x400, URZ ;  /* 0x000004003d067890 */ /* 0x000fe2000fffe03f */
[----:B------:R-:W-:Y:S01]  /*8cf0*/  WARPGROUP.ARRIVE ;  /* 0x00000000000079c5 */ /* 0x000fe20000000000 */
[----:B------:R-:W-:-:S05]  /*8d00*/  UMOV UR11, 0x40000040 ;  /* 0x40000040000b7882 */ /* 0x000fca0000000000 */
[----:B-1----:R-:W1:Y:S01]  /*8d10*/  S2R R10, SR_TID.X ;  /* 0x00000000000a7919 */ /* 0x002e620000002100 */
[----:B------:R-:W-:-:S04]  /*8d20*/  USHF.R.U32.HI UR6, URZ, 0x4, UR6 ;  /* 0x000000043f067899 */ /* 0x000fc80008011606 */
[----:B------:R-:W-:-:S04]  /*8d30*/  ULOP3.LUT UR6, UR6, 0x3fff, URZ, 0xc0, !UPT ;  /* 0x00003fff06067892 */ /* 0x000fc8000f8ec03f */
[----:B------:R-:W-:-:S04]  /*8d40*/  ULOP3.LUT UR6, UR6, 0x5800000, URZ, 0xfc, !UPT ;  /* 0x0580000006067892 */ /* 0x000fc8000f8efc3f */
[----:B------:R-:W-:-:S07]  /*8d50*/  UIMAD UR6, UR7, 0xb00, UR6 ;  /* 0x00000b00070678a4 */ /* 0x000fce000f8e0206 */
[----:B------:R-:W-:Y:S02]  /*8d60*/  UMOV UR10, UR6 ;  /* 0x00000006000a7c82 */ /* 0x000fe40008000000 */
[----:B------:R-:W-:Y:S01]  /*8d70*/  HGMMA.64x128x16.F32.BF16 R24, R176, gdesc[UR8].tnspB, R24, gsb0 ;  /* 0x41e00008b0187df0 */ /* 0x000fe20008001818 */
[----:B------:R-:W-:Y:S01]  /*8d80*/  UIADD3 UR10, UR6, 0x80, URZ ;  /* 0x00000080060a7890 */ /* 0x000fe2000fffe03f */
[----:B------:R-:W-:Y:S01]  /*8d90*/  UMOV UR11, 0x40000040 ;  /* 0x40000040000b7882 */ /* 0x000fe20000000000 */
[----:B-1----:R-:W-:-:S04]  /*8da0*/  SHF.R.U32.HI R10, RZ, 0x7, R10 ;  /* 0x00000007ff0a7819 */ /* 0x002fc8000001160a */
[----:B0-----:R-:W-:Y:S01]  /*8db0*/  IADD3 R3, -R10, 0xb, RZ ;  /* 0x0000000b0a037810 */ /* 0x001fe20007ffe1ff */
[----:B------:R-:W-:Y:S02]  /*8dc0*/  WARPGROUP.DEPBAR.LE gsb0, 0x0 ;  /* 0x00008000000079c5 */ /* 0x000fe40000010000 */
[----:B------:R-:W-:-:S06]  /*8dd0*/  WARPGROUP.ARRIVE ;  /* 0x00000000000079c5 */ /* 0x000fcc0000000000 */
[----:B------:R-:W-:Y:S01]  /*8de0*/  HGMMA.64x128x16.F32.BF16 R24, R180, gdesc[UR8].tnspB, R24, gsb0 ;  /* 0x41e00008b4187df0 */ /* 0x000fe20008001818 */
[----:B------:R-:W-:Y:S01]  /*8df0*/  UIADD3 UR10, UR6, 0x100, URZ ;  /* 0x00000100060a7890 */ /* 0x000fe2000fffe03f */
[----:B------:R-:W-:Y:S01]  /*8e00*/  UMOV UR11, 0x40000040 ;  /* 0x40000040000b7882 */ /* 0x000fe20000000000 */
[----:B------:R-:W-:Y:S02]  /*8e10*/  WARPGROUP.DEPBAR.LE gsb0, 0x0 ;  /* 0x00008000000079c5 */ /* 0x000fe40000010000 */
[----:B------:R-:W-:-:S07]  /*8e20*/  WARPGROUP.ARRIVE ;  /* 0x00000000000079c5 */ /* 0x000fce0000000000 */
        /* <DEDUP_REMOVED lines=33> */
[----:B------:R-:W-:Y:S01]  /*9040*/  UIADD3 UR6, UR6, 0x500, URZ ;  /* 0x0000050006067890 */ /* 0x000fe2000fffe03f */
[----:B------:R-:W-:Y:S02]  /*9050*/  WARPGROUP.DEPBAR.LE gsb0, 0x0 ;  /* 0x00008000000079c5 */ /* 0x000fe40000010000 */
[----:B------:R-:W-:-:S06]  /*9060*/  WARPGROUP.ARRIVE ;  /* 0x00000000000079c5 */ /* 0x000fcc0000000000 */
[----:B------:R-:W-:Y:S01]  /*9070*/  HGMMA.64x128x16.F32.BF16 R24, R212, gdesc[UR8].tnspB, R24, gsb0 ;  /* 0x41e00008d4187df0 */ /* 0x000fe20008001818 */
[----:B------:R-:W-:Y:S01]  /*9080*/  UMOV UR10, UR6 ;  /* 0x00000006000a7c82 */ /* 0x000fe20008000000 */
[----:B------:R-:W-:Y:S01]  /*9090*/  UMOV UR11, 0x40000040 ;  /* 0x40000040000b7882 */ /* 0x000fe20000000000 */
[----:B------:R-:W-:Y:S02]  /*90a0*/  WARPGROUP.DEPBAR.LE gsb0, 0x0 ;  /* 0x00008000000079c5 */ /* 0x000fe40000010000 */
[----:B------:R-:W-:-:S07]  /*90b0*/  WARPGROUP.ARRIVE ;  /* 0x00000000000079c5 */ /* 0x000fce0000000000 */
[----:B------:R-:W-:Y:S03]  /*90c0*/  HGMMA.64x128x16.F32.BF16 R24, R216, gdesc[UR8].tnspB, R24, gsb0 ;  /* 0x41e00008d8187df0 */ /* 0x000fe60008001818 */
[----:B------:R-:W-:Y:S02]  /*90d0*/  WARPGROUP.DEPBAR.LE gsb0, 0x0 ;  /* 0x00008000000079c5 */ /* 0x000fe40000010000 */
[----:B------:R0:W-:Y:S06]  /*90e0*/  BAR.ARV R3, 0x100 ;  /* 0x000400030000751d */ /* 0x0001ec0000002000 */
[----:B------:R-:W-:Y:S05]  /*90f0*/  @!P0 BRA `(.L_x_197) ;  /* 0x0000000000048947 */ /* 0x000fea0003800000 */
[----:B------:R-:W-:Y:S01]  /*9100*/  BPT.TRAP 0x1 ;  /* 0x000000040000795c */ /* 0x000fe20000300000 */
.L_x_197:
[----:B------:R-:W-:Y:S02]  /*9110*/  FMNMX.FTZ R10, R168, R14, !PT ;  /* 0x0000000ea80a7209 */ /* 0x000fe40007810000 */
[----:B------:R-:W-:Y:S02]  /*9120*/  FMNMX.FTZ R176, R170, R15, !PT ;  /* 0x0000000faab07209 */ /* 0x000fe40007810000 */
[----:B0-----:R-:W-:Y:S02]  /*9130*/  FMNMX.FTZ R3, R169, R10, !PT ;  /* 0x0000000aa9037209 */ /* 0x001fe40007810000 */
[----:B------:R-:W-:Y:S02]  /*9140*/  FMNMX.FTZ R11, R171, R176, !PT ;  /* 0x000000b0ab0b7209 */ /* 0x000fe40007810000 */
[----:B------:R-:W-:Y:S02]  /*9150*/  FMNMX.FTZ R10, R172, R3, !PT ;  /* 0x00000003ac0a7209 */ /* 0x000fe40007810000 */
[----:B------:R-:W-:-:S02]  /*9160*/  FMNMX.FTZ R176, R174, R11, !PT ;  /* 0x0000000baeb07209 */ /* 0x000fc40007810000 */
[----:B------:R-:W-:Y:S02]  /*9170*/  FMNMX.FTZ R3, R173, R10, !PT ;  /* 0x0000000aad037209 */ /* 0x000fe40007810000 */
[----:B------:R-:W-:Y:S02]  /*9180*/  FMNMX.FTZ R11, R175, R176, !PT ;  /* 0x000000b0af0b7209 */ /* 0x000fe40007810000 */
[----:B------:R-:W-:Y:S02]  /*9190*/  FMNMX.FTZ R10, R160, R3, !PT ;  /* 0x00000003a00a7209 */ /* 0x000fe40007810000 */
        /* <DEDUP_REMOVED lines=79> */
[----:B------:R-:W-:Y:S01]  /*9690*/  ISETP.NE.AND P1, PT, R19, RZ, PT ;  /* 0x000000ff1300720c */ /* 0x000fe20003f25270 */
[----:B------:R-:W0:Y:S04]  /*96a0*/  SHFL.BFLY PT, R10, R21, 0x2, 0x1f ;  /* 0x0c401f00150a7f89 */ /* 0x000e2800000e0000 */
[----:B------:R-:W1:Y:S01]  /*96b0*/  SHFL.BFLY PT, R3, R176, 0x2, 0x1f ;  /* 0x0c401f00b0037f89 */ /* 0x000e6200000e0000 */
[----:B0-----:R-:W-:-:S02]  /*96c0*/  FMNMX.FTZ R178, R21, R10, !PT ;  /* 0x0000000a15b27209 */ /* 0x001fc40007810000 */
[----:B------:R-:W0:Y:S01]  /*96d0*/  LDC R10, c[0x0][0x988] ;  /* 0x00026200ff0a7b82 */ /* 0x000e220000000800 */
[----:B-1----:R-:W-:Y:S02]  /*96e0*/  FMNMX.FTZ R179, R176, R3, !PT ;  /* 0x00000003b0b37209 */ /* 0x002fe40007810000 */
[----:B------:R-:W1:Y:S04]  /*96f0*/  SHFL.BFLY PT, R3, R178, 0x1, 0x1f ;  /* 0x0c201f00b2037f89 */ /* 0x000e6800000e0000 */
[----:B------:R-:W2:Y:S01]  /*9700*/  SHFL.BFLY PT, R180, R179, 0x1, 0x1f ;  /* 0x0c201f00b3b47f89 */ /* 0x000ea200000e0000 */
[----:B-1----:R-:W-:Y:S02]  /*9710*/  FMNMX.FTZ R3, R178, R3, !PT ;  /* 0x00000003b2037209 */ /* 0x002fe40007810000 */
[----:B--2---:R-:W-:-:S03]  /*9720*/  FMNMX.FTZ R11, R179, R180, !PT ;  /* 0x000000b4b30b7209 */ /* 0x004fc60007810000 */
[----:B------:R-:W-:-:S04]  /*9730*/  FADD.FTZ R177, -R3, R14 ;  /* 0x0000000e03b17221 */ /* 0x000fc80000010100 */
[-C--:B0-----:R-:W-:Y:S01]  /*9740*/  FMUL.FTZ R14, R177, R10.reuse ;  /* 0x0000000ab10e7220 */ /* 0x081fe20000410000 */
[----:B------:R-:W-:Y:S01]  /*9750*/  FMUL.FTZ R177, R3, R10 ;  /* 0x0000000a03b17220 */ /* 0x000fe20000410000 */
[----:B------:R-:W-:-:S03]  /*9760*/  FADD.FTZ R15, -R11, R15 ;  /* 0x0000000f0b0f7221 */ /* 0x000fc60000010100 */
        /* <DEDUP_REMOVED lines=12> */
[-C--:B------:R-:W-:Y:S01]  /*9830*/  FMUL.FTZ R93, R11, R10.reuse ;  /* 0x0000000a0b5d7220 */ /* 0x080fe20000410000 */
[-CC-:B------:R-:W-:Y:S01]  /*9840*/  FFMA.FTZ R21, R168, R10.reuse, -R177.reuse ;  /* 0x0000000aa8157223 */ /* 0x180fe200000108b1 */
[-C--:B------:R-:W-:Y:S01]  /*9850*/  FFMA.FTZ R216, R88, R10.reuse, -R177 ;  /* 0x0000000a58d87223 */ /* 0x080fe200000108b1 */
[-C--:B------:R-:W-:Y:S01]  /*9860*/  FMUL.FTZ R15, R15, R10.reuse ;  /* 0x0000000a0f0f7220 */ /* 0x080fe20000410000 */
[-C--:B------:R-:W-:Y:S01]  /*9870*/  FFMA.FTZ R88, R170, R10.reuse, -R93 ;  /* 0x0000000aaa587223 */ /* 0x080fe2000001085d */
        /* <DEDUP_REMOVED lines=29> */
[-C--:B------:R-:W-:Y:S01]  /*9a50*/  FFMA.FTZ R218, R92, R10.reuse, -R177 ;  /* 0x0000000a5cda7223 */ /* 0x080fe200000108b1 */
[-CC-:B------:R-:W-:Y:S01]  /*9a60*/  FFMA.FTZ R177, R171, R10.reuse, -R93.reuse ;  /* 0x0000000aabb17223 */ /* 0x180fe2000001085d */
[----:B------:R-:W-:Y:S01]  /*9a70*/  MUFU.EX2 R14, R14 ;  /* 0x0000000e000e7308 */ /* 0x000fe20000000800 */
[-CC-:B------:R-:W-:Y:S01]  /*9a80*/  FFMA.FTZ R179, R174, R10.reuse, -R93.reuse ;  /* 0x0000000aaeb37223 */ /* 0x180fe2000001085d */
[-CC-:B------:R-:W-:Y:S01]  /*9a90*/  FFMA.FTZ R92, R175, R10.reuse, -R93.reuse ;  /* 0x0000000aaf5c7223 */ /* 0x180fe2000001085d */
[-CC-:B------:R-:W-:Y:S01]  /*9aa0*/  FFMA.FTZ R181, R162, R10.reuse, -R93.reuse ;  /* 0x0000000aa2b57223 */ /* 0x180fe2000001085d */
[-CC-:B------:R-:W-:Y:S01]  /*9ab0*/  FFMA.FTZ R96, R163, R10.reuse, -R93.reuse ;  /* 0x0000000aa3607223 */ /* 0x180fe2000001085d */
[-CC-:B------:R-:W-:Y:S01]  /*9ac0*/  FFMA.FTZ R183, R166, R10.reuse, -R93.reuse ;  /* 0x0000000aa6b77223 */ /* 0x180fe2000001085d */
[-CC-:B------:R-:W-:Y:S01]  /*9ad0*/  FFMA.FTZ R100, R167, R10.reuse, -R93.reuse ;  /* 0x0000000aa7647223 */ /* 0x180fe2000001085d */
[-CC-:B------:R-:W-:Y:S01]  /*9ae0*/  FFMA.FTZ R185, R154, R10.reuse, -R93.reuse ;  /* 0x0000000a9ab97223 */ /* 0x180fe2000001085d */
[----:B------:R-:W0:Y:S01]  /*9af0*/  MUFU.EX2 R21, R21 ;  /* 0x0000001500157308 */ /* 0x000e220000000800 */
[-CC-:B------:R-:W-:Y:S01]  /*9b00*/  FFMA.FTZ R201, R122, R10.reuse, -R93.reuse ;  /* 0x0000000a7ac97223 */ /* 0x180fe2000001085d */
[-CC-:B------:R-:W-:Y:S01]  /*9b10*/  FFMA.FTZ R122, R123, R10.reuse, -R93.reuse ;  /* 0x0000000a7b7a7223 */ /* 0x180fe2000001085d */
[-CC-:B------:R-:W-:Y:S01]  /*9b20*/  FFMA.FTZ R104, R155, R10.reuse, -R93.reuse ;  /* 0x0000000a9b687223 */ /* 0x180fe2000001085d */
[-CC-:B------:R-:W-:Y:S01]  /*9b30*/  FFMA.FTZ R203, R126, R10.reuse, -R93.reuse ;  /* 0x0000000a7ecb7223 */ /* 0x180fe2000001085d */
[-CC-:B------:R-:W-:Y:S01]  /*9b40*/  FFMA.FTZ R187, R158, R10.reuse, -R93.reuse ;  /* 0x0000000a9ebb7223 */ /* 0x180fe2000001085d */
[-CC-:B------:R-:W-:Y:S01]  /*9b50*/  FFMA.FTZ R108, R159, R10.reuse, -R93.reuse ;  /* 0x0000000a9f6c7223 */ /* 0x180fe2000001085d */
        /* <DEDUP_REMOVED lines=8> */
[-C--:B------:R-:W-:Y:S01]  /*9be0*/  FFMA.FTZ R207, R118, R10.reuse, -R93 ;  /* 0x0000000a76cf7223 */ /* 0x080fe2000001085d */
[----:B------:R-:W1:Y:S01]  /*9bf0*/  MUFU.EX2 R88, R88 ;  /* 0x0000005800587308 */ /* 0x000e620000000800 */
        /* <DEDUP_REMOVED lines=13> */
[----:B------:R-:W-:-:S02]  /*9cd0*/  FFMA.FTZ R219, R94, R10, -R93 ;  /* 0x0000000a5edb7223 */ /* 0x000fc4000001085d */
[----:B------:R-:W2:Y:S01]  /*9ce0*/  MUFU.EX2 R177, R177 ;  /* 0x000000b100b17308 */ /* 0x000ea20000000800 */
[----:B-1----:R-:W-:-:S07]  /*9cf0*/  FFMA.FTZ R12, R15, R12, R88 ;  /* 0x0000000c0f0c7223 */ /* 0x002fce0000010058 */
[----:B------:R-:W1:Y:S01]  /*9d00*/  MUFU.EX2 R178, R178 ;  /* 0x000000b200b27308 */ /* 0x000e620000000800 */
[----:B0-----:R-:W-:-:S07]  /*9d10*/  FADD.FTZ R13, R176, R13 ;  /* 0x0000000db00d7221 */ /* 0x001fce0000010000 */
[----:B------:R-:W0:Y:S01]  /*9d20*/  MUFU.EX2 R179, R179 ;  /* 0x000000b300b37308 */ /* 0x000e220000000800 */
[----:B--2---:R-:W-:-:S07]  /*9d30*/  FADD.FTZ R12, R177, R12 ;  /* 0x0000000cb10c7221 */ /* 0x004fce0000010000 */
[----:B------:R-:W2:Y:S01]  /*9d40*/  MUFU.EX2 R173, R173 ;  /* 0x000000ad00ad7308 */ /* 0x000ea20000000800 */
[----:B-1----:R-:W-:-:S07]  /*9d50*/  FADD.FTZ R132, R178, R13 ;  /* 0x0000000db2847221 */ /* 0x002fce0000010000 */
        /* <DEDUP_REMOVED lines=11> */
[----:B-1----:R-:W-:Y:S01]  /*9e10*/  FADD.FTZ R123, R169, R126 ;  /* 0x0000007ea97b7221 */ /* 0x002fe20000010000 */
[----:B------:R-:W-:-:S06]  /*9e20*/  FFMA.FTZ R126, R127, R10, -R93 ;  /* 0x0000000a7f7e7223 */ /* 0x000fcc000001085d */
        /* <DEDUP_REMOVED lines=15> */
[----:B--2---:R-:W-:Y:S01]  /*9f20*/  FADD.FTZ R123, R161, R114 ;  /* 0x00000072a17b7221 */ /* 0x004fe20000010000 */
[----:B------:R-:W-:-:S06]  /*9f30*/  FFMA.FTZ R114, R115, R10, -R93 ;  /* 0x0000000a73727223 */ /* 0x000fcc000001085d */
        /* <DEDUP_REMOVED lines=15> */
[----:B0-----:R-:W-:Y:S01]  /*a030*/  FADD.FTZ R115, R153, R118 ;  /* 0x0000007699737221 */ /* 0x001fe20000010000 */
[----:B------:R-:W-:-:S06]  /*a040*/  FFMA.FTZ R118, R119, R10, -R93 ;  /* 0x0000000a77767223 */ /* 0x000fcc000001085d */
        /* <DEDUP_REMOVED lines=88> */
[----:B0-----:R-:W-:Y:S01]  /*a5d0*/  FADD.FTZ R132, R210, R99 ;  /* 0x00000063d2847221 */ /* 0x001fe20000010000 */
[----:B------:R-:W-:-:S05]  /*a5e0*/  IMAD.U32 R99, RZ, RZ, UR60 ;  /* 0x0000003cff637e24 */ /* 0x000fca000f8e00ff */
[----:B------:R-:W-:Y:S01]  /*a5f0*/  @P1 LEA R99, R99, UR61, 0x3 ;  /* 0x0000003d63631c11 */ /* 0x000fe2000f8e18ff */
        /* <DEDUP_REMOVED lines=10> */
[----:B------:R-:W-:-:S05]  /*a6a0*/  @P1 VIADD R12, R99, 0x34840 ;  /* 0x00034840630c1836 */ /* 0x000fca0000000000 */
[----:B------:R-:W-:Y:S01]  /*a6b0*/  @P1 PRMT R12, R23, 0x654, R12 ;  /* 0x00000654170c1816 */ /* 0x000fe2000000000c */
[----:B------:R-:W1:Y:S01]  /*a6c0*/  MUFU.EX2 R214, R214 ;  /* 0x000000d600d67308 */ /* 0x000e620000000800 */
[----:B0-----:R-:W-:Y:S01]  /*a6d0*/  FADD.FTZ R91, R105, R94 ;  /* 0x0000005e695b7221 */ /* 0x001fe20000010000 */
[----:B------:R-:W-:Y:S01]  /*a6e0*/  FFMA.FTZ R94, R95, R10, -R93 ;  /* 0x0000000a5f5e7223 */ /* 0x000fe2000001085d */
[----:B------:R0:W-:Y:S05]  /*a6f0*/  @P1 SYNCS.ARRIVE.TRANS64.RED.A1T0 RZ, [R12+URZ], RZ ;  /* 0x000000ff0cff19a7 */ /* 0x0001ea000810043f */
[----:B------:R-:W3:Y:S01]  /*a700*/  MUFU.EX2 R215, R215 ;  /* 0x000000d700d77308 */ /* 0x000ee20000000800 */
[----:B--2---:R-:W-:-:S07]  /*a710*/  FADD.FTZ R132, R98, R13 ;  /* 0x0000000d62847221 */ /* 0x004fce0000010000 */
[----:B------:R-:W2:Y:S01]  /*a720*/  MUFU.EX2 R101, R101 ;  /* 0x0000006500657308 */ /* 0x000ea20000000800 */
[----:B-1----:R-:W-:-:S07]  /*a730*/  FADD.FTZ R134, R214, R91 ;  /* 0x0000005bd6867221 */ /* 0x002fce0000010000 */
[----:B------:R-:W0:Y:S01]  /*a740*/  MUFU.EX2 R102, R102 ;  /* 0x0000006600667308 */ /* 0x000e220000000800 */
[----:B---3--:R-:W-:-:S07]  /*a750*/  FADD.FTZ R13, R215, R132 ;  /* 0x00000084d70d7221 */ /* 0x008fce0000010000 */
[----:B------:R-:W1:Y:S01]  /*a760*/  MUFU.EX2 R216, R216 ;  /* 0x000000d800d87308 */ /* 0x000e620000000800 */
[----:B--2---:R-:W-:-:S07]  /*a770*/  FADD.FTZ R91, R101, R134 ;  /* 0x00000086655b7221 */ /* 0x004fce0000010000 */
[----:B------:R-:W2:Y:S01]  /*a780*/  MUFU.EX2 R217, R217 ;  /* 0x000000d900d97308 */ /* 0x000ea20000000800 */
[----:B0-----:R-:W-:-:S07]  /*a790*/  FADD.FTZ R12, R102, R13 ;  /* 0x0000000d660c7221 */ /* 0x001fce0000010000 */
[----:B------:R-:W0:Y:S01]  /*a7a0*/  MUFU.EX2 R97, R97 ;  /* 0x0000006100617308 */ /* 0x000e220000000800 */
[----:B-1----:R-:W-:-:S07]  /*a7b0*/  FADD.FTZ R132, R216, R91 ;  /* 0x0000005bd8847221 */ /* 0x002fce0000010000 */
        /* <DEDUP_REMOVED lines=9> */
[----:B0-----:R-:W-:Y:S01]  /*a850*/  FADD.FTZ R91, R219, R12 ;  /* 0x0000000cdb5b7221 */ /* 0x001fe20000010000 */
[----:B-1----:R-:W-:-:S03]  /*a860*/  FADD.FTZ R13, R89, R132 ;  /* 0x00000084590d7221 */ /* 0x002fc60000010000 */
[----:B--2---:R-:W-:Y:S01]  /*a870*/  FADD.FTZ R12, R94, R91 ;  /* 0x0000005b5e0c7221 */ /* 0x004fe20000010000 */
[----:B------:R-:W-:Y:S06]  /*a880*/  @!P0 BRA `(.L_x_198) ;  /* 0x0000000000048947 */ /* 0x000fec0003800000 */
[----:B------:R-:W-:Y:S01]  /*a890*/  BPT.TRAP 0x1 ;  /* 0x000000040000795c */ /* 0x000fe20000300000 */
.L_x_198:
[----:B------:R-:W-:Y:S01]  /*a8a0*/  ISETP.NE.AND P1, PT, R18, RZ, PT ;  /* 0x000000ff1200720c */ /* 0x000fe20003f25270 */
[----:B------:R-:W-:Y:S01]  /*a8b0*/  IMAD.U32 R91, RZ, RZ, UR7 ;  /* 0x00000007ff5b7e24 */ /* 0x000fe2000f8e00ff */
[----:B------:R-:W-:Y:S01]  /*a8c0*/  R2UR UR6, R2 ;  /* 0x00000000020672ca */ /* 0x000fe200000e0000 */
[----:B------:R-:W-:Y:S01]  /*a8d0*/  UMOV UR7, UR60 ;  /* 0x0000003c00077c82 */ /* 0x000fe20008000000 */
        /* <DEDUP_REMOVED lines=9> */
[----:B------:R-:W-:Y:S01]  /*a970*/  @P1 LEA R91, R91, UR61, 0x3 ;  /* 0x0000003d5b5b1c11 */ /* 0x000fe2000f8e18ff */
[----:B------:R-:W-:Y:S01]  /*a980*/  FMUL.FTZ R40, R40, R14 ;  /* 0x0000000e28287220 */ /* 0x000fe20000410000 */
[----:B------:R-:W-:-:S02]  /*a990*/  IMAD.U32 R21, RZ, RZ, UR6 ;  /* 0x00000006ff157e24 */ /* 0x000fc4000f8e00ff */
[-C--:B------:R-:W-:Y:S01]  /*a9a0*/  FMUL.FTZ R41, R41, R14.reuse ;  /* 0x0000000e29297220 */ /* 0x080fe20000410000 */
[-C--:B------:R-:W-:Y:S01]  /*a9b0*/  FMUL.FTZ R44, R44, R14.reuse ;  /* 0x0000000e2c2c7220 */ /* 0x080fe20000410000 */
[----:B------:R-:W-:Y:S02]  /*a9c0*/  @P1 VIADD R91, R91, 0x34860 ;  /* 0x000348605b5b1836 */ /* 0x000fe40000000000 */
[-C--:B------:R-:W-:Y:S01]  /*a9d0*/  FMUL.FTZ R45, R45, R14.reuse ;  /* 0x0000000e2d2d7220 */ /* 0x080fe20000410000 */
[-C--:B------:R-:W-:Y:S01]  /*a9e0*/  FMUL.FTZ R48, R48, R14.reuse ;  /* 0x0000000e30307220 */ /* 0x080fe20000410000 */
[-C--:B------:R-:W-:Y:S01]  /*a9f0*/  FMUL.FTZ R49, R49, R14.reuse ;  /* 0x0000000e31317220 */ /* 0x080fe20000410000 */
[-C--:B------:R-:W-:Y:S01]  /*aa00*/  FMUL.FTZ R52, R52, R14.reuse ;  /* 0x0000000e34347220 */ /* 0x080fe20000410000 */
[----:B------:R-:W-:Y:S01]  /*aa10*/  @P1 PRMT R91, R22, 0x654, R91 ;  /* 0x00000654165b1816 */ /* 0x000fe2000000005b */
[-C--:B------:R-:W-:Y:S01]  /*aa20*/  FMUL.FTZ R53, R53, R14.reuse ;  /* 0x0000000e35357220 */ /* 0x080fe20000410000 */
[-C--:B------:R-:W-:Y:S01]  /*aa30*/  FMUL.FTZ R56, R56, R14.reuse ;  /* 0x0000000e38387220 */ /* 0x080fe20000410000 */
[-C--:B------:R-:W-:Y:S01]  /*aa40*/  FMUL.FTZ R57, R57, R14.reuse ;  /* 0x0000000e39397220 */ /* 0x080fe20000410000 */
[----:B------:R0:W-:Y:S01]  /*aa50*/  @P1 SYNCS.ARRIVE.TRANS64.RED.A1T0 RZ, [R91+URZ], RZ ;  /* 0x000000ff5bff19a7 */ /* 0x0001e2000810043f */
[----:B------:R-:W-:Y:S01]  /*aa60*/  ISETP.GT.AND P1, PT, R20, RZ, PT ;  /* 0x000000ff1400720c */ /* 0x000fe20003f24270 */
        /* <DEDUP_REMOVED lines=46> */
[----:B------:R-:W-:Y:S01]  /*ad50*/  F2FP.BF16.F32.PACK_AB R177, R177, R88 ;  /* 0x00000058b1b1723e */ /* 0x000fe200000010ff */
[----:B------:R-:W-:Y:S01]  /*ad60*/  VIADD R20, R20, 0xffffffff ;  /* 0xffffffff14147836 */ /* 0x000fe20000000000 */
[----:B------:R-:W-:Y:S01]  /*ad70*/  F2FP.BF16.F32.PACK_AB R178, R173, R178 ;  /* 0x000000b2adb2723e */ /* 0x000fe200000010ff */
[----:B------:R-:W-:Y:S01]  /*ad80*/  IMAD.MOV.U32 R15, RZ, RZ, R11 ;  /* 0x000000ffff0f7224 */ /* 0x000fe200078e000b */
[----:B------:R-:W-:Y:S01]  /*ad90*/  F2FP.BF16.F32.PACK_AB R179, R92, R179 ;  /* 0x000000b35cb3723e */ /* 0x000fe200000010ff */
[----:B------:R-:W-:Y:S01]  /*ada0*/  IMAD.MOV.U32 R14, RZ, RZ, R3 ;  /* 0x000000ffff0e7224 */ /* 0x000fe200078e0003 */
        /* <DEDUP_REMOVED lines=39> */
[----:B------:R-:W-:Y:S01]  /*b020*/  F2FP.BF16.F32.PACK_AB R219, R94, R219 ;  /* 0x000000db5edb723e */ /* 0x000fe200000010ff */
[----:B0-----:R-:W-:Y:S06]  /*b030*/  @P1 BRA `(.L_x_199) ;  /* 0xffffffb4000c1947 */ /* 0x001fec000383ffff */
.L_x_188:
[----:B------:R-:W-:Y:S06]  /*b040*/  BAR.ARV 0x8, 0x180 ;  /* 0x0206000000007b1d */ /* 0x000fec0000002000 */
[----:B------:R-:W-:Y:S05]  /*b050*/  @!P0 BRA `(.L_x_200) ;  /* 0x0000000000048947 */ /* 0x000fea0003800000 */
[----:B------:R-:W-:Y:S01]  /*b060*/  BPT.TRAP 0x1 ;  /* 0x000000040000795c */ /* 0x000fe20000300000 */
.L_x_200:
[----:B------:R-:W-:Y:S01]  /*b070*/  R2UR UR4, R2 ;  /* 0x00000000020472ca */ /* 0x000fe200000e0000 */
[----:B------:R-:W-:-:S12]  /*b080*/  ULEA UR7, UR60, UR61, 0x3 ;  /* 0x0000003d3c077291 */ /* 0x000fd8000f8e183f */
[----:B------:R-:W-:-:S05]  /*b090*/  IMAD.U32 R0, RZ, RZ, UR4 ;  /* 0x00000004ff007e24 */ /* 0x000fca000f8e00ff */
[----:B------:R-:W-:-:S04]  /*b0a0*/  SHF.L.U32 R0, R0, 0x1f, RZ ;  /* 0x0000001f00007819 */ /* 0x000fc800000006ff */
[----:B------:R0:W1:Y:S01]  /*b0b0*/  SYNCS.PHASECHK.TRANS64.TRYWAIT P1, [UR7+0x34850], R0 ;  /* 0x03485000ff0075a7 */ /* 0x0000620008020147 */
[----:B------:R-:W-:Y:S05]  /*b0c0*/  @!P0 BRA `(.L_x_201) ;  /* 0x0000000000048947 */ /* 0x000fea0003800000 */
[----:B------:R-:W-:Y:S01]  /*b0d0*/  BPT.TRAP 0x1 ;  /* 0x000000040000795c */ /* 0x000fe20000300000 */
.L_x_201:
[----:B-1----:R-:W-:Y:S05]  /*b0e0*/  @P1 BRA `(.L_x_202) ;  /* 0x0000000000081947 */ /* 0x002fea0003800000 */
[----:B------:R-:W1:Y:S02]  /*b0f0*/  SYNCS.PHASECHK.TRANS64.TRYWAIT P1, [UR7+0x34850], R0 ;  /* 0x03485000ff0075a7 */ /* 0x000e640008020147 */
[----:B-1----:R-:W-:Y:S05]  /*b100*/  @!P1 BRA `(.L_x_203) ;  /* 0x0000006400409947 */ /* 0x002fea0003800000 */
.L_x_202:
[----:B------:R-:W-:Y:S01]  /*b110*/  UIADD3 UR4, UR61, 0x400, URZ ;  /* 0x000004003d047890 */ /* 0x000fe2000fffe03f */
[----:B------:R-:W-:Y:S01]  /*b120*/  WARPGROUP.ARRIVE ;  /* 0x00000000000079c5 */ /* 0x000fe20000000000 */
[----:B------:R-:W-:Y:S01]  /*b130*/  UMOV UR11, 0x40000040 ;  /* 0x40000040000b7882 */ /* 0x000fe20000000000 */
[----:B01----:R-:W0:Y:S01]  /*b140*/  SHFL.BFLY PT, R0, R13, 0x2, 0x1f ;  /* 0x0c401f000d007f89 */ /* 0x003e2200000e0000 */
[----:B------:R-:W-:Y:S01]  /*b150*/  USHF.R.U32.HI UR4, URZ, 0x4, UR4 ;  /* 0x000000043f047899 */ /* 0x000fe20008011604 */
[----:B------:R-:W-:Y:S02]  /*b160*/  IMAD.MOV.U32 R8, RZ, RZ, RZ ;  /* 0x000000ffff087224 */ /* 0x000fe400078e00ff */
[----:B------:R-:W1:Y:S01]  /*b170*/  SHFL.BFLY PT, R5, R12, 0x2, 0x1f ;  /* 0x0c401f000c057f89 */ /* 0x000e6200000e0000 */
[----:B------:R-:W-:Y:S01]  /*b180*/  ULOP3.LUT UR4, UR4, 0x3fff, URZ, 0xc0, !UPT ;  /* 0x00003fff04047892 */ /* 0x000fe2000f8ec03f */
[----:B------:R-:W-:-:S03]  /*b190*/  IMAD.MOV.U32 R17, RZ, RZ, -0x800000 ;  /* 0xff800000ff117424 */ /* 0x000fc600078e00ff */
[----:B------:R-:W-:-:S04]  /*b1a0*/  ULOP3.LUT UR4, UR4, 0x5800000, URZ, 0xfc, !UPT ;  /* 0x0580000004047892 */ /* 0x000fc8000f8efc3f */
[----:B------:R-:W-:-:S04]  /*b1b0*/  UIMAD UR4, UR60, 0xb00, UR4 ;  /* 0x00000b003c0478a4 */ /* 0x000fc8000f8e0204 */
[----:B------:R-:W-:-:S03]  /*b1c0*/  UIADD3 UR6, UR4, 0x80, URZ ;  /* 0x0000008004067890 */ /* 0x000fc6000fffe03f */
[----:B------:R-:W-:Y:S02]  /*b1d0*/  UMOV UR10, UR4 ;  /* 0x00000004000a7c82 */ /* 0x000fe40008000000 */
[----:B------:R-:W-:Y:S01]  /*b1e0*/  HGMMA.64x128x16.F32.BF16 R24, R176, gdesc[UR8].tnspB, R24, gsb0 ;  /* 0x41e00008b0187df0 */ /* 0x000fe20008001818 */
[----:B------:R-:W-:Y:S01]  /*b1f0*/  UMOV UR11, 0x40000040 ;  /* 0x40000040000b7882 */ /* 0x000fe20000000000 */
[----:B------:R-:W-:Y:S01]  /*b200*/  UMOV UR10, UR6 ;  /* 0x00000006000a7c82 */ /* 0x000fe20008000000 */
[----:B------:R-:W-:Y:S01]  /*b210*/  UIADD3 UR6, UR4, 0x100, URZ ;  /* 0x0000010004067890 */ /* 0x000fe2000fffe03f */
[----:B0-----:R-:W-:Y:S01]  /*b220*/  FADD.FTZ R0, R0, R13 ;  /* 0x0000000d00007221 */ /* 0x001fe20000010000 */
[----:B-1----:R-:W-:-:S04]  /*b230*/  FADD.FTZ R4, R5, R12 ;  /* 0x0000000c05047221 */ /* 0x002fc80000010000 */
[----:B------:R-:W0:Y:S04]  /*b240*/  SHFL.BFLY PT, R5, R0, 0x1, 0x1f ;  /* 0x0c201f0000057f89 */ /* 0x000e2800000e0000 */
[----:B------:R-:W1:Y:S01]  /*b250*/  SHFL.BFLY PT, R7, R4, 0x1, 0x1f ;  /* 0x0c201f0004077f89 */ /* 0x000e6200000e0000 */
[----:B0-----:R-:W-:Y:S01]  /*b260*/  FADD.FTZ R14, R0, R5 ;  /* 0x00000005000e7221 */ /* 0x001fe20000010000 */
[----:B------:R-:W-:Y:S02]  /*b270*/  IMAD.MOV.U32 R5, RZ, RZ, RZ ;  /* 0x000000ffff057224 */ /* 0x000fe400078e00ff */
[----:B------:R-:W-:Y:S02]  /*b280*/  IMAD.MOV.U32 R0, RZ, RZ, -0x800000 ;  /* 0xff800000ff007424 */ /* 0x000fe400078e00ff */
[----:B-1----:R-:W-:Y:S01]  /*b290*/  FADD.FTZ R15, R4, R7 ;  /* 0x00000007040f7221 */ /* 0x002fe20000010000 */
[----:B------:R-:W-:-:S04]  /*b2a0*/  FSETP.NE.FTZ.AND P1, PT, R14, RZ, PT ;  /* 0x000000ff0e00720b */ /* 0x000fc80003f35000 */
[----:B------:R-:W-:-:S09]  /*b2b0*/  FSETP.NE.FTZ.AND P2, PT, R15, RZ, PT ;  /* 0x000000ff0f00720b */ /* 0x000fd20003f55000 */
[----:B------:R-:W0:Y:S01]  /*b2c0*/  @P1 MUFU.LG2 R6, R14 ;  /* 0x0000000e00061308 */ /* 0x000e220000000c00 */
[----:B------:R-:W-:-:S03]  /*b2d0*/  @P1 FMUL.FTZ R4, R10, 0.69314718246459960938 ;  /* 0x3f3172180a041820 */ /* 0x000fc60000410000 */
[----:B------:R-:W-:-:S04]  /*b2e0*/  @P2 FMUL.FTZ R13, R10, 0.69314718246459960938 ;  /* 0x3f3172180a0d2820 */ /* 0x000fc80000410000 */
[----:B------:R-:W1:Y:S08]  /*b2f0*/  @P2 MUFU.LG2 R9, R15 ;  /* 0x0000000f00092308 */ /* 0x000e700000000c00 */
[----:B------:R2:W3:Y:S01]  /*b300*/  @P1 MUFU.RCP R5, R14 ;  /* 0x0000000e00051308 */ /* 0x0004e20000001000 */
[----:B0-----:R-:W-:-:S04]  /*b310*/  @P1 FMUL.FTZ R7, R6, 0.69314718246459960938 ;  /* 0x3f31721806071820 */ /* 0x001fc80000410000 */
[----:B------:R-:W-:-:S03]  /*b320*/  @P1 FFMA.FTZ R0, R4, R3, R7 ;  /* 0x0000000304001223 */ /* 0x000fc60000010007 */
[----:B------:R2:W0:Y:S01]  /*b330*/  @P2 MUFU.RCP R8, R15 ;  /* 0x0000000f00082308 */ /* 0x0004220000001000 */
[----:B-1----:R-:W-:-:S04]  /*b340*/  @P2 FMUL.FTZ R6, R9, 0.69314718246459960938 ;  /* 0x3f31721809062820 */ /* 0x002fc80000410000 */
[----:B------:R-:W-:Y:S01]  /*b350*/  @P2 FFMA.FTZ R17, R13, R11, R6 ;  /* 0x0000000b0d112223 */ /* 0x000fe20000010006 */
        /* <DEDUP_REMOVED lines=50> */
[----:B------:R-:W-:Y:S01]  /*b680*/  HGMMA.64x128x16.F32.BF16 R24, R212, gdesc[UR8].tnspB, R24, gsb0 ;  /* 0x41e00008d4187df0 */ /* 0x000fe20008001818 */
[----:B------:R-:W-:Y:S01]  /*b690*/  UMOV UR10, UR4 ;  /* 0x00000004000a7c82 */ /* 0x000fe20008000000 */
[----:B------:R-:W-:Y:S01]  /*b6a0*/  UMOV UR11, 0x40000040 ;  /* 0x40000040000b7882 */ /* 0x000fe20000000000 */
[----:B------:R-:W-:Y:S02]  /*b6b0*/  WARPGROUP.DEPBAR.LE gsb0, 0x0 ;  /* 0x00008000000079c5 */ /* 0x000fe40000010000 */
[----:B------:R-:W-:-:S07]  /*b6c0*/  WARPGROUP.ARRIVE ;  /* 0x00000000000079c5 */ /* 0x000fce0000000000 */
[----:B------:R-:W-:Y:S03]  /*b6d0*/  HGMMA.64x128x16.F32.BF16 R24, R216, gdesc[UR8].tnspB, R24, gsb0 ;  /* 0x41e00008d8187df0 */ /* 0x000fe60008001818 */
[----:B------:R-:W-:Y:S02]  /*b6e0*/  WARPGROUP.DEPBAR.LE gsb0, 0x0 ;  /* 0x00008000000079c5 */ /* 0x000fe40000010000 */
[----:B0-23--:R-:W-:Y:S05]  /*b6f0*/  @!P0 BRA `(.L_x_204) ;  /* 0x0000000000048947 */ /* 0x00dfea0003800000 */
[----:B------:R-:W-:Y:S01]  /*b700*/  BPT.TRAP 0x1 ;  /* 0x000000040000795c */ /* 0x000fe20000300000 */
.L_x_204:
[----:B------:R-:W0:Y:S01]  /*b710*/  S2UR UR6, SR_SWINHI ;  /* 0x00000000000679c3 */ /* 0x000e220000002f00 */
[----:B------:R-:W-:Y:S01]  /*b720*/  ISETP.NE.AND P1, PT, R18, RZ, PT ;  /* 0x000000ff1200720c */ /* 0x000fe20003f25270 */
[----:B------:R-:W-:Y:S02]  /*b730*/  IMAD.U32 R3, RZ, RZ, UR7 ;  /* 0x00000007ff037e24 */ /* 0x000fe4000f8e00ff */
        /* <DEDUP_REMOVED lines=11> */
[----:B------:R-:W-:-:S02]  /*b7f0*/  @P1 VIADD R3, R3, 0x34860 ;  /* 0x0003486003031836 */ /* 0x000fc40000000000 */
        /* <DEDUP_REMOVED lines=9> */
[----:B------:R-:W-:Y:S01]  /*b890*/  UMOV UR4, UR61 ;  /* 0x0000003d00047c82 */ /* 0x000fe20008000000 */
[----:B0-----:R-:W-:Y:S01]  /*b8a0*/  UMOV UR5, UR6 ;  /* 0x0000000600057c82 */ /* 0x001fe20008000000 */
[----:B------:R-:W-:Y:S01]  /*b8b0*/  FMUL.FTZ R65, R65, R5 ;  /* 0x0000000541417220 */ /* 0x000fe20000410000 */
[----:B------:R-:W-:-:S02]  /*b8c0*/  IMAD.U32 R36, RZ, RZ, UR4 ;  /* 0x00000004ff247e24 */ /* 0x000fc4000f8e00ff */
[-C--:B------:R-:W-:Y:S01]  /*b8d0*/  FMUL.FTZ R64, R64, R5.reuse ;  /* 0x0000000540407220 */ /* 0x080fe20000410000 */
        /* <DEDUP_REMOVED lines=11> */
[----:B------:R-:W-:Y:S01]  /*b990*/  IMAD.WIDE R4, R233, 0x2, R36 ;  /* 0x00000002e9047825 */ /* 0x000fe200078e0224 */
[----:B------:R-:W-:-:S03]  /*b9a0*/  @P1 PRMT R3, R22, 0x654, R3 ;  /* 0x0000065416031816 */ /* 0x000fc60000000003 */
[-C--:B------:R-:W-:Y:S01]  /*b9b0*/  FMUL.FTZ R27, R27, R8.reuse ;  /* 0x000000081b1b7220 */ /* 0x080fe20000410000 */
[-C--:B------:R-:W-:Y:S01]  /*b9c0*/  FMUL.FTZ R100, R26, R8.reuse ;  /* 0x000000081a647220 */ /* 0x080fe20000410000 */
[----:B------:R-:W-:Y:S01]  /*b9d0*/  IMAD R9, R225, 0x40, R220 ;  /* 0x00000040e1097824 */ /* 0x000fe200078e02dc */
[----:B------:R0:W-:Y:S01]  /*b9e0*/  @P1 SYNCS.ARRIVE.TRANS64.RED.A1T0 RZ, [R3+URZ], RZ ;  /* 0x000000ff03ff19a7 */ /* 0x0001e2000810043f */
[----:B------:R-:W-:Y:S01]  /*b9f0*/  IADD3 R10, P1, R4, 0x4040, RZ ;  /* 0x00004040040a7810 */ /* 0x000fe20007f3e0ff */
[----:B------:R-:W-:Y:S01]  /*ba00*/  FMUL.FTZ R31, R31, R8 ;  /* 0x000000081f1f7220 */ /* 0x000fe20000410000 */
[----:B------:R-:W-:-:S04]  /*ba10*/  IMAD.WIDE R36, R9, 0x2, R36 ;  /* 0x0000000209247825 */ /* 0x000fc800078e0224 */
[-C--:B------:R-:W-:Y:S01]  /*ba20*/  FMUL.FTZ R104, R30, R8.reuse ;  /* 0x000000081e687220 */ /* 0x080fe20000410000 */
[----:B------:R-:W-:Y:S01]  /*ba30*/  LOP3.LUT R9, R10, 0x380, RZ, 0xc0, !PT ;  /* 0x000003800a097812 */ /* 0x000fe200078ec0ff */
[-C--:B------:R-:W-:Y:S01]  /*ba40*/  FMUL.FTZ R103, R35, R8.reuse ;  /* 0x0000000823677220 */ /* 0x080fe20000410000 */
[-C--:B------:R-:W-:Y:S01]  /*ba50*/  FMUL.FTZ R106, R34, R8.reuse ;  /* 0x00000008226a7220 */ /* 0x080fe20000410000 */
[----:B0-----:R-:W-:Y:S01]  /*ba60*/  LOP3.LUT R3, R4, 0x380, RZ, 0xc0, !PT ;  /* 0x0000038004037812 */ /* 0x001fe200078ec0ff */
[-C--:B------:R-:W-:Y:S01]  /*ba70*/  FMUL.FTZ R99, R39, R8.reuse ;  /* 0x0000000827637220 */ /* 0x080fe20000410000 */
[-C--:B------:R-:W-:Y:S01]  /*ba80*/  FMUL.FTZ R102, R38, R8.reuse ;  /* 0x0000000826667220 */ /* 0x080fe20000410000 */
[-C--:B------:R-:W-:Y:S01]  /*ba90*/  FMUL.FTZ R96, R43, R8.reuse ;  /* 0x000000082b607220 */ /* 0x080fe20000410000 */
[----:B------:R-:W-:Y:S01]  /*baa0*/  SHF.R.U64 R3, R3, 0x3, RZ ;  /* 0x0000000303037819 */ /* 0x000fe200000012ff */
        /* <DEDUP_REMOVED lines=23> */
[C---:B------:R-:W-:Y:S01]  /*bc20*/  IADD3 R45, P0, R4.reuse, 0x4060, RZ ;  /* 0x00004060042d7810 */ /* 0x040fe20007f1e0ff */
[--C-:B------:R-:W-:Y:S01]  /*bc30*/  IMAD.X R43, RZ, RZ, R5.reuse, P1 ;  /* 0x000000ffff2b7224 */ /* 0x100fe200008e0605 */
[C---:B------:R-:W-:Y:S01]  /*bc40*/  IADD3 R29, P2, R4.reuse, 0x4020, RZ ;  /* 0x00004020041d7810 */ /* 0x040fe20007f5e0ff */
[----:B------:R-:W0:Y:S01]  /*bc50*/  LDC R101, c[0x0][0xc38] ;  /* 0x00030e00ff657b82 */ /* 0x000e220000000800 */
[C---:B------:R-:W-:Y:S01]  /*bc60*/  IADD3 R21, P3, R4.reuse, 0x4000, RZ ;  /* 0x0000400004157810 */ /* 0x040fe20007f7e0ff */
[----:B------:R-:W-:Y:S01]  /*bc70*/  ULDC UR7, c[0x0][0xc44] ;  /* 0x0003110000077ab9 */ /* 0x000fe20000000800 */
        /* <DEDUP_REMOVED lines=8> */
[----:B------:R-:W-:Y:S01]  /*bd00*/  SHF.R.U64 R3, R9, 0x3, RZ ;  /* 0x0000000309037819 */ /* 0x000fe200000012ff */
[----:B------:R-:W-:Y:S01]  /*bd10*/  IMAD.X R9, RZ, RZ, R5, P5 ;  /* 0x000000ffff097224 */ /* 0x000fe200028e0605 */
[----:B------:R-:W-:Y:S01]  /*bd20*/  LOP3.LUT R14, R29, 0x380, RZ, 0xc0, !PT ;  /* 0x000003801d0e7812 */ /* 0x000fe200078ec0ff */
[----:B------:R-:W-:Y:S01]  /*bd30*/  ULDC.64 UR8, c[0x0][0xb90] ;  /* 0x0002e40000087ab9 */ /* 0x000fe20000000a00 */
[----:B------:R-:W-:-:S02]  /*bd40*/  LOP3.LUT R42, R3, R10, RZ, 0x3c, !PT ;  /* 0x0000000a032a7212 */ /* 0x000fc400078e3cff */
[----:B------:R-:W-:Y:S02]  /*bd50*/  LOP3.LUT R3, R8, 0x380, RZ, 0xc0, !PT ;  /* 0x0000038008037812 */ /* 0x000fe400078ec0ff */
[----:B------:R-:W-:Y:S02]  /*bd60*/  SHF.R.U64 R14, R14, 0x3, RZ ;  /* 0x000000030e0e7819 */ /* 0x000fe400000012ff */
[----:B------:R-:W-:Y:S02]  /*bd70*/  SHF.R.U64 R3, R3, 0x3, RZ ;  /* 0x0000000303037819 */ /* 0x000fe400000012ff */
[----:B------:R-:W-:Y:S02]  /*bd80*/  LOP3.LUT R40, R14, R29, RZ, 0x3c, !PT ;  /* 0x0000001d0e287212 */ /* 0x000fe400078e3cff */
[----:B------:R-:W-:Y:S02]  /*bd90*/  LOP3.LUT R10, R21, 0x380, RZ, 0xc0, !PT ;  /* 0x00000380150a7812 */ /* 0x000fe400078ec0ff */
[----:B------:R-:W-:-:S02]  /*bda0*/  LOP3.LUT R14, R3, R8, RZ, 0x3c, !PT ;  /* 0x00000008030e7212 */ /* 0x000fc400078e3cff */
[----:B------:R-:W-:Y:S02]  /*bdb0*/  LOP3.LUT R8, R13, 0x380, RZ, 0xc0, !PT ;  /* 0x000003800d087812 */ /* 0x000fe400078ec0ff */
[----:B------:R-:W-:Y:S02]  /*bdc0*/  LOP3.LUT R3, R12, 0x380, RZ, 0xc0, !PT ;  /* 0x000003800c037812 */ /* 0x000fe400078ec0ff */
[----:B------:R-:W-:Y:S02]  /*bdd0*/  SHF.R.U64 R10, R10, 0x3, RZ ;  /* 0x000000030a0a7819 */ /* 0x000fe400000012ff */
[----:B------:R-:W-:Y:S02]  /*bde0*/  SHF.R.U64 R8, R8, 0x3, RZ ;  /* 0x0000000308087819 */ /* 0x000fe400000012ff */
[----:B------:R-:W-:Y:S02]  /*bdf0*/  SHF.R.U64 R3, R3, 0x3, RZ ;  /* 0x0000000303037819 */ /* 0x000fe400000012ff */
[----:B------:R-:W-:-:S02]  /*be00*/  LOP3.LUT R38, R10, R21, RZ, 0x3c, !PT ;  /* 0x000000150a267212 */ /* 0x000fc400078e3cff */
[----:B------:R-:W-:Y:S02]  /*be10*/  LOP3.LUT R10, R8, R13, RZ, 0x3c, !PT ;  /* 0x0000000d080a7212 */ /* 0x000fe400078e3cff */
[----:B------:R-:W-:Y:S02]  /*be20*/  LOP3.LUT R8, R3, R12, RZ, 0x3c, !PT ;  /* 0x0000000c03087212 */ /* 0x000fe400078e3cff */
[----:B------:R-:W1:Y:S01]  /*be30*/  LDC R3, c[0x0][0xbe8] ;  /* 0x0002fa00ff037b82 */ /* 0x000e620000000800 */
[----:B------:R-:W-:Y:S02]  /*be40*/  R2UR UR13, R228 ;  /* 0x00000000e40d72ca */ /* 0x000fe400000e0000 */
[----:B------:R-:W-:Y:S02]  /*be50*/  R2UR UR12, R229 ;  /* 0x00000000e50c72ca */ /* 0x000fe400000e0000 */
[----:B------:R-:W-:Y:S02]  /*be60*/  R2UR UR11, R227 ;  /* 0x00000000e30b72ca */ /* 0x000fe400000e0000 */
[----:B------:R-:W-:-:S02]  /*be70*/  LOP3.LUT R44, R45, 0x380, RZ, 0xc0, !PT ;  /* 0x000003802d2c7812 */ /* 0x000fc400078ec0ff */
[----:B------:R-:W-:Y:S02]  /*be80*/  MOV R109, R4 ;  /* 0x00000004006d7202 */ /* 0x000fe40000000f00 */
[----:B------:R-:W-:Y:S02]  /*be90*/  SHF.R.U64 R44, R44, 0x3, RZ ;  /* 0x000000032c2c7819 */ /* 0x000fe400000012ff */
[----:B------:R-:W-:Y:S01]  /*bea0*/  F2FP.BF16.F32.PACK_AB R6, R6, R7 ;  /* 0x000000070606723e */ /* 0x000fe200000010ff */
[----:B------:R-:W-:Y:S01]  /*beb0*/  UIADD3 UR4, -UR13, URZ, URZ ;  /* 0x0000003f0d047290 */ /* 0x000fe2000fffe13f */
[----:B------:R-:W-:Y:S01]  /*bec0*/  LOP3.LUT R44, R44, R45, RZ, 0x3c, !PT ;  /* 0x0000002d2c2c7212 */ /* 0x000fe200078e3cff */
[----:B------:R-:W-:Y:S01]  /*bed0*/  IMAD R98, RZ, RZ, -UR12 ;  /* 0x8000000cff627e24 */ /* 0x000fe2000f8e02ff */
[----:B------:R-:W-:Y:S01]  /*bee0*/  F2FP.BF16.F32.PACK_AB R7, R31, R104 ;  /* 0x000000681f07723e */ /* 0x000fe200000010ff */
[----:B------:R-:W-:Y:S01]  /*bef0*/  IMAD.X R45, RZ, RZ, R5, P0 ;  /* 0x000000ffff2d7224 */ /* 0x000fe200000e0605 */
[----:B------:R-:W-:Y:S01]  /*bf00*/  UIMAD UR7, UR7, UR4, UR12 ;  /* 0x00000004070772a4 */ /* 0x000fe2000f8e020c */
[----:B0-----:R-:W-:Y:S01]  /*bf10*/  IMAD R98, R101, R98, UR11 ;  /* 0x0000000b65627e24 */ /* 0x001fe2000f8e0262 */
[----:B------:R-:W-:Y:S01]  /*bf20*/  F2FP.BF16.F32.PACK_AB R5, R27, R100 ;  /* 0x000000641b05723e */ /* 0x000fe200000010ff */
[----:B------:R-:W-:Y:S01]  /*bf30*/  USHF.R.S32.HI UR11, URZ, 0x1f, UR13 ;  /* 0x0000001f3f0b7899 */ /* 0x000fe2000801140d */
[----:B------:R-:W0:Y:S01]  /*bf40*/  LDC.64 R100, c[0x0][0xb98] ;  /* 0x0002e600ff647b82 */ /* 0x000e220000000a00 */
[----:B-1----:R-:W-:Y:S01]  /*bf50*/  ISETP.NE.AND P1, PT, R3, 0x1, PT ;  /* 0x000000010300780c */ /* 0x002fe20003f25270 */
[----:B------:R-:W-:Y:S01]  /*bf60*/  USHF.R.S32.HI UR10, URZ, 0x1f, UR7 ;  /* 0x0000001f3f0a7899 */ /* 0x000fe20008011407 */
[----:B------:R-:W-:Y:S01]  /*bf70*/  IMAD R110, R98, 0x80, R232 ;  /* 0x00000080626e7824 */ /* 0x000fe200078e02e8 */
[----:B------:R-:W-:Y:S01]  /*bf80*/  MOV R104, R44 ;  /* 0x0000002c00687202 */ /* 0x000fe20000000f00 */
[----:B------:R-:W-:Y:S01]  /*bf90*/  UIMAD.WIDE.U32 UR4, UR7, UR8, URZ ;  /* 0x00000008070472a5 */ /* 0x000fe2000f8e003f */
[----:B------:R-:W-:Y:S01]  /*bfa0*/  IADD3 R21, P6, R36, 0x1000, RZ ;  /* 0x0000100024157810 */ /* 0x000fe20007fde0ff */
[----:B------:R-:W-:Y:S01]  /*bfb0*/  UIMAD UR6, UR10, UR8, URZ ;  /* 0x000000080a0672a4 */ /* 0x000fe2000f8e023f */
[----:B------:R-:W-:Y:S01]  /*bfc0*/  IMAD.MOV.U32 R45, RZ, RZ, R110 ;  /* 0x000000ffff2d7224 */ /* 0x000fe200078e006e */
[----:B------:R-:W-:Y:S01]  /*bfd0*/  F2FP.BF16.F32.PACK_AB R4, R25, R20 ;  /* 0x000000141904723e */ /* 0x000fe200000010ff */
[----:B------:R-:W-:Y:S01]  /*bfe0*/  BAR.SYNC.DEFER_BLOCKING 0x1, 0x100 ;  /* 0x0044000000007b1d */ /* 0x000fe20000010000 */
[----:B------:R-:W-:Y:S01]  /*bff0*/  UIMAD UR6, UR7, UR9, UR6 ;  /* 0x00000009070672a4 */ /* 0x000fe2000f8e0206 */
[----:B------:R-:W-:Y:S01]  /*c000*/  LOP3.LUT R34, R21, 0x380, RZ, 0xc0, !PT ;  /* 0x0000038015227812 */ /* 0x000fe200078ec0ff */
[----:B------:R-:W-:Y:S01]  /*c010*/  IMAD.U32 R13, RZ, RZ, UR5 ;  /* 0x00000005ff0d7e24 */ /* 0x000fe2000f8e00ff */
[----:B------:R-:W-:Y:S01]  /*c020*/  MOV R108, R38 ;  /* 0x00000026006c7202 */ /* 0x000fe20000000f00 */
[----:B------:R-:W-:-:S03]  /*c030*/  UIADD3 UR6, UR5, UR6, URZ ;  /* 0x0000000605067290 */ /* 0x000fc6000fffe03f */
[----:B------:R-:W1:Y:S01]  /*c040*/  @P1 LDC R107, c[0x0][0xbec] ;  /* 0x0002fb00ff6b1b82 */ /* 0x000e620000000800 */
[----:B------:R-:W-:Y:S01]  /*c050*/  SHF.R.U64 R34, R34, 0x3, RZ ;  /* 0x0000000322227819 */ /* 0x000fe200000012ff */
[----:B------:R-:W-:Y:S01]  /*c060*/  IMAD.U32 R12, RZ, RZ, UR4 ;  /* 0x00000004ff0c7e24 */ /* 0x000fe2000f8e00ff */
[----:B------:R-:W-:Y:S01]  /*c070*/  IADD3 R35, P4, R36, 0x3000, RZ ;  /* 0x0000300024237810 */ /* 0x000fe20007f9e0ff */
[----:B------:R-:W-:Y:S01]  /*c080*/  ULDC.64 UR4, c[0x0][0xb88] ;  /* 0x0002e20000047ab9 */ /* 0x000fe20000000a00 */
[----:B------:R-:W-:Y:S01]  /*c090*/  IMAD.U32 R13, RZ, RZ, UR6 ;  /* 0x00000006ff0d7e24 */ /* 0x000fe2000f8e00ff */
[----:B------:R-:W-:Y:S01]  /*c0a0*/  LOP3.LUT R34, R34, R21, RZ, 0x3c, !PT ;  /* 0x0000001522227212 */ /* 0x000fe200078e3cff */
[----:B------:R-:W-:Y:S01]  /*c0b0*/  ULDC UR6, c[0x0][0xa88] ;  /* 0x0002a20000067ab9 */ /* 0x000fe20000000800 */
[----:B------:R-:W2:Y:S01]  /*c0c0*/  @P1 LDC R111, c[0x0][0xbf0] ;  /* 0x0002fc00ff6f1b82 */ /* 0x000ea20000000800 */
[----:B------:R-:W-:Y:S01]  /*c0d0*/  IADD3 R21, P0, R36, 0x6000, RZ ;  /* 0x0000600024157810 */ /* 0x000fe20007f1e0ff */
[----:B0-----:R-:W-:Y:S01]  /*c0e0*/  IMAD.WIDE.U32 R12, R100, UR13, R12 ;  /* 0x0000000d640c7c25 */ /* 0x001fe2000f8e000c */
[C---:B------:R-:W-:Y:S01]  /*c0f0*/  IADD3 R33, P5, R36.reuse, 0x2000, RZ ;  /* 0x0000200024217810 */ /* 0x040fe20007fbe0ff */
[----:B------:R-:W-:Y:S01]  /*c100*/  ULDC.64 UR8, c[0x0][0x208] ;  /* 0x0000820000087ab9 */ /* 0x000fe20000000a00 */
[----:B------:R-:W-:Y:S01]  /*c110*/  LOP3.LUT R30, R35, 0x380, RZ, 0xc0, !PT ;  /* 0x00000380231e7812 */ /* 0x000fe200078ec0ff */
[--C-:B------:R-:W-:Y:S01]  /*c120*/  IMAD.X R25, RZ, RZ, R37.reuse, P0 ;  /* 0x000000ffff197224 */ /* 0x100fe200000e0625 */
[----:B------:R-:W-:Y:S01]  /*c130*/  LOP3.LUT R32, R33, 0x380, RZ, 0xc0, !PT ;  /* 0x0000038021207812 */ /* 0x000fe200078ec0ff */
[----:B------:R-:W-:Y:S01]  /*c140*/  IMAD.X R31, RZ, RZ, R37, P4 ;  /* 0x000000ffff1f7224 */ /* 0x000fe200020e0625 */
[----:B------:R-:W-:Y:S01]  /*c150*/  IADD3 R29, P2, R36, 0x5000, RZ ;  /* 0x00005000241d7810 */ /* 0x000fe20007f5e0ff */
[----:B------:R0:W-:Y:S01]  /*c160*/  STSM.16.M88.4 [R109], R4 ;  /* 0x000000046d007844 */ /* 0x0001e20000000200 */
[----:B------:R-:W-:-:S02]  /*c170*/  SHF.R.U64 R30, R30, 0x3, RZ ;  /* 0x000000031e1e7819 */ /* 0x000fc400000012ff */
[----:B------:R-:W-:Y:S01]  /*c180*/  SHF.R.U64 R32, R32, 0x3, RZ ;  /* 0x0000000320207819 */ /* 0x000fe200000012ff */
[--C-:B------:R-:W-:Y:S01]  /*c190*/  IMAD.X R27, RZ, RZ, R37.reuse, P2 ;  /* 0x000000ffff1b7224 */ /* 0x100fe200010e0625 */
[----:B------:R-:W-:Y:S01]  /*c1a0*/  LOP3.LUT R26, R29, 0x380, RZ, 0xc0, !PT ;  /* 0x000003801d1a7812 */ /* 0x000fe200078ec0ff */
[----:B-1----:R-:W-:Y:S01]  /*c1b0*/  @P1 IMAD.HI.U32 R44, R110, R107, RZ ;  /* 0x0000006b6e2c1227 */ /* 0x002fe200078e00ff */
[----:B------:R-:W-:Y:S02]  /*c1c0*/  LOP3.LUT R30, R30, R35, RZ, 0x3c, !PT ;  /* 0x000000231e1e7212 */ /* 0x000fe400078e3cff */
[----:B------:R-:W-:Y:S01]  /*c1d0*/  LOP3.LUT R32, R32, R33, RZ, 0x3c, !PT ;  /* 0x0000002120207212 */ /* 0x000fe200078e3cff */
[----:B------:R-:W-:Y:S01]  /*c1e0*/  IMAD.X R35, RZ, RZ, R37, P6 ;  /* 0x000000ffff237224 */ /* 0x000fe200030e0625 */
[----:B------:R-:W-:Y:S02]  /*c1f0*/  MOV R15, R14 ;  /* 0x0000000e000f7202 */ /* 0x000fe40000000f00 */
[----:B------:R-:W-:-:S02]  /*c200*/  IADD3 R33, P3, R36, 0x4000, RZ ;  /* 0x0000400024217810 */ /* 0x000fc40007f7e0ff */
[----:B--2---:R-:W-:Y:S01]  /*c210*/  @P1 SHF.R.U32.HI R45, RZ, R111, R44 ;  /* 0x0000006fff2d1219 */ /* 0x004fe2000001162c */
[----:B0-----:R-:W-:Y:S01]  /*c220*/  IMAD R4, R100, UR11, RZ ;  /* 0x0000000b64047c24 */ /* 0x001fe2000f8e02ff */
[----:B------:R-:W-:Y:S02]  /*c230*/  MOV R109, R10 ;  /* 0x0000000a006d7202 */ /* 0x000fe40000000f00 */
[--C-:B------:R-:W-:Y:S01]  /*c240*/  SHF.R.S32.HI R39, RZ, 0x1f, R45.reuse ;  /* 0x0000001fff277819 */ /* 0x100fe2000001142d */
[----:B------:R-:W-:Y:S01]  /*c250*/  IMAD.MOV R38, RZ, RZ, -R45 ;  /* 0x000000ffff267224 */ /* 0x000fe200078e0a2d */
[----:B------:R-:W-:Y:S01]  /*c260*/  IADD3 R12, P0, R45, R12, RZ ;  /* 0x0000000c2d0c7210 */ /* 0x000fe20007f1e0ff */
[----:B------:R-:W-:Y:S01]  /*c270*/  IMAD R101, R101, UR13, R4 ;  /* 0x0000000d65657c24 */ /* 0x000fe2000f8e0204 */
[----:B------:R-:W-:Y:S01]  /*c280*/  F2FP.BF16.F32.PACK_AB R4, R94, R95 ;  /* 0x0000005f5e04723e */ /* 0x000fe200000010ff */
[----:B------:R-:W-:Y:S01]  /*c290*/  IMAD R11, R3, R38, R110 ;  /* 0x00000026030b7224 */ /* 0x000fe200078e026e */
[----:B------:R-:W-:-:S02]  /*c2a0*/  F2FP.BF16.F32.PACK_AB R5, R103, R106 ;  /* 0x0000006a6705723e */ /* 0x000fc400000010ff */
[----:B------:R-:W-:Y:S02]  /*c2b0*/  IADD3.X R13, R39, R13, R101, P0, !PT ;  /* 0x0000000d270d7210 */ /* 0x000fe400007fe465 */
[----:B------:R-:W-:Y:S02]  /*c2c0*/  SHF.R.S32.HI R10, RZ, 0x1f, R11 ;  /* 0x0000001fff0a7819 */ /* 0x000fe4000001140b */
[----:B------:R-:W-:Y:S01]  /*c2d0*/  F2FP.BF16.F32.PACK_AB R6, R92, R93 ;  /* 0x0000005d5c06723e */ /* 0x000fe200000010ff */
[----:B------:R-:W-:Y:S01]  /*c2e0*/  IMAD.WIDE.U32 R12, R11, UR4, R12 ;  /* 0x000000040b0c7c25 */ /* 0x000fe2000f8e000c */
[----:B------:R-:W-:Y:S02]  /*c2f0*/  F2FP.BF16.F32.PACK_AB R7, R99, R102 ;  /* 0x000000666307723e */ /* 0x000fe400000010ff */
[----:B------:R-:W-:Y:S01]  /*c300*/  SHF.R.U64 R26, R26, 0x3, RZ ;  /* 0x000000031a1a7819 */ /* 0x000fe200000012ff */
[----:B------:R-:W-:Y:S01]  /*c310*/  IMAD R10, R10, UR4, RZ ;  /* 0x000000040a0a7c24 */ /* 0x000fe2000f8e02ff */
[----:B------:R-:W-:Y:S01]  /*c320*/  IADD3 R105, P6, R36, 0x7000, RZ ;  /* 0x0000700024697810 */ /* 0x000fe20007fde0ff */
[----:B------:R0:W-:Y:S01]  /*c330*/  STSM.16.M88.4 [R15], R4 ;  /* 0x000000040f007844 */ /* 0x0001e20000000200 */
[----:B------:R-:W-:Y:S01]  /*c340*/  MOV R107, R40 ;  /* 0x00000028006b7202 */ /* 0x000fe20000000f00 */
[----:B------:R-:W-:Y:S01]  /*c350*/  IMAD R39, R11, UR5, R10 ;  /* 0x000000050b277c24 */ /* 0x000fe2000f8e020a */
[----:B------:R-:W-:Y:S01]  /*c360*/  LOP3.LUT R26, R26, R29, RZ, 0x3c, !PT ;  /* 0x0000001d1a1a7212 */ /* 0x000fe200078e3cff */
[----:B------:R-:W-:Y:S01]  /*c370*/  IMAD R41, R98, 0x80, R231 ;  /* 0x0000008062297824 */ /* 0x000fe200078e02e7 */
[----:B------:R-:W-:Y:S01]  /*c380*/  LOP3.LUT R20, R105, 0x380, RZ, 0xc0, !PT ;  /* 0x0000038069147812 */ /* 0x000fe200078ec0ff */
[----:B------:R-:W-:Y:S01]  /*c390*/  ULDC.64 UR4, c[0x0][0xb50] ;  /* 0x0002d40000047ab9 */ /* 0x000fe20000000a00 */
[----:B------:R-:W-:Y:S01]  /*c3a0*/  IMAD R92, R3, UR6, RZ ;  /* 0x00000006035c7c24 */ /* 0x000fe2000f8e02ff */
[----:B------:R-:W-:Y:S01]  /*c3b0*/  MOV R14, R8 ;  /* 0x00000008000e7202 */ /* 0x000fe20000000f00 */
[----:B------:R-:W-:Y:S01]  /*c3c0*/  IMAD.X R29, RZ, RZ, R37, P3 ;  /* 0x000000ffff1d7224 */ /* 0x000fe200018e0625 */
[----:B------:R-:W-:-:S02]  /*c3d0*/  LOP3.LUT P0, RZ, R226, 0x3, RZ, 0xc0, !PT ;  /* 0x00000003e2ff7812 */ /* 0x000fc4000780c0ff */
[----:B------:R-:W-:Y:S02]  /*c3e0*/  F2FP.BF16.F32.PACK_AB R8, R88, R91 ;  /* 0x0000005b5808723e */ /* 0x000fe400000010ff */
[----:B------:R-:W-:Y:S01]  /*c3f0*/  F2FP.BF16.F32.PACK_AB R9, R96, R97 ;  /* 0x000000616009723e */ /* 0x000fe200000010ff */
[----:B0-----:R-:W-:Y:S01]  /*c400*/  VIADD R5, R41, 0x8 ;  /* 0x0000000829057836 */ /* 0x001fe20000000000 */
[----:B------:R-:W-:Y:S01]  /*c410*/  F2FP.BF16.F32.PACK_AB R10, R89, R90 ;  /* 0x0000005a590a723e */ /* 0x000fe200000010ff */
[----:B------:R-:W-:Y:S01]  /*c420*/  IMAD.IADD R7, R13, 0x1, R39 ;  /* 0x000000010d077824 */ /* 0x000fe200078e0227 */
[----:B------:R-:W-:Y:S02]  /*c430*/  F2FP.BF16.F32.PACK_AB R11, R47, R46 ;  /* 0x0000002e2f0b723e */ /* 0x000fe400000010ff */
[----:B------:R-:W-:Y:S02]  /*c440*/  LEA R38, P3, R12, UR4, 0x2 ;  /* 0x000000040c267c11 */ /* 0x000fe4000f8610ff */
[----:B------:R-:W-:Y:S01]  /*c450*/  SHF.R.U64 R20, R20, 0x3, RZ ;  /* 0x0000000314147819 */ /* 0x000fe200000012ff */
[----:B------:R0:W-:Y:S01]  /*c460*/  STSM.16.M88.4 [R14], R8 ;  /* 0x000000080e007844 */ /* 0x0001e20000000200 */
[----:B------:R-:W-:-:S02]  /*c470*/  ISETP.GE.OR P2, PT, R41, R92, P0 ;  /* 0x0000005c2900720c */ /* 0x000fc40000746670 */
[----:B------:R-:W-:Y:S01]  /*c480*/  ISETP.GE.OR P0, PT, R5, R92, P0 ;  /* 0x0000005c0500720c */ /* 0x000fe20000706670 */
[----:B------:R-:W-:Y:S01]  /*c490*/  SHFL.IDX PT, R88, R38, RZ, 0x1c1f ;  /* 0x001c1fff26587589 */ /* 0x000fe200000e0000 */
[----:B------:R-:W-:Y:S02]  /*c4a0*/  LEA.HI.X R39, R12, UR5, R7, 0x2, P3 ;  /* 0x000000050c277c11 */ /* 0x000fe400098f1407 */
[----:B------:R-:W-:Y:S01]  /*c4b0*/  F2FP.BF16.F32.PACK_AB R4, R49, R48 ;  /* 0x000000303104723e */ /* 0x000fe200000010ff */
[----:B------:R-:W-:Y:S01]  /*c4c0*/  SHFL.IDX PT, R90, R38, 0x1, 0x1c1f ;  /* 0x003c1f00265a7f89 */ /* 0x000fe200000e0000 */
[----:B------:R-:W-:Y:S02]  /*c4d0*/  F2FP.BF16.F32.PACK_AB R5, R51, R50 ;  /* 0x000000323305723e */ /* 0x000fe400000010ff */
[----:B------:R-:W-:Y:S01]  /*c4e0*/  F2FP.BF16.F32.PACK_AB R6, R53, R52 ;  /* 0x000000343506723e */ /* 0x000fe200000010ff */
[----:B------:R-:W1:Y:S01]  /*c4f0*/  SHFL.IDX PT, R89, R39, RZ, 0x1c1f ;  /* 0x001c1fff27597589 */ /* 0x000e6200000e0000 */
[----:B------:R-:W-:-:S02]  /*c500*/  F2FP.BF16.F32.PACK_AB R7, R55, R54 ;  /* 0x000000363707723e */ /* 0x000fc400000010ff */
[----:B------:R-:W-:Y:S01]  /*c510*/  LOP3.LUT R20, R20, R105, RZ, 0x3c, !PT ;  /* 0x0000006914147212 */ /* 0x000fe200078e3cff */
[----:B------:R-:W2:Y:S01]  /*c520*/  SHFL.IDX PT, R91, R39, 0x1, 0x1c1f ;  /* 0x003c1f00275b7f89 */ /* 0x000ea200000e0000 */
[----:B------:R-:W-:Y:S02]  /*c530*/  F2FP.BF16.F32.PACK_AB R12, R57, R56 ;  /* 0x00000038390c723e */ /* 0x000fe400000010ff */
[----:B------:R-:W-:Y:S01]  /*c540*/  F2FP.BF16.F32.PACK_AB R13, R59, R58 ;  /* 0x0000003a3b0d723e */ /* 0x000fe200000010ff */
[----:B------:R-:W-:Y:S01]  /*c550*/  STSM.16.M88.4 [R109], R4 ;  /* 0x000000046d007844 */ /* 0x000fe20000000200 */
[----:B0-----:R-:W-:Y:S02]  /*c560*/  F2FP.BF16.F32.PACK_AB R14, R61, R60 ;  /* 0x0000003c3d0e723e */ /* 0x001fe400000010ff */
[----:B------:R-:W-:Y:S02]  /*c570*/  F2FP.BF16.F32.PACK_AB R15, R63, R62 ;  /* 0x0000003e3f0f723e */ /* 0x000fe400000010ff */
[----:B------:R-:W-:-:S02]  /*c580*/  MOV R105, R42 ;  /* 0x0000002a00697202 */ /* 0x000fc40000000f00 */
[----:B------:R-:W-:Y:S01]  /*c590*/  F2FP.BF16.F32.PACK_AB R8, R65, R64 ;  /* 0x000000404108723e */ /* 0x000fe200000010ff */
[----:B------:R-:W-:Y:S01]  /*c5a0*/  STSM.16.M88.4 [R108], R12 ;  /* 0x0000000c6c007844 */ /* 0x000fe20000000200 */
[----:B------:R-:W-:Y:S02]  /*c5b0*/  F2FP.BF16.F32.PACK_AB R9, R67, R66 ;  /* 0x000000424309723e */ /* 0x000fe400000010ff */
[----:B------:R-:W-:Y:S02]  /*c5c0*/  F2FP.BF16.F32.PACK_AB R10, R69, R68 ;  /* 0x00000044450a723e */ /* 0x000fe400000010ff */
[----:B------:R-:W-:Y:S02]  /*c5d0*/  F2FP.BF16.F32.PACK_AB R11, R71, R70 ;  /* 0x00000046470b723e */ /* 0x000fe400000010ff */
[----:B------:R-:W-:Y:S02]  /*c5e0*/  F2FP.BF16.F32.PACK_AB R80, R81, R80 ;  /* 0x000000505150723e */ /* 0x000fe400000010ff */
[----:B------:R-:W-:Y:S01]  /*c5f0*/  F2FP.BF16.F32.PACK_AB R40, R73, R72 ;  /* 0x000000484928723e */ /* 0x000fe200000010ff */
[----:B------:R-:W-:Y:S01]  /*c600*/  STSM.16.M88.4 [R107], R8 ;  /* 0x000000086b007844 */ /* 0x000fe20000000200 */
[----:B------:R-:W-:-:S02]  /*c610*/  F2FP.BF16.F32.PACK_AB R41, R75, R74 ;  /* 0x0000004a4b29723e */ /* 0x000fc400000010ff */
[----:B------:R-:W-:Y:S02]  /*c620*/  F2FP.BF16.F32.PACK_AB R42, R77, R76 ;  /* 0x0000004c4d2a723e */ /* 0x000fe400000010ff */
[----:B------:R-:W-:Y:S02]  /*c630*/  F2FP.BF16.F32.PACK_AB R43, R79, R78 ;  /* 0x0000004e4f2b723e */ /* 0x000fe400000010ff */
[----:B------:R-:W-:Y:S02]  /*c640*/  F2FP.BF16.F32.PACK_AB R81, R83, R82 ;  /* 0x000000525351723e */ /* 0x000fe400000010ff */
[----:B------:R-:W-:Y:S01]  /*c650*/  F2FP.BF16.F32.PACK_AB R82, R85, R84 ;  /* 0x000000545552723e */ /* 0x000fe200000010ff */
[----:B------:R0:W-:Y:S01]  /*c660*/  STSM.16.M88.4 [R105], R40 ;  /* 0x0000002869007844 */ /* 0x0001e20000000200 */
[----:B------:R-:W-:Y:S02]  /*c670*/  F2FP.BF16.F32.PACK_AB R83, R87, R86 ;  /* 0x000000565753723e */ /* 0x000fe400000010ff */
[----:B------:R-:W-:-:S02]  /*c680*/  LOP3.LUT R24, R21, 0x380, RZ, 0xc0, !PT ;  /* 0x0000038015187812 */ /* 0x000fc400078ec0ff */
[----:B------:R-:W-:Y:S01]  /*c690*/  LOP3.LUT R28, R33, 0x380, RZ, 0xc0, !PT ;  /* 0x00000380211c7812 */ /* 0x000fe200078ec0ff */
[----:B------:R-:W-:Y:S01]  /*c6a0*/  STSM.16.M88.4 [R104], R80 ;  /* 0x0000005068007844 */ /* 0x000fe20000000200 */
[----:B------:R-:W-:Y:S02]  /*c6b0*/  SHF.R.U64 R24, R24, 0x3, RZ ;  /* 0x0000000318187819 */ /* 0x000fe400000012ff */
[----:B------:R-:W-:Y:S01]  /*c6c0*/  SHF.R.U64 R28, R28, 0x3, RZ ;  /* 0x000000031c1c7819 */ /* 0x000fe200000012ff */
[----:B------:R-:W-:Y:S01]  /*c6d0*/  BAR.SYNC.DEFER_BLOCKING 0x1, 0x100 ;  /* 0x0044000000007b1d */ /* 0x000fe20000010000 */
[----:B------:R-:W-:Y:S02]  /*c6e0*/  LOP3.LUT R24, R24, R21, RZ, 0x3c, !PT ;  /* 0x0000001518187212 */ /* 0x000fe400078e3cff */
[----:B------:R-:W-:Y:S02]  /*c6f0*/  LOP3.LUT R21, R36, 0x380, RZ, 0xc0, !PT ;  /* 0x0000038024157812 */ /* 0x000fe400078ec0ff */
[----:B------:R-:W-:-:S03]  /*c700*/  LOP3.LUT R28, R28, R33, RZ, 0x3c, !PT ;  /* 0x000000211c1c7212 */ /* 0x000fc600078e3cff */
[----:B0-----:R-:W0:Y:S01]  /*c710*/  @P1 LDC R41, c[0x0][0xbec] ;  /* 0x0002fb00ff291b82 */ /* 0x001e220000000800 */
[----:B------:R-:W-:Y:S01]  /*c720*/  SHF.R.U64 R21, R21, 0x3, RZ ;  /* 0x0000000315157819 */ /* 0x000fe200000012ff */
[----:B------:R-:W-:-:S03]  /*c730*/  IMAD.X R33, RZ, RZ, R37, P5 ;  /* 0x000000ffff217224 */ /* 0x000fc600028e0625 */
[----:B------:R-:W-:Y:S01]  /*c740*/  LOP3.LUT R36, R21, R36, RZ, 0x3c, !PT ;  /* 0x0000002415247212 */ /* 0x000fe200078e3cff */
[----:B------:R-:W-:Y:S02]  /*c750*/  IMAD.X R21, RZ, RZ, R37, P6 ;  /* 0x000000ffff157224 */ /* 0x000fe400030e0625 */
[----:B------:R-:W3:Y:S01]  /*c760*/  @P1 LDC R40, c[0x0][0xbf0] ;  /* 0x0002fc00ff281b82 */ /* 0x000ee20000000800 */
[----:B-1----:R-:W-:Y:S04]  /*c770*/  @!P2 ST.E desc[UR8][R88.64], R0 ;  /* 0x000000005800a985 */ /* 0x002fe8000c101908 */
[----:B--2---:R1:W-:Y:S04]  /*c780*/  @!P0 ST.E desc[UR8][R90.64], R17 ;  /* 0x000000115a008985 */ /* 0x0043e8000c101908 */
[----:B------:R2:W5:Y:S04]  /*c790*/  LD.E.128 R48, desc[UR8][R34.64] ;  /* 0x0000000822307980 */ /* 0x000568000c101d00 */
[----:B------:R-:W5:Y:S04]  /*c7a0*/  LD.E.128 R36, desc[UR8][R36.64] ;  /* 0x0000000824247980 */ /* 0x000f68000c101d00 */
[----:B------:R-:W5:Y:S01]  /*c7b0*/  LD.E.128 R44, desc[UR8][R32.64] ;  /* 0x00000008202c7980 */ /* 0x000f62000c101d00 */
[----:B--2---:R-:W2:Y:S01]  /*c7c0*/  LDC.64 R34, c[0x0][0xae0] ;  /* 0x0002b800ff227b82 */ /* 0x004ea20000000a00 */
[----:B-1----:R-:W-:-:S02]  /*c7d0*/  IMAD R17, R222, 0x20, R225 ;  /* 0x00000020de117824 */ /* 0x002fc400078e02e1 */
[----:B------:R-:W5:Y:S04]  /*c7e0*/  LD.E.128 R4, desc[UR8][R30.64] ;  /* 0x000000081e047980 */ /* 0x000f68000c101d00 */
[----:B------:R1:W5:Y:S04]  /*c7f0*/  LD.E.128 R56, desc[UR8][R28.64] ;  /* 0x000000081c387980 */ /* 0x000368000c101d00 */
[----:B------:R-:W5:Y:S04]  /*c800*/  LD.E.128 R52, desc[UR8][R26.64] ;  /* 0x000000081a347980 */ /* 0x000f68000c101d00 */
[----:B------:R-:W5:Y:S04]  /*c810*/  LD.E.128 R12, desc[UR8][R24.64] ;  /* 0x00000008180c7980 */ /* 0x000f68000c101d00 */
[----:B------:R4:W5:Y:S01]  /*c820*/  LD.E.128 R8, desc[UR8][R20.64] ;  /* 0x0000000814087980 */ /* 0x000962000c101d00 */
[----:B------:R-:W-:Y:S01]  /*c830*/  ULDC.64 UR8, c[0x0][0xae8] ;  /* 0x0002ba0000087ab9 */ /* 0x000fe20000000a00 */
[----:B-1----:R-:W-:Y:S01]  /*c840*/  IMAD R28, R98, 0x80, R17 ;  /* 0x00000080621c7824 */ /* 0x002fe200078e0211 */
[----:B------:R-:W-:Y:S01]  /*c850*/  UIMAD UR6, UR10, UR8, URZ ;  /* 0x000000080a0672a4 */ /* 0x000fe2000f8e023f */
[----:B------:R-:W-:Y:S01]  /*c860*/  R2UR UR12, R223 ;  /* 0x00000000df0c72ca */ /* 0x000fe200000e0000 */
[----:B------:R-:W-:Y:S01]  /*c870*/  UIMAD.WIDE.U32 UR4, UR7, UR8, URZ ;  /* 0x00000008070472a5 */ /* 0x000fe2000f8e003f */
[----:B0-----:R-:W-:Y:S01]  /*c880*/  @P1 IMAD.HI.U32 R17, R28, R41, RZ ;  /* 0x000000291c111227 */ /* 0x001fe200078e00ff */
[----:B------:R-:W-:Y:S01]  /*c890*/  UIMAD UR6, UR7, UR9, UR6 ;  /* 0x00000009070672a4 */ /* 0x000fe2000f8e0206 */
[----:B------:R-:W-:Y:S01]  /*c8a0*/  @!PT LDS RZ, [RZ] ;  /* 0x00000000fffff984 */ /* 0x000fe20000000800 */
[----:B------:R-:W-:Y:S01]  /*c8b0*/  @!PT LDS RZ, [RZ] ;  /* 0x00000000fffff984 */ /* 0x000fe20000000800 */
[----:B------:R-:W-:Y:S01]  /*c8c0*/  @!PT LDS RZ, [RZ] ;  /* 0x00000000fffff984 */ /* 0x000fe20000000800 */
[----:B------:R-:W-:Y:S01]  /*c8d0*/  @!PT LDS RZ, [RZ] ;  /* 0x00000000fffff984 */ /* 0x000fe20000000800 */
[----:B------:R0:W-:Y:S06]  /*c8e0*/  MEMBAR.ALL.CTA ;  /* 0x0000000000007992 */ /* 0x0001ec0000008000 */
[----:B0-----:R-:W0:Y:S01]  /*c8f0*/  FENCE.VIEW.ASYNC.S ;  /* 0x00000000000073c6 */ /* 0x001e220000000000 */
[----:B------:R-:W-:Y:S01]  /*c900*/  ULDC.64 UR8, c[0x0][0xaf0] ;  /* 0x0002bc0000087ab9 */ /* 0x000fe20000000a00 */
[----:B------:R-:W-:Y:S01]  /*c910*/  UIADD3 UR5, UR5, UR6, URZ ;  /* 0x0000000605057290 */ /* 0x000fe2000fffe03f */
[----:B------:R-:W-:Y:S01]  /*c920*/  IMAD.MOV.U32 R0, RZ, RZ, R28 ;  /* 0x000000ffff007224 */ /* 0x000fe200078e001c */
[----:B------:R-:W-:Y:S01]  /*c930*/  UIMAD UR6, UR11, UR8, URZ ;  /* 0x000000080b0672a4 */ /* 0x000fe2000f8e023f */
[----:B---3--:R-:W-:Y:S01]  /*c940*/  @P1 SHF.R.U32.HI R0, RZ, R40, R17 ;  /* 0x00000028ff001219 */ /* 0x008fe20000011611 */
[----:B------:R-:W-:Y:S01]  /*c950*/  UIMAD.WIDE.U32 UR4, UR13, UR8, UR4 ;  /* 0x000000080d0472a5 */ /* 0x000fe2000f8e0004 */
[----:B------:R-:W-:Y:S01]  /*c960*/  R2UR UR10, R2 ;  /* 0x00000000020a72ca */ /* 0x000fe200000e0000 */
[----:B------:R-:W-:Y:S01]  /*c970*/  UIMAD UR6, UR13, UR9, UR6 ;  /* 0x000000090d0672a4 */ /* 0x000fe2000f8e0206 */
[--C-:B------:R-:W-:Y:S01]  /*c980*/  SHF.R.S32.HI R17, RZ, 0x1f, R0.reuse ;  /* 0x0000001fff117819 */ /* 0x100fe20000011400 */
[----:B------:R-:W-:Y:S01]  /*c990*/  IMAD.MOV R2, RZ, RZ, -R0 ;  /* 0x000000ffff027224 */ /* 0x000fe200078e0a00 */
[----:B------:R-:W-:-:S02]  /*c9a0*/  UIADD3 UR60, UR60, 0x1, URZ ;  /* 0x000000013c3c7890 */ /* 0x000fc4000fffe03f */
[----:B------:R-:W-:Y:S01]  /*c9b0*/  UIADD3 UR5, UR5, UR6, URZ ;  /* 0x0000000605057290 */ /* 0x000fe2000fffe03f */
[----:B--2---:R-:W-:Y:S01]  /*c9c0*/  IMAD R17, R17, R34, RZ ;  /* 0x0000002211117224 */ /* 0x004fe200078e02ff */
[----:B------:R-:W-:Y:S01]  /*c9d0*/  UIADD3 UR61, UR61, 0x34820, URZ ;  /* 0x000348203d3d7890 */ /* 0x000fe2000fffe03f */
[----:B------:R-:W-:Y:S01]  /*c9e0*/  IMAD R3, R3, R2, R28 ;  /* 0x0000000203037224 */ /* 0x000fe200078e021c */
[----:B------:R-:W-:Y:S01]  /*c9f0*/  ULDC.64 UR6, c[0x0][0xad8] ;  /* 0x0002b60000067ab9 */ /* 0x000fe20000000a00 */
[C---:B------:R-:W-:Y:S01]  /*ca00*/  IMAD R17, R0.reuse, R35, R17 ;  /* 0x0000002300117224 */ /* 0x040fe200078e0211 */
[----:B------:R-:W-:Y:S01]  /*ca10*/  ULDC.64 UR8, c[0x0][0xa80] ;  /* 0x0002a00000087ab9 */ /* 0x000fe20000000a00 */
[----:B----4-:R-:W-:Y:S01]  /*ca20*/  IMAD.WIDE.U32 R20, R0, R34, UR4 ;  /* 0x0000000400147e25 */ /* 0x010fe2000f8e0022 */
[----:B------:R-:W-:-:S03]  /*ca30*/  SHF.R.S32.HI R0, RZ, 0x1f, R3 ;  /* 0x0000001fff007819 */ /* 0x000fc60000011403 */
[----:B------:R-:W-:Y:S02]  /*ca40*/  IMAD.IADD R21, R21, 0x1, R17 ;  /* 0x0000000115157824 */ /* 0x000fe400078e0211 */
[----:B------:R-:W-:Y:S02]  /*ca50*/  IMAD R0, R0, UR6, RZ ;  /* 0x0000000600007c24 */ /* 0x000fe4000f8e02ff */
[----:B------:R-:W-:Y:S01]  /*ca60*/  IMAD R29, R98, 0x80, R225 ;  /* 0x00000080621d7824 */ /* 0x000fe200078e02e1 */
[----:B------:R-:W-:Y:S01]  /*ca70*/  ULDC UR4, c[0x0][0xc] ;  /* 0x0000030000047ab9 */ /* 0x000fe20000000800 */
[C---:B------:R-:W-:Y:S01]  /*ca80*/  IMAD R25, R3.reuse, UR7, R0 ;  /* 0x0000000703197c24 */ /* 0x040fe2000f8e0200 */
[----:B------:R-:W-:Y:S01]  /*ca90*/  UISETP.NE.AND UP0, UPT, UR60, 0x2, UPT ;  /* 0x000000023c00788c */ /* 0x000fe2000bf05270 */
[----:B------:R-:W-:Y:S01]  /*caa0*/  IMAD.WIDE.U32 R2, R3, UR6, R20 ;  /* 0x0000000603027c25 */ /* 0x000fe2000f8e0014 */
[----:B------:R-:W-:Y:S01]  /*cab0*/  UMOV UR5, 0x1 ;  /* 0x0000000100057882 */ /* 0x000fe20000000000 */
[----:B------:R-:W-:Y:S01]  /*cac0*/  UIADD3 UR12, UR4, UR12, URZ ;  /* 0x0000000c040c7290 */ /* 0x000fe2000fffe03f */
[C---:B------:R-:W-:Y:S01]  /*cad0*/  ISETP.GE.AND P1, PT, R29.reuse, R92, PT ;  /* 0x0000005c1d00720c */ /* 0x040fe20003f26270 */
[----:B------:R-:W-:Y:S01]  /*cae0*/  UPRMT UR4, URZ, 0x654, UR61 ;  /* 0x000006543f047896 */ /* 0x000fe2000800003d */
[----:B------:R-:W-:Y:S01]  /*caf0*/  VIADD R17, R29, 0x20 ;  /* 0x000000201d117836 */ /* 0x000fe20000000000 */
[----:B------:R-:W-:Y:S01]  /*cb00*/  UPRMT UR61, UR5, 0x654, UR61 ;  /* 0x00000654053d7896 */ /* 0x000fe2000800003d */
[----:B------:R-:W-:Y:S01]  /*cb10*/  IMAD.IADD R21, R3, 0x1, R25 ;  /* 0x0000000103157824 */ /* 0x000fe200078e0219 */
[----:B------:R-:W-:Y:S01]  /*cb20*/  USEL UR5, URZ, 0x1, UP0 ;  /* 0x000000013f057887 */ /* 0x000fe20008000000 */
[----:B------:R-:W-:-:S02]  /*cb30*/  LEA R0, P0, R2, UR8, 0x1 ;  /* 0x0000000802007c11 */ /* 0x000fc4000f8008ff */
[-C--:B------:R-:W-:Y:S01]  /*cb40*/  ISETP.GE.AND P3, PT, R17, R92.reuse, PT ;  /* 0x0000005c1100720c */ /* 0x080fe20003f66270 */
[----:B------:R-:W-:Y:S01]  /*cb50*/  ULOP3.LUT UR10, UR10, UR5, URZ, 0x3c, !UPT ;  /* 0x000000050a0a7292 */ /* 0x000fe2000f8e3c3f */
[----:B------:R-:W-:Y:S01]  /*cb60*/  LEA.HI.X R17, R2, UR9, R21, 0x1, P0 ;  /* 0x0000000902117c11 */ /* 0x000fe200080f0c15 */
[----:B------:R-:W-:Y:S01]  /*cb70*/  VIADD R3, R29, 0x40 ;  /* 0x000000401d037836 */ /* 0x000fe20000000000 */
[----:B0-----:R-:W-:Y:S01]  /*cb80*/  SYNCS.ARRIVE.TRANS64.RED.A1T0 RZ, [UR4], RZ ;  /* 0x000000ffffff79a7 */ /* 0x001fe20008100404 */
[----:B------:R-:W-:Y:S01]  /*cb90*/  IMAD.U32 R223, RZ, RZ, UR12 ;  /* 0x0000000cffdf7e24 */ /* 0x000fe2000f8e00ff */
[----:B------:R-:W-:Y:S01]  /*cba0*/  USEL UR60, UR60, URZ, UP0 ;  /* 0x0000003f3c3c7287 */ /* 0x000fe20008000000 */
[----:B------:R0:W1:Y:S01]  /*cbb0*/  SHFL.IDX PT, R26, R0, RZ, 0x181f ;  /* 0x00181fff001a7589 */ /* 0x00006200000e0000 */
[----:B------:R-:W-:Y:S01]  /*cbc0*/  IMAD.U32 R2, RZ, RZ, UR10 ;  /* 0x0000000aff027e24 */ /* 0x000fe2000f8e00ff */
[----:B------:R-:W-:Y:S02]  /*cbd0*/  BSSY B0, `(.L_x_205) ;  /* 0x000000e000007945 */ /* 0x000fe40003800000 */
[----:B------:R0:W2:Y:S01]  /*cbe0*/  SHFL.IDX PT, R27, R17, RZ, 0x181f ;  /* 0x00181fff111b7589 */ /* 0x0000a200000e0000 */
[----:B------:R-:W-:Y:S01]  /*cbf0*/  SYNCS.ARRIVE.TRANS64.RED.A1T0 RZ, [UR61], RZ ;  /* 0x000000ffffff79a7 */ /* 0x000fe2000810043d */
[----:B------:R-:W-:Y:S01]  /*cc00*/  ISETP.GE.AND P0, PT, R3, R92, PT ;  /* 0x0000005c0300720c */ /* 0x000fe20003f06270 */
[----:B------:R-:W-:-:S12]  /*cc10*/  @P1 BRA `(.L_x_206) ;  /* 0x0000000000241947 */ /* 0x000fd80003800000 */
        /* <DEDUP_REMOVED lines=9> */
.L_x_206:
[----:B------:R-:W-:Y:S05]  /*ccb0*/  BSYNC B0 ;  /* 0x0000000000007941 */ /* 0x000fea0003800000 */
.L_x_205:
        /* <DEDUP_REMOVED lines=13> */
.L_x_208:
[----:B------:R-:W-:Y:S05]  /*cd90*/  BSYNC B0 ;  /* 0x0000000000007941 */ /* 0x000fea0003800000 */
.L_x_207:
        /* <DEDUP_REMOVED lines=13> */
.L_x_210:
[----:B------:R-:W-:Y:S05]  /*ce70*/  BSYNC B0 ;  /* 0x0000000000007941 */ /* 0x000fea0003800000 */
.L_x_209:
[----:B------:R-:W-:Y:S01]  /*ce80*/  VIADD R3, R29, 0x60 ;  /* 0x000000601d037836 */ /* 0x000fe20000000000 */
[----:B0--3--:R0:W3:Y:S01]  /*ce90*/  SHFL.IDX PT, R21, R17, 0x3, 0x181f ;  /* 0x00781f0011157f89 */ /* 0x0090e200000e0000 */
[----:B------:R-:W-:Y:S01]  /*cea0*/  BSSY B0, `(.L_x_211) ;  /* 0x000000e000007945 */ /* 0x000fe20003800000 */
[----:B------:R-:W-:Y:S02]  /*ceb0*/  VIADD R224, R224, 0x1 ;  /* 0x00000001e0e07836 */ /* 0x000fe40000000000 */
[----:B------:R-:W-:Y:S01]  /*cec0*/  ISETP.GE.AND P0, PT, R3, R92, PT ;  /* 0x0000005c0300720c */ /* 0x000fe20003f06270 */
[----:B------:R0:W0:-:S12]  /*ced0*/  SHFL.IDX PT, R20, R0, 0x3, 0x181f ;  /* 0x00781f0000147f89 */ /* 0x00001800000e0000 */
[----:B------:R-:W-:Y:S05]  /*cee0*/  @P0 BRA `(.L_x_212) ;  /* 0x0000000000240947 */ /* 0x000fea0003800000 */
[----:B------:R-:W-:Y:S01]  /*cef0*/  ULDC UR4, c[0x0][0xac8] ;  /* 0x0002b20000047ab9 */ /* 0x000fe20000000800 */
[----:B------:R-:W-:Y:S01]  /*cf00*/  ULDC.64 UR6, c[0x0][0x208] ;  /* 0x0000820000067ab9 */ /* 0x000fe20000000a00 */
[----:B------:R-:W-:Y:S02]  /*cf10*/  ISETP.GE.AND P2, PT, R221, UR4, PT ;  /* 0x00000004dd007c0c */ /* 0x000fe4000bf46270 */
[----:B------:R-:W-:-:S11]  /*cf20*/  ISETP.GE.AND P1, PT, R220, UR4, PT ;  /* 0x00000004dc007c0c */ /* 0x000fd6000bf26270 */
[C---:B0----5:R-:W-:Y:S02]  /*cf30*/  @!P2 LEA R14, P0, R221.reuse, R20, 0x1 ;  /* 0x00000014dd0ea211 */ /* 0x061fe400078008ff */
[----:B---3--:R-:W-:Y:S02]  /*cf40*/  @!P1 IMAD.WIDE R12, R220, 0x2, R20 ;  /* 0x00000002dc0c9825 */ /* 0x008fe400078e0214 */
[----:B------:R-:W-:-:S03]  /*cf50*/  @!P2 LEA.HI.X R15, R221, R21, R235, 0x1, P0 ;  /* 0x00000015dd0fa211 */ /* 0x000fc600000f0ceb */
[----:B------:R0:W-:Y:S04]  /*cf60*/  @!P1 ST.E.128 desc[UR6][R12.64], R4 ;  /* 0x000000040c009985 */ /* 0x0001e8000c101d06 */
[----:B------:R0:W-:Y:S02]  /*cf70*/  @!P2 ST.E.128 desc[UR6][R14.64], R8 ;  /* 0x000000080e00a985 */ /* 0x0001e4000c101d06 */
.L_x_212:
[----:B------:R-:W-:Y:S05]  /*cf80*/  BSYNC B0 ;  /* 0x0000000000007941 */ /* 0x000fea0003800000 */
.L_x_211:
[----:B0-2-4-:R-:W0:Y:S01]  /*cf90*/  LDC R0, c[0x0][0xc34] ;  /* 0x00030d00ff007b82 */ /* 0x015e220000000800 */
[----:B------:R-:W-:-:S13]  /*cfa0*/  R2UR UR4, R223 ;  /* 0x00000000df0472ca */ /* 0x000fda00000e0000 */
[----:B0-----:R-:W-:-:S13]  /*cfb0*/  ISETP.LE.AND P0, PT, R0, UR4, PT ;  /* 0x0000000400007c0c */ /* 0x001fda000bf03270 */
[----:B------:R-:W-:Y:S05]  /*cfc0*/  @!P0 BRA `(.L_x_213) ;  /* 0xffffff4000b88947 */ /* 0x000fea000383ffff */
[----:B------:R-:W-:Y:S05]  /*cfd0*/  EXIT ;  /* 0x000000000000794d */ /* 0x000fea0003800000 */
.L_x_179:
[----:B------:R-:W-:-:S08]  /*cfe0*/  NOP ;  /* 0x0000000000007918 */ /* 0x000fd00000000000 */
[----:B0-----:R-:W0:-:S00]  /*cff0*/  USETMAXREG.DEALLOC.CTAPOOL 0x18 ;  /* 0x00000018000079c8 */ /* 0x001e0000080e0500 */
[----:B------:R-:W1:Y:S01]  /*d000*/  S2UR UR4, SR_CTAID.X ;  /* 0x00000000000479c3 */ /* 0x000e620000002500 */
[----:B0-----:R-:W-:Y:S02]  /*d010*/  IMAD.MOV.U32 R2, RZ, RZ, 0x1 ;  /* 0x00000001ff027424 */ /* 0x001fe400078e00ff */
[----:B------:R-:W-:-:S05]  /*d020*/  IMAD.MOV.U32 R19, RZ, RZ, RZ ;  /* 0x000000ffff137224 */ /* 0x000fca00078e00ff */
[----:B------:R-:W1:Y:S02]  /*d030*/  LDC R3, c[0x0][0xc34] ;  /* 0x00030d00ff037b82 */ /* 0x000e640000000800 */
[----:B-1----:R-:W-:Y:S01]  /*d040*/  ISETP.LE.AND P0, PT, R3, UR4, PT ;  /* 0x0000000403007c0c */ /* 0x002fe2000bf03270 */
[----:B------:R-:W-:-:S05]  /*d050*/  IMAD.MOV.U32 R3, RZ, RZ, 0x1 ;  /* 0x00000001ff037424 */ /* 0x000fca00078e00ff */
[----:B------:R0:W-:Y:S07]  /*d060*/  STL [R1], R3 ;  /* 0x0000000301007387 */ /* 0x0001ee0000100800 */
[----:B------:R-:W-:Y:S05]  /*d070*/  @P0 BRA `(.L_x_214) ;  /* 0x0000004000300947 */ /* 0x000fea0003800000 */
[----:B------:R-:W2:Y:S01]  /*d080*/  LDL R5, [R1+0x2c] ;  /* 0x00002c0001057983 */ /* 0x000ea20000100800 */
[----:B------:R-:W1:Y:S01]  /*d090*/  S2UR UR4, SR_CgaCtaId ;  /* 0x00000000000479c3 */ /* 0x000e620000008800 */
[C---:B------:R-:W-:Y:S01]  /*d0a0*/  IMAD.SHL.U32 R2, R0.reuse, 0x8, RZ ;  /* 0x0000000800027824 */ /* 0x040fe200078e00ff */
[C---:B------:R-:W-:Y:S01]  /*d0b0*/  LOP3.LUT R6, R0.reuse, 0x7f, RZ, 0xc0, !PT ;  /* 0x0000007f00067812 */ /* 0x040fe200078ec0ff */
[----:B------:R-:W-:Y:S01]  /*d0c0*/  UMOV UR36, 0x400 ;  /* 0x0000040000247882 */ /* 0x000fe20000000000 */
[----:B------:R-:W-:Y:S01]  /*d0d0*/  LOP3.LUT P0, RZ, R0, 0x1f, RZ, 0xc0, !PT ;  /* 0x0000001f00ff7812 */ /* 0x000fe2000780c0ff */
[----:B------:R-:W-:Y:S01]  /*d0e0*/  IMAD.MOV.U32 R19, RZ, RZ, RZ ;  /* 0x000000ffff137224 */ /* 0x000fe200078e00ff */
[----:B0-----:R-:W-:Y:S01]  /*d0f0*/  LOP3.LUT R3, R2, 0x1f8, RZ, 0xc0, !PT ;  /* 0x000001f802037812 */ /* 0x001fe200078ec0ff */
[----:B------:R-:W-:Y:S01]  /*d100*/  ULDC.64 UR38, c[0x0][0x198] ;  /* 0x0000660000267ab9 */ /* 0x000fe20000000a00 */
[----:B------:R-:W0:Y:S01]  /*d110*/  S2UR UR5, SR_CTAID.X ;  /* 0x00000000000579c3 */ /* 0x000e220000002500 */
[C---:B------:R-:W-:Y:S01]  /*d120*/  ISETP.NE.AND P1, PT, R6.reuse, RZ, PT ;  /* 0x000000ff0600720c */ /* 0x040fe20003f25270 */
[----:B------:R-:W-:Y:S01]  /*d130*/  ULDC UR37, c[0x0][0xc] ;  /* 0x0000030000257ab9 */ /* 0x000fe20000000800 */
[----:B------:R-:W-:Y:S01]  /*d140*/  LOP3.LUT R4, R3, 0x38, R0, 0x78, !PT ;  /* 0x0000003803047812 */ /* 0x000fe200078e7800 */
[C---:B------:R-:W-:Y:S01]  /*d150*/  IMAD.SHL.U32 R3, R6.reuse, 0x8, RZ ;  /* 0x0000000806037824 */ /* 0x040fe200078e00ff */
[----:B------:R-:W-:Y:S01]  /*d160*/  ISETP.NE.OR P0, PT, R6, RZ, !P0 ;  /* 0x000000ff0600720c */ /* 0x000fe20004705670 */
[----:B------:R-:W-:Y:S01]  /*d170*/  IMAD.SHL.U32 R0, R0, 0x10, RZ ;  /* 0x0000001000007824 */ /* 0x000fe200078e00ff */
[----:B------:R-:W-:-:S02]  /*d180*/  LOP3.LUT R18, R18, 0xfffffffe, RZ, 0xc0, !PT ;  /* 0xfffffffe12127812 */ /* 0x000fc400078ec0ff */
[----:B------:R-:W-:Y:S02]  /*d190*/  LOP3.LUT R3, R4, 0x200, R3, 0xf8, !PT ;  /* 0x0000020004037812 */ /* 0x000fe400078ef803 */
[----:B------:R-:W-:Y:S02]  /*d1a0*/  SHF.R.U32.HI R4, RZ, 0x3, R6 ;  /* 0x00000003ff047819 */ /* 0x000fe40000011606 */
[----:B------:R-:W-:Y:S02]  /*d1b0*/  LOP3.LUT R2, R2, 0x38, RZ, 0xc0, !PT ;  /* 0x0000003802027812 */ /* 0x000fe400078ec0ff */
[----:B------:R-:W-:Y:S01]  /*d1c0*/  LOP3.LUT R6, R4, 0x70, R0, 0xf8, !PT ;  /* 0x0000007004067812 */ /* 0x000fe200078ef800 */
[----:B-1----:R-:W-:Y:S01]  /*d1d0*/  ULEA UR36, UR4, UR36, 0x18 ;  /* 0x0000002404247291 */ /* 0x002fe2000f8ec03f */
[----:B------:R-:W-:-:S04]  /*d1e0*/  @P1 LOP3.LUT R18, R18, 0x1, RZ, 0xfc, !PT ;  /* 0x0000000112121812 */ /* 0x000fc800078efcff */
[----:B------:R-:W-:Y:S02]  /*d1f0*/  LOP3.LUT R18, R18, 0xfffffffd, RZ, 0xc0, !PT ;  /* 0xfffffffd12127812 */ /* 0x000fe400078ec0ff */
[----:B------:R-:W-:Y:S01]  /*d200*/  LEA R4, R3, UR36, 0x1 ;  /* 0x0000002403047c11 */ /* 0x000fe2000f8e08ff */
[----:B0-----:R-:W-:Y:S01]  /*d210*/  IMAD.U32 R0, RZ, RZ, UR5 ;  /* 0x00000005ff007e24 */ /* 0x001fe2000f8e00ff */
[----:B------:R-:W-:-:S03]  /*d220*/  @P0 LOP3.LUT R18, R18, 0x2, RZ, 0xfc, !PT ;  /* 0x0000000212120812 */ /* 0x000fc600078efcff */
[----:B------:R-:W-:Y:S04]  /*d230*/  STL [R1+0x10], R4 ;  /* 0x0000100401007387 */ /* 0x000fe80000100800 */
[----:B------:R0:W-:Y:S02]  /*d240*/  STL [R1+0x28], R0 ;  /* 0x0000280001007387 */ /* 0x0001e40000100800 */
[----:B0-----:R-:W-:Y:S01]  /*d250*/  IMAD.MOV.U32 R0, RZ, RZ, 0x1 ;  /* 0x00000001ff007424 */ /* 0x001fe200078e00ff */
[----:B--2---:R-:W-:-:S05]  /*d260*/  LOP3.LUT R3, R5, 0x2, RZ, 0xfc, !PT ;  /* 0x0000000205037812 */ /* 0x004fca00078efcff */
[----:B------:R-:W-:Y:S04]  /*d270*/  STL [R1+0x18], R3 ;  /* 0x0000180301007387 */ /* 0x000fe80000100800 */
[----:B------:R-:W-:Y:S04]  /*d280*/  STL [R1+0x34], RZ ;  /* 0x000034ff01007387 */ /* 0x000fe80000100800 */
[----:B------:R0:W-:Y:S02]  /*d290*/  STL [R1], R0 ;  /* 0x0000000001007387 */ /* 0x0001e40000100800 */
[----:B0-----:R-:W-:-:S07]  /*d2a0*/  LOP3.LUT R0, R2, 0x40, RZ, 0xfc, !PT ;  /* 0x0000004002007812 */ /* 0x001fce00078efcff */
.L_x_295:
[----:B--2---:R-:W2:Y:S01]  /*d2b0*/  LDL R2, [R1+0x28] ;  /* 0x0000280001027983 */ /* 0x004ea20000100800 */
[----:B0-----:R-:W0:Y:S01]  /*d2c0*/  LDC R0, c[0x0][0xc38] ;  /* 0x00030e00ff007b82 */ /* 0x001e220000000800 */
[----:B------:R-:W-:Y:S05]  /*d2d0*/  YIELD ;  /* 0x0000000000007946 */ /* 0x000fea0003800000 */
[----:B------:R-:W-:Y:S02]  /*d2e0*/  ULDC.64 UR4, c[0x0][0x418] ;  /* 0x0001060000047ab9 */ /* 0x000fe40000000a00 */
[----:B------:R-:W1:Y:S01]  /*d2f0*/  LDC R16, c[0x0][0xc44] ;  /* 0x00031100ff107b82 */ /* 0x000e620000000800 */
[----:B------:R-:W-:-:S03]  /*d300*/  UISETP.NE.U32.AND UP0, UPT, UR4, URZ, UPT ;  /* 0x0000003f0400728c */ /* 0x000fc6000bf05070 */
[----:B------:R-:W-:Y:S01]  /*d310*/  ULDC UR4, c[0x0][0x424] ;  /* 0x0001090000047ab9 */ /* 0x000fe20000000800 */
[----:B------:R-:W-:-:S04]  /*d320*/  UISETP.NE.AND.EX UP0, UPT, UR5, URZ, UPT, UP0 ;  /* 0x0000003f0500728c */ /* 0x000fc8000bf05300 */
[----:B------:R-:W-:Y:S01]  /*d330*/  USEL UR4, UR4, 0x1, UP0 ;  /* 0x0000000104047887 */ /* 0x000fe20008000000 */
[----:B0-----:R-:W-:Y:S02]  /*d340*/  ISETP.NE.AND P0, PT, R0, 0x1, PT ;  /* 0x000000010000780c */ /* 0x001fe40003f05270 */
[----:B-1----:R-:W-:-:S11]  /*d350*/  ISETP.NE.AND P1, PT, R16, 0x1, PT ;  /* 0x000000011000780c */ /* 0x002fd60003f25270 */
[----:B------:R-:W2:Y:S08]  /*d360*/  @P0 LDC R0, c[0x0][0xc3c] ;  /* 0x00030f00ff000b82 */ /* 0x000eb00000000800 */
[----:B------:R-:W0:Y:S01]  /*d370*/  @P0 LDC R3, c[0x0][0xc40] ;  /* 0x00031000ff030b82 */ /* 0x000e220000000800 */
[----:B--2---:R-:W-:-:S04]  /*d380*/  @P0 IMAD.HI.U32 R0, R2, R0, RZ ;  /* 0x0000000002000227 */ /* 0x004fc800078e00ff */
[----:B------:R-:W-:Y:S01]  /*d390*/  IMAD.MOV.U32 R4, RZ, RZ, R2 ;  /* 0x000000ffff047224 */ /* 0x000fe200078e0002 */
[----:B0-----:R-:W-:Y:S02]  /*d3a0*/  @P0 SHF.R.U32.HI R4, RZ, R3, R0 ;  /* 0x00000003ff040219 */ /* 0x001fe40000011600 */
[----:B------:R-:W0:Y:S03]  /*d3b0*/  @P1 LDC.64 R2, c[0x0][0xc48] ;  /* 0x00031200ff021b82 */ /* 0x000e260000000a00 */
[----:B------:R-:W-:Y:S01]  /*d3c0*/  IMAD.MOV.U32 R5, RZ, RZ, R4 ;  /* 0x000000ffff057224 */ /* 0x000fe200078e0004 */
[----:B------:R-:W-:Y:S04]  /*d3d0*/  STL [R1+0x1c], R4 ;  /* 0x00001c0401007387 */ /* 0x000fe80000100800 */
[----:B------:R-:W1:Y:S01]  /*d3e0*/  LDC R0, c[0x0][0x2f0] ;  /* 0x0000bc00ff007b82 */ /* 0x000e620000000800 */
[----:B0-----:R-:W-:-:S05]  /*d3f0*/  @P1 IMAD.HI.U32 R2, R4, R2, RZ ;  /* 0x0000000204021227 */ /* 0x001fca00078e00ff */
[----:B------:R-:W-:Y:S01]  /*d400*/  @P1 SHF.R.U32.HI R5, RZ, R3, R2 ;  /* 0x00000003ff051219 */ /* 0x000fe20000011602 */
[----:B-1----:R-:W-:Y:S01]  /*d410*/  IMAD R0, R0, UR4, RZ ;  /* 0x0000000400007c24 */ /* 0x002fe2000f8e02ff */
[----:B------:R-:W-:-:S03]  /*d420*/  UIADD3 UR4, UR36, 0x1e400, URZ ;  /* 0x0001e40024047890 */ /* 0x000fc6000fffe03f */
[----:B------:R-:W-:Y:S01]  /*d430*/  STL [R1+0x14], R5 ;  /* 0x0000140501007387 */ /* 0x000fe20000100800 */
[----:B------:R-:W-:Y:S01]  /*d440*/  IMAD.MOV R3, RZ, RZ, -R5 ;  /* 0x000000ffff037224 */ /* 0x000fe200078e0a05 */
[----:B------:R-:W-:Y:S02]  /*d450*/  ULOP3.LUT UP0, URZ, UR4, 0x3ff, URZ, 0xc0, !UPT ;  /* 0x000003ff043f7892 */ /* 0x000fe4000f80c03f */
[----:B------:R0:W-:Y:S01]  /*d460*/  STL [R1+0x30], R0 ;  /* 0x0000300001007387 */ /* 0x0001e20000100800 */
[----:B------:R-:W-:-:S03]  /*d470*/  IMAD R16, R16, R3, R4 ;  /* 0x0000000310107224 */ /* 0x000fc600078e0204 */
[----:B------:R-:W-:Y:S01]  /*d480*/  PLOP3.LUT P0, PT, PT, PT, UP0, 0x80, 0x0 ;  /* 0x000000000000781c */ /* 0x000fe20003f0f008 */
[----:B0-----:R-:W-:-:S04]  /*d490*/  VIADD R0, R0, 0xaf ;  /* 0x000000af00007836 */ /* 0x001fc80000000000 */
[----:B------:R-:W-:-:S05]  /*d4a0*/  IMAD.HI R0, R0, 0x2e8ba2e9, RZ ;  /* 0x2e8ba2e900007827 */ /* 0x000fca00078e02ff */
[----:B------:R-:W-:-:S04]  /*d4b0*/  SHF.R.U32.HI R3, RZ, 0x1f, R0 ;  /* 0x0000001fff037819 */ /* 0x000fc80000011600 */
[----:B------:R-:W-:-:S05]  /*d4c0*/  LEA.HI.SX32 R0, R0, R3, 0x1b ;  /* 0x0000000300007211 */ /* 0x000fca00078fdaff */
[----:B------:R0:W-:Y:S01]  /*d4d0*/  STL [R1+0x24], R0 ;  /* 0x0000240001007387 */ /* 0x0001e20000100800 */
[----:B------:R-:W-:Y:S05]  /*d4e0*/  @!P0 BRA `(.L_x_215) ;  /* 0x0000000000408947 */ /* 0x000fea0003800000 */
[----:B------:R-:W-:Y:S01]  /*d4f0*/  MOV R2, 0x0 ;  /* 0x0000000000027802 */ /* 0x000fe20000000f00 */
[----:B------:R-:W-:Y:S01]  /*d500*/  ULDC.64 UR6, c[0x4][0xa0] ;  /* 0x0100280000067ab9 */ /* 0x000fe20000000a00 */
[----:B------:R-:W-:Y:S01]  /*d510*/  ULDC.64 UR8, c[0x4][0xa8] ;  /* 0x01002a0000087ab9 */ /* 0x000fe20000000a00 */
[----:B------:R-:W-:Y:S01]  /*d520*/  ULDC.64 UR4, c[0x4][0x28] ;  /* 0x01000a0000047ab9 */ /* 0x000fe20000000a00 */
[----:B------:R-:W-:Y:S02]  /*d530*/  IMAD.U32 R4, RZ, RZ, UR6 ;  /* 0x00000006ff047e24 */ /* 0x000fe4000f8e00ff */
[----:B------:R-:W1:Y:S01]  /*d540*/  LDC.64 R2, c[0x4][R2] ;  /* 0x0100000002027b82 */ /* 0x000e620000000a00 */
        /* <DEDUP_REMOVED lines=10> */
.L_x_215:
        /* <DEDUP_REMOVED lines=8> */
[----:B------:R1:W2:Y:S01]  /*d670*/  LDC.64 R2, c[0x4][R17] ;  /* 0x0100000011027b82 */ /* 0x0002a20000000a00 */
        /* <DEDUP_REMOVED lines=8> */
[----:B-1----:R-:W-:-:S07]  /*d700*/  IMAD.MOV.U32 R13, RZ, RZ, RZ ;  /* 0x000000ffff0d7224 */ /* 0x002fce00078e00ff */
[----:B------:R-:W-:-:S07]  /*d710*/  LEPC R20, `(.L_x_217) ;  /* 0x000000001014794e */ /* 0x000fce0000000000 */
[----:B0-2---:R-:W-:Y:S05]  /*d720*/  CALL.ABS.NOINC R2 ;  /* 0x0000000002007343 */ /* 0x005fea0003c00000 */
.L_x_217:
        /* <DEDUP_REMOVED lines=15> */
.L_x_216:
[----:B------:R-:W2:Y:S01]  /*d820*/  LDL R2, [R1+0x24] ;  /* 0x0000240001027983 */ /* 0x000ea20000100800 */
[----:B------:R-:W-:-:S03]  /*d830*/  ULDC.64 UR4, c[0x0][0x9f8] ;  /* 0x00027e0000047ab9 */ /* 0x000fc60000000a00 */
[----:B0-----:R-:W3:Y:S01]  /*d840*/  LDL R0, [R1+0x14] ;  /* 0x0000140001007983 */ /* 0x001ee20000100800 */
[----:B------:R-:W-:Y:S01]  /*d850*/  ISETP.NE.U32.AND P0, PT, RZ, UR4, PT ;  /* 0x00000004ff007c0c */ /* 0x000fe2000bf05070 */
[----:B------:R-:W-:-:S03]  /*d860*/  ULDC.64 UR6, c[0x0][0x208] ;  /* 0x0000820000067ab9 */ /* 0x000fc60000000a00 */
[----:B------:R-:W-:Y:S01]  /*d870*/  ISETP.NE.AND.EX P0, PT, RZ, UR5, PT, P0 ;  /* 0x00000005ff007c0c */ /* 0x000fe2000bf05300 */
[----:B--2---:R-:W-:-:S12]  /*d880*/  IMAD.MOV.U32 R17, RZ, RZ, R2 ;  /* 0x000000ffff117224 */ /* 0x004fd800078e0002 */
[----:B------:R-:W3:Y:S02]  /*d890*/  @P0 LDC.64 R2, c[0x0][0x9f8] ;  /* 0x00027e00ff020b82 */ /* 0x000ee40000000a00 */
[----:B---3--:R-:W-:-:S05]  /*d8a0*/  @P0 IMAD.WIDE R2, R0, 0x4, R2 ;  /* 0x0000000400020825 */ /* 0x008fca00078e0202 */
[----:B------:R0:W2:Y:S01]  /*d8b0*/  @P0 LDG.E R0, desc[UR6][R2.64] ;  /* 0x0000000602000981 */ /* 0x0000a2000c1e1900 */
[----:B------:R-:W-:Y:S01]  /*d8c0*/  VIADD R9, R17, 0xffffffff ;  /* 0xffffffff11097836 */ /* 0x000fe20000000000 */
[----:B------:R-:W-:Y:S01]  /*d8d0*/  UMOV UR4, 0xffffffff ;  /* 0xffffffff00047882 */ /* 0x000fe20000000000 */
[----:B------:R-:W-:-:S03]  /*d8e0*/  LOP3.LUT R18, R18, 0xfffffffb, RZ, 0xc0, !PT ;  /* 0xfffffffb12127812 */ /* 0x000fc600078ec0ff */
[----:B------:R1:W-:Y:S01]  /*d8f0*/  STL [R1+0x20], R9 ;  /* 0x0000200901007387 */ /* 0x0003e20000100800 */
[----:B0-----:R-:W0:Y:S02]  /*d900*/  LDC.64 R2, c[0x0][0x418] ;  /* 0x00010600ff027b82 */ /* 0x001e240000000a00 */
[----:B0-----:R-:W-:-:S04]  /*d910*/  ISETP.NE.U32.AND P0, PT, R2, RZ, PT ;  /* 0x000000ff0200720c */ /* 0x001fc80003f05070 */
[----:B------:R-:W-:-:S13]  /*d920*/  ISETP.NE.AND.EX P1, PT, R3, RZ, PT, P0 ;  /* 0x000000ff0300720c */ /* 0x000fda0003f25300 */
[----:B------:R-:W-:Y:S02]  /*d930*/  @P1 LOP3.LUT R18, R18, 0x4, RZ, 0xfc, !PT ;  /* 0x0000000412121812 */ /* 0x000fe400078efcff */
[----:B--2---:R-:W-:Y:S01]  /*d940*/  SHF.R.S32.HI R8, RZ, 0x1f, R0 ;  /* 0x0000001fff087819 */ /* 0x004fe20000011400 */
[----:B------:R1:W-:Y:S01]  /*d950*/  STL [R1+0x8], R0 ;  /* 0x0000080001007387 */ /* 0x0003e20000100800 */
[----:B------:R-:W-:-:S03]  /*d960*/  SEL R17, R0, RZ, !P1 ;  /* 0x000000ff00117207 */ /* 0x000fc60004800000 */
[----:B------:R1:W-:Y:S01]  /*d970*/  STL [R1+0xc], R8 ;  /* 0x00000c0801007387 */ /* 0x0003e20000100800 */
[----:B------:R-:W-:Y:S05]  /*d980*/  BRA.DIV UR4, `(.L_x_218) ;  /* 0x0000003e04387947 */ /* 0x000fea000b800000 */
[----:B------:R-:W0:Y:S02]  /*d990*/  S2R R4, SR_TID.X ;  /* 0x0000000000047919 */ /* 0x000e240000002100 */
[----:B0-----:R-:W-:-:S04]  /*d9a0*/  SHF.R.U32.HI R4, RZ, 0x5, R4 ;  /* 0x00000005ff047819 */ /* 0x001fc80000011604 */
[----:B------:R-:W-:-:S05]  /*d9b0*/  LOP3.LUT R4, R4, 0x3, RZ, 0xc0, !PT ;  /* 0x0000000304047812 */ /* 0x000fca00078ec0ff */
[----:B------:R0:W2:Y:S02]  /*d9c0*/  SHFL.IDX PT, R14, R4, RZ, 0x1f ;  /* 0x00001fff040e7589 */ /* 0x0000a400000e0000 */
.L_x_311:
[----:B--2---:R-:W-:Y:S02]  /*d9d0*/  ISETP.NE.AND P0, PT, R14, RZ, PT ;  /* 0x000000ff0e00720c */ /* 0x004fe40003f05270 */
[----:B------:R-:W-:Y:S02]  /*d9e0*/  PLOP3.LUT P2, PT, PT, PT, PT, 0x8, 0x0 ;  /* 0x000000000000781c */ /* 0x000fe40003f4e170 */
[----:B------:R-:W-:-:S11]  /*d9f0*/  LOP3.LUT R18, R18, 0xfffffff7, RZ, 0xc0, !PT ;  /* 0xfffffff712127812 */ /* 0x000fd600078ec0ff */
[----:B------:R-:W-:Y:S01]  /*da00*/  @P2 LOP3.LUT R18, R18, 0x8, RZ, 0xfc, !PT ;  /* 0x0000000812122812 */ /* 0x000fe200078efcff */
[----:B------:R-:W-:Y:S06]  /*da10*/  @P0 BRA `(.L_x_219) ;  /* 0x0000000400380947 */ /* 0x000fec0003800000 */
[----:B------:R-:W-:-:S03]  /*da20*/  UMOV UR4, 0xffffffff ;  /* 0xffffffff00047882 */ /* 0x000fc60000000000 */
[----:B------:R-:W-:Y:S05]  /*da30*/  BRA.DIV UR4, `(.L_x_220) ;  /* 0x0000003e04407947 */ /* 0x000fea000b800000 */
[----:B------:R-:W-:-:S13]  /*da40*/  ELECT P6, URZ, PT ;  /* 0x00000000003f782f */ /* 0x000fda00038c0000 */
.L_x_314:
[----:B------:R-:W-:Y:S05]  /*da50*/  @!P6 BRA `(.L_x_219) ;  /* 0x000000040028e947 */ /* 0x000fea0003800000 */
[----:B------:R2:W-:Y:S01]  /*da60*/  STL [R1+0x4], R9 ;  /* 0x0000040901007387 */ /* 0x0005e20000100800 */
[----:B------:R-:W-:Y:S05]  /*da70*/  @!P1 BRA `(.L_x_221) ;  /* 0x00000000004c9947 */ /* 0x000fea0003800000 */
[----:B------:R-:W3:Y:S01]  /*da80*/  LDC R7, c[0x0][0x43c] ;  /* 0x00010f00ff077b82 */ /* 0x000ee20000000800 */
[----:B------:R-:W-:Y:S01]  /*da90*/  ULDC.64 UR4, c[0x0][0x428] ;  /* 0x00010a0000047ab9 */ /* 0x000fe20000000a00 */
[----:B------:R-:W-:Y:S01]  /*daa0*/  ULDC.64 UR6, c[0x0][0x208] ;  /* 0x0000820000067ab9 */ /* 0x000fe20000000a00 */
[----:B---3--:R-:W-:-:S13]  /*dab0*/  ISETP.NE.AND P0, PT, R7, 0x1, PT ;  /* 0x000000010700780c */ /* 0x008fda0003f05270 */
[----:B0-----:R-:W0:Y:S02]  /*dac0*/  @P0 LDC.64 R4, c[0x0][0x440] ;  /* 0x00011000ff040b82 */ /* 0x001e240000000a00 */
[----:B0-----:R-:W-:-:S04]  /*dad0*/  @P0 IMAD.HI.U32 R6, R9, R4, RZ ;  /* 0x0000000409060227 */ /* 0x001fc800078e00ff */
[----:B------:R-:W-:Y:S01]  /*dae0*/  IMAD.MOV.U32 R4, RZ, RZ, R9 ;  /* 0x000000ffff047224 */ /* 0x000fe200078e0009 */
[----:B------:R-:W-:-:S05]  /*daf0*/  @P0 SHF.R.U32.HI R4, RZ, R5, R6 ;  /* 0x00000005ff040219 */ /* 0x000fca0000011606 */
[----:B------:R-:W-:-:S04]  /*db00*/  IMAD.MOV R5, RZ, RZ, -R4 ;  /* 0x000000ffff057224 */ /* 0x000fc800078e0a04 */
[----:B------:R-:W-:Y:S01]  /*db10*/  IMAD R6, R7, R5, R9 ;  /* 0x0000000507067224 */ /* 0x000fe200078e0209 */
[----:B------:R-:W-:-:S04]  /*db20*/  SHF.R.S32.HI R5, RZ, 0x1f, R4 ;  /* 0x0000001fff057819 */ /* 0x000fc80000011404 */
[----:B------:R0:W-:Y:S01]  /*db30*/  STL [R1+0x4], R6 ;  /* 0x0000040601007387 */ /* 0x0001e20000100800 */
[----:B------:R-:W-:-:S03]  /*db40*/  IMAD.WIDE.U32 R4, R0, UR4, R4 ;  /* 0x0000000400047c25 */ /* 0x000fc6000f8e0004 */
[----:B------:R-:W-:Y:S01]  /*db50*/  LEA R2, P0, R4, R2, 0x2 ;  /* 0x0000000204027211 */ /* 0x000fe200078010ff */
[----:B0-----:R-:W-:-:S04]  /*db60*/  IMAD R6, R8, UR4, RZ ;  /* 0x0000000408067c24 */ /* 0x001fc8000f8e02ff */
[----:B-1----:R-:W-:-:S04]  /*db70*/  IMAD R0, R0, UR5, R6 ;  /* 0x0000000500007c24 */ /* 0x002fc8000f8e0206 */
[----:B------:R-:W-:-:S05]  /*db80*/  IMAD.IADD R0, R5, 0x1, R0 ;  /* 0x0000000105007824 */ /* 0x000fca00078e0200 */
[----:B------:R-:W-:-:S05]  /*db90*/  LEA.HI.X R3, R4, R3, R0, 0x2, P0 ;  /* 0x0000000304037211 */ /* 0x000fca00000f1400 */
[----:B------:R3:W5:Y:S02]  /*dba0*/  LDG.E R0, desc[UR6][R2.64] ;  /* 0x0000000602007981 */ /* 0x000764000c1e1900 */
.L_x_221:
[----:B---3--:R-:W3:Y:S01]  /*dbb0*/  LDL R3, [R1] ;  /* 0x0000000001037983 */ /* 0x008ee20000100800 */
[----:B------:R-:W-:Y:S02]  /*dbc0*/  LEA R2, R19, UR36, 0x3 ;  /* 0x0000002413027c11 */ /* 0x000fe4000f8e18ff */
[----:B---3--:R-:W-:-:S04]  /*dbd0*/  SHF.L.U32 R3, R3, 0x1f, RZ ;  /* 0x0000001f03037819 */ /* 0x008fc800000006ff */
[----:B------:R-:W3:Y:S02]  /*dbe0*/  SYNCS.PHASECHK.TRANS64.TRYWAIT P0, [R2+URZ+0x34840], R3 ;  /* 0x03484003020075a7 */ /* 0x000ee4000800017f */
[----:B---3--:R-:W-:Y:S05]  /*dbf0*/  @!P0 BRA `(.L_x_222) ;  /* 0x0000003800f08947 */ /* 0x008fea0003800000 */
.L_x_315:
[----:B0-----:R-:W4:Y:S01]  /*dc00*/  LDL R4, [R1+0x18] ;  /* 0x0000180001047983 */ /* 0x001f220000100800 */
[----:B------:R-:W0:Y:S02]  /*dc10*/  S2R R5, SR_TID.X ;  /* 0x0000000000057919 */ /* 0x000e240000002100 */
[----:B0-----:R-:W-:-:S04]  /*dc20*/  LOP3.LUT R5, R5, 0x7f, RZ, 0xc0, !PT ;  /* 0x0000007f05057812 */ /* 0x001fc800078ec0ff */
[----:B------:R-:W-:-:S13]  /*dc30*/  ISETP.NE.AND P0, PT, R5, RZ, PT ;  /* 0x000000ff0500720c */ /* 0x000fda0003f05270 */
[----:B---3--:R-:W-:-:S04]  /*dc40*/  @!P0 IMAD.MOV.U32 R3, RZ, RZ, 0xb000 ;  /* 0x0000b000ff038424 */ /* 0x008fc800078e00ff */
[----:B------:R4:W-:Y:S02]  /*dc50*/  @!P0 SYNCS.ARRIVE.TRANS64 RZ, [R2+URZ+0x34830], R3 ;  /* 0x0348300302ff89a7 */ /* 0x0009e4000800003f */
[----:B----4-:R-:W-:-:S04]  /*dc60*/  PRMT R3, R4, 0x9910, RZ ;  /* 0x0000991004037816 */ /* 0x010fc800000000ff */
[----:B------:R-:W-:-:S13]  /*dc70*/  ISETP.NE.AND P0, PT, R3, 0x2, PT ;  /* 0x000000020300780c */ /* 0x000fda0003f05270 */
[----:B------:R-:W-:Y:S05]  /*dc80*/  @P0 BRA `(.L_x_223) ;  /* 0x0000000000040947 */ /* 0x000fea0003800000 */
[----:B------:R-:W-:Y:S01]  /*dc90*/  BPT.TRAP 0x1 ;  /* 0x000000040000795c */ /* 0x000fe20000300000 */
.L_x_223:
[----:B------:R-:W-:-:S13]  /*dca0*/  LOP3.LUT P0, RZ, R18, 0x2, RZ, 0xc0, !PT ;  /* 0x0000000212ff7812 */ /* 0x000fda000780c0ff */
[----:B------:R-:W-:Y:S05]  /*dcb0*/  @P0 BRA `(.L_x_224) ;  /* 0x0000000000040947 */ /* 0x000fea0003800000 */
[----:B------:R-:W-:Y:S01]  /*dcc0*/  BPT.TRAP 0x1 ;  /* 0x000000040000795c */ /* 0x000fe20000300000 */
.L_x_224:
[----:B------:R-:W3:Y:S01]  /*dcd0*/  LDL R4, [R1+0x4] ;  /* 0x0000040001047983 */ /* 0x000ee20000100800 */
[----:B------:R-:W-:Y:S01]  /*dce0*/  R2UR UR9, R2 ;  /* 0x00000000020972ca */ /* 0x000fe200000e0000 */
[----:B------:R-:W-:Y:S01]  /*dcf0*/  UIADD3 UR4, UP0, UR38, 0x370, URZ ;  /* 0x0000037026047890 */ /* 0x000fe2000ff1e03f */
[----:B------:R-:W-:Y:S01]  /*dd00*/  R2UR UR12, R16 ;  /* 0x00000000100c72ca */ /* 0x000fe200000e0000 */
[----:B------:R-:W0:Y:S01]  /*dd10*/  S2R R5, SR_CgaCtaId ;  /* 0x0000000000057919 */ /* 0x000e220000008800 */
[----:B-----5:R-:W-:Y:S01]  /*dd20*/  R2UR UR13, R0 ;  /* 0x00000000000d72ca */ /* 0x020fe200000e0000 */
[----:B------:R-:W-:Y:S01]  /*dd30*/  UMOV UR10, URZ ;  /* 0x0000003f000a7c82 */ /* 0x000fe20008000000 */
[----:B------:R-:W-:Y:S01]  /*dd40*/  UMOV UR16, 0x30000 ;  /* 0x0003000000107882 */ /* 0x000fe20000000000 */
[----:B------:R-:W4:Y:S01]  /*dd50*/  S2R R3, SR_CgaCtaId ;  /* 0x0000000000037919 */ /* 0x000f220000008800 */
[----:B------:R-:W-:Y:S01]  /*dd60*/  UMOV UR15, 0x40 ;  /* 0x00000040000f7882 */ /* 0x000fe20000000000 */
[----:B------:R-:W-:Y:S01]  /*dd70*/  PLOP3.LUT P0, PT, PT, PT, PT, 0x80, 0x0 ;  /* 0x000000000000781c */ /* 0x000fe20003f0f070 */
[----:B------:R-:W-:Y:S01]  /*dd80*/  IMAD.MOV.U32 R17, RZ, RZ, R0 ;  /* 0x000000ffff117224 */ /* 0x000fe200078e0000 */
[----:B------:R-:W-:-:S02]  /*dd90*/  LOP3.LUT R18, R18, 0xfffffff7, RZ, 0xc0, !PT ;  /* 0xfffffff712127812 */ /* 0x000fc400078ec0ff */
[----:B------:R-:W-:-:S09]  /*dda0*/  UIADD3 UR9, UR9, 0x34830, URZ ;  /* 0x0003483009097890 */ /* 0x000fd2000fffe03f */
[----:B------:R-:W-:Y:S02]  /*ddb0*/  @P0 LOP3.LUT R18, R18, 0x8, RZ, 0xfc, !PT ;  /* 0x0000000812120812 */ /* 0x000fe400078efcff */
[----:B0-----:R-:W-:Y:S02]  /*ddc0*/  LOP3.LUT R5, R5, 0x1, RZ, 0xc0, !PT ;  /* 0x0000000105057812 */ /* 0x001fe400078ec0ff */
[----:B----4-:R-:W-:-:S03]  /*ddd0*/  LOP3.LUT R3, R3, 0x1, RZ, 0xc0, !PT ;  /* 0x0000000103037812 */ /* 0x010fc600078ec0ff */
[----:B------:R-:W-:-:S04]  /*dde0*/  IMAD R5, R5, 0x1600, RZ ;  /* 0x0000160005057824 */ /* 0x000fc800078e02ff */
[----:B------:R-:W-:Y:S02]  /*ddf0*/  IMAD R2, R19, 0x5800, R5 ;  /* 0x0000580013027824 */ /* 0x000fe400078e0205 */
[----:B------:R-:W-:-:S03]  /*de00*/  IMAD R3, R3, 0x58, RZ ;  /* 0x0000005803037824 */ /* 0x000fc600078e02ff */
[----:B------:R-:W-:Y:S02]  /*de10*/  R2UR UR5, R2 ;  /* 0x00000000020572ca */ /* 0x000fe400000e0000 */
[----:B------:R-:W-:-:S11]  /*de20*/  R2UR UR7, R3 ;  /* 0x00000000030772ca */ /* 0x000fd600000e0000 */
[----:B------:R-:W-:Y:S02]  /*de30*/  ULEA UR6, UR5, UR36, 0x1 ;  /* 0x0000002405067291 */ /* 0x000fe4000f8e083f */
[----:B------:R-:W-:Y:S02]  /*de40*/  UIADD3.X UR5, URZ, UR39, URZ, UP0, !UPT ;  /* 0x000000273f057290 */ /* 0x000fe400087fe43f */
[----:B------:R-:W-:Y:S02]  /*de50*/  UIADD3 UR8, UR6, 0x1e400, URZ ;  /* 0x0001e40006087890 */ /* 0x000fe4000fffe03f */
[----:B------:R-:W-:-:S03]  /*de60*/  UIADD3 UR14, UR6, 0x23c00, URZ ;  /* 0x00023c00060e7890 */ /* 0x000fc6000fffe03f */
[----:B------:R-:W-:Y:S01]  /*de70*/  UMOV UR6, 0x0 ;  /* 0x0000000000067882 */ /* 0x000fe20000000000 */
[----:B---3--:R-:W-:-:S13]  /*de80*/  R2UR UR11, R4 ;  /* 0x00000000040b72ca */ /* 0x008fda00000e0000 */
[----:B------:R-:W-:-:S03]  /*de90*/  UIMAD UR11, UR11, 0xb0, UR7 ;  /* 0x000000b00b0b78a4 */ /* 0x000fc6000f8e0207 */
[----:B------:R-:W-:-:S06]  /*dea0*/  UMOV UR7, 0x14f00000 ;  /* 0x14f0000000077882 */ /* 0x000fcc0000000000 */
[----:B------:R0:W-:Y:S02]  /*deb0*/  UTMALDG.4D.MULTICAST [UR8], [UR4], UR16, desc[UR6] ;  /* 0x00000608040073b4 */ /* 0x0001e40008019810 */
[----:B0-----:R-:W-:Y:S01]  /*dec0*/  UMOV UR8, UR14 ;  /* 0x0000000e00087c82 */ /* 0x001fe20008000000 */
[----:B------:R-:W-:Y:S02]  /*ded0*/  UMOV UR10, UR15 ;  /* 0x0000000f000a7c82 */ /* 0x000fe40008000000 */
[----:B------:R3:W-:Y:S02]  /*dee0*/  UTMALDG.4D.MULTICAST [UR8], [UR4], UR16, desc[UR6] ;  /* 0x00000608040073b4 */ /* 0x0007e40008019810 */
[----:B---3--:R-:W-:Y:S01]  /*def0*/  NOP ;  /* 0x0000000000007918 */ /* 0x008fe20000000000 */
.L_x_219:
        /* <DEDUP_REMOVED lines=10> */
[----:B0-----:R-:W-:Y:S02]  /*dfa0*/  IMAD.U32 R4, RZ, RZ, UR6 ;  /* 0x00000006ff047e24 */ /* 0x001fe4000f8e00ff */
[----:B------:R-:W0:Y:S01]  /*dfb0*/  LDC.64 R2, c[0x4][R2] ;  /* 0x0100000002027b82 */ /* 0x000e220000000a00 */
[----:B------:R-:W-:Y:S02]  /*dfc0*/  IMAD.U32 R5, RZ, RZ, UR7 ;  /* 0x00000007ff057e24 */ /* 0x000fe4000f8e00ff */
[----:B------:R-:W-:Y:S02]  /*dfd0*/  IMAD.U32 R6, RZ, RZ, UR8 ;  /* 0x00000008ff067e24 */ /* 0x000fe4000f8e00ff */
[----:B------:R-:W-:-:S02]  /*dfe0*/  IMAD.U32 R7, RZ, RZ, UR9 ;  /* 0x00000009ff077e24 */ /* 0x000fc4000f8e00ff */
[----:B------:R-:W-:Y:S02]  /*dff0*/  IMAD.U32 R10, RZ, RZ, UR4 ;  /* 0x00000004ff0a7e24 */ /* 0x000fe4000f8e00ff */
[----:B------:R-:W-:Y:S02]  /*e000*/  IMAD.U32 R11, RZ, RZ, UR5 ;  /* 0x00000005ff0b7e24 */ /* 0x000fe4000f8e00ff */
[----:B-1----:R-:W-:Y:S02]  /*e010*/  IMAD.MOV.U32 R8, RZ, RZ, 0x70 ;  /* 0x00000070ff087424 */ /* 0x002fe400078e00ff */
[----:B------:R-:W-:Y:S02]  /*e020*/  IMAD.MOV.U32 R12, RZ, RZ, 0x1 ;  /* 0x00000001ff0c7424 */ /* 0x000fe400078e00ff */
[----:B------:R-:W-:-:S07]  /*e030*/  IMAD.MOV.U32 R13, RZ, RZ, RZ ;  /* 0x000000ffff0d7224 */ /* 0x000fce00078e00ff */
[----:B------:R-:W-:-:S07]  /*e040*/  LEPC R20, `(.L_x_225) ;  /* 0x000000001014794e */ /* 0x000fce0000000000 */
[----:B0-2---:R-:W-:Y:S05]  /*e050*/  CALL.ABS.NOINC R2 ;  /* 0x0000000002007343 */ /* 0x005fea0003c00000 */
.L_x_225:
[----:B0-----:R-:W3:Y:S01]  /*e060*/  LDL.LU R4, [R1+0x14] ;  /* 0x0000140001047983 */ /* 0x001ee20000300800 */
[----:B-1----:R-:W-:Y:S01]  /*e070*/  SHF.R.S32.HI R0, RZ, 0x1f, R16 ;  /* 0x0000001fff007819 */ /* 0x002fe20000011410 */
[----:B------:R-:W-:Y:S01]  /*e080*/  ULDC.64 UR4, c[0x0][0x2d8] ;  /* 0x0000b60000047ab9 */ /* 0x000fe20000000a00 */
[----:B------:R-:W0:Y:S01]  /*e090*/  LDC R8, c[0x0][0x448] ;  /* 0x00011200ff087b82 */ /* 0x000e220000000800 */
[----:B------:R-:W4:Y:S01]  /*e0a0*/  LDL.LU R7, [R1+0x1c] ;  /* 0x00001c0001077983 */ /* 0x000f220000300800 */
[----:B------:R-:W-:-:S03]  /*e0b0*/  ULDC.64 UR6, c[0x0][0x280] ;  /* 0x0000a00000067ab9 */ /* 0x000fc60000000a00 */
[----:B------:R-:W2:Y:S01]  /*e0c0*/  LDL R5, [R1+0x28] ;  /* 0x0000280001057983 */ /* 0x000ea20000100800 */
        /* <DEDUP_REMOVED lines=10> */
[----:B---3--:R-:W-:Y:S01]  /*e170*/  SHF.R.S32.HI R0, RZ, 0x1f, R4 ;  /* 0x0000001fff007819 */ /* 0x008fe20000011404 */
[----:B------:R-:W-:-:S04]  /*e180*/  IMAD.WIDE.U32 R2, R4, UR4, R2 ;  /* 0x0000000404027c25 */ /* 0x000fc8000f8e0002 */
[----:B------:R-:W-:Y:S01]  /*e190*/  IMAD R0, R0, UR4, RZ ;  /* 0x0000000400007c24 */ /* 0x000fe2000f8e02ff */
[----:B------:R-:W-:-:S03]  /*e1a0*/  ULDC UR4, c[0x0][0xc38] ;  /* 0x00030e0000047ab9 */ /* 0x000fc60000000800 */
[----:B------:R-:W-:Y:S02]  /*e1b0*/  IMAD R0, R4, UR5, R0 ;  /* 0x0000000504007c24 */ /* 0x000fe4000f8e0200 */
[----:B------:R-:W1:Y:S02]  /*e1c0*/  S2R R4, SR_TID.X ;  /* 0x0000000000047919 */ /* 0x000e640000002100 */
[----:B------:R-:W-:Y:S02]  /*e1d0*/  IMAD.IADD R3, R3, 0x1, R0 ;  /* 0x0000000103037824 */ /* 0x000fe400078e0200 */
[----:B----4-:R-:W-:Y:S02]  /*e1e0*/  IMAD.MOV R0, RZ, RZ, -R7 ;  /* 0x000000ffff007224 */ /* 0x010fe400078e0a07 */
[----:B------:R-:W3:Y:S02]  /*e1f0*/  @P0 LDC R7, c[0x0][0x450] ;  /* 0x00011400ff070b82 */ /* 0x000ee40000000800 */
[----:B--2---:R-:W-:Y:S01]  /*e200*/  IMAD R0, R0, UR4, R5 ;  /* 0x0000000400007c24 */ /* 0x004fe2000f8e0205 */
        /* <DEDUP_REMOVED lines=11> */
[----:B---3--:R-:W-:-:S05]  /*e2c0*/  @P0 SHF.R.U32.HI R4, RZ, R7, R6 ;  /* 0x00000007ff040219 */ /* 0x008fca0000011606 */
[----:B------:R-:W-:Y:S02]  /*e2d0*/  IMAD.MOV R6, RZ, RZ, -R4 ;  /* 0x000000ffff067224 */ /* 0x000fe400078e0a04 */
[----:B------:R-:W-:-:S04]  /*e2e0*/  IMAD.WIDE.U32 R2, R4, UR4, R2 ;  /* 0x0000000404027c25 */ /* 0x000fc8000f8e0002 */
[----:B------:R-:W-:Y:S01]  /*e2f0*/  IMAD R0, R8, R6, R0 ;  /* 0x0000000608007224 */ /* 0x000fe200078e0200 */
[----:B------:R-:W-:-:S05]  /*e300*/  SHF.R.S32.HI R6, RZ, 0x1f, R4 ;  /* 0x0000001fff067819 */ /* 0x000fca0000011404 */
[----:B------:R-:W-:Y:S02]  /*e310*/  IMAD R6, R6, UR4, RZ ;  /* 0x0000000406067c24 */ /* 0x000fe4000f8e02ff */
[----:B-1----:R-:W-:Y:S02]  /*e320*/  IMAD.SHL.U32 R9, R9, 0x8, RZ ;  /* 0x0000000809097824 */ /* 0x002fe400078e00ff */
[----:B------:R-:W-:Y:S01]  /*e330*/  IMAD R4, R4, UR5, R6 ;  /* 0x0000000504047c24 */ /* 0x000fe2000f8e0206 */
[----:B------:R-:W-:Y:S02]  /*e340*/  ULDC.64 UR4, c[0x0][0x2c8] ;  /* 0x0000b20000047ab9 */ /* 0x000fe40000000a00 */
[----:B------:R-:W-:Y:S01]  /*e350*/  LOP3.LUT R9, R9, 0x38, RZ, 0xc0, !PT ;  /* 0x0000003809097812 */ /* 0x000fe200078ec0ff */
[----:B------:R-:W-:Y:S01]  /*e360*/  IMAD.IADD R3, R3, 0x1, R4 ;  /* 0x0000000103037824 */ /* 0x000fe200078e0204 */
[----:B------:R-:W-:Y:S02]  /*e370*/  SHF.R.S32.HI R4, RZ, 0x1f, R0 ;  /* 0x0000001fff047819 */ /* 0x000fe40000011400 */
[----:B------:R-:W-:Y:S01]  /*e380*/  LOP3.LUT R9, R9, 0x40, RZ, 0xfc, !PT ;  /* 0x0000004009097812 */ /* 0x000fe200078efcff */
[----:B------:R-:W-:-:S04]  /*e390*/  IMAD.WIDE.U32 R2, R0, UR4, R2 ;  /* 0x0000000400027c25 */ /* 0x000fc8000f8e0002 */
[----:B------:R-:W-:Y:S01]  /*e3a0*/  IMAD R4, R4, UR4, RZ ;  /* 0x0000000404047c24 */ /* 0x000fe2000f8e02ff */
[----:B------:R-:W-:Y:S02]  /*e3b0*/  ULDC UR4, c[0x0][0x2b8] ;  /* 0x0000ae0000047ab9 */ /* 0x000fe40000000800 */
        /* <DEDUP_REMOVED lines=13> */
[----:B------:R-:W1:Y:S01]  /*e490*/  SHFL.IDX PT, R7, R0, RZ, 0x181f ;  /* 0x00181fff00077589 */ /* 0x000e6200000e0000 */
[----:B0-----:R-:W-:-:S04]  /*e4a0*/  LOP3.LUT R6, R6, 0x7f, RZ, 0xc0, !PT ;  /* 0x0000007f06067812 */ /* 0x001fc800078ec0ff */
[----:B------:R-:W-:Y:S02]  /*e4b0*/  SHF.R.U32.HI R11, RZ, 0x3, R6 ;  /* 0x00000003ff0b7819 */ /* 0x000fe40000011606 */
[----:B------:R-:W0:Y:S03]  /*e4c0*/  SHFL.IDX PT, R6, R2, RZ, 0x181f ;  /* 0x00181fff02067589 */ /* 0x000e2600000e0000 */
[----:B------:R-:W-:-:S04]  /*e4d0*/  IMAD.IADD R4, R11, 0x1, R5 ;  /* 0x000000010b047824 */ /* 0x000fc800078e0205 */
[C---:B------:R-:W-:Y:S01]  /*e4e0*/  VIADD R5, R4.reuse, 0x10 ;  /* 0x0000001004057836 */ /* 0x040fe20000000000 */
[----:B------:R-:W-:-:S13]  /*e4f0*/  ISETP.GE.AND P2, PT, R4, R3, PT ;  /* 0x000000030400720c */ /* 0x000fda0003f46270 */
[----:B-1----:R-:W-:-:S05]  /*e500*/  @!P2 LEA R7, P3, R10, R7, 0x1 ;  /* 0x000000070a07a211 */ /* 0x002fca00078608ff */
[----:B0-----:R-:W-:-:S05]  /*e510*/  @!P2 IMAD.X R6, RZ, RZ, R6, P3 ;  /* 0x000000ffff06a224 */ /* 0x001fca00018e0606 */
[----:B------:R-:W-:-:S04]  /*e520*/  @!P2 LOP3.LUT R7, R7, R6, RZ, 0x3c, !PT ;  /* 0x000000060707a212 */ /* 0x000fc800078e3cff */
[----:B------:R-:W-:-:S04]  /*e530*/  @!P2 LOP3.LUT R6, R7, R6, RZ, 0x3c, !PT ;  /* 0x000000060706a212 */ /* 0x000fc800078e3cff */
[----:B------:R-:W-:-:S05]  /*e540*/  @!P2 LOP3.LUT R7, R7, R6, RZ, 0x3c, !PT ;  /* 0x000000060707a212 */ /* 0x000fca00078e3cff */
[----:B------:R-:W-:Y:S01]  /*e550*/  @!PT LDS RZ, [RZ] ;  /* 0x00000000fffff984 */ /* 0x000fe20000000800 */
[----:B-----5:R-:W-:Y:S04]  /*e560*/  @!P2 LDGSTS.E.BYPASS.LTC128B.128 [R9+0x16400], desc[UR6][R6.64], !P0 ;  /* 0x164000000609afae */ /* 0x020fe8000c101d46 */
[----:B------:R0:W-:Y:S01]  /*e570*/  @!P2 LDGSTS.E.BYPASS.LTC128B.128 [R9+0x1a400], desc[UR6][R6.64+0x80], !P1 ;  /* 0x1a4000800609afae */ /* 0x0001e2000c901d46 */
[----:B------:R-:W-:-:S03]  /*e580*/  ISETP.GE.AND P2, PT, R5, R3, PT ;  /* 0x000000030500720c */ /* 0x000fc60003f46270 */
[----:B------:R-:W1:Y:S04]  /*e590*/  SHFL.IDX PT, R5, R0, 0x1, 0x181f ;  /* 0x00381f0000057f89 */ /* 0x000e6800000e0000 */
[----:B0-----:R-:W0:Y:S06]  /*e5a0*/  SHFL.IDX PT, R6, R2, 0x1, 0x181f ;  /* 0x00381f0002067f89 */ /* 0x001e2c00000e0000 */
[----:B-1----:R-:W-:-:S05]  /*e5b0*/  @!P2 LEA R5, P3, R10, R5, 0x1 ;  /* 0x000000050a05a211 */ /* 0x002fca00078608ff */
[----:B0-----:R-:W-:-:S04]  /*e5c0*/  @!P2 IMAD.X R6, RZ, RZ, R6, P3 ;  /* 0x000000ffff06a224 */ /* 0x001fc800018e0606 */
[----:B------:R-:W-:Y:S02]  /*e5d0*/  @!P2 IMAD.MOV.U32 R7, RZ, RZ, R6 ;  /* 0x000000ffff07a224 */ /* 0x000fe400078e0006 */
[----:B------:R-:W-:Y:S02]  /*e5e0*/  @!P2 IMAD.MOV.U32 R6, RZ, RZ, R5 ;  /* 0x000000ffff06a224 */ /* 0x000fe400078e0005 */
[----:B------:R-:W-:-:S03]  /*e5f0*/  VIADD R5, R4, 0x20 ;  /* 0x0000002004057836 */ /* 0x000fc60000000000 */
[----:B------:R-:W-:Y:S04]  /*e600*/  @!P2 LDGSTS.E.BYPASS.LTC128B.128 [R9+0x16c00], desc[UR6][R6.64], !P0 ;  /* 0x16c000000609afae */ /* 0x000fe8000c101d46 */
        /* <DEDUP_REMOVED lines=43> */
[----:B------:R-:W-:Y:S04]  /*e8c0*/  SHFL.IDX PT, R0, R0, 0x7, 0x181f ;  /* 0x00f81f0000007f89 */ /* 0x000fe800000e0000 */
[----:B0-----:R-:W0:Y:S02]  /*e8d0*/  SHFL.IDX PT, R6, R2, 0x6, 0x181f ;  /* 0x00d81f0002067f89 */ /* 0x001e2400000e0000 */
[----:B-1----:R-:W-:-:S05]  /*e8e0*/  @!P2 LEA R5, P3, R10, R5, 0x1 ;  /* 0x000000050a05a211 */ /* 0x002fca00078608ff */
[----:B0-----:R-:W-:-:S04]  /*e8f0*/  @!P2 IMAD.X R6, RZ, RZ, R6, P3 ;  /* 0x000000ffff06a224 */ /* 0x001fc800018e0606 */
[----:B------:R-:W-:Y:S02]  /*e900*/  @!P2 IMAD.MOV.U32 R7, RZ, RZ, R6 ;  /* 0x000000ffff07a224 */ /* 0x000fe400078e0006 */
[----:B------:R-:W-:Y:S02]  /*e910*/  @!P2 IMAD.MOV.U32 R6, RZ, RZ, R5 ;  /* 0x000000ffff06a224 */ /* 0x000fe400078e0005 */
[----:B------:R0:W1:Y:S04]  /*e920*/  SHFL.IDX PT, R5, R2, 0x7, 0x181f ;  /* 0x00f81f0002057f89 */ /* 0x00006800000e0000 */
[----:B------:R0:W-:Y:S04]  /*e930*/  @!P2 LDGSTS.E.BYPASS.LTC128B.128 [R9+0x19400], desc[UR6][R6.64], !P0 ;  /* 0x194000000609afae */ /* 0x0001e8000c101d46 */
[----:B------:R0:W-:Y:S02]  /*e940*/  @!P2 LDGSTS.E.BYPASS.LTC128B.128 [R9+0x1d400], desc[UR6][R6.64+0x80], !P1 ;  /* 0x1d4000800609afae */ /* 0x0001e4000c901d46 */
.L_x_332:
[----:B------:R-:W-:Y:S01]  /*e950*/  VIADD R4, R4, 0x70 ;  /* 0x0000007004047836 */ /* 0x000fe20000000000 */
[----:B------:R-:W-:Y:S04]  /*e960*/  BSSY B0, `(.L_x_227) ;  /* 0x000000b000007945 */ /* 0x000fe80003800000 */
[----:B------:R-:W-:-:S13]  /*e970*/  ISETP.GE.AND P2, PT, R4, R3, PT ;  /* 0x000000030400720c */ /* 0x000fda0003f46270 */
[----:B------:R-:W-:Y:S05]  /*e980*/  @P2 BRA `(.L_x_228) ;  /* 0x0000000000202947 */ /* 0x000fea0003800000 */
[----:B0-----:R-:W-:Y:S01]  /*e990*/  LEA R2, P2, R10, R0, 0x1 ;  /* 0x000000000a027211 */ /* 0x001fe200078408ff */
[----:B------:R-:W-:-:S04]  /*e9a0*/  ULDC.64 UR4, c[0x0][0x208] ;  /* 0x0000820000047ab9 */ /* 0x000fc80000000a00 */
[----:B-1----:R-:W-:-:S05]  /*e9b0*/  IMAD.X R3, RZ, RZ, R5, P2 ;  /* 0x000000ffff037224 */ /* 0x002fca00010e0605 */
[----:B------:R-:W-:Y:S01]  /*e9c0*/  @!PT LDS RZ, [RZ] ;  /* 0x00000000fffff984 */ /* 0x000fe20000000800 */
[----:B------:R-:W-:Y:S01]  /*e9d0*/  @!PT LDS RZ, [RZ] ;  /* 0x00000000fffff984 */ /* 0x000fe20000000800 */
[----:B------:R-:W-:Y:S01]  /*e9e0*/  @!PT LDS RZ, [RZ] ;  /* 0x00000000fffff984 */ /* 0x000fe20000000800 */
[----:B------:R2:W-:Y:S04]  /*e9f0*/  LDGSTS.E.BYPASS.LTC128B.128 [R9+0x19c00], desc[UR4][R2.64], !P0 ;  /* 0x19c0000002097fae */ /* 0x0005e8000c101d44 */
[----:B------:R2:W-:Y:S02]  /*ea00*/  LDGSTS.E.BYPASS.LTC128B.128 [R9+0x1dc00], desc[UR4][R2.64+0x80], !P1 ;  /* 0x1dc0008002097fae */ /* 0x0005e4000c901d44 */
.L_x_228:
[----:B------:R-:W-:Y:S05]  /*ea10*/  BSYNC B0 ;  /* 0x0000000000007941 */ /* 0x000fea0003800000 */
.L_x_227:
[----:B0-2---:R-:W2:Y:S01]  /*ea20*/  LDL R2, [R1+0x34] ;  /* 0x0000340001027983 */ /* 0x005ea20000100800 */
[----:B------:R-:W-:Y:S01]  /*ea30*/  NOP ;  /* 0x0000000000007918 */ /* 0x000fe20000000000 */
[----:B------:R-:W-:Y:S02]  /*ea40*/  SYNCS.ARRIVE.TRANS64.RED.A0T1 RZ, [UR36+0x34800], RZ ;  /* 0x034800ffffff79a7 */ /* 0x000fe40008200424 */
[----:B------:R-:W-:Y:S01]  /*ea50*/  ARRIVES.LDGSTSBAR.64.TRANSCNT [UR36+0x34800] ;  /* 0x03480000ff0079b0 */ /* 0x000fe20008000aa4 */
[----:B--2---:R-:W-:-:S04]  /*ea60*/  LOP3.LUT R0, R2, 0x1, RZ, 0xc, !PT ;  /* 0x0000000102007812 */ /* 0x004fc800078e0cff */
[----:B------:R-:W-:Y:S01]  /*ea70*/  SHF.L.U32 R0, R0, 0x1f, RZ ;  /* 0x0000001f00007819 */ /* 0x000fe200000006ff */
[----:B------:R-:W-:Y:S01]  /*ea80*/  NOP ;  /* 0x0000000000007918 */ /* 0x000fe20000000000 */
[----:B------:R-:W2:Y:S01]  /*ea90*/  LDL.LU R2, [R1+0x30] ;  /* 0x0000300001027983 */ /* 0x000ea20000300800 */
[----:B------:R-:W-:Y:S01]  /*eaa0*/  SYNCS.ARRIVE.TRANS64.A1T0 RZ, [UR36+0x34800], RZ ;  /* 0x034800ffffff79a7 */ /* 0x000fe20008100024 */
[----:B------:R-:W-:Y:S01]  /*eab0*/  BSSY B0, `(.L_x_229) ;  /* 0x0000004000007945 */ /* 0x000fe20003800000 */
[----:B------:R-:W0:Y:S01]  /*eac0*/  SYNCS.PHASECHK.TRANS64.TRYWAIT P0, [UR36+0x34820], R0 ;  /* 0x03482000ff0075a7 */ /* 0x000e220008000164 */
[----:B--2---:R-:W-:Y:S02]  /*ead0*/  ISETP.GE.AND P1, PT, R2, 0xb1, PT ;  /* 0x000000b10200780c */ /* 0x004fe40003f26270 */
[----:B0-----:R-:W-:Y:S11]  /*eae0*/  @!P0 BRA `(.L_x_230) ;  /* 0x00000038001c8947 */ /* 0x001ff60003800000 */
.L_x_333:
[----:B------:R-:W-:Y:S05]  /*eaf0*/  BSYNC B0 ;  /* 0x0000000000007941 */ /* 0x000fea0003800000 */
.L_x_229:
[----:B------:R-:W-:Y:S05]  /*eb00*/  @!P1 BRA `(.L_x_231) ;  /* 0x00000020002c9947 */ /* 0x000fea0003800000 */
[----:B------:R-:W2:Y:S01]  /*eb10*/  LDL R2, [R1+0x24] ;  /* 0x0000240001027983 */ /* 0x000ea20000100800 */
[----:B0-----:R-:W-:Y:S02]  /*eb20*/  IMAD.MOV.U32 R0, RZ, RZ, 0x1 ;  /* 0x00000001ff007424 */ /* 0x001fe400078e00ff */
[----:B--2---:R-:W-:-:S05]  /*eb30*/  IMAD.MOV R9, RZ, RZ, -R2 ;  /* 0x000000ffff097224 */ /* 0x004fca00078e0a02 */
[----:B------:R-:W-:-:S05]  /*eb40*/  VIADDMNMX R9, R9, R0, 0xffffffff, !PT ;  /* 0xffffffff09097446 */ /* 0x000fca0007800100 */
[----:B------:R-:W-:-:S05]  /*eb50*/  IMAD.IADD R0, R2, 0x1, R9 ;  /* 0x0000000102007824 */ /* 0x000fca00078e0209 */
[----:B------:R-:W-:-:S04]  /*eb60*/  LOP3.LUT R0, R0, 0x1, RZ, 0xc0, !PT ;  /* 0x0000000100007812 */ /* 0x000fc800078ec0ff */
[----:B------:R-:W-:Y:S01]  /*eb70*/  ISETP.NE.U32.AND P0, PT, R0, 0x1, PT ;  /* 0x000000010000780c */ /* 0x000fe20003f05070 */
[----:B------:R-:W-:-:S12]  /*eb80*/  VIADD R0, R2, 0xfffffffe ;  /* 0xfffffffe02007836 */ /* 0x000fd80000000000 */
[----:B------:R-:W-:Y:S05]  /*eb90*/  @P0 BRA `(.L_x_232) ;  /* 0x0000000800ac0947 */ /* 0x000fea0003800000 */
[----:B------:R-:W2:Y:S01]  /*eba0*/  LDL R2, [R1] ;  /* 0x0000000001027983 */ /* 0x000ea20000100800 */
[----:B------:R-:W-:Y:S01]  /*ebb0*/  LOP3.LUT P2, RZ, R18, 0x8, RZ, 0xc0, !PT ;  /* 0x0000000812ff7812 */ /* 0x000fe2000784c0ff */
[----:B------:R-:W-:Y:S01]  /*ebc0*/  VIADD R6, R19, 0x1 ;  /* 0x0000000113067836 */ /* 0x000fe20000000000 */
[----:B------:R-:W-:Y:S04]  /*ebd0*/  BSSY B0, `(.L_x_233) ;  /* 0x00000a3000007945 */ /* 0x000fe80003800000 */
[----:B------:R-:W-:-:S04]  /*ebe0*/  ISETP.NE.AND P0, PT, R6, 0x2, PT ;  /* 0x000000020600780c */ /* 0x000fc80003f05270 */
[----:B------:R-:W-:Y:S02]  /*ebf0*/  SEL R8, RZ, 0x1, P0 ;  /* 0x00000001ff087807 */ /* 0x000fe40000000000 */
[----:B------:R-:W-:Y:S02]  /*ec00*/  SEL R6, R6, RZ, P0 ;  /* 0x000000ff06067207 */ /* 0x000fe40000000000 */
[----:B--2---:R-:W-:Y:S01]  /*ec10*/  LOP3.LUT R8, R2, R8, RZ, 0x3c, !PT ;  /* 0x0000000802087212 */ /* 0x004fe200078e3cff */
[----:B------:R-:W-:Y:S06]  /*ec20*/  @!P2 BRA `(.L_x_234) ;  /* 0x000000080074a947 */ /* 0x000fec0003800000 */
[----:B------:R-:W-:Y:S01]  /*ec30*/  LOP3.LUT P2, RZ, R18, 0x4, RZ, 0xc0, !PT ;  /* 0x0000000412ff7812 */ /* 0x000fe2000784c0ff */
[----:B------:R-:W-:-:S12]  /*ec40*/  IMAD.MOV.U32 R4, RZ, RZ, R17 ;  /* 0x000000ffff047224 */ /* 0x000fd800078e0011 */
[----:B------:R-:W-:Y:S05]  /*ec50*/  @!P2 BRA `(.L_x_235) ;  /* 0x000000000054a947 */ /* 0x000fea0003800000 */
[----:B------:R-:W2:Y:S01]  /*ec60*/  LDL R10, [R1+0xc] ;  /* 0x00000c00010a7983 */ /* 0x000ea20000100800 */
[----:B-1----:R-:W0:Y:S01]  /*ec70*/  LDC R5, c[0x0][0x43c] ;  /* 0x00010f00ff057b82 */ /* 0x002e220000000800 */
[----:B------:R-:W-:Y:S02]  /*ec80*/  ULDC.64 UR4, c[0x0][0x428] ;  /* 0x00010a0000047ab9 */ /* 0x000fe40000000a00 */
[----:B------:R-:W3:Y:S01]  /*ec90*/  LDL R7, [R1+0x8] ;  /* 0x0000080001077983 */ /* 0x000ee20000100800 */
        /* <DEDUP_REMOVED lines=17> */
.L_x_235:
[----:B------:R-:W-:Y:S01]  /*edb0*/  LEA R3, R6, UR36, 0x3 ;  /* 0x0000002406037c11 */ /* 0x000fe2000f8e18ff */
[----:B------:R-:W-:Y:S01]  /*edc0*/  BSSY B1, `(.L_x_236) ;  /* 0x0000004000017945 */ /* 0x000fe20003800000 */
[----:B------:R-:W-:-:S04]  /*edd0*/  SHF.L.U32 R2, R8, 0x1f, RZ ;  /* 0x0000001f08027819 */ /* 0x000fc800000006ff */
[----:B------:R-:W2:Y:S02]  /*ede0*/  SYNCS.PHASECHK.TRANS64.TRYWAIT P0, [R3+URZ+0x34840], R2 ;  /* 0x03484002030075a7 */ /* 0x000ea4000800017f */
[----:B--2---:R-:W-:Y:S05]  /*edf0*/  @!P0 BRA `(.L_x_237) ;  /* 0x0000003400708947 */ /* 0x004fea0003800000 */
.L_x_334:
[----:B------:R-:W-:Y:S05]  /*ee00*/  BSYNC B1 ;  /* 0x0000000000017941 */ /* 0x000fea0003800000 */
.L_x_236:
[----:B01----:R-:W3:Y:S01]  /*ee10*/  LDL R5, [R1+0x18] ;  /* 0x0000180001057983 */ /* 0x003ee20000100800 */
[----:B------:R-:W0:Y:S02]  /*ee20*/  S2R R7, SR_TID.X ;  /* 0x0000000000077919 */ /* 0x000e240000002100 */
[----:B0-----:R-:W-:-:S04]  /*ee30*/  LOP3.LUT R7, R7, 0x7f, RZ, 0xc0, !PT ;  /* 0x0000007f07077812 */ /* 0x001fc800078ec0ff */
[----:B------:R-:W-:-:S13]  /*ee40*/  ISETP.NE.AND P0, PT, R7, RZ, PT ;  /* 0x000000ff0700720c */ /* 0x000fda0003f05270 */
[----:B--2---:R-:W-:-:S04]  /*ee50*/  @!P0 IMAD.MOV.U32 R2, RZ, RZ, 0xb000 ;  /* 0x0000b000ff028424 */ /* 0x004fc800078e00ff */
[----:B------:R3:W-:Y:S02]  /*ee60*/  @!P0 SYNCS.ARRIVE.TRANS64 RZ, [R3+URZ+0x34830], R2 ;  /* 0x0348300203ff89a7 */ /* 0x0007e4000800003f */
[----:B---3--:R-:W-:-:S04]  /*ee70*/  PRMT R2, R5, 0x9910, RZ ;  /* 0x0000991005027816 */ /* 0x008fc800000000ff */
[----:B------:R-:W-:-:S13]  /*ee80*/  ISETP.NE.AND P1, PT, R2, 0x2, PT ;  /* 0x000000020200780c */ /* 0x000fda0003f25270 */
[----:B------:R-:W-:Y:S05]  /*ee90*/  @P1 BRA `(.L_x_238) ;  /* 0x0000000000041947 */ /* 0x000fea0003800000 */
[----:B------:R-:W-:Y:S01]  /*eea0*/  BPT.TRAP 0x1 ;  /* 0x000000040000795c */ /* 0x000fe20000300000 */
.L_x_238:
[----:B------:R-:W-:Y:S01]  /*eeb0*/  LOP3.LUT P0, RZ, R18, 0x2, RZ, 0xc0, !PT ;  /* 0x0000000212ff7812 */ /* 0x000fe2000780c0ff */
[----:B------:R-:W-:-:S12]  /*eec0*/  BSSY B1, `(.L_x_239) ;  /* 0x0000003000017945 */ /* 0x000fd80003800000 */
[----:B------:R-:W-:Y:S05]  /*eed0*/  @P0 BRA `(.L_x_240) ;  /* 0x0000000000040947 */ /* 0x000fea0003800000 */
[----:B------:R-:W-:Y:S01]  /*eee0*/  BPT.TRAP 0x1 ;  /* 0x000000040000795c */ /* 0x000fe20000300000 */
.L_x_240:
[----:B------:R-:W-:Y:S05]  /*eef0*/  BSYNC B1 ;  /* 0x0000000000017941 */ /* 0x000fea0003800000 */
.L_x_239:
[----:B------:R-:W0:Y:S01]  /*ef00*/  S2R R2, SR_CgaCtaId ;  /* 0x0000000000027919 */ /* 0x000e220000008800 */
[----:B------:R-:W-:Y:S01]  /*ef10*/  IMAD.MOV.U32 R10, RZ, RZ, RZ ;  /* 0x000000ffff0a7224 */ /* 0x000fe200078e00ff */
[----:B------:R-:W-:Y:S01]  /*ef20*/  UIADD3 UR4, UP0, UR38, 0x370, URZ ;  /* 0x0000037026047890 */ /* 0x000fe2000ff1e03f */
[----:B------:R-:W-:Y:S01]  /*ef30*/  PLOP3.LUT P0, PT, PT, PT, PT, 0x80, 0x0 ;  /* 0x000000000000781c */ /* 0x000fe20003f0f070 */
[----:B------:R-:W-:Y:S01]  /*ef40*/  VIADD R3, R3, 0x34830 ;  /* 0x0003483003037836 */ /* 0x000fe20000000000 */
[----:B------:R-:W-:Y:S01]  /*ef50*/  UMOV UR6, 0x30000 ;  /* 0x0003000000067882 */ /* 0x000fe20000000000 */
[----:B------:R-:W-:Y:S01]  /*ef60*/  R2UR UR10, R10 ;  /* 0x000000000a0a72ca */ /* 0x000fe200000e0000 */
[----:B------:R-:W-:Y:S01]  /*ef70*/  UIADD3.X UR5, URZ, UR39, URZ, UP0, !UPT ;  /* 0x000000273f057290 */ /* 0x000fe200087fe43f */
[----:B------:R-:W-:Y:S01]  /*ef80*/  UMOV UR14, 0x0 ;  /* 0x00000000000e7882 */ /* 0x000fe20000000000 */
[----:B------:R-:W-:Y:S01]  /*ef90*/  UMOV UR15, 0x14f00000 ;  /* 0x14f00000000f7882 */ /* 0x000fe20000000000 */
[----:B0-----:R-:W-:-:S05]  /*efa0*/  LOP3.LUT R2, R2, 0x1, RZ, 0xc0, !PT ;  /* 0x0000000102027812 */ /* 0x001fca00078ec0ff */
[----:B------:R-:W-:-:S04]  /*efb0*/  IMAD R2, R2, 0x1600, RZ ;  /* 0x0000160002027824 */ /* 0x000fc800078e02ff */
[----:B------:R-:W-:Y:S02]  /*efc0*/  IMAD R7, R6, 0x5800, R2 ;  /* 0x0000580006077824 */ /* 0x000fe400078e0202 */
[----:B------:R-:W0:Y:S03]  /*efd0*/  S2R R2, SR_CgaCtaId ;  /* 0x0000000000027919 */ /* 0x000e260000008800 */
[----:B------:R-:W-:-:S05]  /*efe0*/  LEA R7, R7, UR36, 0x1 ;  /* 0x0000002407077c11 */ /* 0x000fca000f8e08ff */
[----:B------:R-:W-:Y:S01]  /*eff0*/  VIADD R5, R7, 0x1e400 ;  /* 0x0001e40007057836 */ /* 0x000fe20000000000 */
[----:B0-----:R-:W-:-:S05]  /*f000*/  LOP3.LUT R2, R2, 0x1, RZ, 0xc0, !PT ;  /* 0x0000000102027812 */ /* 0x001fca00078ec0ff */
[----:B------:R-:W-:-:S04]  /*f010*/  IMAD R2, R2, 0x58, RZ ;  /* 0x0000005802027824 */ /* 0x000fc800078e02ff */
[----:B------:R-:W-:-:S07]  /*f020*/  IMAD R2, R0, 0xb0, R2 ;  /* 0x000000b000027824 */ /* 0x000fce00078e0202 */
.L_x_241:
        /* <DEDUP_REMOVED lines=8> */
[----:B------:R0:W-:Y:S02]  /*f0b0*/  UTMALDG.4D.MULTICAST [UR8], [UR4], UR6, desc[UR14] ;  /* 0x00000e08040073b4 */ /* 0x0001e40008019806 */
[----:B0-----:R-:W-:Y:S05]  /*f0c0*/  @P0 BRA.U.ANY `(.L_x_241) ;  /* 0xfffffffd00d80947 */ /* 0x001fea000393ffff */
[----:B------:R-:W-:Y:S01]  /*f0d0*/  IMAD.MOV.U32 R11, RZ, RZ, 0x40 ;  /* 0x00000040ff0b7424 */ /* 0x000fe200078e00ff */
[----:B------:R-:W-:Y:S01]  /*f0e0*/  PLOP3.LUT P0, PT, PT, PT, PT, 0x80, 0x0 ;  /* 0x000000000000781c */ /* 0x000fe20003f0f070 */
[----:B------:R-:W-:Y:S01]  /*f0f0*/  VIADD R5, R7, 0x23c00 ;  /* 0x00023c0007057836 */ /* 0x000fe20000000000 */
[----:B------:R-:W-:Y:S01]  /*f100*/  UMOV UR6, 0x30000 ;  /* 0x0003000000067882 */ /* 0x000fe20000000000 */
[----:B------:R-:W-:Y:S01]  /*f110*/  UMOV UR14, 0x0 ;  /* 0x00000000000e7882 */ /* 0x000fe20000000000 */
[----:B------:R-:W-:Y:S01]  /*f120*/  R2UR UR10, R11 ;  /* 0x000000000b0a72ca */ /* 0x000fe200000e0000 */
[----:B------:R-:W-:-:S14]  /*f130*/  UMOV UR15, 0x14f00000 ;  /* 0x14f00000000f7882 */ /* 0x000fdc0000000000 */
.L_x_242:
        /* <DEDUP_REMOVED lines=10> */
[----:B------:R-:W2:Y:S01]  /*f1e0*/  LDL.LU R7, [R1] ;  /* 0x0000000001077983 */ /* 0x000ea20000300800 */
[----:B------:R-:W-:Y:S01]  /*f1f0*/  LEA R2, R19, UR36, 0x3 ;  /* 0x0000002413027c11 */ /* 0x000fe2000f8e18ff */
[----:B------:R-:W-:Y:S01]  /*f200*/  BSSY B1, `(.L_x_243) ;  /* 0x0000004000017945 */ /* 0x000fe20003800000 */
[----:B--2---:R-:W-:-:S04]  /*f210*/  SHF.L.U32 R3, R7, 0x1f, RZ ;  /* 0x0000001f07037819 */ /* 0x004fc800000006ff */
[----:B------:R-:W0:Y:S02]  /*f220*/  SYNCS.PHASECHK.TRANS64.TRYWAIT P0, [R2+URZ+0x34860], R3 ;  /* 0x03486003020075a7 */ /* 0x000e24000800017f */
[----:B0-----:R-:W-:Y:S05]  /*f230*/  @!P0 BRA `(.L_x_244) ;  /* 0x0000003000748947 */ /* 0x001fea0003800000 */
.L_x_335:
[----:B------:R-:W-:Y:S05]  /*f240*/  BSYNC B1 ;  /* 0x0000000000017941 */ /* 0x000fea0003800000 */
.L_x_243:
[----:B------:R-:W1:Y:S02]  /*f250*/  S2R R5, SR_TID.X ;  /* 0x0000000000057919 */ /* 0x000e640000002100 */
[----:B-1----:R-:W-:-:S04]  /*f260*/  LOP3.LUT R5, R5, 0x7f, RZ, 0xc0, !PT ;  /* 0x0000007f05057812 */ /* 0x002fc800078ec0ff */
[----:B------:R-:W-:-:S13]  /*f270*/  ISETP.NE.AND P0, PT, R5, RZ, PT ;  /* 0x000000ff0500720c */ /* 0x000fda0003f05270 */
[----:B0-----:R-:W-:-:S04]  /*f280*/  @!P0 IMAD.MOV.U32 R3, RZ, RZ, 0xb000 ;  /* 0x0000b000ff038424 */ /* 0x001fc800078e00ff */
[----:B------:R0:W-:Y:S01]  /*f290*/  @!P0 SYNCS.ARRIVE.TRANS64 RZ, [R2+URZ+0x34850], R3 ;  /* 0x0348500302ff89a7 */ /* 0x0001e2000800003f */
[----:B------:R-:W-:Y:S05]  /*f2a0*/  @P1 BRA `(.L_x_245) ;  /* 0x0000000000041947 */ /* 0x000fea0003800000 */
[----:B------:R-:W-:Y:S01]  /*f2b0*/  BPT.TRAP 0x1 ;  /* 0x000000040000795c */ /* 0x000fe20000300000 */
.L_x_245:
[----:B------:R-:W-:Y:S01]  /*f2c0*/  LOP3.LUT P0, RZ, R18, 0x2, RZ, 0xc0, !PT ;  /* 0x0000000212ff7812 */ /* 0x000fe2000780c0ff */
[----:B------:R-:W-:-:S12]  /*f2d0*/  BSSY B1, `(.L_x_246) ;  /* 0x0000003000017945 */ /* 0x000fd80003800000 */
[----:B------:R-:W-:Y:S05]  /*f2e0*/  @P0 BRA `(.L_x_247) ;  /* 0x0000000000040947 */ /* 0x000fea0003800000 */
[----:B------:R-:W-:Y:S01]  /*f2f0*/  BPT.TRAP 0x1 ;  /* 0x000000040000795c */ /* 0x000fe20000300000 */
.L_x_247:
[----:B------:R-:W-:Y:S05]  /*f300*/  BSYNC B1 ;  /* 0x0000000000017941 */ /* 0x000fea0003800000 */
.L_x_246:
[----:B------:R-:W2:Y:S01]  /*f310*/  LDL.LU R5, [R1+0x4] ;  /* 0x0000040001057983 */ /* 0x000ea20000300800 */
[----:B0-----:R-:W0:Y:S01]  /*f320*/  S2R R3, SR_CgaCtaId ;  /* 0x0000000000037919 */ /* 0x001e220000008800 */
[----:B------:R-:W1:Y:S01]  /*f330*/  S2R R7, SR_CgaCtaId ;  /* 0x0000000000077919 */ /* 0x000e620000008800 */
[----:B------:R-:W-:Y:S01]  /*f340*/  R2UR UR10, R10 ;  /* 0x000000000a0a72ca */ /* 0x000fe200000e0000 */
[----:B------:R-:W-:Y:S01]  /*f350*/  UIADD3 UR4, UP0, UR38, 0x470, URZ ;  /* 0x0000047026047890 */ /* 0x000fe2000ff1e03f */
[----:B------:R-:W-:Y:S01]  /*f360*/  PLOP3.LUT P0, PT, PT, PT, PT, 0x80, 0x0 ;  /* 0x000000000000781c */ /* 0x000fe20003f0f070 */
[----:B------:R-:W-:Y:S01]  /*f370*/  VIADD R2, R2, 0x34850 ;  /* 0x0003485002027836 */ /* 0x000fe20000000000 */
[----:B------:R-:W-:Y:S01]  /*f380*/  UMOV UR6, 0x30000 ;  /* 0x0003000000067882 */ /* 0x000fe20000000000 */
[----:B------:R-:W-:Y:S01]  /*f390*/  UIADD3.X UR5, URZ, UR39, URZ, UP0, !UPT ;  /* 0x000000273f057290 */ /* 0x000fe200087fe43f */
[----:B0-----:R-:W-:-:S05]  /*f3a0*/  LOP3.LUT R3, R3, 0x1, RZ, 0xc0, !PT ;  /* 0x0000000103037812 */ /* 0x001fca00078ec0ff */
[----:B------:R-:W-:Y:S01]  /*f3b0*/  IMAD R3, R3, 0x1600, RZ ;  /* 0x0000160003037824 */ /* 0x000fe200078e02ff */
[----:B-1----:R-:W-:-:S03]  /*f3c0*/  LOP3.LUT R7, R7, 0x1, RZ, 0xc0, !PT ;  /* 0x0000000107077812 */ /* 0x002fc600078ec0ff */
[----:B------:R-:W-:Y:S02]  /*f3d0*/  IMAD R3, R19, 0x5800, R3 ;  /* 0x0000580013037824 */ /* 0x000fe400078e0203 */
[----:B------:R-:W-:-:S03]  /*f3e0*/  IMAD R7, R7, 0x58, RZ ;  /* 0x0000005807077824 */ /* 0x000fc600078e02ff */
[----:B------:R-:W-:Y:S01]  /*f3f0*/  LEA R3, R3, UR36, 0x1 ;  /* 0x0000002403037c11 */ /* 0x000fe2000f8e08ff */
[----:B------:R-:W-:Y:S01]  /*f400*/  UMOV UR14, 0x0 ;  /* 0x00000000000e7882 */ /* 0x000fe20000000000 */
[----:B------:R-:W-:Y:S01]  /*f410*/  UMOV UR15, 0x14f00000 ;  /* 0x14f00000000f7882 */ /* 0x000fe20000000000 */
[----:B--2---:R-:W-:Y:S02]  /*f420*/  IMAD R5, R5, 0xb0, R7 ;  /* 0x000000b005057824 */ /* 0x004fe400078e0207 */
[----:B------:R-:W-:-:S07]  /*f430*/  VIADD R7, R3, 0x400 ;  /* 0x0000040003077836 */ /* 0x000fce0000000000 */
.L_x_248:
        /* <DEDUP_REMOVED lines=10> */
[----:B------:R-:W-:Y:S01]  /*f4e0*/  R2UR UR10, R11 ;  /* 0x000000000b0a72ca */ /* 0x000fe200000e0000 */
[----:B------:R-:W-:Y:S01]  /*f4f0*/  VIADD R3, R3, 0x5c00 ;  /* 0x00005c0003037836 */ /* 0x000fe20000000000 */
[----:B------:R-:W-:Y:S01]  /*f500*/  PLOP3.LUT P0, PT, PT, PT, PT, 0x80, 0x0 ;  /* 0x000000000000781c */ /* 0x000fe20003f0f070 */
[----:B------:R-:W-:Y:S01]  /*f510*/  UMOV UR6, 0x30000 ;  /* 0x0003000000067882 */ /* 0x000fe20000000000 */
[----:B------:R-:W-:Y:S01]  /*f520*/  UMOV UR14, 0x0 ;  /* 0x00000000000e7882 */ /* 0x000fe20000000000 */
[----:B------:R-:W-:-:S10]  /*f530*/  UMOV UR15, 0x14f00000 ;  /* 0x14f00000000f7882 */ /* 0x000fd40000000000 */
.L_x_249:
        /* <DEDUP_REMOVED lines=10> */
[----:B------:R0:W-:Y:S01]  /*f5e0*/  STL [R1+0x4], R0 ;  /* 0x0000040001007387 */ /* 0x0001e20000100800 */
[----:B------:R-:W-:-:S07]  /*f5f0*/  IMAD.MOV.U32 R17, RZ, RZ, R4 ;  /* 0x000000ffff117224 */ /* 0x000fce00078e0004 */
.L_x_234:
[----:B------:R-:W-:Y:S05]  /*f600*/  BSYNC B0 ;  /* 0x0000000000007941 */ /* 0x000fea0003800000 */
.L_x_233:
[----:B0-----:R-:W2:Y:S01]  /*f610*/  LDL.LU R0, [R1+0x24] ;  /* 0x0000240001007983 */ /* 0x001ea20000300800 */
[----:B------:R-:W-:-:S03]  /*f620*/  IMAD.MOV.U32 R19, RZ, RZ, R6 ;  /* 0x000000ffff137224 */ /* 0x000fc600078e0006 */
[----:B------:R0:W-:Y:S02]  /*f630*/  STL [R1], R8 ;  /* 0x0000000801007387 */ /* 0x0001e40000100800 */
[----:B0-2---:R-:W-:-:S07]  /*f640*/  VIADD R0, R0, 0xfffffffd ;  /* 0xfffffffd00007836 */ /* 0x005fce0000000000 */
.L_x_232:
[----:B------:R-:W2:Y:S01]  /*f650*/  LDL.LU R2, [R1+0x20] ;  /* 0x0000200001027983 */ /* 0x000ea20000300800 */
[----:B------:R-:W-:Y:S01]  /*f660*/  IMAD.MOV R9, RZ, RZ, -R9 ;  /* 0x000000ffff097224 */ /* 0x000fe200078e0a09 */
[----:B------:R-:W-:Y:S04]  /*f670*/  BSSY B0, `(.L_x_231) ;  /* 0x0000154000007945 */ /* 0x000fe80003800000 */
[----:B--2---:R-:W-:-:S13]  /*f680*/  ISETP.NE.AND P0, PT, R2, R9, PT ;  /* 0x000000090200720c */ /* 0x004fda0003f05270 */
[----:B------:R-:W-:Y:S05]  /*f690*/  @!P0 BRA `(.L_x_250) ;  /* 0x0000001400448947 */ /* 0x000fea0003800000 */
[----:B------:R-:W-:-:S07]  /*f6a0*/  IMAD.MOV.U32 R6, RZ, RZ, R17 ;  /* 0x000000ffff067224 */ /* 0x000fce00078e0011 */
.L_x_285:
[----:B--2---:R-:W2:Y:S01]  /*f6b0*/  LDL R2, [R1] ;  /* 0x0000000001027983 */ /* 0x004ea20000100800 */
[----:B------:R-:W-:Y:S01]  /*f6c0*/  LOP3.LUT P1, RZ, R18, 0x8, RZ, 0xc0, !PT ;  /* 0x0000000812ff7812 */ /* 0x000fe2000782c0ff */
[----:B------:R-:W-:Y:S01]  /*f6d0*/  VIADD R4, R19, 0x1 ;  /* 0x0000000113047836 */ /* 0x000fe20000000000 */
[----:B------:R-:W-:Y:S04]  /*f6e0*/  BSSY B1, `(.L_x_251) ;  /* 0x00000a3000017945 */ /* 0x000fe80003800000 */
[----:B------:R-:W-:-:S04]  /*f6f0*/  ISETP.NE.AND P0, PT, R4, 0x2, PT ;  /* 0x000000020400780c */ /* 0x000fc80003f05270 */
[----:B-1----:R-:W-:Y:S02]  /*f700*/  SEL R5, RZ, 0x1, P0 ;  /* 0x00000001ff057807 */ /* 0x002fe40000000000 */
[----:B------:R-:W-:Y:S02]  /*f710*/  SEL R4, R4, RZ, P0 ;  /* 0x000000ff04047207 */ /* 0x000fe40000000000 */
[----:B--2---:R-:W-:Y:S01]  /*f720*/  LOP3.LUT R5, R2, R5, RZ, 0x3c, !PT ;  /* 0x0000000502057212 */ /* 0x004fe200078e3cff */
[----:B0-----:R-:W-:Y:S06]  /*f730*/  @!P1 BRA `(.L_x_252) ;  /* 0x0000000800749947 */ /* 0x001fec0003800000 */
[----:B------:R-:W-:Y:S01]  /*f740*/  LOP3.LUT P1, RZ, R18, 0x4, RZ, 0xc0, !PT ;  /* 0x0000000412ff7812 */ /* 0x000fe2000782c0ff */
[----:B------:R-:W-:-:S12]  /*f750*/  IMAD.MOV.U32 R8, RZ, RZ, R0 ;  /* 0x000000ffff087224 */ /* 0x000fd800078e0000 */
[----:B------:R-:W-:Y:S05]  /*f760*/  @!P1 BRA `(.L_x_253) ;  /* 0x0000000000549947 */ /* 0x000fea0003800000 */
[----:B------:R-:W2:Y:S01]  /*f770*/  LDL R10, [R1+0xc] ;  /* 0x00000c00010a7983 */ /* 0x000ea20000100800 */
[----:B------:R-:W0:Y:S01]  /*f780*/  LDC R7, c[0x0][0x43c] ;  /* 0x00010f00ff077b82 */ /* 0x000e220000000800 */
[----:B------:R-:W-:Y:S02]  /*f790*/  ULDC.64 UR4, c[0x0][0x428] ;  /* 0x00010a0000047ab9 */ /* 0x000fe40000000a00 */
[----:B------:R-:W3:Y:S01]  /*f7a0*/  LDL R9, [R1+0x8] ;  /* 0x0000080001097983 */ /* 0x000ee20000100800 */
[----:B------:R-:W-:Y:S01]  /*f7b0*/  ULDC.64 UR6, c[0x0][0x208] ;  /* 0x0000820000067ab9 */ /* 0x000fe20000000a00 */
[----:B0-----:R-:W-:-:S13]  /*f7c0*/  ISETP.NE.AND P0, PT, R7, 0x1, PT ;  /* 0x000000010700780c */ /* 0x001fda0003f05270 */
[----:B------:R-:W0:Y:S02]  /*f7d0*/  @P0 LDC.64 R2, c[0x0][0x440] ;  /* 0x00011000ff020b82 */ /* 0x000e240000000a00 */
[----:B0-----:R-:W-:-:S04]  /*f7e0*/  @P0 IMAD.HI.U32 R6, R0, R2, RZ ;  /* 0x0000000200060227 */ /* 0x001fc800078e00ff */
[----:B------:R-:W-:Y:S01]  /*f7f0*/  IMAD.MOV.U32 R2, RZ, RZ, R0 ;  /* 0x000000ffff027224 */ /* 0x000fe200078e0000 */
[----:B------:R-:W-:-:S04]  /*f800*/  @P0 SHF.R.U32.HI R2, RZ, R3, R6 ;  /* 0x00000003ff020219 */ /* 0x000fc80000011606 */
[--C-:B------:R-:W-:Y:S01]  /*f810*/  SHF.R.S32.HI R3, RZ, 0x1f, R2.reuse ;  /* 0x0000001fff037819 */ /* 0x100fe20000011402 */
[----:B------:R-:W-:-:S04]  /*f820*/  IMAD.MOV R8, RZ, RZ, -R2 ;  /* 0x000000ffff087224 */ /* 0x000fc800078e0a02 */
[----:B------:R-:W-:Y:S02]  /*f830*/  IMAD R8, R7, R8, R0 ;  /* 0x0000000807087224 */ /* 0x000fe400078e0200 */
        /* <DEDUP_REMOVED lines=8> */
.L_x_253:
[----:B------:R-:W-:Y:S01]  /*f8c0*/  LEA R3, R4, UR36, 0x3 ;  /* 0x0000002404037c11 */ /* 0x000fe2000f8e18ff */
[----:B------:R-:W-:Y:S01]  /*f8d0*/  BSSY B2, `(.L_x_254) ;  /* 0x0000004000027945 */ /* 0x000fe20003800000 */
[----:B------:R-:W-:-:S04]  /*f8e0*/  SHF.L.U32 R2, R5, 0x1f, RZ ;  /* 0x0000001f05027819 */ /* 0x000fc800000006ff */
[----:B------:R-:W1:Y:S02]  /*f8f0*/  SYNCS.PHASECHK.TRANS64.TRYWAIT P0, [R3+URZ+0x34840], R2 ;  /* 0x03484002030075a7 */ /* 0x000e64000800017f */
[----:B-1----:R-:W-:Y:S05]  /*f900*/  @!P0 BRA `(.L_x_255) ;  /* 0x0000002800d48947 */ /* 0x002fea0003800000 */
.L_x_336:
[----:B------:R-:W-:Y:S05]  /*f910*/  BSYNC B2 ;  /* 0x0000000000027941 */ /* 0x000fea0003800000 */
.L_x_254:
[----:B0-----:R-:W2:Y:S01]  /*f920*/  LDL R7, [R1+0x18] ;  /* 0x0000180001077983 */ /* 0x001ea20000100800 */
[----:B------:R-:W0:Y:S02]  /*f930*/  S2R R9, SR_TID.X ;  /* 0x0000000000097919 */ /* 0x000e240000002100 */
[----:B0-----:R-:W-:-:S04]  /*f940*/  LOP3.LUT R9, R9, 0x7f, RZ, 0xc0, !PT ;  /* 0x0000007f09097812 */ /* 0x001fc800078ec0ff */
[----:B------:R-:W-:-:S13]  /*f950*/  ISETP.NE.AND P0, PT, R9, RZ, PT ;  /* 0x000000ff0900720c */ /* 0x000fda0003f05270 */
[----:B-1----:R-:W-:-:S04]  /*f960*/  @!P0 IMAD.MOV.U32 R2, RZ, RZ, 0xb000 ;  /* 0x0000b000ff028424 */ /* 0x002fc800078e00ff */
[----:B------:R2:W-:Y:S02]  /*f970*/  @!P0 SYNCS.ARRIVE.TRANS64 RZ, [R3+URZ+0x34830], R2 ;  /* 0x0348300203ff89a7 */ /* 0x0005e4000800003f */
[----:B--2---:R-:W-:-:S04]  /*f980*/  PRMT R2, R7, 0x9910, RZ ;  /* 0x0000991007027816 */ /* 0x004fc800000000ff */
[----:B------:R-:W-:-:S13]  /*f990*/  ISETP.NE.AND P1, PT, R2, 0x2, PT ;  /* 0x000000020200780c */ /* 0x000fda0003f25270 */
[----:B------:R-:W-:Y:S05]  /*f9a0*/  @P1 BRA `(.L_x_256) ;  /* 0x0000000000041947 */ /* 0x000fea0003800000 */
[----:B------:R-:W-:Y:S01]  /*f9b0*/  BPT.TRAP 0x1 ;  /* 0x000000040000795c */ /* 0x000fe20000300000 */
.L_x_256:
[----:B------:R-:W-:Y:S01]  /*f9c0*/  LOP3.LUT P0, RZ, R18, 0x2, RZ, 0xc0, !PT ;  /* 0x0000000212ff7812 */ /* 0x000fe2000780c0ff */
[----:B------:R-:W-:-:S12]  /*f9d0*/  BSSY B2, `(.L_x_257) ;  /* 0x0000003000027945 */ /* 0x000fd80003800000 */
[----:B------:R-:W-:Y:S05]  /*f9e0*/  @P0 BRA `(.L_x_258) ;  /* 0x0000000000040947 */ /* 0x000fea0003800000 */
[----:B------:R-:W-:Y:S01]  /*f9f0*/  BPT.TRAP 0x1 ;  /* 0x000000040000795c */ /* 0x000fe20000300000 */
.L_x_258:
[----:B------:R-:W-:Y:S05]  /*fa00*/  BSYNC B2 ;  /* 0x0000000000027941 */ /* 0x000fea0003800000 */
.L_x_257:
[----:B------:R-:W0:Y:S01]  /*fa10*/  S2R R2, SR_CgaCtaId ;  /* 0x0000000000027919 */ /* 0x000e220000008800 */
[----:B------:R-:W-:Y:S01]  /*fa20*/  IMAD.MOV.U32 R10, RZ, RZ, RZ ;  /* 0x000000ffff0a7224 */ /* 0x000fe200078e00ff */
[----:B------:R-:W-:Y:S01]  /*fa30*/  UIADD3 UR4, UP0, UR38, 0x370, URZ ;  /* 0x0000037026047890 */ /* 0x000fe2000ff1e03f */
[----:B------:R-:W-:Y:S01]  /*fa40*/  PLOP3.LUT P0, PT, PT, PT, PT, 0x80, 0x0 ;  /* 0x000000000000781c */ /* 0x000fe20003f0f070 */
[----:B------:R-:W1:Y:S01]  /*fa50*/  S2R R7, SR_CgaCtaId ;  /* 0x0000000000077919 */ /* 0x000e620000008800 */
[----:B------:R-:W-:Y:S01]  /*fa60*/  VIADD R3, R3, 0x34830 ;  /* 0x0003483003037836 */ /* 0x000fe20000000000 */
[----:B------:R-:W-:Y:S01]  /*fa70*/  R2UR UR10, R10 ;  /* 0x000000000a0a72ca */ /* 0x000fe200000e0000 */
[----:B------:R-:W-:Y:S01]  /*fa80*/  UIADD3.X UR5, URZ, UR39, URZ, UP0, !UPT ;  /* 0x000000273f057290 */ /* 0x000fe200087fe43f */
[----:B------:R-:W-:Y:S01]  /*fa90*/  UMOV UR6, 0x30000 ;  /* 0x0003000000067882 */ /* 0x000fe20000000000 */
[----:B------:R-:W-:Y:S01]  /*faa0*/  UMOV UR14, 0x0 ;  /* 0x00000000000e7882 */ /* 0x000fe20000000000 */
[----:B------:R-:W-:Y:S01]  /*fab0*/  UMOV UR15, 0x14f00000 ;  /* 0x14f00000000f7882 */ /* 0x000fe20000000000 */
[----:B0-----:R-:W-:-:S02]  /*fac0*/  LOP3.LUT R2, R2, 0x1, RZ, 0xc0, !PT ;  /* 0x0000000102027812 */ /* 0x001fc400078ec0ff */
[----:B-1----:R-:W-:-:S03]  /*fad0*/  LOP3.LUT R7, R7, 0x1, RZ, 0xc0, !PT ;  /* 0x0000000107077812 */ /* 0x002fc600078ec0ff */
[----:B------:R-:W-:-:S04]  /*fae0*/  IMAD R2, R2, 0x1600, RZ ;  /* 0x0000160002027824 */ /* 0x000fc800078e02ff */
[----:B------:R-:W-:Y:S02]  /*faf0*/  IMAD R2, R4, 0x5800, R2 ;  /* 0x0000580004027824 */ /* 0x000fe400078e0202 */
[----:B------:R-:W-:-:S03]  /*fb00*/  IMAD R7, R7, 0x58, RZ ;  /* 0x0000005807077824 */ /* 0x000fc600078e02ff */
[----:B------:R-:W-:Y:S01]  /*fb10*/  LEA R2, R2, UR36, 0x1 ;  /* 0x0000002402027c11 */ /* 0x000fe2000f8e08ff */
[----:B------:R-:W-:-:S04]  /*fb20*/  IMAD R7, R8, 0xb0, R7 ;  /* 0x000000b008077824 */ /* 0x000fc800078e0207 */
[----:B------:R-:W-:-:S07]  /*fb30*/  VIADD R9, R2, 0x1e400 ;  /* 0x0001e40002097836 */ /* 0x000fce0000000000 */
.L_x_259:
        /* <DEDUP_REMOVED lines=17> */
.L_x_260:
        /* <DEDUP_REMOVED lines=16> */
.L_x_337:
[----:B------:R-:W-:Y:S05]  /*fd50*/  BSYNC B2 ;  /* 0x0000000000027941 */ /* 0x000fea0003800000 */
.L_x_261:
[----:B------:R-:W1:Y:S02]  /*fd60*/  S2R R7, SR_TID.X ;  /* 0x0000000000077919 */ /* 0x000e640000002100 */
[----:B-1----:R-:W-:-:S04]  /*fd70*/  LOP3.LUT R7, R7, 0x7f, RZ, 0xc0, !PT ;  /* 0x0000007f07077812 */ /* 0x002fc800078ec0ff */
[----:B------:R-:W-:-:S13]  /*fd80*/  ISETP.NE.AND P0, PT, R7, RZ, PT ;  /* 0x000000ff0700720c */ /* 0x000fda0003f05270 */
[----:B0-----:R-:W-:-:S04]  /*fd90*/  @!P0 IMAD.MOV.U32 R3, RZ, RZ, 0xb000 ;  /* 0x0000b000ff038424 */ /* 0x001fc800078e00ff */
[----:B------:R0:W-:Y:S01]  /*fda0*/  @!P0 SYNCS.ARRIVE.TRANS64 RZ, [R2+URZ+0x34850], R3 ;  /* 0x0348500302ff89a7 */ /* 0x0001e2000800003f */
[----:B------:R-:W-:Y:S05]  /*fdb0*/  @P1 BRA `(.L_x_263) ;  /* 0x0000000000041947 */ /* 0x000fea0003800000 */
[----:B------:R-:W-:Y:S01]  /*fdc0*/  BPT.TRAP 0x1 ;  /* 0x000000040000795c */ /* 0x000fe20000300000 */
.L_x_263:
[----:B------:R-:W-:Y:S01]  /*fdd0*/  LOP3.LUT P0, RZ, R18, 0x2, RZ, 0xc0, !PT ;  /* 0x0000000212ff7812 */ /* 0x000fe2000780c0ff */
[----:B------:R-:W-:-:S12]  /*fde0*/  BSSY B2, `(.L_x_264) ;  /* 0x0000003000027945 */ /* 0x000fd80003800000 */
[----:B------:R-:W-:Y:S05]  /*fdf0*/  @P0 BRA `(.L_x_265) ;  /* 0x0000000000040947 */ /* 0x000fea0003800000 */
[----:B------:R-:W-:Y:S01]  /*fe00*/  BPT.TRAP 0x1 ;  /* 0x000000040000795c */ /* 0x000fe20000300000 */
.L_x_265:
[----:B------:R-:W-:Y:S05]  /*fe10*/  BSYNC B2 ;  /* 0x0000000000027941 */ /* 0x000fea0003800000 */
.L_x_264:
        /* <DEDUP_REMOVED lines=19> */
.L_x_266:
        /* <DEDUP_REMOVED lines=16> */
.L_x_267:
        /* <DEDUP_REMOVED lines=12> */
.L_x_252:
[----:B------:R-:W-:Y:S05]  /*10110*/  BSYNC B1 ;  /* 0x0000000000017941 */ /* 0x000fea0003800000 */
.L_x_251:
[----:B------:R-:W-:Y:S01]  /*10120*/  VIADD R19, R4, 0x1 ;  /* 0x0000000104137836 */ /* 0x000fe20000000000 */
[----:B------:R-:W-:Y:S01]  /*10130*/  LOP3.LUT P1, RZ, R18, 0x8, RZ, 0xc0, !PT ;  /* 0x0000000812ff7812 */ /* 0x000fe2000782c0ff */
[----:B------:R-:W-:Y:S03]  /*10140*/  BSSY B1, `(.L_x_268) ;  /* 0x00000a3000017945 */ /* 0x000fe60003800000 */
[----:B------:R-:W-:-:S04]  /*10150*/  ISETP.NE.AND P0, PT, R19, 0x2, PT ;  /* 0x000000021300780c */ /* 0x000fc80003f05270 */
[----:B------:R-:W-:Y:S02]  /*10160*/  SEL R2, RZ, 0x1, P0 ;  /* 0x00000001ff027807 */ /* 0x000fe40000000000 */
[----:B------:R-:W-:Y:S02]  /*10170*/  SEL R19, R19, RZ, P0 ;  /* 0x000000ff13137207 */ /* 0x000fe40000000000 */
[----:B------:R-:W-:-:S05]  /*10180*/  LOP3.LUT R9, R5, R2, RZ, 0x3c, !PT ;  /* 0x0000000205097212 */ /* 0x000fca00078e3cff */
[----:B------:R1:W-:Y:S01]  /*10190*/  STL [R1], R9 ;  /* 0x0000000901007387 */ /* 0x0003e20000100800 */
[----:B------:R-:W-:Y:S05]  /*101a0*/  @!P1 BRA `(.L_x_269) ;  /* 0x0000000800709947 */ /* 0x000fea0003800000 */
[----:B------:R-:W-:Y:S01]  /*101b0*/  LOP3.LUT P1, RZ, R18, 0x4, RZ, 0xc0, !PT ;  /* 0x0000000412ff7812 */ /* 0x000fe2000782c0ff */
[----:B0-----:R-:W-:-:S12]  /*101c0*/  VIADD R8, R0, 0xffffffff ;  /* 0xffffffff00087836 */ /* 0x001fd80000000000 */
        /* <DEDUP_REMOVED lines=22> */
.L_x_270:
[----:B------:R-:W-:Y:S01]  /*10330*/  LEA R3, R19, UR36, 0x3 ;  /* 0x0000002413037c11 */ /* 0x000fe2000f8e18ff */
[----:B------:R-:W-:Y:S01]  /*10340*/  BSSY B2, `(.L_x_271) ;  /* 0x0000004000027945 */ /* 0x000fe20003800000 */
[----:B------:R-:W-:-:S04]  /*10350*/  SHF.L.U32 R2, R9, 0x1f, RZ ;  /* 0x0000001f09027819 */ /* 0x000fc800000006ff */
[----:B------:R-:W2:Y:S02]  /*10360*/  SYNCS.PHASECHK.TRANS64.TRYWAIT P0, [R3+URZ+0x34840], R2 ;  /* 0x03484002030075a7 */ /* 0x000ea4000800017f */
[----:B--2---:R-:W-:Y:S05]  /*10370*/  @!P0 BRA `(.L_x_272) ;  /* 0x0000002000608947 */ /* 0x004fea0003800000 */
.L_x_338:
[----:B------:R-:W-:Y:S05]  /*10380*/  BSYNC B2 ;  /* 0x0000000000027941 */ /* 0x000fea0003800000 */
.L_x_271:
[----:B0-----:R-:W3:Y:S01]  /*10390*/  LDL R7, [R1+0x18] ;  /* 0x0000180001077983 */ /* 0x001ee20000100800 */
[----:B-1----:R-:W0:Y:S02]  /*103a0*/  S2R R9, SR_TID.X ;  /* 0x0000000000097919 */ /* 0x002e240000002100 */
        /* <DEDUP_REMOVED lines=8> */
.L_x_273:
[----:B------:R-:W-:Y:S01]  /*10430*/  LOP3.LUT P0, RZ, R18, 0x2, RZ, 0xc0, !PT ;  /* 0x0000000212ff7812 */ /* 0x000fe2000780c0ff */
[----:B------:R-:W-:-:S12]  /*10440*/  BSSY B2, `(.L_x_274) ;  /* 0x0000003000027945 */ /* 0x000fd80003800000 */
[----:B------:R-:W-:Y:S05]  /*10450*/  @P0 BRA `(.L_x_275) ;  /* 0x0000000000040947 */ /* 0x000fea0003800000 */
[----:B------:R-:W-:Y:S01]  /*10460*/  BPT.TRAP 0x1 ;  /* 0x000000040000795c */ /* 0x000fe20000300000 */
.L_x_275:
[----:B------:R-:W-:Y:S05]  /*10470*/  BSYNC B2 ;  /* 0x0000000000027941 */ /* 0x000fea0003800000 */
.L_x_274:
        /* <DEDUP_REMOVED lines=19> */
.L_x_276:
        /* <DEDUP_REMOVED lines=17> */
.L_x_277:
        /* <DEDUP_REMOVED lines=10> */
[----:B------:R-:W-:Y:S01]  /*10760*/  SHF.L.U32 R5, R5, 0x1f, RZ ;  /* 0x0000001f05057819 */ /* 0x000fe200000006ff */
[----:B------:R-:W-:Y:S01]  /*10770*/  BSSY B2, `(.L_x_278) ;  /* 0x0000004000027945 */ /* 0x000fe20003800000 */
[----:B------:R-:W-:-:S04]  /*10780*/  LEA R2, R4, UR36, 0x3 ;  /* 0x0000002404027c11 */ /* 0x000fc8000f8e18ff */
[----:B------:R-:W0:Y:S02]  /*10790*/  SYNCS.PHASECHK.TRANS64.TRYWAIT P0, [R2+URZ+0x34860], R5 ;  /* 0x03486005020075a7 */ /* 0x000e24000800017f */
[----:B0-----:R-:W-:Y:S05]  /*107a0*/  @!P0 BRA `(.L_x_279) ;  /* 0x0000001c00688947 */ /* 0x001fea0003800000 */
.L_x_339:
[----:B------:R-:W-:Y:S05]  /*107b0*/  BSYNC B2 ;  /* 0x0000000000027941 */ /* 0x000fea0003800000 */
.L_x_278:
[----:B------:R-:W1:Y:S02]  /*107c0*/  S2R R3, SR_TID.X ;  /* 0x0000000000037919 */ /* 0x000e640000002100 */
[----:B-1----:R-:W-:-:S04]  /*107d0*/  LOP3.LUT R3, R3, 0x7f, RZ, 0xc0, !PT ;  /* 0x0000007f03037812 */ /* 0x002fc800078ec0ff */
[----:B------:R-:W-:-:S13]  /*107e0*/  ISETP.NE.AND P0, PT, R3, RZ, PT ;  /* 0x000000ff0300720c */ /* 0x000fda0003f05270 */
[----:B------:R-:W-:-:S04]  /*107f0*/  @!P0 IMAD.MOV.U32 R3, RZ, RZ, 0xb000 ;  /* 0x0000b000ff038424 */ /* 0x000fc800078e00ff */
[----:B------:R1:W-:Y:S01]  /*10800*/  @!P0 SYNCS.ARRIVE.TRANS64 RZ, [R2+URZ+0x34850], R3 ;  /* 0x0348500302ff89a7 */ /* 0x0003e2000800003f */
[----:B------:R-:W-:Y:S05]  /*10810*/  @P1 BRA `(.L_x_280) ;  /* 0x0000000000041947 */ /* 0x000fea0003800000 */
[----:B------:R-:W-:Y:S01]  /*10820*/  BPT.TRAP 0x1 ;  /* 0x000000040000795c */ /* 0x000fe20000300000 */
.L_x_280:
[----:B------:R-:W-:Y:S01]  /*10830*/  LOP3.LUT P0, RZ, R18, 0x2, RZ, 0xc0, !PT ;  /* 0x0000000212ff7812 */ /* 0x000fe2000780c0ff */
[----:B------:R-:W-:-:S12]  /*10840*/  BSSY B2, `(.L_x_281) ;  /* 0x0000003000027945 */ /* 0x000fd80003800000 */
[----:B------:R-:W-:Y:S05]  /*10850*/  @P0 BRA `(.L_x_282) ;  /* 0x0000000000040947 */ /* 0x000fea0003800000 */
[----:B------:R-:W-:Y:S01]  /*10860*/  BPT.TRAP 0x1 ;  /* 0x000000040000795c */ /* 0x000fe20000300000 */
.L_x_282:
[----:B------:R-:W-:Y:S05]  /*10870*/  BSYNC B2 ;  /* 0x0000000000027941 */ /* 0x000fea0003800000 */
.L_x_281:
[----:B0-----:R-:W2:Y:S01]  /*10880*/  LDL.LU R5, [R1+0x4] ;  /* 0x0000040001057983 */ /* 0x001ea20000300800 */
[----:B-1----:R-:W0:Y:S01]  /*10890*/  S2R R3, SR_CgaCtaId ;  /* 0x0000000000037919 */ /* 0x002e220000008800 */
        /* <DEDUP_REMOVED lines=17> */
.L_x_283:
        /* <DEDUP_REMOVED lines=16> */
.L_x_284:
        /* <DEDUP_REMOVED lines=12> */
.L_x_269:
[----:B------:R-:W-:Y:S05]  /*10b70*/  BSYNC B1 ;  /* 0x0000000000017941 */ /* 0x000fea0003800000 */
.L_x_268:
[C---:B------:R-:W-:Y:S01]  /*10b80*/  ISETP.GT.AND P0, PT, R0.reuse, 0x1, PT ;  /* 0x000000010000780c */ /* 0x040fe20003f04270 */
[----:B------:R-:W-:-:S12]  /*10b90*/  VIADD R0, R0, 0xfffffffe ;  /* 0xfffffffe00007836 */ /* 0x000fd80000000000 */
[----:B------:R-:W-:Y:S05]  /*10ba0*/  @P0 BRA `(.L_x_285) ;  /* 0xffffffe800c00947 */ /* 0x000fea000383ffff */
.L_x_250:
[----:B------:R-:W-:Y:S05]  /*10bb0*/  BSYNC B0 ;  /* 0x0000000000007941 */ /* 0x000fea0003800000 */
.L_x_231:
[----:B------:R-:W-:Y:S01]  /*10bc0*/  LOP3.LUT P0, RZ, R18, 0x8, RZ, 0xc0, !PT ;  /* 0x0000000812ff7812 */ /* 0x000fe2000780c0ff */
[----:B------:R-:W-:-:S12]  /*10bd0*/  BSSY B0, `(.L_x_286) ;  /* 0x0000045000007945 */ /* 0x000fd80003800000 */
[----:B------:R-:W-:Y:S05]  /*10be0*/  @!P0 BRA `(.L_x_287) ;  /* 0x00000004000c8947 */ /* 0x000fea0003800000 */
[----:B------:R-:W3:Y:S01]  /*10bf0*/  LDL R2, [R1] ;  /* 0x0000000001027983 */ /* 0x000ee20000100800 */
[----:B0-----:R-:W-:Y:S01]  /*10c00*/  LEA R0, R19, UR36, 0x3 ;  /* 0x0000002413007c11 */ /* 0x001fe2000f8e18ff */
[----:B------:R-:W-:Y:S01]  /*10c10*/  BSSY B1, `(.L_x_288) ;  /* 0x0000004000017945 */ /* 0x000fe20003800000 */
[----:B---3--:R-:W-:-:S04]  /*10c20*/  SHF.L.U32 R3, R2, 0x1f, RZ ;  /* 0x0000001f02037819 */ /* 0x008fc800000006ff */
[----:B------:R-:W0:Y:S02]  /*10c30*/  SYNCS.PHASECHK.TRANS64.TRYWAIT P0, [R0+URZ+0x34860], R3 ;  /* 0x03486003000075a7 */ /* 0x000e24000800017f */
[----:B0-----:R-:W-:Y:S05]  /*10c40*/  @!P0 BRA `(.L_x_289) ;  /* 0x0000001800548947 */ /* 0x001fea0003800000 */
.L_x_340:
[----:B------:R-:W-:Y:S05]  /*10c50*/  BSYNC B1 ;  /* 0x0000000000017941 */ /* 0x000fea0003800000 */
.L_x_288:
[----:B------:R-:W3:Y:S01]  /*10c60*/  LDL R2, [R1+0x18] ;  /* 0x0000180001027983 */ /* 0x000ee20000100800 */
[----:B------:R-:W4:Y:S02]  /*10c70*/  S2R R4, SR_TID.X ;  /* 0x0000000000047919 */ /* 0x000f240000002100 */
[----:B----4-:R-:W-:-:S04]  /*10c80*/  LOP3.LUT R4, R4, 0x7f, RZ, 0xc0, !PT ;  /* 0x0000007f04047812 */ /* 0x010fc800078ec0ff */
[----:B------:R-:W-:-:S13]  /*10c90*/  ISETP.NE.AND P0, PT, R4, RZ, PT ;  /* 0x000000ff0400720c */ /* 0x000fda0003f05270 */
[----:B0-----:R-:W-:-:S04]  /*10ca0*/  @!P0 IMAD.MOV.U32 R3, RZ, RZ, 0xb000 ;  /* 0x0000b000ff038424 */ /* 0x001fc800078e00ff */
[----:B------:R0:W-:Y:S01]  /*10cb0*/  @!P0 SYNCS.ARRIVE.TRANS64 RZ, [R0+URZ+0x34850], R3 ;  /* 0x0348500300ff89a7 */ /* 0x0001e2000800003f */
[----:B---3--:R-:W-:-:S04]  /*10cc0*/  PRMT R2, R2, 0x9910, RZ ;  /* 0x0000991002027816 */ /* 0x008fc800000000ff */
[----:B------:R-:W-:-:S13]  /*10cd0*/  ISETP.NE.AND P0, PT, R2, 0x2, PT ;  /* 0x000000020200780c */ /* 0x000fda0003f05270 */
[----:B0-----:R-:W-:Y:S05]  /*10ce0*/  @P0 BRA `(.L_x_290) ;  /* 0x0000000000040947 */ /* 0x001fea0003800000 */
[----:B------:R-:W-:Y:S01]  /*10cf0*/  BPT.TRAP 0x1 ;  /* 0x000000040000795c */ /* 0x000fe20000300000 */
.L_x_290:
[----:B------:R-:W-:Y:S01]  /*10d00*/  LOP3.LUT P0, RZ, R18, 0x2, RZ, 0xc0, !PT ;  /* 0x0000000212ff7812 */ /* 0x000fe2000780c0ff */
[----:B------:R-:W-:-:S12]  /*10d10*/  BSSY B1, `(.L_x_291) ;  /* 0x0000003000017945 */ /* 0x000fd80003800000 */
[----:B------:R-:W-:Y:S05]  /*10d20*/  @P0 BRA `(.L_x_292) ;  /* 0x0000000000040947 */ /* 0x000fea0003800000 */
[----:B------:R-:W-:Y:S01]  /*10d30*/  BPT.TRAP 0x1 ;  /* 0x000000040000795c */ /* 0x000fe20000300000 */
.L_x_292:
[----:B------:R-:W-:Y:S05]  /*10d40*/  BSYNC B1 ;  /* 0x0000000000017941 */ /* 0x000fea0003800000 */
.L_x_291:
[----:B------:R-:W3:Y:S01]  /*10d50*/  LDL R2, [R1+0x4] ;  /* 0x0000040001027983 */ /* 0x000ee20000100800 */
[----:B------:R-:W0:Y:S01]  /*10d60*/  S2R R3, SR_CgaCtaId ;  /* 0x0000000000037919 */ /* 0x000e220000008800 */
[----:B------:R-:W4:Y:S01]  /*10d70*/  S2R R4, SR_CgaCtaId ;  /* 0x0000000000047919 */ /* 0x000f220000008800 */
[----:B------:R-:W-:Y:S01]  /*10d80*/  UIADD3 UR4, UP0, UR38, 0x470, URZ ;  /* 0x0000047026047890 */ /* 0x000fe2000ff1e03f */
[----:B------:R-:W-:Y:S01]  /*10d90*/  PLOP3.LUT P0, PT, PT, PT, PT, 0x80, 0x0 ;  /* 0x000000000000781c */ /* 0x000fe20003f0f070 */
[----:B------:R-:W-:Y:S01]  /*10da0*/  VIADD R0, R0, 0x34850 ;  /* 0x0003485000007836 */ /* 0x000fe20000000000 */
[----:B------:R-:W-:Y:S01]  /*10db0*/  UMOV UR6, 0x30000 ;  /* 0x0003000000067882 */ /* 0x000fe20000000000 */
[----:B------:R-:W-:Y:S01]  /*10dc0*/  UIADD3.X UR5, URZ, UR39, URZ, UP0, !UPT ;  /* 0x000000273f057290 */ /* 0x000fe200087fe43f */
[----:B0-----:R-:W-:Y:S02]  /*10dd0*/  LOP3.LUT R3, R3, 0x1, RZ, 0xc0, !PT ;  /* 0x0000000103037812 */ /* 0x001fe400078ec0ff */
[----:B----4-:R-:W-:-:S03]  /*10de0*/  LOP3.LUT R4, R4, 0x1, RZ, 0xc0, !PT ;  /* 0x0000000104047812 */ /* 0x010fc600078ec0ff */
[----:B------:R-:W-:-:S04]  /*10df0*/  IMAD R3, R3, 0x1600, RZ ;  /* 0x0000160003037824 */ /* 0x000fc800078e02ff */
[----:B------:R-:W-:Y:S02]  /*10e00*/  IMAD R3, R19, 0x5800, R3 ;  /* 0x0000580013037824 */ /* 0x000fe400078e0203 */
[----:B------:R-:W-:-:S03]  /*10e10*/  IMAD R4, R4, 0x58, RZ ;  /* 0x0000005804047824 */ /* 0x000fc600078e02ff */
[----:B------:R-:W-:Y:S01]  /*10e20*/  LEA R3, R3, UR36, 0x1 ;  /* 0x0000002403037c11 */ /* 0x000fe2000f8e08ff */
[----:B------:R-:W-:Y:S01]  /*10e30*/  UMOV UR14, 0x0 ;  /* 0x00000000000e7882 */ /* 0x000fe20000000000 */
[----:B------:R-:W-:Y:S01]  /*10e40*/  UMOV UR15, 0x14f00000 ;  /* 0x14f00000000f7882 */ /* 0x000fe20000000000 */
[----:B------:R-:W-:Y:S01]  /*10e50*/  UMOV UR10, URZ ;  /* 0x0000003f000a7c82 */ /* 0x000fe20008000000 */
[----:B---3--:R-:W-:Y:S02]  /*10e60*/  IMAD R2, R2, 0xb0, R4 ;  /* 0x000000b002027824 */ /* 0x008fe400078e0204 */
[----:B------:R-:W-:-:S07]  /*10e70*/  VIADD R4, R3, 0x400 ;  /* 0x0000040003047836 */ /* 0x000fce0000000000 */
.L_x_293:
        /* <DEDUP_REMOVED lines=10> */
[----:B------:R-:W-:Y:S01]  /*10f20*/  PLOP3.LUT P0, PT, PT, PT, PT, 0x80, 0x0 ;  /* 0x000000000000781c */ /* 0x000fe20003f0f070 */
[----:B------:R-:W-:Y:S01]  /*10f30*/  VIADD R3, R3, 0x5c00 ;  /* 0x00005c0003037836 */ /* 0x000fe20000000000 */
[----:B------:R-:W-:Y:S01]  /*10f40*/  UMOV UR6, 0x30000 ;  /* 0x0003000000067882 */ /* 0x000fe20000000000 */
[----:B------:R-:W-:Y:S01]  /*10f50*/  UMOV UR14, 0x0 ;  /* 0x00000000000e7882 */ /* 0x000fe20000000000 */
[----:B------:R-:W-:Y:S01]  /*10f60*/  UMOV UR15, 0x14f00000 ;  /* 0x14f00000000f7882 */ /* 0x000fe20000000000 */
[----:B------:R-:W-:-:S08]  /*10f70*/  UMOV UR10, 0x40 ;  /* 0x00000040000a7882 */ /* 0x000fd00000000000 */
.L_x_294:
        /* <DEDUP_REMOVED lines=9> */
[----:B---3--:R-:W-:Y:S05]  /*11010*/  @P0 BRA.U.ANY `(.L_x_294) ;  /* 0xfffffffd00d80947 */ /* 0x008fea000393ffff */
.L_x_287:
[----:B------:R-:W-:Y:S05]  /*11020*/  BSYNC B0 ;  /* 0x0000000000007941 */ /* 0x000fea0003800000 */
.L_x_286:
[----:B------:R-:W3:Y:S01]  /*11030*/  LDL.LU R6, [R1+0x28] ;  /* 0x0000280001067983 */ /* 0x000ee20000300800 */
[----:B------:R-:W-:Y:S01]  /*11040*/  VIADD R19, R19, 0x1 ;  /* 0x0000000113137836 */ /* 0x000fe20000000000 */
[----:B------:R-:W-:Y:S02]  /*11050*/  ULDC UR4, c[0x0][0xc34] ;  /* 0x00030d0000047ab9 */ /* 0x000fe40000000800 */
[----:B-1----:R-:W4:Y:S04]  /*11060*/  LDL.LU R5, [R1] ;  /* 0x0000000001057983 */ /* 0x002f280000300800 */
[----:B------:R-:W5:Y:S01]  /*11070*/  LDL.LU R4, [R1+0x34] ;  /* 0x0000340001047983 */ /* 0x000f620000300800 */
[----:B------:R-:W-:-:S04]  /*11080*/  ISETP.NE.AND P0, PT, R19, 0x2, PT ;  /* 0x000000021300780c */ /* 0x000fc80003f05270 */
[----:B0-----:R-:W-:Y:S02]  /*11090*/  SEL R0, RZ, 0x1, P0 ;  /* 0x00000001ff007807 */ /* 0x001fe40000000000 */
[----:B------:R-:W-:Y:S01]  /*110a0*/  SEL R19, R19, RZ, P0 ;  /* 0x000000ff13137207 */ /* 0x000fe20000000000 */
[----:B---3--:R-:W-:Y:S01]  /*110b0*/  VIADD R6, R6, UR37 ;  /* 0x0000002506067c36 */ /* 0x008fe20008000000 */
[----:B----4-:R-:W-:-:S04]  /*110c0*/  LOP3.LUT R5, R5, R0, RZ, 0x3c, !PT ;  /* 0x0000000005057212 */ /* 0x010fc800078e3cff */
[----:B------:R0:W-:Y:S01]  /*110d0*/  STL [R1+0x28], R6 ;  /* 0x0000280601007387 */ /* 0x0001e20000100800 */
[----:B------:R-:W-:Y:S01]  /*110e0*/  ISETP.GE.AND P1, PT, R6, UR4, PT ;  /* 0x0000000406007c0c */ /* 0x000fe2000bf26270 */
[----:B-----5:R-:W-:-:S05]  /*110f0*/  VIADD R4, R4, 0x1 ;  /* 0x0000000104047836 */ /* 0x020fca0000000000 */
[----:B------:R0:W-:Y:S04]  /*11100*/  STL [R1+0x34], R4 ;  /* 0x0000340401007387 */ /* 0x0001e80000100800 */
[----:B------:R0:W-:Y:S03]  /*11110*/  STL [R1], R5 ;  /* 0x0000000501007387 */ /* 0x0001e60000100800 */
[----:B------:R-:W-:Y:S05]  /*11120*/  @!P1 BRA `(.L_x_295) ;  /* 0xffffffc000609947 */ /* 0x000fea000383ffff */
[----:B------:R-:W-:-:S07]  /*11130*/  LOP3.LUT R2, R4, 0x1, RZ, 0xc, !PT ;  /* 0x0000000104027812 */ /* 0x000fce00078e0cff */
.L_x_214:
[----:B0-----:R-:W0:Y:S01]  /*11140*/  S2R R3, SR_CgaCtaId ;  /* 0x0000000000037919 */ /* 0x001e220000008800 */
[----:B------:R-:W-:Y:S01]  /*11150*/  MOV R0, 0x400 ;  /* 0x0000040000007802 */ /* 0x000fe20000000f00 */
[----:B------:R-:W-:Y:S03]  /*11160*/  BSSY B0, `(.L_x_296) ;  /* 0x0000005000007945 */ /* 0x000fe60003800000 */
[----:B0-----:R-:W-:Y:S02]  /*11170*/  LEA R0, R3, R0, 0x18 ;  /* 0x0000000003007211 */ /* 0x001fe400078ec0ff */
[----:B------:R-:W-:-:S04]  /*11180*/  SHF.L.U32 R3, R2, 0x1f, RZ ;  /* 0x0000001f02037819 */ /* 0x000fc800000006ff */
[----:B------:R-:W0:Y:S02]  /*11190*/  SYNCS.PHASECHK.TRANS64.TRYWAIT P0, [R0+URZ+0x34820], R3 ;  /* 0x03482003000075a7 */ /* 0x000e24000800017f */
[----:B0-----:R-:W-:Y:S05]  /*111a0*/  @!P0 BRA `(.L_x_297) ;  /* 0x0000001400108947 */ /* 0x001fea0003800000 */
.L_x_341:
[----:B------:R-:W-:Y:S05]  /*111b0*/  BSYNC B0 ;  /* 0x0000000000007941 */ /* 0x000fea0003800000 */
.L_x_296:
[----:B------:R-:W-:-:S03]  /*111c0*/  UMOV UR4, 0xffffffff ;  /* 0xffffffff00047882 */ /* 0x000fc60000000000 */
[----:B------:R-:W-:Y:S05]  /*111d0*/  BRA.DIV UR4, `(.L_x_298) ;  /* 0x0000001604187947 */ /* 0x000fea000b800000 */
[----:B------:R-:W1:Y:S02]  /*111e0*/  S2R R2, SR_TID.X ;  /* 0x0000000000027919 */ /* 0x000e640000002100 */
[----:B-1----:R-:W-:-:S04]  /*111f0*/  SHF.R.U32.HI R2, RZ, 0x5, R2 ;  /* 0x00000005ff027819 */ /* 0x002fc80000011602 */
[----:B------:R-:W-:-:S05]  /*11200*/  LOP3.LUT R2, R2, 0x3, RZ, 0xc0, !PT ;  /* 0x0000000302027812 */ /* 0x000fca00078ec0ff */
[----:B------:R1:W3:Y:S02]  /*11210*/  SHFL.IDX PT, R14, R2, RZ, 0x1f ;  /* 0x00001fff020e7589 */ /* 0x0002e400000e0000 */
.L_x_344:
[----:B---3--:R-:W-:Y:S01]  /*11220*/  ISETP.NE.AND P0, PT, R14, RZ, PT ;  /* 0x000000ff0e00720c */ /* 0x008fe20003f05270 */
[----:B------:R-:W-:-:S12]  /*11230*/  BSSY B0, `(.L_x_299) ;  /* 0x0000025000007945 */ /* 0x000fd80003800000 */
[----:B------:R-:W-:Y:S05]  /*11240*/  @P0 BRA `(.L_x_300) ;  /* 0x00000000008c0947 */ /* 0x000fea0003800000 */
[----:B------:R-:W-:-:S03]  /*11250*/  UMOV UR4, 0xffffffff ;  /* 0xffffffff00047882 */ /* 0x000fc60000000000 */
[----:B------:R-:W-:Y:S05]  /*11260*/  BRA.DIV UR4, `(.L_x_301) ;  /* 0x0000001604287947 */ /* 0x000fea000b800000 */
[----:B------:R-:W-:-:S13]  /*11270*/  ELECT P6, URZ, PT ;  /* 0x00000000003f782f */ /* 0x000fda00038c0000 */
.L_x_347:
[----:B------:R-:W-:Y:S05]  /*11280*/  @!P6 BRA `(.L_x_300) ;  /* 0x00000000007ce947 */ /* 0x000fea0003800000 */
[----:B-1----:R-:W3:Y:S02]  /*11290*/  LDL.LU R2, [R1+0x2c] ;  /* 0x00002c0001027983 */ /* 0x002ee40000300800 */
[----:B---3--:R-:W-:-:S04]  /*112a0*/  LOP3.LUT R2, R2, 0x2, RZ, 0xfc, !PT ;  /* 0x0000000202027812 */ /* 0x008fc800078efcff */
[----:B------:R-:W-:-:S13]  /*112b0*/  ISETP.NE.AND P2, PT, R2, 0x3, PT ;  /* 0x000000030200780c */ /* 0x000fda0003f45270 */
[----:B------:R-:W-:Y:S05]  /*112c0*/  @!P2 BRA `(.L_x_302) ;  /* 0x000000000004a947 */ /* 0x000fea0003800000 */
[----:B------:R-:W-:Y:S01]  /*112d0*/  BPT.TRAP 0x1 ;  /* 0x000000040000795c */ /* 0x000fe20000300000 */
.L_x_302:
[----:B------:R-:W3:Y:S01]  /*112e0*/  LDL.LU R7, [R1] ;  /* 0x0000000001077983 */ /* 0x000ee20000300800 */
[----:B------:R-:W-:Y:S02]  /*112f0*/  VIADD R2, R0, 0x34840 ;  /* 0x0003484000027836 */ /* 0x000fe40000000000 */
[C---:B0-----:R-:W-:Y:S02]  /*11300*/  VIADD R3, R19.reuse, 0x1 ;  /* 0x0000000113037836 */ /* 0x041fe40000000000 */
[----:B------:R-:W-:-:S03]  /*11310*/  IMAD R6, R19, 0x8, R2 ;  /* 0x0000000813067824 */ /* 0x000fc600078e0202 */
[----:B------:R-:W-:-:S04]  /*11320*/  ISETP.NE.AND P1, PT, R3, 0x2, PT ;  /* 0x000000020300780c */ /* 0x000fc80003f25270 */
[----:B------:R-:W-:Y:S02]  /*11330*/  SEL R4, RZ, 0x1, P1 ;  /* 0x00000001ff047807 */ /* 0x000fe40000800000 */
[----:B------:R-:W-:Y:S02]  /*11340*/  SEL R3, R3, RZ, P1 ;  /* 0x000000ff03037207 */ /* 0x000fe40000800000 */
[C---:B---3--:R-:W-:Y:S02]  /*11350*/  SHF.L.U32 R5, R7.reuse, 0x1f, RZ ;  /* 0x0000001f07057819 */ /* 0x048fe400000006ff */
[----:B------:R-:W-:Y:S01]  /*11360*/  LOP3.LUT R4, R7, R4, RZ, 0x3c, !PT ;  /* 0x0000000407047212 */ /* 0x000fe200078e3cff */
[----:B------:R-:W-:Y:S01]  /*11370*/  IMAD R7, R3, 0x8, R2 ;  /* 0x0000000803077824 */ /* 0x000fe200078e0202 */
[----:B------:R-:W0:Y:S02]  /*11380*/  SYNCS.PHASECHK.TRANS64.TRYWAIT P0, [R6+URZ], R5 ;  /* 0x00000005060075a7 */ /* 0x000e24000800017f */
[----:B------:R-:W-:Y:S01]  /*11390*/  SHF.L.U32 R2, R4, 0x1f, RZ ;  /* 0x0000001f04027819 */ /* 0x000fe200000006ff */
[----:B0-----:R-:W-:Y:S06]  /*113a0*/  @!P0 BRA `(.L_x_303) ;  /* 0x0000001000f88947 */ /* 0x001fec0003800000 */
.L_x_348:
[----:B------:R-:W1:Y:S02]  /*113b0*/  SYNCS.PHASECHK.TRANS64.TRYWAIT P0, [R7+URZ], R2 ;  /* 0x00000002070075a7 */ /* 0x000e64000800017f */
[----:B-1----:R-:W-:Y:S05]  /*113c0*/  @!P0 BRA `(.L_x_304) ;  /* 0x0000001400048947 */ /* 0x002fea0003800000 */
.L_x_349:
[----:B------:R-:W-:Y:S05]  /*113d0*/  @!P2 BRA `(.L_x_305) ;  /* 0x000000000004a947 */ /* 0x000fea0003800000 */
[----:B------:R-:W-:Y:S01]  /*113e0*/  BPT.TRAP 0x1 ;  /* 0x000000040000795c */ /* 0x000fe20000300000 */
.L_x_305:
[----:B------:R-:W-:-:S04]  /*113f0*/  VIADD R0, R0, 0x34860 ;  /* 0x0003486000007836 */ /* 0x000fc80000000000 */
[----:B------:R-:W-:-:S04]  /*11400*/  IMAD R4, R19, 0x8, R0 ;  /* 0x0000000813047824 */ /* 0x000fc800078e0200 */
[----:B------:R-:W3:Y:S02]  /*11410*/  SYNCS.PHASECHK.TRANS64.TRYWAIT P0, [R4+URZ], R5 ;  /* 0x00000005040075a7 */ /* 0x000ee4000800017f */
[----:B---3--:R-:W-:Y:S05]  /*11420*/  @!P0 BRA `(.L_x_306) ;  /* 0x0000001400008947 */ /* 0x008fea0003800000 */
.L_x_350:
[----:B------:R-:W-:-:S07]  /*11430*/  IMAD R3, R3, 0x8, R0 ;  /* 0x0000000803037824 */ /* 0x000fce00078e0200 */
.L_x_307:
[----:B----4-:R4:W0:Y:S02]  /*11440*/  SYNCS.PHASECHK.TRANS64.TRYWAIT P0, [R3+URZ], R2 ;  /* 0x00000002030075a7 */ /* 0x010824000800017f */
[----:B0-----:R-:W-:Y:S05]  /*11450*/  @!P0 NANOSLEEP.SYNCS 0x989680 ;  /* 0x009896800000895d */ /* 0x001fea0003900000 */
[----:B------:R-:W0:Y:S02]  /*11460*/  @!P0 SYNCS.PHASECHK.TRANS64 P0, [R3+URZ], R2 ;  /* 0x00000002030085a7 */ /* 0x000e24000800007f */
[----:B0-----:R-:W-:Y:S05]  /*11470*/  @!P0 BRA `(.L_x_307) ;  /* 0xfffffffc00f08947 */ /* 0x001fea000383ffff */
.L_x_300:
[----:B------:R-:W-:Y:S05]  /*11480*/  BSYNC B0 ;  /* 0x0000000000007941 */ /* 0x000fea0003800000 */
.L_x_299:
[----:B------:R-:W-:Y:S05]  /*11490*/  EXIT ;  /* 0x000000000000794d */ /* 0x000fea0003800000 */
.L_x_182:
[----:B0-----:R-:W-:-:S04]  /*114a0*/  IMAD.U32 R3, RZ, RZ, UR61 ;  /* 0x0000003dff037e24 */ /* 0x001fc8000f8e00ff */
[----:B------:R0:W1:Y:S03]  /*114b0*/  SYNCS.PHASECHK.TRANS64.TRYWAIT P1, [R3+URZ+0x34800], R0 ;  /* 0x03480000030075a7 */ /* 0x000066000802017f */
[----:B-1----:R-:W-:Y:S05]  /*114c0*/  @!P1 NANOSLEEP.SYNCS 0x989680 ;  /* 0x009896800000995d */ /* 0x002fea0003900000 */
[----:B------:R-:W1:Y:S02]  /*114d0*/  @!P1 SYNCS.PHASECHK.TRANS64 P1, [R3+URZ+0x34800], R0 ;  /* 0x03480000030095a7 */ /* 0x000e64000802007f */
[----:B-1----:R-:W-:Y:S05]  /*114e0*/  @!P1 BRA `(.L_x_182) ;  /* 0xfffffffc00ec9947 */ /* 0x002fea000383ffff */
[----:B------:R-:W-:Y:S05]  /*114f0*/  BRA `(.L_x_308) ;  /* 0xffffff0000747947 */ /* 0x000fea000383ffff */
.L_x_186:
[----:B-1----:R1:W2:Y:S02]  /*11500*/  SYNCS.PHASECHK.TRANS64.TRYWAIT P1, [R12+URZ+0x34830], R3 ;  /* 0x034830030c0075a7 */ /* 0x0022a4000802017f */
[----:B--2---:R-:W-:Y:S05]  /*11510*/  @!P1 NANOSLEEP.SYNCS 0x989680 ;  /* 0x009896800000995d */ /* 0x004fea0003900000 */
[----:B------:R-:W2:Y:S02]  /*11520*/  @!P1 SYNCS.PHASECHK.TRANS64 P1, [R12+URZ+0x34830], R3 ;  /* 0x034830030c0095a7 */ /* 0x000ea4000802007f */
[----:B--2---:R-:W-:Y:S05]  /*11530*/  @!P1 BRA `(.L_x_186) ;  /* 0xfffffffc00f09947 */ /* 0x004fea000383ffff */
[----:B------:R-:W-:Y:S05]  /*11540*/  BRA `(.L_x_185) ;  /* 0xffffff0000947947 */ /* 0x000fea000383ffff */
.L_x_192:
[----:B-1----:R-:W-:-:S04]  /*11550*/  IMAD.U32 R10, RZ, RZ, UR6 ;  /* 0x00000006ff0a7e24 */ /* 0x002fc8000f8e00ff */
[----:B------:R1:W2:Y:S03]  /*11560*/  SYNCS.PHASECHK.TRANS64.TRYWAIT P1, [R10+URZ+0x34830], R3 ;  /* 0x034830030a0075a7 */ /* 0x0002a6000802017f */
[----:B--2---:R-:W-:Y:S05]  /*11570*/  @!P1 NANOSLEEP.SYNCS 0x989680 ;  /* 0x009896800000995d */ /* 0x004fea0003900000 */
[----:B------:R-:W2:Y:S02]  /*11580*/  @!P1 SYNCS.PHASECHK.TRANS64 P1, [R10+URZ+0x34830], R3 ;  /* 0x034830030a0095a7 */ /* 0x000ea4000802007f */
[----:B--2---:R-:W-:Y:S05]  /*11590*/  @!P1 BRA `(.L_x_192) ;  /* 0xfffffffc00ec9947 */ /* 0x004fea000383ffff */
[----:B------:R-:W-:Y:S05]  /*115a0*/  BRA `(.L_x_189) ;  /* 0xffffff5000087947 */ /* 0x000fea000383ffff */
.L_x_196:
[----:B-1----:R-:W-:-:S04]  /*115b0*/  IMAD.U32 R10, RZ, RZ, UR6 ;  /* 0x00000006ff0a7e24 */ /* 0x002fc8000f8e00ff */
[----:B------:R1:W2:Y:S03]  /*115c0*/  SYNCS.PHASECHK.TRANS64.TRYWAIT P1, [R10+URZ+0x34850], R3 ;  /* 0x034850030a0075a7 */ /* 0x0002a6000802017f */
[----:B--2---:R-:W-:Y:S05]  /*115d0*/  @!P1 NANOSLEEP.SYNCS 0x989680 ;  /* 0x009896800000995d */ /* 0x004fea0003900000 */
[----:B------:R-:W2:Y:S02]  /*115e0*/  @!P1 SYNCS.PHASECHK.TRANS64 P1, [R10+URZ+0x34850], R3 ;  /* 0x034850030a0095a7 */ /* 0x000ea4000802007f */
[----:B--2---:R-:W-:Y:S05]  /*115f0*/  @!P1 BRA `(.L_x_196) ;  /* 0xfffffffc00ec9947 */ /* 0x004fea000383ffff */
[----:B------:R-:W-:Y:S05]  /*11600*/  BRA `(.L_x_193) ;  /* 0xffffff7400b47947 */ /* 0x000fea000383ffff */
.L_x_203:
[----:B-1----:R-:W-:-:S04]  /*11610*/  IMAD.U32 R5, RZ, RZ, UR7 ;  /* 0x00000007ff057e24 */ /* 0x002fc8000f8e00ff */
[----:B------:R1:W2:Y:S03]  /*11620*/  SYNCS.PHASECHK.TRANS64.TRYWAIT P1, [R5+URZ+0x34850], R0 ;  /* 0x03485000050075a7 */ /* 0x0002a6000802017f */
[----:B--2---:R-:W-:Y:S05]  /*11630*/  @!P1 NANOSLEEP.SYNCS 0x989680 ;  /* 0x009896800000995d */ /* 0x004fea0003900000 */
[----:B------:R-:W2:Y:S02]  /*11640*/  @!P1 SYNCS.PHASECHK.TRANS64 P1, [R5+URZ+0x34850], R0 ;  /* 0x03485000050095a7 */ /* 0x000ea4000802007f */
[----:B--2---:R-:W-:Y:S05]  /*11650*/  @!P1 BRA `(.L_x_203) ;  /* 0xfffffffc00ec9947 */ /* 0x004fea000383ffff */
[----:B------:R-:W-:Y:S05]  /*11660*/  BRA `(.L_x_202) ;  /* 0xffffff9800a87947 */ /* 0x000fea000383ffff */
.L_x_218:
[----:B------:R-:W0:Y:S01]  /*11670*/  S2R R5, SR_TID.X ;  /* 0x0000000000057919 */ /* 0x000e220000002100 */
[----:B------:R-:W-:Y:S01]  /*11680*/  BSSY B0, `(.L_x_309) ;  /* 0x000000a000007945 */ /* 0x000fe20003800000 */
[----:B------:R-:W-:Y:S02]  /*11690*/  IMAD.MOV.U32 R12, RZ, RZ, RZ ;  /* 0x000000ffff0c7224 */ /* 0x000fe400078e00ff */
[----:B------:R-:W-:Y:S02]  /*116a0*/  IMAD.MOV.U32 R11, RZ, RZ, 0x1f ;  /* 0x0000001fff0b7424 */ /* 0x000fe400078e00ff */
[----:B------:R-:W-:Y:S01]  /*116b0*/  IMAD.MOV.U32 R15, RZ, RZ, -0x1 ;  /* 0xffffffffff0f7424 */ /* 0x000fe200078e00ff */
[----:B0-----:R-:W-:-:S04]  /*116c0*/  SHF.R.U32.HI R5, RZ, 0x5, R5 ;  /* 0x00000005ff057819 */ /* 0x001fc80000011605 */
[----:B------:R-:W-:-:S05]  /*116d0*/  LOP3.LUT R5, R5, 0x3, RZ, 0xc0, !PT ;  /* 0x0000000305057812 */ /* 0x000fca00078ec0ff */
[----:B------:R-:W-:-:S07]  /*116e0*/  IMAD.MOV.U32 R13, RZ, RZ, R5 ;  /* 0x000000ffff0d7224 */ /* 0x000fce00078e0005 */
[----:B-1----:R-:W-:Y:S05]  /*116f0*/  WARPSYNC.COLLECTIVE R15, `(.L_x_310) ;  /* 0x000000000f087348 */ /* 0x002fea0003c00000 */
[----:B------:R0:W2:Y:S02]  /*11700*/  SHFL.IDX P6, R14, R13, R12, R11 ;  /* 0x0000000c0d0e7389 */ /* 0x0000a400000c000b */
[----:B012---:R-:W-:Y:S01]  /*11710*/  ENDCOLLECTIVE ;  /* 0x000000000000791b */ /* 0x007fe20003800000 */
.L_x_310:
[----:B------:R-:W-:Y:S05]  /*11720*/  BSYNC B0 ;  /* 0x0000000000007941 */ /* 0x000fea0003800000 */
.L_x_309:
[----:B------:R-:W-:Y:S05]  /*11730*/  BRA `(.L_x_311) ;  /* 0xffffffc000a47947 */ /* 0x000fea000383ffff */
.L_x_220:
[----:B------:R-:W-:Y:S01]  /*11740*/  BSSY B0, `(.L_x_312) ;  /* 0x0000006000007945 */ /* 0x000fe20003800000 */
[----:B------:R-:W-:-:S07]  /*11750*/  IMAD.MOV.U32 R15, RZ, RZ, -0x1 ;  /* 0xffffffffff0f7424 */ /* 0x000fce00078e00ff */
[----:B01----:R-:W-:Y:S05]  /*11760*/  WARPSYNC.COLLECTIVE R15, `(.L_x_313) ;  /* 0x000000000f0c7348 */ /* 0x003fea0003c00000 */
[----:B------:R-:W-:Y:S02]  /*11770*/  ELECT P6, UR62, PT ;  /* 0x00000000003e782f */ /* 0x000fe400038c0000 */
[----:B------:R-:W-:Y:S01]  /*11780*/  MOV R14, UR62 ;  /* 0x0000003e000e7c02 */ /* 0x000fe20008000f00 */
[----:B01----:R-:W-:Y:S10]  /*11790*/  ENDCOLLECTIVE ;  /* 0x000000000000791b */ /* 0x003ff40003800000 */
.L_x_313:
[----:B------:R-:W-:Y:S05]  /*117a0*/  BSYNC B0 ;  /* 0x0000000000007941 */ /* 0x000fea0003800000 */
.L_x_312:
[----:B------:R-:W-:Y:S05]  /*117b0*/  BRA `(.L_x_314) ;  /* 0xffffffc000a47947 */ /* 0x000fea000383ffff */
.L_x_222:
[----:B---3--:R3:W4:Y:S02]  /*117c0*/  SYNCS.PHASECHK.TRANS64.TRYWAIT P0, [R2+URZ+0x34840], R3 ;  /* 0x03484003020075a7 */ /* 0x008724000800017f */
[----:B----4-:R-:W-:Y:S05]  /*117d0*/  @!P0 NANOSLEEP.SYNCS 0x989680 ;  /* 0x009896800000895d */ /* 0x010fea0003900000 */
[----:B------:R-:W4:Y:S02]  /*117e0*/  @!P0 SYNCS.PHASECHK.TRANS64 P0, [R2+URZ+0x34840], R3 ;  /* 0x03484003020085a7 */ /* 0x000f24000800007f */
[----:B----4-:R-:W-:Y:S05]  /*117f0*/  @!P0 BRA `(.L_x_222) ;  /* 0xfffffffc00f08947 */ /* 0x010fea000383ffff */
[----:B------:R-:W-:Y:S05]  /*11800*/  BRA `(.L_x_315) ;  /* 0xffffffc000fc7947 */ /* 0x000fea000383ffff */
.L_x_226:
        /* <DEDUP_REMOVED lines=8> */
.L_x_316:
[----:B------:R-:W-:Y:S01]  /*11890*/  IMAD.MOV.U32 R13, RZ, RZ, R0 ;  /* 0x000000ffff0d7224 */ /* 0x000fe200078e0000 */
[----:B------:R-:W-:Y:S01]  /*118a0*/  LOP3.LUT R7, R7, 0x7f, RZ, 0xc0, !PT ;  /* 0x0000007f07077812 */ /* 0x000fe200078ec0ff */
[----:B------:R-:W-:-:S07]  /*118b0*/  IMAD.MOV.U32 R6, RZ, RZ, R14 ;  /* 0x000000ffff067224 */ /* 0x000fce00078e000e */
[----:B------:R-:W-:Y:S05]  /*118c0*/  WARPSYNC.COLLECTIVE R15, `(.L_x_317) ;  /* 0x000000000f087348 */ /* 0x000fea0003c00000 */
[----:B------:R0:W1:Y:S02]  /*118d0*/  SHFL.IDX P6, R14, R13, R12, R11 ;  /* 0x0000000c0d0e7389 */ /* 0x00006400000c000b */
[----:B01----:R-:W-:Y:S01]  /*118e0*/  ENDCOLLECTIVE ;  /* 0x000000000000791b */ /* 0x003fe20003800000 */
.L_x_317:
        /* <DEDUP_REMOVED lines=12> */
[----:B------:R-:W-:-:S04]  /*119b0*/  @!P2 LOP3.LUT R7, R7, R6, RZ, 0x3c, !PT ;  /* 0x000000060707a212 */ /* 0x000fc800078e3cff */
[----:B------:R-:W-:-:S04]  /*119c0*/  @!P2 LOP3.LUT R6, R7, R6, RZ, 0x3c, !PT ;  /* 0x000000060706a212 */ /* 0x000fc800078e3cff */
[----:B------:R-:W-:-:S05]  /*119d0*/  @!P2 LOP3.LUT R7, R7, R6, RZ, 0x3c, !PT ;  /* 0x000000060707a212 */ /* 0x000fca00078e3cff */
        /* <DEDUP_REMOVED lines=9> */
.L_x_318:
[----:B------:R-:W-:Y:S02]  /*11a70*/  IMAD.MOV.U32 R13, RZ, RZ, R0 ;  /* 0x000000ffff0d7224 */ /* 0x000fe400078e0000 */
[----:B------:R-:W-:-:S07]  /*11a80*/  IMAD.MOV.U32 R6, RZ, RZ, R14 ;  /* 0x000000ffff067224 */ /* 0x000fce00078e000e */
[----:B------:R-:W-:Y:S05]  /*11a90*/  WARPSYNC.COLLECTIVE R15, `(.L_x_319) ;  /* 0x000000000f087348 */ /* 0x000fea0003c00000 */
[----:B------:R0:W1:Y:S02]  /*11aa0*/  SHFL.IDX P6, R14, R13, R12, R11 ;  /* 0x0000000c0d0e7389 */ /* 0x00006400000c000b */
[----:B01----:R-:W-:Y:S01]  /*11ab0*/  ENDCOLLECTIVE ;  /* 0x000000000000791b */ /* 0x003fe20003800000 */
.L_x_319:
[----:B------:R-:W-:Y:S01]  /*11ac0*/  ULDC.64 UR4, c[0x0][0x208] ;  /* 0x0000820000047ab9 */ /* 0x000fe20000000a00 */
[----:B------:R-:W-:Y:S02]  /*11ad0*/  IMAD.MOV.U32 R13, RZ, RZ, R2 ;  /* 0x000000ffff0d7224 */ /* 0x000fe400078e0002 */
[----:B------:R-:W-:Y:S02]  /*11ae0*/  IMAD.MOV.U32 R12, RZ, RZ, 0x2 ;  /* 0x00000002ff0c7424 */ /* 0x000fe400078e00ff */
[----:B------:R-:W-:-:S05]  /*11af0*/  IMAD.MOV.U32 R5, RZ, RZ, R14 ;  /* 0x000000ffff057224 */ /* 0x000fca00078e000e */
[----:B------:R-:W-:-:S05]  /*11b00*/  @!P2 LEA R5, P3, R10, R5, 0x1 ;  /* 0x000000050a05a211 */ /* 0x000fca00078608ff */
[----:B------:R-:W-:-:S04]  /*11b10*/  @!P2 IMAD.X R6, RZ, RZ, R6, P3 ;  /* 0x000000ffff06a224 */ /* 0x000fc800018e0606 */
        /* <DEDUP_REMOVED lines=12> */
.L_x_320:
[----:B------:R-:W-:Y:S02]  /*11be0*/  IMAD.MOV.U32 R13, RZ, RZ, R0 ;  /* 0x000000ffff0d7224 */ /* 0x000fe400078e0000 */
[----:B------:R-:W-:-:S07]  /*11bf0*/  IMAD.MOV.U32 R6, RZ, RZ, R14 ;  /* 0x000000ffff067224 */ /* 0x000fce00078e000e */
[----:B------:R-:W-:Y:S05]  /*11c00*/  WARPSYNC.COLLECTIVE R15, `(.L_x_321) ;  /* 0x000000000f087348 */ /* 0x000fea0003c00000 */
[----:B------:R0:W1:Y:S02]  /*11c10*/  SHFL.IDX P6, R14, R13, R12, R11 ;  /* 0x0000000c0d0e7389 */ /* 0x00006400000c000b */
[----:B01----:R-:W-:Y:S01]  /*11c20*/  ENDCOLLECTIVE ;  /* 0x000000000000791b */ /* 0x003fe20003800000 */
.L_x_321:
        /* <DEDUP_REMOVED lines=18> */
.L_x_322:
[----:B------:R-:W-:Y:S02]  /*11d50*/  IMAD.MOV.U32 R13, RZ, RZ, R0 ;  /* 0x000000ffff0d7224 */ /* 0x000fe400078e0000 */
[----:B------:R-:W-:-:S07]  /*11d60*/  IMAD.MOV.U32 R6, RZ, RZ, R14 ;  /* 0x000000ffff067224 */ /* 0x000fce00078e000e */
[----:B------:R-:W-:Y:S05]  /*11d70*/  WARPSYNC.COLLECTIVE R15, `(.L_x_323) ;  /* 0x000000000f087348 */ /* 0x000fea0003c00000 */
[----:B------:R0:W1:Y:S02]  /*11d80*/  SHFL.IDX P6, R14, R13, R12, R11 ;  /* 0x0000000c0d0e7389 */ /* 0x00006400000c000b */
[----:B01----:R-:W-:Y:S01]  /*11d90*/  ENDCOLLECTIVE ;  /* 0x000000000000791b */ /* 0x003fe20003800000 */
.L_x_323:
        /* <DEDUP_REMOVED lines=18> */
.L_x_324:
[----:B------:R-:W-:Y:S02]  /*11ec0*/  IMAD.MOV.U32 R13, RZ, RZ, R0 ;  /* 0x000000ffff0d7224 */ /* 0x000fe400078e0000 */
[----:B------:R-:W-:-:S07]  /*11ed0*/  IMAD.MOV.U32 R6, RZ, RZ, R14 ;  /* 0x000000ffff067224 */ /* 0x000fce00078e000e */
[----:B------:R-:W-:Y:S05]  /*11ee0*/  WARPSYNC.COLLECTIVE R15, `(.L_x_325) ;  /* 0x000000000f087348 */ /* 0x000fea0003c00000 */
[----:B------:R0:W1:Y:S02]  /*11ef0*/  SHFL.IDX P6, R14, R13, R12, R11 ;  /* 0x0000000c0d0e7389 */ /* 0x00006400000c000b */
[----:B01----:R-:W-:Y:S01]  /*11f00*/  ENDCOLLECTIVE ;  /* 0x000000000000791b */ /* 0x003fe20003800000 */
.L_x_325:
        /* <DEDUP_REMOVED lines=18> */
.L_x_326:
[----:B------:R-:W-:Y:S02]  /*12030*/  IMAD.MOV.U32 R13, RZ, RZ, R0 ;  /* 0x000000ffff0d7224 */ /* 0x000fe400078e0000 */
[----:B------:R-:W-:-:S07]  /*12040*/  IMAD.MOV.U32 R6, RZ, RZ, R14 ;  /* 0x000000ffff067224 */ /* 0x000fce00078e000e */
[----:B------:R-:W-:Y:S05]  /*12050*/  WARPSYNC.COLLECTIVE R15, `(.L_x_327) ;  /* 0x000000000f087348 */ /* 0x000fea0003c00000 */
[----:B------:R0:W1:Y:S02]  /*12060*/  SHFL.IDX P6, R14, R13, R12, R11 ;  /* 0x0000000c0d0e7389 */ /* 0x00006400000c000b */
[----:B01----:R-:W-:Y:S01]  /*12070*/  ENDCOLLECTIVE ;  /* 0x000000000000791b */ /* 0x003fe20003800000 */
.L_x_327:
        /* <DEDUP_REMOVED lines=18> */
.L_x_328:
[----:B------:R-:W-:Y:S02]  /*121a0*/  IMAD.MOV.U32 R13, RZ, RZ, R0 ;  /* 0x000000ffff0d7224 */ /* 0x000fe400078e0000 */
[----:B------:R-:W-:-:S07]  /*121b0*/  IMAD.MOV.U32 R6, RZ, RZ, R14 ;  /* 0x000000ffff067224 */ /* 0x000fce00078e000e */
[----:B------:R-:W-:Y:S05]  /*121c0*/  WARPSYNC.COLLECTIVE R15, `(.L_x_329) ;  /* 0x000000000f087348 */ /* 0x000fea0003c00000 */
[----:B------:R0:W1:Y:S02]  /*121d0*/  SHFL.IDX P6, R14, R13, R12, R11 ;  /* 0x0000000c0d0e7389 */ /* 0x00006400000c000b */
[----:B01----:R-:W-:Y:S01]  /*121e0*/  ENDCOLLECTIVE ;  /* 0x000000000000791b */ /* 0x003fe20003800000 */
.L_x_329:
[----:B------:R-:W-:Y:S01]  /*121f0*/  ULDC.64 UR4, c[0x0][0x208] ;  /* 0x0000820000047ab9 */ /* 0x000fe20000000a00 */
[----:B------:R-:W-:Y:S02]  /*12200*/  IMAD.MOV.U32 R13, RZ, RZ, R2 ;  /* 0x000000ffff0d7224 */ /* 0x000fe400078e0002 */
[----:B------:R-:W-:Y:S02]  /*12210*/  IMAD.MOV.U32 R12, RZ, RZ, 0x7 ;  /* 0x00000007ff0c7424 */ /* 0x000fe400078e00ff */
[----:B------:R-:W-:-:S05]  /*12220*/  IMAD.MOV.U32 R5, RZ, RZ, R14 ;  /* 0x000000ffff057224 */ /* 0x000fca00078e000e */
[----:B------:R-:W-:-:S05]  /*12230*/  @!P2 LEA R5, P3, R10, R5, 0x1 ;  /* 0x000000050a05a211 */ /* 0x000fca00078608ff */
[----:B------:R-:W-:-:S04]  /*12240*/  @!P2 IMAD.X R6, RZ, RZ, R6, P3 ;  /* 0x000000ffff06a224 */ /* 0x000fc800018e0606 */
[----:B------:R-:W-:Y:S02]  /*12250*/  @!P2 IMAD.MOV.U32 R7, RZ, RZ, R6 ;  /* 0x000000ffff07a224 */ /* 0x000fe400078e0006 */
        /* <DEDUP_REMOVED lines=9> */
.L_x_330:
[----:B------:R-:W-:Y:S02]  /*122f0*/  IMAD.MOV.U32 R13, RZ, RZ, R0 ;  /* 0x000000ffff0d7224 */ /* 0x000fe400078e0000 */
[----:B------:R-:W-:-:S07]  /*12300*/  IMAD.MOV.U32 R5, RZ, RZ, R14 ;  /* 0x000000ffff057224 */ /* 0x000fce00078e000e */
[----:B------:R-:W-:Y:S05]  /*12310*/  WARPSYNC.COLLECTIVE R15, `(.L_x_331) ;  /* 0x000000000f087348 */ /* 0x000fea0003c00000 */
[----:B------:R0:W1:Y:S02]  /*12320*/  SHFL.IDX P6, R14, R13, R12, R11 ;  /* 0x0000000c0d0e7389 */ /* 0x00006400000c000b */
[----:B01----:R-:W-:Y:S01]  /*12330*/  ENDCOLLECTIVE ;  /* 0x000000000000791b */ /* 0x003fe20003800000 */
.L_x_331:
[----:B------:R-:W-:Y:S01]  /*12340*/  IMAD.MOV.U32 R0, RZ, RZ, R14 ;  /* 0x000000ffff007224 */ /* 0x000fe200078e000e */
[----:B------:R-:W-:Y:S06]  /*12350*/  BRA `(.L_x_332) ;  /* 0xffffffc4007c7947 */ /* 0x000fec000383ffff */
.L_x_230:
[----:B0-----:R-:W-:-:S04]  /*12360*/  IMAD.U32 R3, RZ, RZ, UR36 ;  /* 0x00000024ff037e24 */ /* 0x001fc8000f8e00ff */
[----:B------:R0:W2:Y:S03]  /*12370*/  SYNCS.PHASECHK.TRANS64.TRYWAIT P0, [R3+URZ+0x34820], R0 ;  /* 0x03482000030075a7 */ /* 0x0000a6000800017f */
[----:B--2---:R-:W-:Y:S05]  /*12380*/  @!P0 NANOSLEEP.SYNCS 0x989680 ;  /* 0x009896800000895d */ /* 0x004fea0003900000 */
[----:B------:R-:W2:Y:S02]  /*12390*/  @!P0 SYNCS.PHASECHK.TRANS64 P0, [R3+URZ+0x34820], R0 ;  /* 0x03482000030085a7 */ /* 0x000ea4000800007f */
[----:B--2---:R-:W-:Y:S05]  /*123a0*/  @!P0 BRA `(.L_x_230) ;  /* 0xfffffffc00ec8947 */ /* 0x004fea000383ffff */
[----:B------:R-:W-:Y:S05]  /*123b0*/  BRA `(.L_x_333) ;  /* 0xffffffc400cc7947 */ /* 0x000fea000383ffff */
.L_x_237:
[----:B--2---:R2:W3:Y:S02]  /*123c0*/  SYNCS.PHASECHK.TRANS64.TRYWAIT P0, [R3+URZ+0x34840], R2 ;  /* 0x03484002030075a7 */ /* 0x0044e4000800017f */
[----:B---3--:R-:W-:Y:S05]  /*123d0*/  @!P0 NANOSLEEP.SYNCS 0x989680 ;  /* 0x009896800000895d */ /* 0x008fea0003900000 */
[----:B------:R-:W3:Y:S02]  /*123e0*/  @!P0 SYNCS.PHASECHK.TRANS64 P0, [R3+URZ+0x34840], R2 ;  /* 0x03484002030085a7 */ /* 0x000ee4000800007f */
[----:B---3--:R-:W-:Y:S05]  /*123f0*/  @!P0 BRA `(.L_x_237) ;  /* 0xfffffffc00f08947 */ /* 0x008fea000383ffff */
[----:B------:R-:W-:Y:S05]  /*12400*/  BRA `(.L_x_334) ;  /* 0xffffffc8007c7947 */ /* 0x000fea000383ffff */
.L_x_244:
[----:B0-----:R0:W1:Y:S02]  /*12410*/  SYNCS.PHASECHK.TRANS64.TRYWAIT P0, [R2+URZ+0x34860], R3 ;  /* 0x03486003020075a7 */ /* 0x001064000800017f */
[----:B-1----:R-:W-:Y:S05]  /*12420*/  @!P0 NANOSLEEP.SYNCS 0x989680 ;  /* 0x009896800000895d */ /* 0x002fea0003900000 */
[----:B------:R-:W1:Y:S02]  /*12430*/  @!P0 SYNCS.PHASECHK.TRANS64 P0, [R2+URZ+0x34860], R3 ;  /* 0x03486003020085a7 */ /* 0x000e64000800007f */
[----:B-1----:R-:W-:Y:S05]  /*12440*/  @!P0 BRA `(.L_x_244) ;  /* 0xfffffffc00f08947 */ /* 0x002fea000383ffff */
[----:B------:R-:W-:Y:S05]  /*12450*/  BRA `(.L_x_335) ;  /* 0xffffffcc00787947 */ /* 0x000fea000383ffff */
.L_x_255:
[----:B-1----:R1:W2:Y:S02]  /*12460*/  SYNCS.PHASECHK.TRANS64.TRYWAIT P0, [R3+URZ+0x34840], R2 ;  /* 0x03484002030075a7 */ /* 0x0022a4000800017f */
[----:B--2---:R-:W-:Y:S05]  /*12470*/  @!P0 NANOSLEEP.SYNCS 0x989680 ;  /* 0x009896800000895d */ /* 0x004fea0003900000 */
[----:B------:R-:W2:Y:S02]  /*12480*/  @!P0 SYNCS.PHASECHK.TRANS64 P0, [R3+URZ+0x34840], R2 ;  /* 0x03484002030085a7 */ /* 0x000ea4000800007f */
[----:B--2---:R-:W-:Y:S05]  /*12490*/  @!P0 BRA `(.L_x_255) ;  /* 0xfffffffc00f08947 */ /* 0x004fea000383ffff */
[----:B------:R-:W-:Y:S05]  /*124a0*/  BRA `(.L_x_336) ;  /* 0xffffffd400187947 */ /* 0x000fea000383ffff */
.L_x_262:
[----:B0-----:R0:W1:Y:S02]  /*124b0*/  SYNCS.PHASECHK.TRANS64.TRYWAIT P0, [R2+URZ+0x34860], R3 ;  /* 0x03486003020075a7 */ /* 0x001064000800017f */
[----:B-1----:R-:W-:Y:S05]  /*124c0*/  @!P0 NANOSLEEP.SYNCS 0x989680 ;  /* 0x009896800000895d */ /* 0x002fea0003900000 */
[----:B------:R-:W1:Y:S02]  /*124d0*/  @!P0 SYNCS.PHASECHK.TRANS64 P0, [R2+URZ+0x34860], R3 ;  /* 0x03486003020085a7 */ /* 0x000e64000800007f */
[----:B-1----:R-:W-:Y:S05]  /*124e0*/  @!P0 BRA `(.L_x_262) ;  /* 0xfffffffc00f08947 */ /* 0x002fea000383ffff */
[----:B------:R-:W-:Y:S05]  /*124f0*/  BRA `(.L_x_337) ;  /* 0xffffffd800147947 */ /* 0x000fea000383ffff */
.L_x_272:
[----:B--2---:R2:W3:Y:S02]  /*12500*/  SYNCS.PHASECHK.TRANS64.TRYWAIT P0, [R3+URZ+0x34840], R2 ;  /* 0x03484002030075a7 */ /* 0x0044e4000800017f */
[----:B---3--:R-:W-:Y:S05]  /*12510*/  @!P0 NANOSLEEP.SYNCS 0x989680 ;  /* 0x009896800000895d */ /* 0x008fea0003900000 */
[----:B------:R-:W3:Y:S02]  /*12520*/  @!P0 SYNCS.PHASECHK.TRANS64 P0, [R3+URZ+0x34840], R2 ;  /* 0x03484002030085a7 */ /* 0x000ee4000800007f */
[----:B---3--:R-:W-:Y:S05]  /*12530*/  @!P0 BRA `(.L_x_272) ;  /* 0xfffffffc00f08947 */ /* 0x008fea000383ffff */
[----:B------:R-:W-:Y:S05]  /*12540*/  BRA `(.L_x_338) ;  /* 0xffffffdc008c7947 */ /* 0x000fea000383ffff */
.L_x_279:
[----:B0-----:R0:W1:Y:S02]  /*12550*/  SYNCS.PHASECHK.TRANS64.TRYWAIT P0, [R2+URZ+0x34860], R5 ;  /* 0x03486005020075a7 */ /* 0x001064000800017f */
[----:B-1----:R-:W-:Y:S05]  /*12560*/  @!P0 NANOSLEEP.SYNCS 0x989680 ;  /* 0x009896800000895d */ /* 0x002fea0003900000 */
[----:B------:R-:W1:Y:S02]  /*12570*/  @!P0 SYNCS.PHASECHK.TRANS64 P0, [R2+URZ+0x34860], R5 ;  /* 0x03486005020085a7 */ /* 0x000e64000800007f */
[----:B-1----:R-:W-:Y:S05]  /*12580*/  @!P0 BRA `(.L_x_279) ;  /* 0xfffffffc00f08947 */ /* 0x002fea000383ffff */
[----:B------:R-:W-:Y:S05]  /*12590*/  BRA `(.L_x_339) ;  /* 0xffffffe000847947 */ /* 0x000fea000383ffff */
.L_x_289:
[----:B0-----:R0:W3:Y:S02]  /*125a0*/  SYNCS.PHASECHK.TRANS64.TRYWAIT P0, [R0+URZ+0x34860], R3 ;  /* 0x03486003000075a7 */ /* 0x0010e4000800017f */
[----:B---3--:R-:W-:Y:S05]  /*125b0*/  @!P0 NANOSLEEP.SYNCS 0x989680 ;  /* 0x009896800000895d */ /* 0x008fea0003900000 */
[----:B------:R-:W3:Y:S02]  /*125c0*/  @!P0 SYNCS.PHASECHK.TRANS64 P0, [R0+URZ+0x34860], R3 ;  /* 0x03486003000085a7 */ /* 0x000ee4000800007f */
[----:B---3--:R-:W-:Y:S05]  /*125d0*/  @!P0 BRA `(.L_x_289) ;  /* 0xfffffffc00f08947 */ /* 0x008fea000383ffff */
[----:B------:R-:W-:Y:S05]  /*125e0*/  BRA `(.L_x_340) ;  /* 0xffffffe400987947 */ /* 0x000fea000383ffff */
.L_x_297:
[----:B0-----:R0:W1:Y:S02]  /*125f0*/  SYNCS.PHASECHK.TRANS64.TRYWAIT P0, [R0+URZ+0x34820], R3 ;  /* 0x03482003000075a7 */ /* 0x001064000800017f */
[----:B-1----:R-:W-:Y:S05]  /*12600*/  @!P0 NANOSLEEP.SYNCS 0x989680 ;  /* 0x009896800000895d */ /* 0x002fea0003900000 */
[----:B------:R-:W1:Y:S02]  /*12610*/  @!P0 SYNCS.PHASECHK.TRANS64 P0, [R0+URZ+0x34820], R3 ;  /* 0x03482003000085a7 */ /* 0x000e64000800007f */
[----:B-1----:R-:W-:Y:S05]  /*12620*/  @!P0 BRA `(.L_x_297) ;  /* 0xfffffffc00f08947 */ /* 0x002fea000383ffff */
[----:B------:R-:W-:Y:S05]  /*12630*/  BRA `(.L_x_341) ;  /* 0xffffffe800dc7947 */ /* 0x000fea000383ffff */
.L_x_298:
[----:B------:R-:W1:Y:S01]  /*12640*/  S2R R2, SR_TID.X ;  /* 0x0000000000027919 */ /* 0x000e620000002100 */
[----:B------:R-:W-:Y:S01]  /*12650*/  BSSY B0, `(.L_x_342) ;  /* 0x000000a000007945 */ /* 0x000fe20003800000 */
[----:B------:R-:W-:Y:S02]  /*12660*/  IMAD.MOV.U32 R12, RZ, RZ, RZ ;  /* 0x000000ffff0c7224 */ /* 0x000fe400078e00ff */
[----:B------:R-:W-:Y:S02]  /*12670*/  IMAD.MOV.U32 R11, RZ, RZ, 0x1f ;  /* 0x0000001fff0b7424 */ /* 0x000fe400078e00ff */
[----:B------:R-:W-:Y:S01]  /*12680*/  IMAD.MOV.U32 R15, RZ, RZ, -0x1 ;  /* 0xffffffffff0f7424 */ /* 0x000fe200078e00ff */
[----:B-1----:R-:W-:-:S04]  /*12690*/  SHF.R.U32.HI R2, RZ, 0x5, R2 ;  /* 0x00000005ff027819 */ /* 0x002fc80000011602 */
[----:B------:R-:W-:-:S05]  /*126a0*/  LOP3.LUT R2, R2, 0x3, RZ, 0xc0, !PT ;  /* 0x0000000302027812 */ /* 0x000fca00078ec0ff */
[----:B------:R-:W-:-:S07]  /*126b0*/  IMAD.MOV.U32 R13, RZ, RZ, R2 ;  /* 0x000000ffff0d7224 */ /* 0x000fce00078e0002 */
[----:B0-2---:R-:W-:Y:S05]  /*126c0*/  WARPSYNC.COLLECTIVE R15, `(.L_x_343) ;  /* 0x000000000f087348 */ /* 0x005fea0003c00000 */
[----:B------:R1:W3:Y:S02]  /*126d0*/  SHFL.IDX P6, R14, R13, R12, R11 ;  /* 0x0000000c0d0e7389 */ /* 0x0002e400000c000b */
[----:B0123--:R-:W-:Y:S01]  /*126e0*/  ENDCOLLECTIVE ;  /* 0x000000000000791b */ /* 0x00ffe20003800000 */
.L_x_343:
[----:B------:R-:W-:Y:S05]  /*126f0*/  BSYNC B0 ;  /* 0x0000000000007941 */ /* 0x000fea0003800000 */
.L_x_342:
[----:B------:R-:W-:Y:S05]  /*12700*/  BRA `(.L_x_344) ;  /* 0xffffffe800c47947 */ /* 0x000fea000383ffff */
.L_x_301:
[----:B------:R-:W-:Y:S01]  /*12710*/  BSSY B1, `(.L_x_345) ;  /* 0x0000006000017945 */ /* 0x000fe20003800000 */
[----:B------:R-:W-:-:S07]  /*12720*/  IMAD.MOV.U32 R15, RZ, RZ, -0x1 ;  /* 0xffffffffff0f7424 */ /* 0x000fce00078e00ff */
[----:B012---:R-:W-:Y:S05]  /*12730*/  WARPSYNC.COLLECTIVE R15, `(.L_x_346) ;  /* 0x000000000f0c7348 */ /* 0x007fea0003c00000 */
[----:B------:R-:W-:Y:S02]  /*12740*/  ELECT P6, UR62, PT ;  /* 0x00000000003e782f */ /* 0x000fe400038c0000 */
[----:B------:R-:W-:Y:S01]  /*12750*/  MOV R14, UR62 ;  /* 0x0000003e000e7c02 */ /* 0x000fe20008000f00 */
[----:B012---:R-:W-:Y:S10]  /*12760*/  ENDCOLLECTIVE ;  /* 0x000000000000791b */ /* 0x007ff40003800000 */
.L_x_346:
[----:B------:R-:W-:Y:S05]  /*12770*/  BSYNC B1 ;  /* 0x0000000000017941 */ /* 0x000fea0003800000 */
.L_x_345:
[----:B------:R-:W-:Y:S05]  /*12780*/  BRA `(.L_x_347) ;  /* 0xffffffe800bc7947 */ /* 0x000fea000383ffff */
.L_x_303:
[----:B0-----:R0:W1:Y:S02]  /*12790*/  SYNCS.PHASECHK.TRANS64.TRYWAIT P0, [R6+URZ], R5 ;  /* 0x00000005060075a7 */ /* 0x001064000800017f */
[----:B-1----:R-:W-:Y:S05]  /*127a0*/  @!P0 NANOSLEEP.SYNCS 0x989680 ;  /* 0x009896800000895d */ /* 0x002fea0003900000 */
[----:B------:R-:W1:Y:S02]  /*127b0*/  @!P0 SYNCS.PHASECHK.TRANS64 P0, [R6+URZ], R5 ;  /* 0x00000005060085a7 */ /* 0x000e64000800007f */
[----:B-1----:R-:W-:Y:S05]  /*127c0*/  @!P0 BRA `(.L_x_303) ;  /* 0xfffffffc00f08947 */ /* 0x002fea000383ffff */
[----:B------:R-:W-:Y:S05]  /*127d0*/  BRA `(.L_x_348) ;  /* 0xffffffe800f47947 */ /* 0x000fea000383ffff */
.L_x_304:
[----:B-1----:R1:W3:Y:S02]  /*127e0*/  SYNCS.PHASECHK.TRANS64.TRYWAIT P0, [R7+URZ], R2 ;  /* 0x00000002070075a7 */ /* 0x0022e4000800017f */
[----:B---3--:R-:W-:Y:S05]  /*127f0*/  @!P0 NANOSLEEP.SYNCS 0x989680 ;  /* 0x009896800000895d */ /* 0x008fea0003900000 */
[----:B------:R-:W3:Y:S02]  /*12800*/  @!P0 SYNCS.PHASECHK.TRANS64 P0, [R7+URZ], R2 ;  /* 0x00000002070085a7 */ /* 0x000ee4000800007f */
[----:B---3--:R-:W-:Y:S05]  /*12810*/  @!P0 BRA `(.L_x_304) ;  /* 0xfffffffc00f08947 */ /* 0x008fea000383ffff */
[----:B------:R-:W-:Y:S05]  /*12820*/  BRA `(.L_x_349) ;  /* 0xffffffe800e87947 */ /* 0x000fea000383ffff */
.L_x_306:
[----:B---3--:R3:W4:Y:S02]  /*12830*/  SYNCS.PHASECHK.TRANS64.TRYWAIT P0, [R4+URZ], R5 ;  /* 0x00000005040075a7 */ /* 0x008724000800017f */
[----:B----4-:R-:W-:Y:S05]  /*12840*/  @!P0 NANOSLEEP.SYNCS 0x989680 ;  /* 0x009896800000895d */ /* 0x010fea0003900000 */
[----:B------:R-:W4:Y:S02]  /*12850*/  @!P0 SYNCS.PHASECHK.TRANS64 P0, [R4+URZ], R5 ;  /* 0x00000005040085a7 */ /* 0x000f24000800007f */
[----:B----4-:R-:W-:Y:S05]  /*12860*/  @!P0 BRA `(.L_x_306) ;  /* 0xfffffffc00f08947 */ /* 0x010fea000383ffff */
[----:B------:R-:W-:Y:S05]  /*12870*/  BRA `(.L_x_350) ;  /* 0xffffffe800ec7947 */ /* 0x000fea000383ffff */
.L_x_351:
        /* <DEDUP_REMOVED lines=16> */
.L_x_3218:


//--------------------- .text._ZN7cutlass13device_kernelIN5flash11enable_sm90INS1_16FlashAttnFwdSm90INS1_25CollectiveMainloopFwdSm90ILi2EN4cute5tupleIJNS5_1CILi1EEES8_S8_EEENS6_IJNS7_ILi128EEENS7_ILi176EEESA_EEELi128ENS_10bfloat16_tEfNS_4arch4Sm90ELb0ELb0ELb0ELb1ELb0ELb0ELb0ELb1ELb1ELb1ELb0ELb0EEENS1_21CollectiveEpilogueFwdINS6_IJSA_SA_SB_EEES9_SD_SF_Li256ELb1ELb1ELb0ELb0EEENS1_36VarlenDynamicPersistentTileSchedulerILi128ELi176ELi256ELi128ELb0ELb1ELb1ELb0ELb1ELb1EEEEEEEEEvNT_6ParamsE --------------------------
	.section	.text._ZN7cutlass13device_kernelIN5flash11enable_sm90INS1_16FlashAttnFwdSm90INS1_25CollectiveMainloopFwdSm90ILi2EN4cute5tupleIJNS5_1CILi1EEES8_S8_EEENS6_IJNS7_ILi128EEENS7_ILi176EEESA_EEELi128ENS_10bfloat16_tEfNS_4arch4Sm90ELb0ELb0ELb0ELb1ELb0ELb0ELb0ELb1ELb1ELb1ELb0ELb0EEENS1_21CollectiveEpilogueFwdINS6_IJSA_SA_SB_EEES9_SD_SF_Li256ELb1ELb1ELb0ELb0EEENS1_36VarlenDynamicPersistentTileSchedulerILi128ELi176ELi256ELi128ELb0ELb1ELb1ELb0ELb1ELb1EEEEEEEEEvNT_6ParamsE,"ax",@progbits
	.align	128
.text._ZN7cutlass13device_kernelIN5flash11enable_sm90INS1_16FlashAttnFwdSm90INS1_25CollectiveMainloopFwdSm90ILi2EN4cute5tupleIJNS5_1CILi1EEES8_S8_EEENS6_IJNS7_ILi128EEENS7_ILi176EEESA_EEELi128ENS_10bfloat16_tEfNS_4arch4Sm90ELb0ELb0ELb0ELb1ELb0ELb0ELb0ELb1ELb1ELb1ELb0ELb0EEENS1_21CollectiveEpilogueFwdINS6_IJSA_SA_SB_EEES9_SD_SF_Li256ELb1ELb1ELb0ELb0EEENS1_36VarlenDynamicPersistentTileSchedulerILi128ELi176ELi256ELi128ELb0ELb1ELb1ELb0ELb1ELb1EEEEEEEEEvNT_6ParamsE:
        .type           _ZN7cutlass13device_kernelIN5flash11enable_sm90INS1_16FlashAttnFwdSm90INS1_25CollectiveMainloopFwdSm90ILi2EN4cute5tupleIJNS5_1CILi1EEES8_S8_EEENS6_IJNS7_ILi128EEENS7_ILi176EEESA_EEELi128ENS_10bfloat16_tEfNS_4arch4Sm90ELb0ELb0ELb0ELb1ELb0ELb0ELb0ELb1ELb1ELb1ELb0ELb0EEENS1_21CollectiveEpilogueFwdINS6_IJSA_SA_SB_EEES9_SD_SF_Li256ELb1ELb1ELb0ELb0EEENS1_36VarlenDynamicPersistentTileSchedulerILi128ELi176ELi256ELi128ELb0ELb1ELb1ELb0ELb1ELb1EEEEEEEEEvNT_6ParamsE,@function
        .size           _ZN7cutlass13device_kernelIN5flash11enable_sm90INS1_16FlashAttnFwdSm90INS1_25CollectiveMainloopFwdSm90ILi2EN4cute5tupleIJNS5_1CILi1EEES8_S8_EEENS6_IJNS7_ILi128EEENS7_ILi176EEESA_EEELi128ENS_10bfloat16_tEfNS_4arch4Sm90ELb0ELb0ELb0ELb1ELb0ELb0ELb0ELb1ELb1ELb1ELb0ELb0EEENS1_21CollectiveEpilogueFwdINS6_IJSA_SA_SB_EEES9_SD_SF_Li256ELb1ELb1ELb0ELb0EEENS1_36VarlenDynamicPersistentTileSchedulerILi128ELi176ELi256ELi128ELb0ELb1ELb1ELb0ELb1ELb1EEEEEEEEEvNT_6ParamsE,(.L_x_3219 - _ZN7cutlass13device_kernelIN5flash11enable_sm90INS1_16FlashAttnFwdSm90INS1_25CollectiveMainloopFwdSm90ILi2EN4cute5tupleIJNS5_1CILi1EEES8_S8_EEENS6_IJNS7_ILi128EEENS7_ILi176EEESA_EEELi128ENS_10bfloat16_tEfNS_4arch4Sm90ELb0ELb0ELb0ELb1ELb0ELb0ELb0ELb1ELb1ELb1ELb0ELb0EEENS1_21CollectiveEpilogueFwdINS6_IJSA_SA_SB_EEES9_SD_SF_Li256ELb1ELb1ELb0ELb0EEENS1_36VarlenDynamicPersistentTileSchedulerILi128ELi176ELi256ELi128ELb0ELb1ELb1ELb0ELb1ELb1EEEEEEEEEvNT_6ParamsE)
        .other          _ZN7cutlass13device_kernelIN5flash11enable_sm90INS1_16FlashAttnFwdSm90INS1_25CollectiveMainloopFwdSm90ILi2EN4cute5tupleIJNS5_1CILi1EEES8_S8_EEENS6_IJNS7_ILi128EEENS7_ILi176EEESA_EEELi128ENS_10bfloat16_tEfNS_4arch4Sm90ELb0ELb0ELb0ELb1ELb0ELb0ELb0ELb1ELb1ELb1ELb0ELb0EEENS1_21CollectiveEpilogueFwdINS6_IJSA_SA_SB_EEES9_SD_SF_Li256ELb1ELb1ELb0ELb0EEENS1_36VarlenDynamicPersistentTileSchedulerILi128ELi176ELi256ELi128ELb0ELb1ELb1ELb0ELb1ELb1EEEEEEEEEvNT_6ParamsE,@"STO_CUDA_ENTRY STV_DEFAULT"
_ZN7cutlass13device_kernelIN5flash11enable_sm90INS1_16FlashAttnFwdSm90INS1_25CollectiveMainloopFwdSm90ILi2EN4cute5tupleIJNS5_1CILi1EEES8_S8_EEENS6_IJNS7_ILi128EEENS7_ILi176EEESA_EEELi128ENS_10bfloat16_tEfNS_4arch4Sm90ELb0ELb0ELb0ELb1ELb0ELb0ELb0ELb1ELb1ELb1ELb0ELb0EEENS1_21CollectiveEpilogueFwdINS6_IJSA_SA_SB_EEES9_SD_SF_Li256ELb1ELb1ELb0ELb0EEENS1_36VarlenDynamicPersistentTileSchedulerILi128ELi176ELi256ELi128ELb0ELb1ELb1ELb0ELb1ELb1EEEEEEEEEvNT_6ParamsE:
        /* <DEDUP_REMOVED lines=17> */
.L_x_353:
[----:B------:R-:W-:Y:S05]  /*0110*/  BSYNC B0 ;  /* 0x0000000000007941 */ /* 0x000fea0003800000 */
.L_x_352:
        /* <DEDUP_REMOVED lines=40> */
.L_x_354:
        /* <DEDUP_REMOVED lines=22> */
.L_x_355:
        /* <DEDUP_REMOVED lines=18> */
.L_x_356:
        /* <DEDUP_REMOVED lines=22> */
.L_x_357:
        /* <DEDUP_REMOVED lines=22> */
.L_x_358:
[----:B--2---:R-:W-:Y:S01]  /*08e0*/  ISETP.NE.AND P0, PT, R2, RZ, PT ;  /* 0x000000ff0200720c */ /* 0x004fe20003f05270 */
[----:B------:R-:W-:Y:S01]  /*08f0*/  IMAD.MOV.U32 R2, RZ, RZ, 0x1 ;  /* 0x00000001ff027424 */ /* 0x000fe200078e00ff */
[----:B------:R-:W-:Y:S01]  /*0900*/  NOP ;  /* 0x0000000000007918 */ /* 0x000fe20000000000 */
[----:B------:R-:W-:-:S03]  /*0910*/  ULDC.64 UR60, c[0x0][0x208] ;  /* 0x00008200003c7ab9 */ /* 0x000fc60000000a00 */
[----:B------:R-:W-:-:S05]  /*0920*/  SEL R2, R2, 0x2, !P0 ;  /* 0x0000000202027807 */ /* 0x000fca0004000000 */
[----:B------:R2:W-:Y:S01]  /*0930*/  STL [R1+0x58], R2 ;  /* 0x0000580201007387 */ /* 0x0005e20000100800 */
[----:B01-34-:R-:W-:Y:S06]  /*0940*/  BAR.SYNC.DEFER_BLOCKING 0x0 ;  /* 0x0000000000007b1d */ /* 0x01bfec0000010000 */
[----:B------:R-:W-:Y:S05]  /*0950*/  @!P0 BRA `(.L_x_359) ;  /* 0x000000d000fc8947 */ /* 0x000fea0003800000 */
.L_x_360:
[----:B------:R-:W-:-:S08]  /*0960*/  NOP ;  /* 0x0000000000007918 */ /* 0x000fd00000000000 */
[----:B------:R-:W0:Y:S02]  /*0970*/  USETMAXREG.TRY_ALLOC.CTAPOOL UP0, 0xf0 ;  /* 0x000000f0000079c8 */ /* 0x000e240008000600 */
[----:B0-----:R-:W-:-:S13]  /*0980*/  PLOP3.LUT P0, PT, PT, PT, UP0, 0x80, 0x0 ;  /* 0x000000000000781c */ /* 0x001fda0003f0f008 */
[----:B------:R-:W-:Y:S05]  /*0990*/  @!P0 BRA `(.L_x_360) ;  /* 0xfffffffc00f08947 */ /* 0x000fea000383ffff */
[----:B--2---:R-:W0:Y:S01]  /*09a0*/  S2R R2, SR_TID.X ;  /* 0x0000000000027919 */ /* 0x004e220000002100 */
[----:B------:R-:W1:Y:S01]  /*09b0*/  S2UR UR5, SR_CgaCtaId ;  /* 0x00000000000579c3 */ /* 0x000e620000008800 */
[----:B------:R-:W-:-:S07]  /*09c0*/  UMOV UR4, 0x400 ;  /* 0x0000040000047882 */ /* 0x000fce0000000000 */
[----:B------:R-:W-:Y:S06]  /*09d0*/  BAR.ARV 0x8, 0x180 ;  /* 0x0206000000007b1d */ /* 0x000fec0000002000 */
[----:B-1----:R-:W-:Y:S01]  /*09e0*/  ULEA UR4, UR5, UR4, 0x18 ;  /* 0x0000000405047291 */ /* 0x002fe2000f8ec03f */
[----:B0-----:R-:W-:-:S04]  /*09f0*/  LOP3.LUT R0, R2, 0xffffff80, RZ, 0xc0, !PT ;  /* 0xffffff8002007812 */ /* 0x001fc800078ec0ff */
[----:B------:R-:W-:-:S13]  /*0a00*/  ISETP.NE.AND P0, PT, R0, 0x80, PT ;  /* 0x000000800000780c */ /* 0x000fda0003f05270 */
[----:B------:R-:W-:Y:S08]  /*0a10*/  @!P0 BAR.ARV 0x9, 0x100 ;  /* 0x0244000000008b1d */ /* 0x000ff00000002000 */
[----:B------:R-:W-:Y:S06]  /*0a20*/  BAR.SYNC.DEFER_BLOCKING 0x5, 0x180 ;  /* 0x0146000000007b1d */ /* 0x000fec0000010000 */
[----:B------:R-:W0:Y:S01]  /*0a30*/  LDS.128 R44, [UR4+0x348d0] ;  /* 0x0348d004ff2c7984 */ /* 0x000e220008000c00 */
[----:B------:R-:W-:Y:S01]  /*0a40*/  ULDC UR4, c[0x0][0xc3c] ;  /* 0x00030f0000047ab9 */ /* 0x000fe20000000800 */
[----:B------:R-:W-:Y:S06]  /*0a50*/  BAR.ARV 0x4, 0x180 ;  /* 0x0106000000007b1d */ /* 0x000fec0000002000 */
[----:B0-----:R-:W-:-:S13]  /*0a60*/  ISETP.GE.AND P0, PT, R47, UR4, PT ;  /* 0x000000042f007c0c */ /* 0x001fda000bf06270 */
[----:B------:R-:W-:Y:S05]  /*0a70*/  @P0 EXIT ;  /* 0x000000000000094d */ /* 0x000fea0003800000 */
[----:B------:R-:W2:Y:S01]  /*0a80*/  LDL.LU R10, [R1+0x58] ;  /* 0x00005800010a7983 */ /* 0x000ea20000300800 */
[----:B------:R-:W-:-:S05]  /*0a90*/  VIADD R234, R2, 0xffffff80 ;  /* 0xffffff8002ea7836 */ /* 0x000fca0000000000 */
[----:B------:R-:W-:-:S04]  /*0aa0*/  SHF.R.S32.HI R3, RZ, 0x1f, R234 ;  /* 0x0000001fff037819 */ /* 0x000fc800000114ea */
[CC--:B------:R-:W-:Y:S02]  /*0ab0*/  LEA.HI R0, R3.reuse, R234.reuse, RZ, 0x7 ;  /* 0x000000ea03007211 */ /* 0x0c0fe400078f38ff */
[CC--:B------:R-:W-:Y:S02]  /*0ac0*/  LEA.HI R2, R3.reuse, R234.reuse, RZ, 0x4 ;  /* 0x000000ea03027211 */ /* 0x0c0fe400078f20ff */
[----:B------:R-:W-:Y:S02]  /*0ad0*/  LOP3.LUT R5, R0, 0xffffff80, RZ, 0xc0, !PT ;  /* 0xffffff8000057812 */ /* 0x000fe400078ec0ff */
[----:B------:R-:W-:Y:S02]  /*0ae0*/  LEA.HI R4, R3, R234, RZ, 0x5 ;  /* 0x000000ea03047211 */ /* 0x000fe400078f28ff */
[----:B------:R-:W-:Y:S01]  /*0af0*/  SHF.R.S32.HI R7, RZ, 0x4, R2 ;  /* 0x00000004ff077819 */ /* 0x000fe20000011402 */
[----:B------:R-:W-:Y:S01]  /*0b00*/  IMAD.IADD R226, R234, 0x1, -R5 ;  /* 0x00000001eae27824 */ /* 0x000fe200078e0a05 */
[----:B------:R-:W-:Y:S01]  /*0b10*/  LOP3.LUT R5, R2, 0x3fffff0, RZ, 0xc0, !PT ;  /* 0x03fffff002057812 */ /* 0x000fe200078ec0ff */
[----:B------:R-:W-:Y:S01]  /*0b20*/  IMAD.SHL.U32 R4, R4, 0x20, RZ ;  /* 0x0000002004047824 */ /* 0x000fe200078e00ff */
[----:B------:R-:W-:-:S02]  /*0b30*/  LEA.HI R2, R2, R7, RZ, 0x1 ;  /* 0x0000000702027211 */ /* 0x000fc400078f08ff */
[----:B------:R-:W-:Y:S01]  /*0b40*/  SHF.R.S32.HI R9, RZ, 0x1f, R226 ;  /* 0x0000001fff097819 */ /* 0x000fe200000114e2 */
[----:B------:R-:W-:Y:S01]  /*0b50*/  IMAD.IADD R5, R234, 0x1, -R5 ;  /* 0x00000001ea057824 */ /* 0x000fe200078e0a05 */
[----:B------:R-:W-:Y:S02]  /*0b60*/  LOP3.LUT R4, R4, 0xfffffc00, RZ, 0xc0, !PT ;  /* 0xfffffc0004047812 */ /* 0x000fe400078ec0ff */
[----:B------:R-:W-:Y:S02]  /*0b70*/  LOP3.LUT R2, R2, 0x1ffffffe, RZ, 0xc0, !PT ;  /* 0x1ffffffe02027812 */ /* 0x000fe400078ec0ff */
[----:B------:R-:W-:Y:S01]  /*0b80*/  LEA.HI R6, R9, R226, RZ, 0x2 ;  /* 0x000000e209067211 */ /* 0x000fe200078f10ff */
[----:B------:R-:W-:Y:S02]  /*0b90*/  IMAD R5, R5, 0x40, R4 ;  /* 0x0000004005057824 */ /* 0x000fe400078e0204 */
[----:B------:R-:W-:Y:S01]  /*0ba0*/  IMAD.IADD R2, R7, 0x1, -R2 ;  /* 0x0000000107027824 */ /* 0x000fe200078e0a02 */
[----:B------:R-:W-:-:S02]  /*0bb0*/  LEA.HI R4, R3, R234, RZ, 0x2 ;  /* 0x000000ea03047211 */ /* 0x000fc400078f10ff */
[--C-:B------:R-:W-:Y:S01]  /*0bc0*/  SHF.R.S32.HI R8, RZ, 0x2, R6.reuse ;  /* 0x00000002ff087819 */ /* 0x100fe20000011406 */
[----:B------:R-:W-:Y:S01]  /*0bd0*/  IMAD R231, R2, 0x8, R5 ;  /* 0x0000000802e77824 */ /* 0x000fe200078e0205 */
[----:B------:R-:W-:Y:S02]  /*0be0*/  SHF.R.S32.HI R11, RZ, 0x1f, R6 ;  /* 0x0000001fff0b7819 */ /* 0x000fe40000011406 */
[----:B------:R-:W-:Y:S02]  /*0bf0*/  LOP3.LUT R5, R6, 0x7ffffffc, RZ, 0xc0, !PT ;  /* 0x7ffffffc06057812 */ /* 0x000fe400078ec0ff */
[----:B------:R-:W-:Y:S02]  /*0c00*/  LOP3.LUT R7, R4, 0xfffffffc, RZ, 0xc0, !PT ;  /* 0xfffffffc04077812 */ /* 0x000fe400078ec0ff */
[----:B------:R-:W-:Y:S02]  /*0c10*/  LEA.HI R3, R3, R234, RZ, 0x3 ;  /* 0x000000ea03037211 */ /* 0x000fe400078f18ff */
[----:B------:R-:W-:-:S02]  /*0c20*/  LEA.HI R11, R11, R8, RZ, 0x3 ;  /* 0x000000080b0b7211 */ /* 0x000fc400078f18ff */
[----:B------:R-:W-:Y:S01]  /*0c30*/  SHF.R.S32.HI R227, RZ, 0x7, R0 ;  /* 0x00000007ffe37819 */ /* 0x000fe20000011400 */
[----:B------:R-:W-:Y:S01]  /*0c40*/  IMAD.IADD R229, R226, 0x1, -R5 ;  /* 0x00000001e2e57824 */ /* 0x000fe200078e0a05 */
[----:B------:R-:W-:Y:S01]  /*0c50*/  LOP3.LUT R5, R3, 0xfffffff8, RZ, 0xc0, !PT ;  /* 0xfffffff803057812 */ /* 0x000fe200078ec0ff */
[----:B------:R-:W-:Y:S01]  /*0c60*/  IMAD.IADD R7, R234, 0x1, -R7 ;  /* 0x00000001ea077824 */ /* 0x000fe200078e0a07 */
[----:B------:R-:W-:Y:S02]  /*0c70*/  LOP3.LUT R11, R11, 0xfffffff8, RZ, 0xc0, !PT ;  /* 0xfffffff80b0b7812 */ /* 0x000fe400078ec0ff */
[----:B------:R-:W-:Y:S02]  /*0c80*/  LEA.HI R9, R9, R226, RZ, 0x5 ;  /* 0x000000e209097211 */ /* 0x000fe400078f28ff */
[----:B------:R-:W-:Y:S01]  /*0c90*/  LEA.HI R0, R0, R227, RZ, 0x1 ;  /* 0x000000e300007211 */ /* 0x000fe200078f08ff */
[----:B------:R-:W-:Y:S01]  /*0ca0*/  IMAD.IADD R220, R234, 0x1, -R5 ;  /* 0x00000001eadc7824 */ /* 0x000fe200078e0a05 */
[----:B------:R-:W-:Y:S01]  /*0cb0*/  LEA.HI R2, R7, R7, RZ, 0x1 ;  /* 0x0000000707027211 */ /* 0x000fe200078f08ff */
[----:B------:R-:W-:Y:S01]  /*0cc0*/  IMAD.IADD R8, R8, 0x1, -R11 ;  /* 0x0000000108087824 */ /* 0x000fe200078e0a0b */
[----:B------:R-:W-:-:S02]  /*0cd0*/  SHF.R.S32.HI R9, RZ, 0x5, R9 ;  /* 0x00000005ff097819 */ /* 0x000fc40000011409 */
[----:B------:R-:W-:Y:S01]  /*0ce0*/  LOP3.LUT R0, R0, 0x3fffffe, RZ, 0xc0, !PT ;  /* 0x03fffffe00007812 */ /* 0x000fe200078ec0ff */
[----:B------:R-:W-:Y:S01]  /*0cf0*/  IMAD.SHL.U32 R17, R220, 0x8, RZ ;  /* 0x00000008dc117824 */ /* 0x000fe200078e00ff */
[----:B------:R-:W-:Y:S01]  /*0d00*/  LOP3.LUT R2, R2, 0x1ffffffe, RZ, 0xc0, !PT ;  /* 0x1ffffffe02027812 */ /* 0x000fe200078ec0ff */
[----:B------:R-:W-:Y:S02]  /*0d10*/  IMAD R9, R9, 0x10, R8 ;  /* 0x0000001009097824 */ /* 0x000fe400078e0208 */
[----:B------:R-:W-:Y:S02]  /*0d20*/  IMAD.IADD R0, R227, 0x1, -R0 ;  /* 0x00000001e3007824 */ /* 0x000fe400078e0a00 */
[----:B------:R-:W-:Y:S02]  /*0d30*/  VIADD R22, R17, 0x40 ;  /* 0x0000004011167836 */ /* 0x000fe40000000000 */
[----:B------:R-:W-:Y:S02]  /*0d40*/  IMAD.MOV.U32 R4, RZ, RZ, -0x2 ;  /* 0xfffffffeff047424 */ /* 0x000fe400078e00ff */
[----:B------:R-:W-:-:S02]  /*0d50*/  IMAD.IADD R7, R7, 0x1, -R2 ;  /* 0x0000000107077824 */ /* 0x000fc400078e0a02 */
[----:B------:R-:W-:Y:S01]  /*0d60*/  IMAD R228, R0, 0x40, R9 ;  /* 0x0000004000e47824 */ /* 0x000fe200078e0209 */
[----:B------:R-:W-:Y:S01]  /*0d70*/  SHF.R.S32.HI R224, RZ, 0x3, R3 ;  /* 0x00000003ffe07819 */ /* 0x000fe20000011403 */
[----:B------:R-:W-:Y:S01]  /*0d80*/  IMAD R229, R229, R4, 0xb0 ;  /* 0x000000b0e5e57424 */ /* 0x000fe200078e0204 */
[----:B------:R-:W-:Y:S01]  /*0d90*/  SHF.R.S32.HI R233, RZ, 0x1f, R17 ;  /* 0x0000001fffe97819 */ /* 0x000fe20000011411 */
[----:B------:R-:W-:Y:S01]  /*0da0*/  IMAD.MOV.U32 R225, RZ, RZ, RZ ;  /* 0x000000ffffe17224 */ /* 0x000fe200078e00ff */
[----:B------:R-:W-:Y:S01]  /*0db0*/  SHF.R.S32.HI R232, RZ, 0x1f, R22 ;  /* 0x0000001fffe87819 */ /* 0x000fe20000011416 */
[----:B------:R-:W-:Y:S02]  /*0dc0*/  IMAD.MOV.U32 R16, RZ, RZ, RZ ;  /* 0x000000ffff107224 */ /* 0x000fe400078e00ff */
[----:B------:R-:W-:Y:S02]  /*0dd0*/  IMAD.MOV.U32 R2, RZ, RZ, RZ ;  /* 0x000000ffff027224 */ /* 0x000fe400078e00ff */
[----:B------:R-:W-:Y:S01]  /*0de0*/  IMAD R230, R7, 0x8, R228 ;  /* 0x0000000807e67824 */ /* 0x000fe200078e02e4 */
[----:B--2---:R-:W-:-:S07]  /*0df0*/  LOP3.LUT R19, R10, 0x1, RZ, 0xfc, !PT ;  /* 0x000000010a137812 */ /* 0x004fce00078efcff */
.L_x_403:
[----:B0---4-:R-:W0:Y:S01]  /*0e00*/  LDC.64 R4, c[0x0][0xc88] ;  /* 0x00032200ff047b82 */ /* 0x011e220000000a00 */
[----:B------:R-:W-:Y:S01]  /*0e10*/  ULDC.64 UR4, c[0x0][0xa28] ;  /* 0x00028a0000047ab9 */ /* 0x000fe20000000a00 */
[----:B------:R-:W-:Y:S01]  /*0e20*/  IMAD.MOV.U32 R3, RZ, RZ, RZ ;  /* 0x000000ffff037224 */ /* 0x000fe200078e00ff */
[----:B------:R-:W-:Y:S01]  /*0e30*/  ULDC.64 UR6, c[0x0][0xa20] ;  /* 0x0002880000067ab9 */ /* 0x000fe20000000a00 */
[----:B0-----:R-:W-:-:S05]  /*0e40*/  IMAD.WIDE R4, R47, 0x4, R4 ;  /* 0x000000042f047825 */ /* 0x001fca00078e0204 */
[----:B--2---:R-:W2:Y:S01]  /*0e50*/  LDG.E R23, desc[UR60][R4.64] ;  /* 0x0000003c04177981 */ /* 0x004ea2000c1e1900 */
[----:B------:R-:W-:-:S04]  /*0e60*/  ISETP.NE.U32.AND P0, PT, RZ, UR4, PT ;  /* 0x00000004ff007c0c */ /* 0x000fc8000bf05070 */
[----:B------:R-:W-:Y:S02]  /*0e70*/  ISETP.NE.AND.EX P0, PT, RZ, UR5, PT, P0 ;  /* 0x00000005ff007c0c */ /* 0x000fe4000bf05300 */
[----:B--2---:R-:W-:-:S11]  /*0e80*/  SHF.R.S32.HI R223, RZ, 0x1f, R23 ;  /* 0x0000001fffdf7819 */ /* 0x004fd60000011417 */
[----:B---3--:R-:W-:-:S04]  /*0e90*/  @P0 LEA R6, P1, R23, UR4, 0x2 ;  /* 0x0000000417060c11 */ /* 0x008fc8000f8210ff */
[----:B------:R-:W-:Y:S01]  /*0ea0*/  @P0 LEA.HI.X R7, R23, UR5, R223, 0x2, P1 ;  /* 0x0000000517070c11 */ /* 0x000fe200088f14df */
[----:B------:R-:W-:-:S04]  /*0eb0*/  ULDC.64 UR4, c[0x0][0x418] ;  /* 0x0001060000047ab9 */ /* 0x000fc80000000a00 */
[----:B------:R0:W5:Y:S01]  /*0ec0*/  @P0 LDG.E R3, desc[UR60][R6.64] ;  /* 0x0000003c06030981 */ /* 0x000162000c1e1900 */
[----:B------:R-:W-:Y:S01]  /*0ed0*/  ISETP.NE.U32.AND P0, PT, RZ, UR6, PT ;  /* 0x00000006ff007c0c */ /* 0x000fe2000bf05070 */
[----:B------:R-:W-:-:S03]  /*0ee0*/  UISETP.NE.U32.AND UP0, UPT, UR4, URZ, UPT ;  /* 0x0000003f0400728c */ /* 0x000fc6000bf05070 */
[----:B------:R-:W-:Y:S01]  /*0ef0*/  ISETP.NE.AND.EX P0, PT, RZ, UR7, PT, P0 ;  /* 0x00000007ff007c0c */ /* 0x000fe2000bf05300 */
[----:B------:R-:W-:Y:S01]  /*0f00*/  UISETP.NE.AND.EX UP0, UPT, UR5, URZ, UPT, UP0 ;  /* 0x0000003f0500728c */ /* 0x000fe2000bf05300 */
[----:B------:R-:W-:Y:S02]  /*0f10*/  ULDC UR4, c[0x0][0x424] ;  /* 0x0001090000047ab9 */ /* 0x000fe40000000800 */
[----:B------:R-:W-:Y:S01]  /*0f20*/  ULDC UR5, c[0x0][0x2f0] ;  /* 0x0000bc0000057ab9 */ /* 0x000fe20000000800 */
[----:B------:R-:W-:-:S04]  /*0f30*/  USEL UR4, UR4, 0x1, UP0 ;  /* 0x0000000104047887 */ /* 0x000fc80008000000 */
[----:B------:R-:W-:-:S04]  /*0f40*/  UIMAD UR4, UR4, UR5, URZ ;  /* 0x00000005040472a4 */ /* 0x000fc8000f8e023f */
[C---:B------:R-:W-:Y:S02]  /*0f50*/  @P0 LEA R4, P1, R23.reuse, UR6, 0x2 ;  /* 0x0000000617040c11 */ /* 0x040fe4000f8210ff */
[----:B------:R-:W-:Y:S02]  /*0f60*/  IMAD.U32 R80, RZ, RZ, UR4 ;  /* 0x00000004ff507e24 */ /* 0x000fe4000f8e00ff */
[----:B------:R-:W-:-:S05]  /*0f70*/  @P0 LEA.HI.X R5, R23, UR7, R223, 0x2, P1 ;  /* 0x0000000717050c11 */ /* 0x000fca00088f14df */
[----:B------:R0:W5:Y:S01]  /*0f80*/  @P0 LDG.E R80, desc[UR60][R4.64] ;  /* 0x0000003c04500981 */ /* 0x000162000c1e1900 */
[----:B------:R-:W-:Y:S05]  /*0f90*/  @P0 BRA `(.L_x_361) ;  /* 0x0000000000240947 */ /* 0x000fea0003800000 */
[----:B------:R-:W-:Y:S02]  /*0fa0*/  ULDC.64 UR4, c[0x0][0xa08] ;  /* 0x0002820000047ab9 */ /* 0x000fe40000000a00 */
[----:B------:R-:W-:-:S04]  /*0fb0*/  ISETP.NE.U32.AND P0, PT, RZ, UR4, PT ;  /* 0x00000004ff007c0c */ /* 0x000fc8000bf05070 */
[----:B------:R-:W-:-:S13]  /*0fc0*/  ISETP.NE.AND.EX P0, PT, RZ, UR5, PT, P0 ;  /* 0x00000005ff007c0c */ /* 0x000fda000bf05300 */
[----:B------:R-:W-:Y:S05]  /*0fd0*/  @!P0 BRA `(.L_x_361) ;  /* 0x0000000000148947 */ /* 0x000fea0003800000 */
[----:B0-----:R-:W0:Y:S02]  /*0fe0*/  LDC.64 R4, c[0x0][0xa08] ;  /* 0x00028200ff047b82 */ /* 0x001e240000000a00 */
[----:B0-----:R-:W-:-:S05]  /*0ff0*/  IMAD.WIDE R4, R23, 0x4, R4 ;  /* 0x0000000417047825 */ /* 0x001fca00078e0204 */
[----:B-----5:R-:W2:Y:S04]  /*1000*/  LDG.E R80, desc[UR60][R4.64] ;  /* 0x0000003c04507981 */ /* 0x020ea8000c1e1900 */
[----:B------:R-:W2:Y:S02]  /*1010*/  LDG.E R7, desc[UR60][R4.64+0x4] ;  /* 0x0000043c04077981 */ /* 0x000ea4000c1e1900 */
[----:B--2---:R-:W-:-:S07]  /*1020*/  IMAD.IADD R80, R7, 0x1, -R80 ;  /* 0x0000000107507824 */ /* 0x004fce00078e0a50 */
.L_x_361:
[----:B-----5:R-:W-:Y:S01]  /*1030*/  IMAD.IADD R80, R80, 0x1, -R3 ;  /* 0x0000000150507824 */ /* 0x020fe200078e0a03 */
[----:B------:R-:W-:Y:S01]  /*1040*/  PLOP3.LUT P0, PT, PT, PT, PT, 0x80, 0x0 ;  /* 0x000000000000781c */ /* 0x000fe20003f0f070 */
[----:B------:R-:W-:Y:S01]  /*1050*/  IMAD.MOV.U32 R222, RZ, RZ, R45 ;  /* 0x000000ffffde7224 */ /* 0x000fe200078e002d */
[----:B------:R-:W-:Y:S01]  /*1060*/  CS2R R32, SRZ ;  /* 0x0000000000207805 */ /* 0x000fe2000001ff00 */
[C---:B------:R-:W-:Y:S01]  /*1070*/  VIADD R0, R80.reuse, 0xaf ;  /* 0x000000af50007836 */ /* 0x040fe20000000000 */
[----:B------:R-:W-:Y:S01]  /*1080*/  ISETP.GE.AND P1, PT, R80, 0x1, PT ;  /* 0x000000015000780c */ /* 0x000fe20003f26270 */
[----:B------:R-:W-:Y:S01]  /*1090*/  IMAD.MOV.U32 R221, RZ, RZ, R46 ;  /* 0x000000ffffdd7224 */ /* 0x000fe200078e002e */
[----:B------:R-:W-:Y:S01]  /*10a0*/  CS2R R36, SRZ ;  /* 0x0000000000247805 */ /* 0x000fe2000001ff00 */
[----:B------:R-:W-:Y:S01]  /*10b0*/  IMAD.HI R0, R0, 0x2e8ba2e9, RZ ;  /* 0x2e8ba2e900007827 */ /* 0x000fe200078e02ff */
[----:B------:R-:W-:Y:S02]  /*10c0*/  CS2R R34, SRZ ;  /* 0x0000000000227805 */ /* 0x000fe4000001ff00 */
[----:B------:R-:W-:-:S02]  /*10d0*/  CS2R R40, SRZ ;  /* 0x0000000000287805 */ /* 0x000fc4000001ff00 */
[----:B------:R-:W-:Y:S01]  /*10e0*/  CS2R R38, SRZ ;  /* 0x0000000000267805 */ /* 0x000fe2000001ff00 */
[----:B------:R-:W-:Y:S01]  /*10f0*/  IMAD.MOV.U32 R87, RZ, RZ, RZ ;  /* 0x000000ffff577224 */ /* 0x000fe200078e00ff */
[----:B------:R-:W-:Y:S02]  /*1100*/  SHF.R.U32.HI R3, RZ, 0x1f, R0 ;  /* 0x0000001fff037819 */ /* 0x000fe40000011600 */
[----:B------:R-:W-:Y:S02]  /*1110*/  CS2R R48, SRZ ;  /* 0x0000000000307805 */ /* 0x000fe4000001ff00 */
[----:B------:R-:W-:Y:S02]  /*1120*/  CS2R R42, SRZ ;  /* 0x00000000002a7805 */ /* 0x000fe4000001ff00 */
[----:B------:R-:W-:Y:S02]  /*1130*/  CS2R R52, SRZ ;  /* 0x0000000000347805 */ /* 0x000fe4000001ff00 */
[----:B------:R-:W-:Y:S01]  /*1140*/  LEA.HI.SX32 R120, R0, R3, 0x1b ;  /* 0x0000000300787211 */ /* 0x000fe200078fdaff */
[----:B------:R-:W-:Y:S01]  /*1150*/  IMAD.MOV.U32 R3, RZ, RZ, RZ ;  /* 0x000000ffff037224 */ /* 0x000fe200078e00ff */
[----:B------:R-:W-:Y:S01]  /*1160*/  CS2R R30, SRZ ;  /* 0x00000000001e7805 */ /* 0x000fe2000001ff00 */
[----:B------:R-:W-:Y:S01]  /*1170*/  IMAD.MOV.U32 R0, RZ, RZ, RZ ;  /* 0x000000ffff007224 */ /* 0x000fe200078e00ff */
[----:B------:R-:W-:-:S02]  /*1180*/  CS2R R50, SRZ ;  /* 0x0000000000327805 */ /* 0x000fc4000001ff00 */
[----:B------:R-:W-:Y:S02]  /*1190*/  CS2R R56, SRZ ;  /* 0x0000000000387805 */ /* 0x000fe4000001ff00 */
[----:B------:R-:W-:Y:S02]  /*11a0*/  CS2R R60, SRZ ;  /* 0x00000000003c7805 */ /* 0x000fe4000001ff00 */
[----:B------:R-:W-:Y:S02]  /*11b0*/  CS2R R54, SRZ ;  /* 0x0000000000367805 */ /* 0x000fe4000001ff00 */
[----:B------:R-:W-:Y:S01]  /*11c0*/  CS2R R88, SRZ ;  /* 0x0000000000587805 */ /* 0x000fe2000001ff00 */
[----:B------:R-:W-:Y:S01]  /*11d0*/  IMAD.MOV.U32 R58, RZ, RZ, RZ ;  /* 0x000000ffff3a7224 */ /* 0x000fe200078e00ff */
[----:B------:R-:W-:Y:S02]  /*11e0*/  CS2R R64, SRZ ;  /* 0x0000000000407805 */ /* 0x000fe4000001ff00 */
[----:B------:R-:W-:-:S02]  /*11f0*/  CS2R R90, SRZ ;  /* 0x00000000005a7805 */ /* 0x000fc4000001ff00 */
[----:B------:R-:W-:Y:S02]  /*1200*/  CS2R R68, SRZ ;  /* 0x0000000000447805 */ /* 0x000fe4000001ff00 */
[----:B------:R-:W-:Y:S02]  /*1210*/  CS2R R92, SRZ ;  /* 0x00000000005c7805 */ /* 0x000fe4000001ff00 */
[----:B------:R-:W-:Y:S02]  /*1220*/  CS2R R72, SRZ ;  /* 0x0000000000487805 */ /* 0x000fe4000001ff00 */
[----:B------:R-:W-:Y:S02]  /*1230*/  CS2R R94, SRZ ;  /* 0x00000000005e7805 */ /* 0x000fe4000001ff00 */
[----:B------:R-:W-:Y:S02]  /*1240*/  CS2R R76, SRZ ;  /* 0x00000000004c7805 */ /* 0x000fe4000001ff00 */
[----:B------:R-:W-:Y:S01]  /*1250*/  CS2R R96, SRZ ;  /* 0x0000000000607805 */ /* 0x000fe2000001ff00 */
[----:B------:R-:W-:Y:S01]  /*1260*/  IMAD.MOV.U32 R81, RZ, RZ, RZ ;  /* 0x000000ffff517224 */ /* 0x000fe200078e00ff */
[----:B------:R-:W-:-:S02]  /*1270*/  CS2R R98, SRZ ;  /* 0x0000000000627805 */ /* 0x000fc4000001ff00 */
[----:B------:R-:W-:Y:S02]  /*1280*/  CS2R R84, SRZ ;  /* 0x0000000000547805 */ /* 0x000fe4000001ff00 */
[----:B------:R-:W-:Y:S02]  /*1290*/  CS2R R100, SRZ ;  /* 0x0000000000647805 */ /* 0x000fe4000001ff00 */
[----:B------:R-:W-:Y:S02]  /*12a0*/  CS2R R102, SRZ ;  /* 0x0000000000667805 */ /* 0x000fe4000001ff00 */
[----:B------:R-:W-:Y:S02]  /*12b0*/  CS2R R104, SRZ ;  /* 0x0000000000687805 */ /* 0x000fe4000001ff00 */
[----:B0-----:R-:W-:Y:S01]  /*12c0*/  CS2R R6, SRZ ;  /* 0x0000000000067805 */ /* 0x001fe2000001ff00 */
[----:B------:R-:W-:Y:S01]  /*12d0*/  IMAD.MOV.U32 R8, RZ, RZ, RZ ;  /* 0x000000ffff087224 */ /* 0x000fe200078e00ff */
[----:B------:R-:W-:Y:S01]  /*12e0*/  CS2R R106, SRZ ;  /* 0x00000000006a7805 */ /* 0x000fe2000001ff00 */
[----:B------:R-:W-:-:S02]  /*12f0*/  IMAD.MOV.U32 R10, RZ, RZ, RZ ;  /* 0x000000ffff0a7224 */ /* 0x000fc400078e00ff */
[----:B------:R-:W-:Y:S01]  /*1300*/  IMAD.MOV.U32 R109, RZ, RZ, RZ ;  /* 0x000000ffff6d7224 */ /* 0x000fe200078e00ff */
[----:B------:R-:W-:Y:S06]  /*1310*/  @!P1 BRA `(.L_x_362) ;  /* 0x000000a800a49947 */ /* 0x000fec0003800000 */
[----:B------:R-:W0:Y:S01]  /*1320*/  SHFL.IDX PT, R0, R227, RZ, 0x1f ;  /* 0x00001fffe3007589 */ /* 0x000e2200000e0000 */
[----:B------:R-:W1:Y:S01]  /*1330*/  S2UR UR6, SR_CgaCtaId ;  /* 0x00000000000679c3 */ /* 0x000e620000008800 */
[----:B------:R-:W-:Y:S01]  /*1340*/  UMOV UR5, 0x400 ;  /* 0x0000040000057882 */ /* 0x000fe20000000000 */
[----:B0-----:R-:W-:Y:S01]  /*1350*/  R2UR UR7, R0 ;  /* 0x00000000000772ca */ /* 0x001fe200000e0000 */
[----:B-1----:R-:W-:-:S04]  /*1360*/  ULEA UR5, UR6, UR5, 0x18 ;  /* 0x0000000506057291 */ /* 0x002fc8000f8ec03f */
[----:B------:R-:W-:-:S04]  /*1370*/  UIADD3 UR5, UR5, 0x16400, URZ ;  /* 0x0001640005057890 */ /* 0x000fc8000fffe03f */
[----:B------:R-:W-:-:S04]  /*1380*/  ULOP3.LUT UP0, URZ, UR5, 0x9f, URZ, 0xc0, !UPT ;  /* 0x0000009f053f7892 */ /* 0x000fc8000f80c03f */
[----:B------:R-:W-:Y:S02]  /*1390*/  ULEA.HI UR4, UR7, UR7, URZ, 0x1 ;  /* 0x0000000707047291 */ /* 0x000fe4000f8f083f */
[----:B------:R-:W-:Y:S01]  /*13a0*/  IMAD.U32 R18, RZ, RZ, UR7 ;  /* 0x00000007ff127e24 */ /* 0x000fe2000f8e00ff */
[----:B------:R-:W-:Y:S01]  /*13b0*/  PLOP3.LUT P0, PT, PT, PT, UP0, 0x80, 0x0 ;  /* 0x000000000000781c */ /* 0x000fe20003f0f008 */
[----:B------:R-:W-:-:S04]  /*13c0*/  ULOP3.LUT UR4, UR4, 0x1e, URZ, 0xc0, !UPT ;  /* 0x0000001e04047892 */ /* 0x000fc8000f8ec03f */
[----:B------:R-:W-:-:S04]  /*13d0*/  UIADD3 UR4, UR7, -UR4, URZ ;  /* 0x8000000407047290 */ /* 0x000fc8000fffe03f */
[----:B------:R-:W-:-:S04]  /*13e0*/  ULEA UR4, UR4, UR5, 0xd ;  /* 0x0000000504047291 */ /* 0x000fc8000f8e683f */
[----:B------:R-:W-:-:S04]  /*13f0*/  USHF.R.U32.HI UR4, URZ, 0x4, UR4 ;  /* 0x000000043f047899 */ /* 0x000fc80008011604 */
[----:B------:R-:W-:Y:S01]  /*1400*/  ULOP3.LUT UR36, UR4, 0x3fff, URZ, 0xc0, !UPT ;  /* 0x00003fff04247892 */ /* 0x000fe2000f8ec03f */
[----:B------:R-:W-:Y:S11]  /*1410*/  @!P0 BRA `(.L_x_363) ;  /* 0x0000000000408947 */ /* 0x000ff60003800000 */
        /* <DEDUP_REMOVED lines=16> */
.L_x_363:
[----:B------:R-:W0:Y:S01]  /*1520*/  S2UR UR5, SR_CgaCtaId ;  /* 0x00000000000579c3 */ /* 0x000e220000008800 */
[----:B------:R-:W-:Y:S01]  /*1530*/  LEA.HI R0, R225, R225, RZ, 0x1 ;  /* 0x000000e1e1007211 */ /* 0x000fe200078f08ff */
[----:B------:R-:W-:Y:S01]  /*1540*/  UMOV UR4, 0x400 ;  /* 0x0000040000047882 */ /* 0x000fe20000000000 */
[----:B------:R-:W-:Y:S01]  /*1550*/  BSSY B0, `(.L_x_364) ;  /* 0x0000009000007945 */ /* 0x000fe20003800000 */
[----:B------:R-:W-:Y:S02]  /*1560*/  ISETP.NE.AND P0, PT, R19, 0x3, PT ;  /* 0x000000031300780c */ /* 0x000fe40003f05270 */
[----:B------:R-:W-:-:S05]  /*1570*/  LOP3.LUT R0, R0, 0xfffffffe, RZ, 0xc0, !PT ;  /* 0xfffffffe00007812 */ /* 0x000fca00078ec0ff */
[----:B------:R-:W-:-:S05]  /*1580*/  IMAD.IADD R3, R225, 0x1, -R0 ;  /* 0x00000001e1037824 */ /* 0x000fca00078e0a00 */
[----:B------:R-:W-:Y:S01]  /*1590*/  SHF.L.U32 R3, R3, 0x1f, RZ ;  /* 0x0000001f03037819 */ /* 0x000fe200000006ff */
[----:B0-----:R-:W-:-:S06]  /*15a0*/  ULEA UR4, UR5, UR4, 0x18 ;  /* 0x0000000405047291 */ /* 0x001fcc000f8ec03f */
[----:B------:R-:W-:-:S04]  /*15b0*/  IMAD.U32 R0, RZ, RZ, UR4 ;  /* 0x00000004ff007e24 */ /* 0x000fc8000f8e00ff */
[----:B------:R-:W0:Y:S02]  /*15c0*/  SYNCS.PHASECHK.TRANS64.TRYWAIT P1, [R0+URZ+0x34800], R3 ;  /* 0x03480003000075a7 */ /* 0x000e24000802017f */
[----:B0-----:R-:W-:Y:S05]  /*15d0*/  @!P1 BRA `(.L_x_365) ;  /* 0x0000012400249947 */ /* 0x001fea0003800000 */
.L_x_525:
[----:B------:R-:W-:Y:S05]  /*15e0*/  BSYNC B0 ;  /* 0x0000000000007941 */ /* 0x000fea0003800000 */
.L_x_364:
[----:B------:R-:W-:Y:S05]  /*15f0*/  @!P0 BRA `(.L_x_366) ;  /* 0x0000000000048947 */ /* 0x000fea0003800000 */
[----:B------:R-:W-:Y:S01]  /*1600*/  BPT.TRAP 0x1 ;  /* 0x000000040000795c */ /* 0x000fe20000300000 */
.L_x_366:
[----:B------:R-:W-:Y:S01]  /*1610*/  IMAD R12, R2, 0x8, R0 ;  /* 0x00000008020c7824 */ /* 0x000fe200078e0200 */
[----:B0-----:R-:W-:-:S04]  /*1620*/  SHF.L.U32 R3, R16, 0x1f, RZ ;  /* 0x0000001f10037819 */ /* 0x001fc800000006ff */
[----:B------:R0:W1:Y:S01]  /*1630*/  SYNCS.PHASECHK.TRANS64.TRYWAIT P2, [R12+URZ+0x34830], R3 ;  /* 0x034830030c0075a7 */ /* 0x000062000804017f */
[----:B------:R-:W-:Y:S05]  /*1640*/  @!P0 BRA `(.L_x_367) ;  /* 0x0000000000048947 */ /* 0x000fea0003800000 */
[----:B------:R-:W-:Y:S01]  /*1650*/  BPT.TRAP 0x1 ;  /* 0x000000040000795c */ /* 0x000fe20000300000 */
.L_x_367:
[----:B------:R-:W2:Y:S01]  /*1660*/  S2R R4, SR_TID.X ;  /* 0x0000000000047919 */ /* 0x000ea20000002100 */
[----:B------:R-:W-:Y:S01]  /*1670*/  IMAD.MOV.U32 R87, RZ, RZ, RZ ;  /* 0x000000ffff577224 */ /* 0x000fe200078e00ff */
[----:B--2---:R-:W-:Y:S01]  /*1680*/  LOP3.LUT P1, RZ, R4, 0x7f, RZ, 0xc0, !PT ;  /* 0x0000007f04ff7812 */ /* 0x004fe2000782c0ff */
[----:B-1----:R-:W-:-:S12]  /*1690*/  @P2 BRA `(.L_x_368) ;  /* 0x0000000000082947 */ /* 0x002fd80003800000 */
[----:B------:R-:W1:Y:S02]  /*16a0*/  SYNCS.PHASECHK.TRANS64.TRYWAIT P2, [R12+URZ+0x34830], R3 ;  /* 0x034830030c0075a7 */ /* 0x000e64000804017f */
[----:B-1----:R-:W-:Y:S05]  /*16b0*/  @!P2 BRA `(.L_x_369) ;  /* 0x000001240000a947 */ /* 0x002fea0003800000 */
.L_x_368:
[----:B------:R-:W-:Y:S05]  /*16c0*/  WARPSYNC.ALL ;  /* 0x0000000000007948 */ /* 0x000fea0003800000 */
[----:B01----:R-:W-:Y:S01]  /*16d0*/  VIADD R3, R0, 0x1e400 ;  /* 0x0001e40000037836 */ /* 0x003fe20000000000 */
[----:B------:R-:W-:Y:S01]  /*16e0*/  ULOP3.LUT UR25, UR36, 0x10000, URZ, 0xfc, !UPT ;  /* 0x0001000024197892 */ /* 0x000fe2000f8efc3f */
[----:B------:R-:W-:Y:S01]  /*16f0*/  WARPGROUP.ARRIVE ;  /* 0x00000000000079c5 */ /* 0x000fe20000000000 */
[----:B------:R-:W-:Y:S01]  /*1700*/  UMOV UR5, 0x40000040 ;  /* 0x4000004000057882 */ /* 0x000fe20000000000 */
[----:B------:R-:W-:Y:S01]  /*1710*/  UMOV UR7, 0x40000040 ;  /* 0x4000004000077882 */ /* 0x000fe20000000000 */
[----:B------:R-:W-:Y:S01]  /*1720*/  SHF.R.U32.HI R3, RZ, 0x4, R3 ;  /* 0x00000004ff037819 */ /* 0x000fe20000011603 */
[----:B------:R-:W-:Y:S01]  /*1730*/  UMOV UR41, UR5 ;  /* 0x0000000500297c82 */ /* 0x000fe20008000000 */
[----:B------:R-:W-:Y:S01]  /*1740*/  UMOV UR15, 0x40000040 ;  /* 0x40000040000f7882 */ /* 0x000fe20000000000 */
[----:B------:R-:W-:Y:S01]  /*1750*/  UMOV UR4, UR25 ;  /* 0x0000001900047c82 */ /* 0x000fe20008000000 */
[----:B------:R-:W-:Y:S01]  /*1760*/  LOP3.LUT R3, R3, 0x3fff, RZ, 0xc0, !PT ;  /* 0x00003fff03037812 */ /* 0x000fe200078ec0ff */
[----:B------:R-:W-:Y:S01]  /*1770*/  UMOV UR40, UR4 ;  /* 0x0000000400287c82 */ /* 0x000fe20008000000 */
[----:B------:R-:W-:Y:S01]  /*1780*/  UMOV UR13, UR41 ;  /* 0x00000029000d7c82 */ /* 0x000fe20008000000 */
[----:B------:R-:W-:Y:S01]  /*1790*/  UMOV UR12, UR40 ;  /* 0x00000028000c7c82 */ /* 0x000fe20008000000 */
[----:B------:R-:W-:Y:S01]  /*17a0*/  LOP3.LUT R3, R3, 0x10000, RZ, 0xfc, !PT ;  /* 0x0001000003037812 */ /* 0x000fe200078efcff */
[----:B------:R-:W-:Y:S01]  /*17b0*/  IMAD.U32 R8, RZ, RZ, UR4 ;  /* 0x00000004ff087e24 */ /* 0x000fe2000f8e00ff */
[----:B------:R-:W-:Y:S01]  /*17c0*/  UMOV UR8, UR40 ;  /* 0x0000002800087c82 */ /* 0x000fe20008000000 */
[----:B------:R-:W-:Y:S01]  /*17d0*/  IMAD.U32 R9, RZ, RZ, UR5 ;  /* 0x00000005ff097e24 */ /* 0x000fe2000f8e00ff */
[----:B------:R-:W-:Y:S01]  /*17e0*/  UMOV UR9, UR41 ;  /* 0x0000002900097c82 */ /* 0x000fe20008000000 */
[----:B------:R-:W-:Y:S01]  /*17f0*/  IMAD R4, R2, 0xb00, R3 ;  /* 0x00000b0002047824 */ /* 0x000fe200078e0203 */
[----:B------:R-:W-:Y:S01]  /*1800*/  UMOV UR11, 0x40000040 ;  /* 0x40000040000b7882 */ /* 0x000fe20000000000 */
[----:B------:R-:W-:Y:S01]  /*1810*/  UMOV UR36, UR40 ;  /* 0x0000002800247c82 */ /* 0x000fe20008000000 */
[----:B------:R-:W-:Y:S01]  /*1820*/  UMOV UR37, UR41 ;  /* 0x0000002900257c82 */ /* 0x000fe20008000000 */
[----:B------:R-:W-:Y:S01]  /*1830*/  UMOV UR39, 0x40000040 ;  /* 0x4000004000277882 */ /* 0x000fe20000000000 */
[----:B------:R-:W-:Y:S01]  /*1840*/  R2UR UR24, R4 ;  /* 0x00000000041872ca */ /* 0x000fe200000e0000 */
[----:B------:R-:W-:Y:S01]  /*1850*/  UMOV UR32, UR40 ;  /* 0x0000002800207c82 */ /* 0x000fe20008000000 */
[----:B------:R-:W-:Y:S01]  /*1860*/  UMOV UR33, UR41 ;  /* 0x0000002900217c82 */ /* 0x000fe20008000000 */
[----:B------:R-:W-:Y:S01]  /*1870*/  UMOV UR35, 0x40000040 ;  /* 0x4000004000237882 */ /* 0x000fe20000000000 */
        /* <DEDUP_REMOVED lines=10> */
[----:B------:R-:W-:Y:S01]  /*1920*/  UIADD3 UR14, UR24, 0x80, URZ ;  /* 0x00000080180e7890 */ /* 0x000fe2000fffe03f */
[----:B------:R-:W-:Y:S01]  /*1930*/  HGMMA.64x16x16.F32.BF16 R112, gdesc[UR4], RZ, !UPT, gsb0 ;  /* 0x00200000047079f0 */ /* 0x000fe2000c0018ff */
[----:B------:R-:W-:Y:S01]  /*1940*/  UIADD3 UR6, UR24, 0x100, URZ ;  /* 0x0000010018067890 */ /* 0x000fe2000fffe03f */
[----:B------:R-:W-:Y:S01]  /*1950*/  IMAD.IADD R13, R229, 0x1, R80 ;  /* 0x00000001e50d7824 */ /* 0x000fe200078e0250 */
[----:B------:R-:W-:Y:S01]  /*1960*/  UMOV UR4, UR40 ;  /* 0x0000002800047c82 */ /* 0x000fe20008000000 */
[----:B------:R-:W-:Y:S01]  /*1970*/  UMOV UR5, UR41 ;  /* 0x0000002900057c82 */ /* 0x000fe20008000000 */
[----:B------:R-:W-:Y:S01]  /*1980*/  UMOV UR7, 0x40000040 ;  /* 0x4000004000077882 */ /* 0x000fe20000000000 */
[----:B------:R-:W-:Y:S01]  /*1990*/  UIADD3 UR10, UR24, 0x180, URZ ;  /* 0x00000180180a7890 */ /* 0x000fe2000fffe03f */
[----:B------:R-:W-:Y:S01]  /*19a0*/  IMAD R13, R120, -0xb0, R13 ;  /* 0xffffff50780d7824 */ /* 0x000fe200078e020d */
[----:B------:R-:W-:Y:S01]  /*19b0*/  UIADD3 UR38, UR24, 0x200, URZ ;  /* 0x0000020018267890 */ /* 0x000fe2000fffe03f */
[----:B------:R-:W-:Y:S01]  /*19c0*/  P2R R21, PR, RZ, 0x2 ;  /* 0x00000002ff157803 */ /* 0x000fe20000000000 */
[----:B------:R-:W-:Y:S01]  /*19d0*/  UIADD3 UR34, UR24, 0x280, URZ ;  /* 0x0000028018227890 */ /* 0x000fe2000fffe03f */
[----:B------:R-:W-:Y:S01]  /*19e0*/  P2R R15, PR, RZ, 0x1 ;  /* 0x00000001ff0f7803 */ /* 0x000fe20000000000 */
[----:B------:R-:W-:Y:S01]  /*19f0*/  UIADD3 UR30, UR24, 0x300, URZ ;  /* 0x00000300181e7890 */ /* 0x000fe2000fffe03f */
[C---:B------:R-:W-:Y:S01]  /*1a00*/  ISETP.GT.AND P2, PT, R13.reuse, RZ, PT ;  /* 0x000000ff0d00720c */ /* 0x040fe20003f44270 */
[----:B------:R-:W-:Y:S01]  /*1a10*/  UIADD3 UR22, UR24, 0x380, URZ ;  /* 0x0000038018167890 */ /* 0x000fe2000fffe03f */
[C---:B------:R-:W-:Y:S01]  /*1a20*/  ISETP.GT.AND P3, PT, R13.reuse, 0x1, PT ;  /* 0x000000010d00780c */ /* 0x040fe20003f64270 */
[----:B------:R-:W-:Y:S01]  /*1a30*/  UIADD3 UR18, UR24, 0x400, URZ ;  /* 0x0000040018127890 */ /* 0x000fe2000fffe03f */
[C---:B------:R-:W-:Y:S01]  /*1a40*/  ISETP.GT.AND P4, PT, R13.reuse, 0x8, PT ;  /* 0x000000080d00780c */ /* 0x040fe20003f84270 */
[----:B------:R-:W-:Y:S01]  /*1a50*/  UIADD3 UR26, UR25, 0x2, URZ ;  /* 0x00000002191a7890 */ /* 0x000fe2000fffe03f */
[C---:B------:R-:W-:Y:S01]  /*1a60*/  ISETP.GT.AND P5, PT, R13.reuse, 0x9, PT ;  /* 0x000000090d00780c */ /* 0x040fe20003fa4270 */
[----:B------:R-:W-:Y:S01]  /*1a70*/  UIADD3 UR42, UR24, 0xa00, URZ ;  /* 0x00000a00182a7890 */ /* 0x000fe2000fffe03f */
[C---:B------:R-:W-:Y:S01]  /*1a80*/  ISETP.GT.AND P6, PT, R13.reuse, 0x61, PT ;  /* 0x000000610d00780c */ /* 0x040fe20003fc4270 */
[----:B------:R-:W-:Y:S01]  /*1a90*/  UMOV UR43, 0x40000040 ;  /* 0x40000040002b7882 */ /* 0x000fe20000000000 */
[----:B------:R-:W-:Y:S01]  /*1aa0*/  UIADD3 UR46, UR24, 0xa02, URZ ;  /* 0x00000a02182e7890 */ /* 0x000fe2000fffe03f */
[C---:B------:R-:W-:Y:S01]  /*1ab0*/  ISETP.GT.AND P1, PT, R13.reuse, 0x89, PT ;  /* 0x000000890d00780c */ /* 0x040fe20003f24270 */
[----:B------:R-:W-:Y:S01]  /*1ac0*/  UMOV UR47, 0x40000040 ;  /* 0x40000040002f7882 */ /* 0x000fe20000000000 */
[----:B------:R-:W-:Y:S01]  /*1ad0*/  UIADD3 UR50, UR24, 0x684, URZ ;  /* 0x0000068418327890 */ /* 0x000fe2000fffe03f */
[----:B------:R-:W-:Y:S01]  /*1ae0*/  ISETP.GT.AND P0, PT, R13, 0x90, PT ;  /* 0x000000900d00780c */ /* 0x000fe20003f04270 */
[----:B------:R-:W-:Y:S01]  /*1af0*/  UMOV UR51, 0x40000040 ;  /* 0x4000004000337882 */ /* 0x000fe20000000000 */
[----:B------:R-:W-:-:S02]  /*1b00*/  IMAD.MOV.U32 R85, RZ, RZ, R87 ;  /* 0x000000ffff557224 */ /* 0x000fc400078e0057 */
[--C-:B------:R-:W-:Y:S02]  /*1b10*/  IMAD.MOV.U32 R83, RZ, RZ, R87.reuse ;  /* 0x000000ffff537224 */ /* 0x100fe400078e0057 */
[----:B------:R-:W-:Y:S01]  /*1b20*/  IMAD.MOV.U32 R81, RZ, RZ, R87 ;  /* 0x000000ffff517224 */ /* 0x000fe200078e0057 */
        /* <DEDUP_REMOVED lines=696> */
[----:B------:R-:W-:Y:S02]  /*46b0*/  ISETP.GT.AND P5, PT, R13, 0xa8, PT ;  /* 0x000000a80d00780c */ /* 0x000fe40003fa4270 */
[----:B------:R-:W-:Y:S01]  /*46c0*/  P2R R45, PR, RZ, 0x2 ;  /* 0x00000002ff2d7803 */ /* 0x000fe20000000000 */
        /* <DEDUP_REMOVED lines=12> */
[C---:B------:R-:W-:Y:S02]  /*4790*/  ISETP.GT.AND P3, PT, R13.reuse, 0xa0, PT ;  /* 0x000000a00d00780c */ /* 0x040fe40003f64270 */
[----:B------:R-:W-:Y:S02]  /*47a0*/  FMNMX.FTZ R11, R194, R11, !PT ;  /* 0x0000000bc20b7209 */ /* 0x000fe40007810000 */
[----:B------:R-:W-:Y:S02]  /*47b0*/  P2R R33, PR, RZ, 0x4 ;  /* 0x00000004ff217803 */ /* 0x000fe40000000000 */
[----:B------:R-:W-:-:S02]  /*47c0*/  ISETP.GT.AND P1, PT, R13, 0x90, PT ;  /* 0x000000900d00780c */ /* 0x000fc40003f24270 */
[----:B------:R-:W-:Y:S02]  /*47d0*/  P2R R43, PR, RZ, 0x1 ;  /* 0x00000001ff2b7803 */ /* 0x000fe40000000000 */
[----:B------:R-:W-:Y:S02]  /*47e0*/  FSEL R34, R34, -INF , P1 ;  /* 0xff80000022227808 */ /* 0x000fe40000800000 */
[----:B------:R-:W-:Y:S02]  /*47f0*/  ISETP.NE.AND P1, PT, R45, RZ, PT ;  /* 0x000000ff2d00720c */ /* 0x000fe40003f25270 */
[----:B------:R-:W-:Y:S01]  /*4800*/  ISETP.GT.AND P0, PT, R13, 0x89, PT ;  /* 0x000000890d00780c */ /* 0x000fe20003f04270 */
[----:B------:R-:W-:Y:S02]  /*4810*/  WARPGROUP.DEPBAR.LE gsb0, 0x0 ;  /* 0x00008000000079c5 */ /* 0x000fe40000010000 */
[----:B------:R-:W-:Y:S02]  /*4820*/  FSEL R196, R24, -INF , P3 ;  /* 0xff80000018c47808 */ /* 0x000fe40001800000 */
[----:B------:R-:W-:-:S02]  /*4830*/  FSEL R200, R25, -INF , P4 ;  /* 0xff80000019c87808 */ /* 0x000fc40002000000 */
[----:B------:R-:W-:Y:S02]  /*4840*/  FMNMX.FTZ R11, R196, R11, !PT ;  /* 0x0000000bc40b7209 */ /* 0x000fe40007810000 */
[----:B------:R-:W-:Y:S02]  /*4850*/  FSEL R198, R28, -INF , P5 ;  /* 0xff8000001cc67808 */ /* 0x000fe40002800000 */
[----:B------:R-:W-:Y:S02]  /*4860*/  FMNMX.FTZ R11, R200, R11, !PT ;  /* 0x0000000bc80b7209 */ /* 0x000fe40007810000 */
[----:B------:R-:W-:Y:S02]  /*4870*/  FSEL R202, R29, -INF , P6 ;  /* 0xff8000001dca7808 */ /* 0x000fe40003000000 */
[----:B------:R-:W-:Y:S02]  /*4880*/  FMNMX.FTZ R11, R198, R11, !PT ;  /* 0x0000000bc60b7209 */ /* 0x000fe40007810000 */
[----:B------:R-:W-:-:S02]  /*4890*/  FSEL R28, R35, -INF , P1 ;  /* 0xff800000231c7808 */ /* 0x000fc40000800000 */
[----:B------:R-:W-:Y:S01]  /*48a0*/  FMNMX.FTZ R25, R202, R11, !PT ;  /* 0x0000000bca197209 */ /* 0x000fe20007810000 */
[----:B------:R-:W-:Y:S01]  /*48b0*/  IMAD.U32 R11, RZ, RZ, UR6 ;  /* 0x00000006ff0b7e24 */ /* 0x000fe2000f8e00ff */
[----:B------:R-:W-:Y:S02]  /*48c0*/  FSEL R24, R47, -INF , P0 ;  /* 0xff8000002f187808 */ /* 0x000fe40000000000 */
[----:B------:R-:W-:Y:S01]  /*48d0*/  ISETP.NE.AND P0, PT, R43, RZ, PT ;  /* 0x000000ff2b00720c */ /* 0x000fe20003f05270 */
[----:B------:R-:W0:Y:S01]  /*48e0*/  SHFL.BFLY PT, R10, R25, 0x2, 0x1f ;  /* 0x0c401f00190a7f89 */ /* 0x000e2200000e0000 */
[----:B------:R-:W-:Y:S02]  /*48f0*/  FSEL R26, R26, -INF , P3 ;  /* 0xff8000001a1a7808 */ /* 0x000fe40001800000 */
[----:B------:R-:W-:Y:S02]  /*4900*/  FSEL R38, R38, -INF , P0 ;  /* 0xff80000026267808 */ /* 0x000fe40000000000 */
[----:B------:R-:W-:-:S02]  /*4910*/  FSEL R30, R30, -INF , P5 ;  /* 0xff8000001e1e7808 */ /* 0x000fc40002800000 */
[----:B------:R-:W-:Y:S02]  /*4920*/  ISETP.NE.AND P0, PT, R15, RZ, PT ;  /* 0x000000ff0f00720c */ /* 0x000fe40003f05270 */
[----:B------:R-:W-:-:S13]  /*4930*/  ISETP.NE.AND P1, PT, R21, RZ, PT ;  /* 0x000000ff1500720c */ /* 0x000fda0003f25270 */
[----:B------:R-:W-:Y:S01]  /*4940*/  @!P1 VIADD R12, R12, 0x34840 ;  /* 0x000348400c0c9836 */ /* 0x000fe20000000000 */
[----:B0-----:R-:W-:-:S05]  /*4950*/  FMNMX.FTZ R29, R25, R10, !PT ;  /* 0x0000000a191d7209 */ /* 0x001fca0007810000 */
[----:B------:R-:W0:Y:S02]  /*4960*/  SHFL.BFLY PT, R10, R29, 0x1, 0x1f ;  /* 0x0c201f001d0a7f89 */ /* 0x000e2400000e0000 */
        /* <DEDUP_REMOVED lines=28> */
[----:B------:R0:W-:Y:S01]  /*4b30*/  MUFU.EX2 R33, R100 ;  /* 0x0000006400217308 */ /* 0x0001e20000000800 */
[----:B------:R-:W-:Y:S01]  /*4b40*/  FMNMX.FTZ R35, R82, R35, !PT ;  /* 0x0000002352237209 */ /* 0x000fe20007810000 */
[-CC-:B------:R-:W-:Y:S01]  /*4b50*/  FFMA.FTZ R29, R132, R11.reuse, -R41.reuse ;  /* 0x0000000b841d7223 */ /* 0x180fe20000010829 */
[-CC-:B------:R-:W-:Y:S01]  /*4b60*/  FFMA.FTZ R186, R130, R11.reuse, -R41.reuse ;  /* 0x0000000b82ba7223 */ /* 0x180fe20000010829 */
[--C-:B------:R-:W-:Y:S01]  /*4b70*/  FFMA.FTZ R188, R140, R11, -R41.reuse ;  /* 0x0000000b8cbc7223 */ /* 0x100fe20000010829 */
[----:B------:R-:W-:Y:S01]  /*4b80*/  FMNMX.FTZ R35, R98, R35, !PT ;  /* 0x0000002362237209 */ /* 0x000fe20007810000 */
[-CC-:B------:R-:W-:Y:S01]  /*4b90*/  FFMA.FTZ R138, R138, R11.reuse, -R41.reuse ;  /* 0x0000000b8a8a7223 */ /* 0x180fe20000010829 */
[--C-:B------:R-:W-:Y:S01]  /*4ba0*/  FFMA.FTZ R134, R134, R11, -R41.reuse ;  /* 0x0000000b86867223 */ /* 0x100fe20000010829 */
[----:B------:R-:W1:Y:S01]  /*4bb0*/  MUFU.EX2 R13, R13 ;  /* 0x0000000d000d7308 */ /* 0x000e620000000800 */
[----:B------:R-:W-:Y:S01]  /*4bc0*/  FMNMX.FTZ R37, R84, R35, !PT ;  /* 0x0000002354257209 */ /* 0x000fe20007810000 */
[-CC-:B0-----:R-:W-:Y:S01]  /*4bd0*/  FFMA.FTZ R100, R92, R11.reuse, -R41.reuse ;  /* 0x0000000b5c647223 */ /* 0x181fe20000010829 */
        /* <DEDUP_REMOVED lines=15> */
[----:B-1----:R-:W-:Y:S01]  /*4cd0*/  FADD.FTZ R65, R176, R13 ;  /* 0x0000000db0417221 */ /* 0x002fe20000010000 */
        /* <DEDUP_REMOVED lines=11> */
[--C-:B------:R-:W-:Y:S01]  /*4d90*/  FFMA.FTZ R210, R170, R11, -R41.reuse ;  /* 0x0000000baad27223 */ /* 0x100fe20000010829 */
[----:B------:R-:W-:Y:S01]  /*4da0*/  F2FP.BF16.F32.PACK_AB R176, R13, R176 ;  /* 0x000000b00db0723e */ /* 0x000fe200000010ff */
        /* <DEDUP_REMOVED lines=9> */
[----:B------:R-:W-:-:S04]  /*4e40*/  FMNMX.FTZ R47, R76, R45, !PT ;  /* 0x0000002d4c2f7209 */ /* 0x000fc80007810000 */
[----:B------:R-:W-:-:S03]  /*4e50*/  FMNMX.FTZ R47, R66, R47, !PT ;  /* 0x0000002f422f7209 */ /* 0x000fc60007810000 */
        /* <DEDUP_REMOVED lines=21> */
[----:B------:R-:W0:Y:S01]  /*4fb0*/  MUFU.EX2 R100, R100 ;  /* 0x0000006400647308 */ /* 0x000e220000000800 */
[----:B------:R-:W-:-:S04]  /*4fc0*/  FMNMX.FTZ R55, R24, R53, !PT ;  /* 0x0000003518377209 */ /* 0x000fc80007810000 */
[----:B------:R-:W-:-:S03]  /*4fd0*/  FMNMX.FTZ R55, R34, R55, !PT ;  /* 0x0000003722377209 */ /* 0x000fc60007810000 */
[----:B------:R-:W-:Y:S01]  /*4fe0*/  MUFU.EX2 R43, R158 ;  /* 0x0000009e002b7308 */ /* 0x000fe20000000800 */
[----:B------:R-:W-:-:S04]  /*4ff0*/  FMNMX.FTZ R55, R28, R55, !PT ;  /* 0x000000371c377209 */ /* 0x000fc80007810000 */
[----:B------:R-:W-:-:S03]  /*5000*/  FMNMX.FTZ R55, R38, R55, !PT ;  /* 0x0000003726377209 */ /* 0x000fc60007810000 */
[----:B------:R-:W-:Y:S01]  /*5010*/  MUFU.EX2 R104, R104 ;  /* 0x0000006800687308 */ /* 0x000fe20000000800 */
[----:B------:R-:W-:Y:S02]  /*5020*/  FMNMX.FTZ R55, R126, R55, !PT ;  /* 0x000000377e377209 */ /* 0x000fe40007810000 */
[----:B0-----:R-:W-:Y:S02]  /*5030*/  F2FP.BF16.F32.PACK_AB R190, R100, R37 ;  /* 0x0000002564be723e */ /* 0x001fe400000010ff */
[----:B------:R-:W-:-:S03]  /*5040*/  FMNMX.FTZ R55, R26, R55, !PT ;  /* 0x000000371a377209 */ /* 0x000fc60007810000 */
[----:B------:R-:W-:Y:S01]  /*5050*/  MUFU.EX2 R45, R156 ;  /* 0x0000009c002d7308 */ /* 0x000fe20000000800 */
[----:B------:R-:W-:-:S04]  /*5060*/  FMNMX.FTZ R55, R60, R55, !PT ;  /* 0x000000373c377209 */ /* 0x000fc80007810000 */
[----:B------:R-:W-:-:S03]  /*5070*/  FMNMX.FTZ R55, R30, R55, !PT ;  /* 0x000000371e377209 */ /* 0x000fc60007810000 */
[----:B------:R-:W0:Y:S01]  /*5080*/  MUFU.EX2 R108, R108 ;  /* 0x0000006c006c7308 */ /* 0x000e220000000800 */
[----:B------:R-:W-:Y:S01]  /*5090*/  FMNMX.FTZ R57, R56, R55, !PT ;  /* 0x0000003738397209 */ /* 0x000fe20007810000 */
[----:B------:R-:W-:-:S04]  /*50a0*/  FFMA.FTZ R55, R174, R11, -R41 ;  /* 0x0000000bae377223 */ /* 0x000fc80000010829 */
[----:B------:R-:W1:Y:S02]  /*50b0*/  SHFL.BFLY PT, R92, R57, 0x2, 0x1f ;  /* 0x0c401f00395c7f89 */ /* 0x000e6400000e0000 */
[----:B------:R-:W-:Y:S08]  /*50c0*/  MUFU.EX2 R47, R172 ;  /* 0x000000ac002f7308 */ /* 0x000ff00000000800 */
[----:B------:R-:W2:Y:S01]  /*50d0*/  MUFU.EX2 R112, R112 ;  /* 0x0000007000707308 */ /* 0x000ea20000000800 */
[----:B0-----:R-:W-:-:S07]  /*50e0*/  F2FP.BF16.F32.PACK_AB R194, R108, R45 ;  /* 0x0000002d6cc2723e */ /* 0x001fce00000010ff */
[----:B------:R-:W-:Y:S01]  /*50f0*/  MUFU.EX2 R49, R166 ;  /* 0x000000a600317308 */ /* 0x000fe20000000800 */
[----:B-1----:R-:W-:Y:S01]  /*5100*/  FMNMX.FTZ R61, R57, R92, !PT ;  /* 0x0000005c393d7209 */ /* 0x002fe20007810000 */
[----:B------:R-:W-:-:S06]  /*5110*/  FFMA.FTZ R57, R192, R11, -R41 ;  /* 0x0000000bc0397223 */ /* 0x000fcc0000010829 */
[----:B------:R-:W0:Y:S01]  /*5120*/  MUFU.EX2 R116, R116 ;  /* 0x0000007400747308 */ /* 0x000e220000000800 */
[----:B------:R-:W-:Y:S01]  /*5130*/  FFMA.FTZ R41, R202, R11, -R41 ;  /* 0x0000000bca297223 */ /* 0x000fe20000010829 */
[----:B------:R-:W-:Y:S01]  /*5140*/  F2FP.BF16.F32.PACK_AB R192, R104, R43 ;  /* 0x0000002b68c0723e */ /* 0x000fe200000010ff */
[----:B------:R-:W1:Y:S01]  /*5150*/  SHFL.BFLY PT, R92, R61, 0x1, 0x1f ;  /* 0x0c201f003d5c7f89 */ /* 0x000e6200000e0000 */
[----:B--2---:R-:W-:-:S04]  /*5160*/  F2FP.BF16.F32.PACK_AB R196, R112, R47 ;  /* 0x0000002f70c4723e */ /* 0x004fc800000010ff */
[----:B------:R-:W-:Y:S08]  /*5170*/  MUFU.EX2 R51, R164 ;  /* 0x000000a400337308 */ /* 0x000ff00000000800 */
[----:B------:R-:W-:Y:S01]  /*5180*/  MUFU.EX2 R122, R122 ;  /* 0x0000007a007a7308 */ /* 0x000fe20000000800 */
[----:B0-----:R-:W-:-:S07]  /*5190*/  F2FP.BF16.F32.PACK_AB R198, R116, R49 ;  /* 0x0000003174c6723e */ /* 0x001fce00000010ff */
[----:B------:R-:W-:Y:S01]  /*51a0*/  MUFU.EX2 R53, R148 ;  /* 0x0000009400357308 */ /* 0x000fe20000000800 */
[----:B-1----:R-:W-:-:S04]  /*51b0*/  FMNMX.FTZ R92, R61, R92, !PT ;  /* 0x0000005c3d5c7209 */ /* 0x002fc80007810000 */
[C---:B------:R-:W-:Y:S01]  /*51c0*/  FSETP.NEU.FTZ.AND P2, PT, R92.reuse, -INF , PT ;  /* 0xff8000005c00780b */ /* 0x040fe20003f5d000 */
[-C--:B------:R-:W-:Y:S02]  /*51d0*/  FMUL.FTZ R63, R92, R11.reuse ;  /* 0x0000000b5c3f7220 */ /* 0x080fe40000410000 */
[----:B------:R-:W-:Y:S03]  /*51e0*/  MUFU.EX2 R124, R124 ;  /* 0x0000007c007c7308 */ /* 0x000fe60000000800 */
[----:B------:R-:W-:Y:S02]  /*51f0*/  FSEL R63, R63, RZ, P2 ;  /* 0x000000ff3f3f7208 */ /* 0x000fe40001000000 */
[----:B------:R-:W-:Y:S01]  /*5200*/  ISETP.GE.AND P2, PT, R80, 0xb1, PT ;  /* 0x000000b15000780c */ /* 0x000fe20003f46270 */
[----:B------:R-:W-:Y:S02]  /*5210*/  IMAD.MOV.U32 R80, RZ, RZ, R87 ;  /* 0x000000ffff507224 */ /* 0x000fe400078e0057 */
        /* <DEDUP_REMOVED lines=8> */
[-C--:B------:R-:W-:Y:S01]  /*52a0*/  FFMA.FTZ R181, R106, R11.reuse, -R63 ;  /* 0x0000000b6ab57223 */ /* 0x080fe2000001083f */
[----:B------:R-:W-:Y:S01]  /*52b0*/  MUFU.EX2 R177, R177 ;  /* 0x000000b100b17308 */ /* 0x000fe20000000800 */
[----:B------:R-:W-:Y:S01]  /*52c0*/  FADD.FTZ R66, R180, R65 ;  /* 0x00000041b4427221 */ /* 0x000fe20000010000 */
[-CC-:B------:R-:W-:Y:S01]  /*52d0*/  FFMA.FTZ R20, R20, R11.reuse, -R63.reuse ;  /* 0x0000000b14147223 */ /* 0x180fe2000001083f */
[-CC-:B------:R-:W-:Y:S01]  /*52e0*/  FFMA.FTZ R183, R110, R11.reuse, -R63.reuse ;  /* 0x0000000b6eb77223 */ /* 0x180fe2000001083f */
[-CC-:B------:R-:W-:Y:S01]  /*52f0*/  FFMA.FTZ R201, R58, R11.reuse, -R63.reuse ;  /* 0x0000000b3ac97223 */ /* 0x180fe2000001083f */
[----:B------:R-:W-:Y:S01]  /*5300*/  FADD.FTZ R65, R21, R66 ;  /* 0x0000004215417221 */ /* 0x000fe20000010000 */
[-CC-:B------:R-:W-:Y:S01]  /*5310*/  FFMA.FTZ R66, R68, R11.reuse, -R63.reuse ;  /* 0x0000000b44427223 */ /* 0x180fe2000001083f */
[-C--:B------:R-:W-:Y:S01]  /*5320*/  FFMA.FTZ R82, R82, R11.reuse, -R63 ;  /* 0x0000000b52527223 */ /* 0x080fe2000001083f */
[----:B------:R-:W0:Y:S01]  /*5330*/  MUFU.EX2 R36, R36 ;  /* 0x0000002400247308 */ /* 0x000e220000000800 */
[----:B------:R-:W-:Y:S01]  /*5340*/  FADD.FTZ R68, R182, R65 ;  /* 0x00000041b6447221 */ /* 0x000fe20000010000 */
[-CC-:B------:R-:W-:Y:S01]  /*5350*/  FFMA.FTZ R185, R98, R11.reuse, -R63.reuse ;  /* 0x0000000b62b97223 */ /* 0x180fe2000001083f */
[-CC-:B------:R-:W-:Y:S01]  /*5360*/  FFMA.FTZ R84, R84, R11.reuse, -R63.reuse ;  /* 0x0000000b54547223 */ /* 0x180fe2000001083f */
[-CC-:B------:R-:W-:Y:S01]  /*5370*/  FFMA.FTZ R187, R102, R11.reuse, -R63.reuse ;  /* 0x0000000b66bb7223 */ /* 0x180fe2000001083f */
[----:B------:R-:W-:Y:S01]  /*5380*/  FADD.FTZ R65, R25, R68 ;  /* 0x0000004419417221 */ /* 0x000fe20000010000 */
[-CC-:B------:R-:W-:Y:S01]  /*5390*/  FFMA.FTZ R203, R62, R11.reuse, -R63.reuse ;  /* 0x0000000b3ecb7223 */ /* 0x180fe2000001083f */
[-C--:B------:R-:W-:Y:S01]  /*53a0*/  FFMA.FTZ R86, R86, R11.reuse, -R63 ;  /* 0x0000000b56567223 */ /* 0x080fe2000001083f */
[----:B------:R-:W1:Y:S01]  /*53b0*/  MUFU.EX2 R179, R179 ;  /* 0x000000b300b37308 */ /* 0x000e620000000800 */
[----:B------:R-:W-:Y:S01]  /*53c0*/  FADD.FTZ R68, R184, R65 ;  /* 0x00000041b8447221 */ /* 0x000fe20000010000 */
[-CC-:B------:R-:W-:Y:S01]  /*53d0*/  FFMA.FTZ R189, R90, R11.reuse, -R63.reuse ;  /* 0x0000000b5abd7223 */ /* 0x180fe2000001083f */
[-CC-:B------:R-:W-:Y:S01]  /*53e0*/  FFMA.FTZ R88, R88, R11.reuse, -R63.reuse ;  /* 0x0000000b58587223 */ /* 0x180fe2000001083f */
[-CC-:B------:R-:W-:Y:S01]  /*53f0*/  FFMA.FTZ R191, R94, R11.reuse, -R63.reuse ;  /* 0x0000000b5ebf7223 */ /* 0x180fe2000001083f */
[----:B------:R-:W-:Y:S01]  /*5400*/  FADD.FTZ R67, R29, R68 ;  /* 0x000000441d437221 */ /* 0x000fe20000010000 */
        /* <DEDUP_REMOVED lines=9> */
[----:B------:R-:W-:Y:S01]  /*54a0*/  @!P1 PRMT R40, RZ, 0x654, R12 ;  /* 0x00000654ff289816 */ /* 0x000fe2000000000c */
[----:B------:R-:W0:Y:S01]  /*54b0*/  MUFU.EX2 R181, R181 ;  /* 0x000000b500b57308 */ /* 0x000e220000000800 */
[----:B-1----:R-:W-:Y:S01]  /*54c0*/  FADD.FTZ R65, R179, R58 ;  /* 0x0000003ab3417221 */ /* 0x002fe20000010000 */
[----:B------:R-:W-:Y:S01]  /*54d0*/  FADD.FTZ R62, R188, R67 ;  /* 0x00000043bc3e7221 */ /* 0x000fe20000010000 */
[-CC-:B------:R-:W-:Y:S01]  /*54e0*/  FFMA.FTZ R195, R78, R11.reuse, -R63.reuse ;  /* 0x0000000b4ec37223 */ /* 0x180fe2000001083f */
[----:B------:R1:W-:Y:S01]  /*54f0*/  @!P1 SYNCS.ARRIVE.TRANS64.RED.A1T0 RZ, [R40+URZ], RZ ;  /* 0x000000ff28ff99a7 */ /* 0x0003e2000810043f */
[-CC-:B------:R-:W-:Y:S01]  /*5500*/  FFMA.FTZ R74, R76, R11.reuse, -R63.reuse ;  /* 0x0000000b4c4a7223 */ /* 0x180fe2000001083f */
[----:B------:R-:W-:Y:S01]  /*5510*/  FADD.FTZ R62, R35, R62 ;  /* 0x0000003e233e7221 */ /* 0x000fe20000010000 */
[-C--:B------:R-:W-:Y:S01]  /*5520*/  FFMA.FTZ R207, R54, R11.reuse, -R63 ;  /* 0x0000000b36cf7223 */ /* 0x080fe2000001083f */
[----:B------:R-:W3:Y:S01]  /*5530*/  MUFU.EX2 R20, R20 ;  /* 0x0000001400147308 */ /* 0x000ee20000000800 */
[----:B--2---:R-:W-:Y:S01]  /*5540*/  FADD.FTZ R58, R14, R65 ;  /* 0x000000410e3a7221 */ /* 0x004fe20000010000 */
[----:B------:R-:W-:Y:S01]  /*5550*/  FADD.FTZ R67, R37, R62 ;  /* 0x0000003e25437221 */ /* 0x000fe20000010000 */
[-CC-:B------:R-:W-:Y:S01]  /*5560*/  FFMA.FTZ R64, R64, R11.reuse, -R63.reuse ;  /* 0x0000000b40407223 */ /* 0x180fe2000001083f */
[-CC-:B------:R-:W-:Y:S01]  /*5570*/  FFMA.FTZ R199, R70, R11.reuse, -R63.reuse ;  /* 0x0000000b46c77223 */ /* 0x180fe2000001083f */
[-C--:B------:R-:W-:Y:S01]  /*5580*/  FFMA.FTZ R48, R48, R11.reuse, -R63 ;  /* 0x0000000b30307223 */ /* 0x080fe2000001083f */
[----:B------:R-:W-:Y:S01]  /*5590*/  FADD.FTZ R62, R100, R67 ;  /* 0x00000043643e7221 */ /* 0x000fe20000010000 */
[-CC-:B------:R-:W-:Y:S01]  /*55a0*/  FFMA.FTZ R52, R52, R11.reuse, -R63.reuse ;  /* 0x0000000b34347223 */ /* 0x180fe2000001083f */
[----:B------:R-:W2:Y:S01]  /*55b0*/  MUFU.EX2 R183, R183 ;  /* 0x000000b700b77308 */ /* 0x000ea20000000800 */
[----:B0-----:R-:W-:Y:S01]  /*55c0*/  FADD.FTZ R65, R181, R58 ;  /* 0x0000003ab5417221 */ /* 0x001fe20000010000 */
[----:B------:R-:W-:Y:S01]  /*55d0*/  FADD.FTZ R67, R43, R62 ;  /* 0x0000003e2b437221 */ /* 0x000fe20000010000 */
[-CC-:B------:R-:W-:Y:S01]  /*55e0*/  FFMA.FTZ R44, R44, R11.reuse, -R63.reuse ;  /* 0x0000000b2c2c7223 */ /* 0x180fe2000001083f */
[-CC-:B------:R-:W-:Y:S01]  /*55f0*/  FFMA.FTZ R42, R42, R11.reuse, -R63.reuse ;  /* 0x0000000b2a2a7223 */ /* 0x180fe2000001083f */
[-C--:B------:R-:W-:Y:S01]  /*5600*/  FFMA.FTZ R32, R32, R11.reuse, -R63 ;  /* 0x0000000b20207223 */ /* 0x080fe2000001083f */
[----:B------:R-:W-:Y:S01]  /*5610*/  FADD.FTZ R62, R104, R67 ;  /* 0x00000043683e7221 */ /* 0x000fe20000010000 */
[-C--:B------:R-:W-:Y:S01]  /*5620*/  FFMA.FTZ R46, R46, R11.reuse, -R63 ;  /* 0x0000000b2e2e7223 */ /* 0x080fe2000001083f */
[----:B------:R-:W0:Y:S01]  /*5630*/  MUFU.EX2 R82, R82 ;  /* 0x0000005200527308 */ /* 0x000e220000000800 */
[----:B---3--:R-:W-:Y:S01]  /*5640*/  FADD.FTZ R58, R20, R65 ;  /* 0x00000041143a7221 */ /* 0x008fe20000010000 */
[----:B------:R-:W-:Y:S01]  /*5650*/  FADD.FTZ R67, R45, R62 ;  /* 0x0000003e2d437221 */ /* 0x000fe20000010000 */
[-CC-:B------:R-:W-:Y:S01]  /*5660*/  FFMA.FTZ R24, R24, R11.reuse, -R63.reuse ;  /* 0x0000000b18187223 */ /* 0x180fe2000001083f */
[-CC-:B------:R-:W-:Y:S01]  /*5670*/  FFMA.FTZ R34, R34, R11.reuse, -R63.reuse ;  /* 0x0000000b22227223 */ /* 0x180fe2000001083f */
[-C--:B------:R-:W-:Y:S01]  /*5680*/  FFMA.FTZ R28, R28, R11.reuse, -R63 ;  /* 0x0000000b1c1c7223 */ /* 0x080fe2000001083f */
[----:B------:R-:W-:Y:S01]  /*5690*/  FADD.FTZ R62, R108, R67 ;  /* 0x000000436c3e7221 */ /* 0x000fe20000010000 */
[-CC-:B------:R-:W-:Y:S01]  /*56a0*/  FFMA.FTZ R38, R38, R11.reuse, -R63.reuse ;  /* 0x0000000b26267223 */ /* 0x180fe2000001083f */
[----:B------:R-:W3:Y:S01]  /*56b0*/  MUFU.EX2 R185, R185 ;  /* 0x000000b900b97308 */ /* 0x000ee20000000800 */
[----:B--2---:R-:W-:Y:S01]  /*56c0*/  FADD.FTZ R65, R183, R58 ;  /* 0x0000003ab7417221 */ /* 0x004fe20000010000 */
[----:B------:R-:W-:Y:S01]  /*56d0*/  FADD.FTZ R67, R47, R62 ;  /* 0x0000003e2f437221 */ /* 0x000fe20000010000 */
[-CC-:B------:R-:W-:Y:S01]  /*56e0*/  FFMA.FTZ R126, R126, R11.reuse, -R63.reuse ;  /* 0x0000000b7e7e7223 */ /* 0x180fe2000001083f */
[-CC-:B------:R-:W-:Y:S01]  /*56f0*/  FFMA.FTZ R26, R26, R11.reuse, -R63.reuse ;  /* 0x0000000b1a1a7223 */ /* 0x180fe2000001083f */
[-C--:B------:R-:W-:Y:S01]  /*5700*/  FFMA.FTZ R60, R60, R11.reuse, -R63 ;  /* 0x0000000b3c3c7223 */ /* 0x080fe2000001083f */
[----:B------:R-:W-:Y:S01]  /*5710*/  FADD.FTZ R54, R112, R67 ;  /* 0x0000004370367221 */ /* 0x000fe20000010000 */
[-C--:B------:R-:W-:Y:S01]  /*5720*/  FFMA.FTZ R30, R30, R11.reuse, -R63 ;  /* 0x0000000b1e1e7223 */ /* 0x080fe2000001083f */
[----:B------:R-:W2:Y:S01]  /*5730*/  MUFU.EX2 R84, R84 ;  /* 0x0000005400547308 */ /* 0x000ea20000000800 */
[----:B0-----:R-:W-:Y:S01]  /*5740*/  FADD.FTZ R58, R82, R65 ;  /* 0x00000041523a7221 */ /* 0x001fe20000010000 */
[----:B------:R-:W-:Y:S01]  /*5750*/  FADD.FTZ R67, R49, R54 ;  /* 0x0000003631437221 */ /* 0x000fe20000010000 */
[----:B------:R-:W-:Y:S01]  /*5760*/  FFMA.FTZ R56, R56, R11, -R63 ;  /* 0x0000000b38387223 */ /* 0x000fe2000001083f */
[----:B------:R-:W-:Y:S01]  /*5770*/  F2FP.BF16.F32.PACK_AB R178, R15, R178 ;  /* 0x000000b20fb2723e */ /* 0x000fe200000010ff */
[--C-:B------:R-:W-:Y:S01]  /*5780*/  IMAD.MOV.U32 R78, RZ, RZ, R87.reuse ;  /* 0x000000ffff4e7224 */ /* 0x100fe200078e0057 */
[----:B------:R-:W-:Y:S01]  /*5790*/  F2FP.BF16.F32.PACK_AB R179, R14, R179 ;  /* 0x000000b30eb3723e */ /* 0x000fe200000010ff */
[--C-:B------:R-:W-:Y:S01]  /*57a0*/  IMAD.MOV.U32 R76, RZ, RZ, R87.reuse ;  /* 0x000000ffff4c7224 */ /* 0x100fe200078e0057 */
[----:B------:R-:W0:Y:S01]  /*57b0*/  MUFU.EX2 R187, R187 ;  /* 0x000000bb00bb7308 */ /* 0x000e220000000800 */
[----:B---3--:R-:W-:Y:S01]  /*57c0*/  FADD.FTZ R65, R185, R58 ;  /* 0x0000003ab9417221 */ /* 0x008fe20000010000 */
[----:B------:R-:W-:Y:S01]  /*57d0*/  F2FP.BF16.F32.PACK_AB R182, R25, R182 ;  /* 0x000000b619b6723e */ /* 0x000fe200000010ff */
[--C-:B------:R-:W-:Y:S01]  /*57e0*/  IMAD.MOV.U32 R70, RZ, RZ, R87.reuse ;  /* 0x000000ffff467224 */ /* 0x100fe200078e0057 */
[----:B------:R-:W-:Y:S01]  /*57f0*/  F2FP.BF16.F32.PACK_AB R184, R29, R184 ;  /* 0x000000b81db8723e */ /* 0x000fe200000010ff */
[--C-:B------:R-:W-:Y:S01]  /*5800*/  IMAD.MOV.U32 R68, RZ, RZ, R87.reuse ;  /* 0x000000ffff447224 */ /* 0x100fe200078e0057 */
[----:B------:R-:W-:Y:S01]  /*5810*/  F2FP.BF16.F32.PACK_AB R186, R33, R186 ;  /* 0x000000ba21ba723e */ /* 0x000fe200000010ff */
[----:B------:R-:W-:Y:S01]  /*5820*/  IMAD.MOV.U32 R62, RZ, RZ, R87 ;  /* 0x000000ffff3e7224 */ /* 0x000fe200078e0057 */
[----:B------:R-:W3:Y:S01]  /*5830*/  MUFU.EX2 R86, R86 ;  /* 0x0000005600567308 */ /* 0x000ee20000000800 */
[----:B--2---:R-:W-:Y:S01]  /*5840*/  FADD.FTZ R58, R84, R65 ;  /* 0x00000041543a7221 */ /* 0x004fe20000010000 */
[----:B------:R-:W-:Y:S01]  /*5850*/  F2FP.BF16.F32.PACK_AB R188, R35, R188 ;  /* 0x000000bc23bc723e */ /* 0x000fe200000010ff */
[--C-:B------:R-:W-:Y:S01]  /*5860*/  IMAD.MOV.U32 R54, RZ, RZ, R87.reuse ;  /* 0x000000ffff367224 */ /* 0x100fe200078e0057 */
[----:B------:R-:W-:Y:S01]  /*5870*/  F2FP.BF16.F32.PACK_AB R202, R124, R53 ;  /* 0x000000357cca723e */ /* 0x000fe200000010ff */
[--C-:B------:R-:W-:Y:S01]  /*5880*/  IMAD.MOV.U32 R49, RZ, RZ, R87.reuse ;  /* 0x000000ffff317224 */ /* 0x100fe200078e0057 */
[----:B------:R-:W-:Y:S01]  /*5890*/  F2FP.BF16.F32.PACK_AB R177, R36, R177 ;  /* 0x000000b124b1723e */ /* 0x000fe200000010ff */
[--C-:B------:R-:W-:Y:S01]  /*58a0*/  IMAD.MOV.U32 R47, RZ, RZ, R87.reuse ;  /* 0x000000ffff2f7224 */ /* 0x100fe200078e0057 */
[----:B------:R-:W2:Y:S01]  /*58b0*/  MUFU.EX2 R189, R189 ;  /* 0x000000bd00bd7308 */ /* 0x000ea20000000800 */
[----:B0-----:R-:W-:Y:S01]  /*58c0*/  FADD.FTZ R65, R187, R58 ;  /* 0x0000003abb417221 */ /* 0x001fe20000010000 */
[----:B------:R-:W-:Y:S01]  /*58d0*/  F2FP.BF16.F32.PACK_AB R183, R82, R183 ;  /* 0x000000b752b7723e */ /* 0x000fe200000010ff */
[--C-:B------:R-:W-:Y:S01]  /*58e0*/  IMAD.MOV.U32 R82, RZ, RZ, R87.reuse ;  /* 0x000000ffff527224 */ /* 0x100fe200078e0057 */
[----:B------:R-:W-:Y:S01]  /*58f0*/  F2FP.BF16.F32.PACK_AB R185, R84, R185 ;  /* 0x000000b954b9723e */ /* 0x000fe200000010ff */
[--C-:B------:R-:W-:Y:S01]  /*5900*/  IMAD.MOV.U32 R84, RZ, RZ, R87.reuse ;  /* 0x000000ffff547224 */ /* 0x100fe200078e0057 */
[----:B------:R-:W-:Y:S01]  /*5910*/  F2FP.BF16.F32.PACK_AB R180, R21, R180 ;  /* 0x000000b415b4723e */ /* 0x000fe200000010ff */
[----:B------:R-:W-:Y:S01]  /*5920*/  IMAD.MOV.U32 R45, RZ, RZ, R87 ;  /* 0x000000ffff2d7224 */ /* 0x000fe200078e0057 */
[----:B------:R-:W1:Y:S01]  /*5930*/  MUFU.EX2 R88, R88 ;  /* 0x0000005800587308 */ /* 0x000e620000000800 */
[C---:B---3--:R-:W-:Y:S01]  /*5940*/  FADD.FTZ R58, R86.reuse, R65 ;  /* 0x00000041563a7221 */ /* 0x048fe20000010000 */
[----:B------:R-:W-:Y:S01]  /*5950*/  F2FP.BF16.F32.PACK_AB R187, R86, R187 ;  /* 0x000000bb56bb723e */ /* 0x000fe200000010ff */
[--C-:B------:R-:W-:Y:S01]  /*5960*/  IMAD.MOV.U32 R86, RZ, RZ, R87.reuse ;  /* 0x000000ffff567224 */ /* 0x100fe200078e0057 */
[----:B------:R-:W-:Y:S01]  /*5970*/  F2FP.BF16.F32.PACK_AB R181, R20, R181 ;  /* 0x000000b514b5723e */ /* 0x000fe200000010ff */
[----:B------:R-:W-:-:S02]  /*5980*/  IMAD.MOV.U32 R43, RZ, RZ, R87 ;  /* 0x000000ffff2b7224 */ /* 0x000fc400078e0057 */
[--C-:B------:R-:W-:Y:S01]  /*5990*/  IMAD.MOV.U32 R37, RZ, RZ, R87.reuse ;  /* 0x000000ffff257224 */ /* 0x100fe200078e0057 */
[----:B------:R-:W0:Y:S01]  /*59a0*/  MUFU.EX2 R191, R191 ;  /* 0x000000bf00bf7308 */ /* 0x000e220000000800 */
[----:B--2---:R-:W-:Y:S01]  /*59b0*/  FADD.FTZ R65, R189, R58 ;  /* 0x0000003abd417221 */ /* 0x004fe20000010000 */
[--C-:B------:R-:W-:Y:S02]  /*59c0*/  IMAD.MOV.U32 R58, RZ, RZ, R87.reuse ;  /* 0x000000ffff3a7224 */ /* 0x100fe400078e0057 */
[--C-:B------:R-:W-:Y:S02]  /*59d0*/  IMAD.MOV.U32 R36, RZ, RZ, R87.reuse ;  /* 0x000000ffff247224 */ /* 0x100fe400078e0057 */
[----:B------:R-:W-:Y:S02]  /*59e0*/  IMAD.MOV.U32 R35, RZ, RZ, R87 ;  /* 0x000000ffff237224 */ /* 0x000fe400078e0057 */
[----:B------:R-:W2:Y:S01]  /*59f0*/  MUFU.EX2 R90, R90 ;  /* 0x0000005a005a7308 */ /* 0x000ea20000000800 */
[C---:B-1----:R-:W-:Y:S01]  /*5a00*/  FADD.FTZ R40, R88.reuse, R65 ;  /* 0x0000004158287221 */ /* 0x042fe20000010000 */
[----:B------:R-:W-:Y:S01]  /*5a10*/  F2FP.BF16.F32.PACK_AB R189, R88, R189 ;  /* 0x000000bd58bd723e */ /* 0x000fe200000010ff */
[----:B------:R-:W-:-:S02]  /*5a20*/  IMAD.MOV.U32 R33, RZ, RZ, R87 ;  /* 0x000000ffff217224 */ /* 0x000fc400078e0057 */
[--C-:B------:R-:W-:Y:S02]  /*5a30*/  IMAD.MOV.U32 R29, RZ, RZ, R87.reuse ;  /* 0x000000ffff1d7224 */ /* 0x100fe400078e0057 */
[----:B------:R-:W-:Y:S01]  /*5a40*/  IMAD.MOV.U32 R25, RZ, RZ, R87 ;  /* 0x000000ffff197224 */ /* 0x000fe200078e0057 */
[----:B------:R-:W1:Y:S01]  /*5a50*/  MUFU.EX2 R193, R193 ;  /* 0x000000c100c17308 */ /* 0x000e620000000800 */
[----:B0-----:R-:W-:-:S07]  /*5a60*/  FADD.FTZ R65, R191, R40 ;  /* 0x00000028bf417221 */ /* 0x001fce0000010000 */
[----:B------:R-:W0:Y:S01]  /*5a70*/  MUFU.EX2 R72, R72 ;  /* 0x0000004800487308 */ /* 0x000e220000000800 */
[C---:B--2---:R-:W-:Y:S01]  /*5a80*/  FADD.FTZ R40, R90.reuse, R65 ;  /* 0x000000415a287221 */ /* 0x044fe20000010000 */
[----:B------:R-:W-:-:S06]  /*5a90*/  F2FP.BF16.F32.PACK_AB R191, R90, R191 ;  /* 0x000000bf5abf723e */ /* 0x000fcc00000010ff */
[----:B------:R-:W2:Y:S01]  /*5aa0*/  MUFU.EX2 R195, R195 ;  /* 0x000000c300c37308 */ /* 0x000ea20000000800 */
[----:B-1----:R-:W-:-:S07]  /*5ab0*/  FADD.FTZ R65, R193, R40 ;  /* 0x00000028c1417221 */ /* 0x002fce0000010000 */
[----:B------:R-:W1:Y:S01]  /*5ac0*/  MUFU.EX2 R74, R74 ;  /* 0x0000004a004a7308 */ /* 0x000e620000000800 */
[C---:B0-----:R-:W-:Y:S01]  /*5ad0*/  FADD.FTZ R40, R72.reuse, R65 ;  /* 0x0000004148287221 */ /* 0x041fe20000010000 */
[----:B------:R-:W-:Y:S01]  /*5ae0*/  F2FP.BF16.F32.PACK_AB R193, R72, R193 ;  /* 0x000000c148c1723e */ /* 0x000fe200000010ff */
[----:B------:R-:W-:-:S05]  /*5af0*/  IMAD.MOV.U32 R72, RZ, RZ, R87 ;  /* 0x000000ffff487224 */ /* 0x000fca00078e0057 */
[----:B------:R0:W-:Y:S01]  /*5b00*/  MUFU.EX2 R12, R50 ;  /* 0x00000032000c7308 */ /* 0x0001e20000000800 */
[----:B--2---:R-:W-:-:S07]  /*5b10*/  FADD.FTZ R65, R195, R40 ;  /* 0x00000028c3417221 */ /* 0x004fce0000010000 */
[----:B------:R-:W2:Y:S01]  /*5b20*/  MUFU.EX2 R197, R197 ;  /* 0x000000c500c57308 */ /* 0x000ea20000000800 */
[----:B0-----:R-:W-:Y:S01]  /*5b30*/  FADD.FTZ R50, R116, R67 ;  /* 0x0000004374327221 */ /* 0x001fe20000010000 */
[C---:B-1----:R-:W-:Y:S01]  /*5b40*/  FADD.FTZ R40, R74.reuse, R65 ;  /* 0x000000414a287221 */ /* 0x042fe20000010000 */
[----:B------:R-:W-:Y:S01]  /*5b50*/  F2FP.BF16.F32.PACK_AB R195, R74, R195 ;  /* 0x000000c34ac3723e */ /* 0x000fe200000010ff */
[----:B------:R-:W-:Y:S02]  /*5b60*/  IMAD.MOV.U32 R74, RZ, RZ, R87 ;  /* 0x000000ffff4a7224 */ /* 0x000fe400078e0057 */
[----:B------:R-:W-:Y:S02]  /*5b70*/  FADD.FTZ R67, R51, R50 ;  /* 0x0000003233437221 */ /* 0x000fe40000010000 */
[----:B------:R-:W0:Y:S02]  /*5b80*/  MUFU.EX2 R64, R64 ;  /* 0x0000004000407308 */ /* 0x000e240000000800 */
[----:B------:R-:W-:-:S04]  /*5b90*/  FADD.FTZ R50, R122, R67 ;  /* 0x000000437a327221 */ /* 0x000fc80000010000 */
[----:B------:R-:W-:Y:S01]  /*5ba0*/  FADD.FTZ R67, R53, R50 ;  /* 0x0000003235437221 */ /* 0x000fe20000010000 */
[----:B------:R-:W-:Y:S01]  /*5bb0*/  IMAD.MOV.U32 R53, RZ, RZ, R87 ;  /* 0x000000ffff357224 */ /* 0x000fe200078e0057 */
[----:B------:R-:W1:Y:S02]  /*5bc0*/  MUFU.EX2 R27, R27 ;  /* 0x0000001b001b7308 */ /* 0x000e640000000800 */
[----:B------:R-:W-:Y:S01]  /*5bd0*/  FADD.FTZ R67, R124, R67 ;  /* 0x000000437c437221 */ /* 0x000fe20000010000 */
[----:B--2---:R-:W-:-:S03]  /*5be0*/  FADD.FTZ R65, R197, R40 ;  /* 0x00000028c5417221 */ /* 0x004fc60000010000 */
[----:B------:R-:W-:Y:S01]  /*5bf0*/  FADD.FTZ R50, R204, R67 ;  /* 0x00000043cc327221 */ /* 0x000fe20000010000 */
[----:B------:R-:W-:Y:S01]  /*5c00*/  IMAD.MOV.U32 R67, RZ, RZ, R87 ;  /* 0x000000ffff437224 */ /* 0x000fe200078e0057 */
[----:B------:R-:W2:Y:S01]  /*5c10*/  MUFU.EX2 R199, R199 ;  /* 0x000000c700c77308 */ /* 0x000ea20000000800 */
[C---:B0-----:R-:W-:Y:S01]  /*5c20*/  FADD.FTZ R40, R64.reuse, R65 ;  /* 0x0000004140287221 */ /* 0x041fe20000010000 */
[----:B------:R-:W-:Y:S01]  /*5c30*/  F2FP.BF16.F32.PACK_AB R197, R64, R197 ;  /* 0x000000c540c5723e */ /* 0x000fe200000010ff */
[--C-:B------:R-:W-:Y:S02]  /*5c40*/  IMAD.MOV.U32 R65, RZ, RZ, R87.reuse ;  /* 0x000000ffff417224 */ /* 0x100fe400078e0057 */
[----:B------:R-:W-:-:S03]  /*5c50*/  IMAD.MOV.U32 R64, RZ, RZ, R87 ;  /* 0x000000ffff407224 */ /* 0x000fc600078e0057 */
[----:B------:R-:W0:Y:S01]  /*5c60*/  MUFU.EX2 R206, R206 ;  /* 0x000000ce00ce7308 */ /* 0x000e220000000800 */
[C---:B-1----:R-:W-:Y:S01]  /*5c70*/  FADD.FTZ R63, R27.reuse, R50 ;  /* 0x000000321b3f7221 */ /* 0x042fe20000010000 */
[----:B------:R-:W-:Y:S01]  /*5c80*/  F2FP.BF16.F32.PACK_AB R204, R27, R204 ;  /* 0x000000cc1bcc723e */ /* 0x000fe200000010ff */
[--C-:B------:R-:W-:Y:S02]  /*5c90*/  IMAD.MOV.U32 R50, RZ, RZ, R87.reuse ;  /* 0x000000ffff327224 */ /* 0x100fe400078e0057 */
[----:B------:R-:W-:-:S03]  /*5ca0*/  IMAD.MOV.U32 R27, RZ, RZ, R87 ;  /* 0x000000ffff1b7224 */ /* 0x000fc600078e0057 */
[----:B------:R-:W1:Y:S01]  /*5cb0*/  MUFU.EX2 R66, R66 ;  /* 0x0000004200427308 */ /* 0x000e620000000800 */
[----:B--2---:R-:W-:-:S07]  /*5cc0*/  FADD.FTZ R13, R199, R40 ;  /* 0x00000028c70d7221 */ /* 0x004fce0000010000 */
[----:B------:R-:W2:Y:S01]  /*5cd0*/  MUFU.EX2 R31, R31 ;  /* 0x0000001f001f7308 */ /* 0x000ea20000000800 */
[----:B0-----:R-:W-:Y:S01]  /*5ce0*/  FADD.FTZ R40, R206, R63 ;  /* 0x0000003fce287221 */ /* 0x001fe20000010000 */
[----:B------:R-:W-:-:S06]  /*5cf0*/  IMAD.MOV.U32 R63, RZ, RZ, R87 ;  /* 0x000000ffff3f7224 */ /* 0x000fcc00078e0057 */
[----:B------:R-:W-:Y:S01]  /*5d00*/  MUFU.EX2 R201, R201 ;  /* 0x000000c900c97308 */ /* 0x000fe20000000800 */
[----:B-1----:R-:W-:-:S07]  /*5d10*/  F2FP.BF16.F32.PACK_AB R199, R66, R199 ;  /* 0x000000c742c7723e */ /* 0x002fce00000010ff */
[----:B------:R-:W0:Y:S01]  /*5d20*/  MUFU.EX2 R208, R208 ;  /* 0x000000d000d07308 */ /* 0x000e220000000800 */
[C---:B--2---:R-:W-:Y:S01]  /*5d30*/  FADD.FTZ R15, R31.reuse, R40 ;  /* 0x000000281f0f7221 */ /* 0x044fe20000010000 */
[----:B------:R-:W-:Y:S01]  /*5d40*/  F2FP.BF16.F32.PACK_AB R206, R31, R206 ;  /* 0x000000ce1fce723e */ /* 0x000fe200000010ff */
[----:B------:R-:W-:-:S05]  /*5d50*/  IMAD.MOV.U32 R31, RZ, RZ, R87 ;  /* 0x000000ffff1f7224 */ /* 0x000fca00078e0057 */
[----:B------:R-:W-:Y:S08]  /*5d60*/  MUFU.EX2 R48, R48 ;  /* 0x0000003000307308 */ /* 0x000ff00000000800 */
[----:B------:R-:W1:Y:S01]  /*5d70*/  MUFU.EX2 R39, R39 ;  /* 0x0000002700277308 */ /* 0x000e620000000800 */
[----:B0-----:R-:W-:-:S07]  /*5d80*/  FADD.FTZ R40, R208, R15 ;  /* 0x0000000fd0287221 */ /* 0x001fce0000010000 */
[----:B------:R-:W0:Y:S08]  /*5d90*/  MUFU.EX2 R203, R203 ;  /* 0x000000cb00cb7308 */ /* 0x000e300000000800 */
[----:B------:R-:W2:Y:S01]  /*5da0*/  MUFU.EX2 R210, R210 ;  /* 0x000000d200d27308 */ /* 0x000ea20000000800 */
[C---:B-1----:R-:W-:Y:S01]  /*5db0*/  FADD.FTZ R15, R39.reuse, R40 ;  /* 0x00000028270f7221 */ /* 0x042fe20000010000 */
[----:B------:R-:W-:Y:S01]  /*5dc0*/  F2FP.BF16.F32.PACK_AB R208, R39, R208 ;  /* 0x000000d027d0723e */ /* 0x000fe200000010ff */
[----:B------:R-:W-:-:S02]  /*5dd0*/  IMAD.MOV.U32 R40, RZ, RZ, R87 ;  /* 0x000000ffff287224 */ /* 0x000fc400078e0057 */
[----:B------:R-:W-:-:S03]  /*5de0*/  IMAD.MOV.U32 R39, RZ, RZ, R87 ;  /* 0x000000ffff277224 */ /* 0x000fc600078e0057 */
[----:B------:R-:W1:Y:S08]  /*5df0*/  MUFU.EX2 R52, R52 ;  /* 0x0000003400347308 */ /* 0x000e700000000800 */
[----:B------:R3:W-:Y:S08]  /*5e00*/  MUFU.EX2 R209, R32 ;  /* 0x0000002000d17308 */ /* 0x0007f00000000800 */
[----:B------:R-:W4:Y:S01]  /*5e10*/  MUFU.EX2 R55, R55 ;  /* 0x0000003700377308 */ /* 0x000f220000000800 */
[----:B---3--:R-:W-:Y:S01]  /*5e20*/  FADD.FTZ R32, R66, R13 ;  /* 0x0000000d42207221 */ /* 0x008fe20000010000 */
[----:B------:R-:W-:-:S03]  /*5e30*/  IMAD.MOV.U32 R66, RZ, RZ, R87 ;  /* 0x000000ffff427224 */ /* 0x000fc600078e0057 */
[----:B------:R-:W-:Y:S01]  /*5e40*/  FADD.FTZ R13, R201, R32 ;  /* 0x00000020c90d7221 */ /* 0x000fe20000010000 */
[C---:B------:R-:W-:Y:S02]  /*5e50*/  F2FP.BF16.F32.PACK_AB R201, R48.reuse, R201 ;  /* 0x000000c930c9723e */ /* 0x040fe400000010ff */
[----:B------:R-:W-:Y:S01]  /*5e60*/  MUFU.EX2 R205, R205 ;  /* 0x000000cd00cd7308 */ /* 0x000fe20000000800 */
[----:B------:R-:W-:Y:S01]  /*5e70*/  FADD.FTZ R32, R48, R13 ;  /* 0x0000000d30207221 */ /* 0x000fe20000010000 */
[----:B------:R-:W-:-:S03]  /*5e80*/  IMAD.MOV.U32 R48, RZ, RZ, R87 ;  /* 0x000000ffff307224 */ /* 0x000fc600078e0057 */
[----:B0-----:R-:W-:Y:S01]  /*5e90*/  FADD.FTZ R13, R203, R32 ;  /* 0x00000020cb0d7221 */ /* 0x001fe20000010000 */
[----:B--2---:R-:W-:Y:S01]  /*5ea0*/  FADD.FTZ R32, R210, R15 ;  /* 0x0000000fd2207221 */ /* 0x004fe20000010000 */
[----:B-1----:R-:W-:Y:S01]  /*5eb0*/  F2FP.BF16.F32.PACK_AB R203, R52, R203 ;  /* 0x000000cb34cb723e */ /* 0x002fe200000010ff */
[----:B------:R-:W0:Y:S01]  /*5ec0*/  MUFU.EX2 R212, R212 ;  /* 0x000000d400d47308 */ /* 0x000e220000000800 */
[C---:B----4-:R-:W-:Y:S01]  /*5ed0*/  F2FP.BF16.F32.PACK_AB R210, R55.reuse, R210 ;  /* 0x000000d237d2723e */ /* 0x050fe200000010ff */
[----:B------:R-:W-:Y:S01]  /*5ee0*/  FADD.FTZ R15, R55, R32 ;  /* 0x00000020370f7221 */ /* 0x000fe20000010000 */
[----:B------:R-:W-:-:S05]  /*5ef0*/  IMAD.MOV.U32 R55, RZ, RZ, R87 ;  /* 0x000000ffff377224 */ /* 0x000fca00078e0057 */
[----:B------:R-:W1:Y:S08]  /*5f00*/  MUFU.EX2 R57, R57 ;  /* 0x0000003900397308 */ /* 0x000e700000000800 */
[----:B------:R-:W2:Y:S01]  /*5f10*/  MUFU.EX2 R207, R207 ;  /* 0x000000cf00cf7308 */ /* 0x000ea20000000800 */
[----:B0-----:R-:W-:-:S07]  /*5f20*/  FADD.FTZ R32, R212, R15 ;  /* 0x0000000fd4207221 */ /* 0x001fce0000010000 */
[----:B------:R-:W0:Y:S01]  /*5f30*/  MUFU.EX2 R214, R214 ;  /* 0x000000d600d67308 */ /* 0x000e220000000800 */
[C---:B-1----:R-:W-:Y:S01]  /*5f40*/  FADD.FTZ R15, R57.reuse, R32 ;  /* 0x00000020390f7221 */ /* 0x042fe20000010000 */
[----:B------:R-:W-:Y:S01]  /*5f50*/  F2FP.BF16.F32.PACK_AB R212, R57, R212 ;  /* 0x000000d439d4723e */ /* 0x000fe200000010ff */
[--C-:B------:R-:W-:Y:S02]  /*5f60*/  IMAD.MOV.U32 R57, RZ, RZ, R87.reuse ;  /* 0x000000ffff397224 */ /* 0x100fe400078e0057 */
        /* <DEDUP_REMOVED lines=8> */
[----:B------:R-:W3:Y:S01]  /*5ff0*/  MUFU.EX2 R42, R42 ;  /* 0x0000002a002a7308 */ /* 0x000ee20000000800 */
[----:B------:R-:W-:-:S04]  /*6000*/  FADD.FTZ R24, R12, R13 ;  /* 0x0000000d0c187221 */ /* 0x000fc80000010000 */
[----:B--2---:R-:W-:Y:S01]  /*6010*/  FADD.FTZ R13, R207, R24 ;  /* 0x00000018cf0d7221 */ /* 0x004fe20000010000 */
[----:B0-----:R-:W-:Y:S01]  /*6020*/  FADD.FTZ R24, R214, R15 ;  /* 0x0000000fd6187221 */ /* 0x001fe20000010000 */
[C---:B-1----:R-:W-:Y:S01]  /*6030*/  F2FP.BF16.F32.PACK_AB R207, R44.reuse, R207 ;  /* 0x000000cf2ccf723e */ /* 0x042fe200000010ff */
[----:B------:R-:W-:Y:S01]  /*6040*/  MUFU.EX2 R216, R216 ;  /* 0x000000d800d87308 */ /* 0x000fe20000000800 */
[----:B------:R-:W-:Y:S01]  /*6050*/  FADD.FTZ R13, R44, R13 ;  /* 0x0000000d2c0d7221 */ /* 0x000fe20000010000 */
[C---:B----4-:R-:W-:Y:S01]  /*6060*/  FADD.FTZ R15, R59.reuse, R24 ;  /* 0x000000183b0f7221 */ /* 0x050fe20000010000 */
[----:B------:R-:W-:Y:S01]  /*6070*/  F2FP.BF16.F32.PACK_AB R214, R59, R214 ;  /* 0x000000d63bd6723e */ /* 0x000fe200000010ff */
[--C-:B------:R-:W-:Y:S02]  /*6080*/  IMAD.MOV.U32 R59, RZ, RZ, R87.reuse ;  /* 0x000000ffff3b7224 */ /* 0x100fe400078e0057 */
[----:B------:R-:W-:Y:S02]  /*6090*/  IMAD.MOV.U32 R44, RZ, RZ, R87 ;  /* 0x000000ffff2c7224 */ /* 0x000fe400078e0057 */
[----:B------:R0:W-:Y:S01]  /*60a0*/  MUFU.EX2 R61, R200 ;  /* 0x000000c8003d7308 */ /* 0x0001e20000000800 */
[----:B---3--:R-:W-:-:S04]  /*60b0*/  FADD.FTZ R24, R42, R13 ;  /* 0x0000000d2a187221 */ /* 0x008fc80000010000 */
[C---:B------:R-:W-:Y:S01]  /*60c0*/  FADD.FTZ R13, R209.reuse, R24 ;  /* 0x00000018d10d7221 */ /* 0x040fe20000010000 */
[----:B------:R-:W-:Y:S01]  /*60d0*/  F2FP.BF16.F32.PACK_AB R209, R209, R42 ;  /* 0x0000002ad1d1723e */ /* 0x000fe200000010ff */
[--C-:B------:R-:W-:Y:S01]  /*60e0*/  IMAD.MOV.U32 R42, RZ, RZ, R87.reuse ;  /* 0x000000ffff2a7224 */ /* 0x100fe200078e0057 */
[----:B------:R-:W1:Y:S01]  /*60f0*/  MUFU.EX2 R46, R46 ;  /* 0x0000002e002e7308 */ /* 0x000e620000000800 */
[----:B0-----:R-:W-:Y:S01]  /*6100*/  F2FP.BF16.F32.PACK_AB R200, R122, R51 ;  /* 0x000000337ac8723e */ /* 0x001fe200000010ff */
[----:B------:R-:W-:-:S06]  /*6110*/  IMAD.MOV.U32 R51, RZ, RZ, R87 ;  /* 0x000000ffff337224 */ /* 0x000fcc00078e0057 */
[----:B------:R-:W0:Y:S08]  /*6120*/  MUFU.EX2 R218, R218 ;  /* 0x000000da00da7308 */ /* 0x000e300000000800 */
[----:B------:R-:W2:Y:S01]  /*6130*/  MUFU.EX2 R34, R34 ;  /* 0x0000002200227308 */ /* 0x000ea20000000800 */
[----:B-1----:R-:W-:-:S07]  /*6140*/  FADD.FTZ R24, R46, R13 ;  /* 0x0000000d2e187221 */ /* 0x002fce0000010000 */
[----:B------:R1:W3:Y:S08]  /*6150*/  MUFU.EX2 R213, R28 ;  /* 0x0000001c00d57308 */ /* 0x0002f00000000800 */
[----:B------:R-:W4:Y:S01]  /*6160*/  MUFU.EX2 R38, R38 ;  /* 0x0000002600267308 */ /* 0x000f220000000800 */
[----:B-1----:R-:W-:Y:S01]  /*6170*/  FADD.FTZ R28, R216, R15 ;  /* 0x0000000fd81c7221 */ /* 0x002fe20000010000 */
[----:B------:R-:W-:-:S03]  /*6180*/  F2FP.BF16.F32.PACK_AB R216, R61, R216 ;  /* 0x000000d83dd8723e */ /* 0x000fc600000010ff */
[----:B------:R-:W-:Y:S01]  /*6190*/  FADD.FTZ R15, R61, R28 ;  /* 0x0000001c3d0f7221 */ /* 0x000fe20000010000 */
[----:B------:R-:W-:Y:S02]  /*61a0*/  IMAD.MOV.U32 R61, RZ, RZ, R87 ;  /* 0x000000ffff3d7224 */ /* 0x000fe400078e0057 */
[----:B------:R-:W1:Y:S01]  /*61b0*/  MUFU.EX2 R215, R126 ;  /* 0x0000007e00d77308 */ /* 0x000e620000000800 */
[----:B0-----:R-:W-:Y:S01]  /*61c0*/  FADD.FTZ R28, R218, R15 ;  /* 0x0000000fda1c7221 */ /* 0x001fe20000010000 */
[C---:B------:R-:W-:Y:S01]  /*61d0*/  FADD.FTZ R15, R211.reuse, R24 ;  /* 0x00000018d30f7221 */ /* 0x040fe20000010000 */
[----:B------:R-:W-:Y:S01]  /*61e0*/  F2FP.BF16.F32.PACK_AB R211, R211, R46 ;  /* 0x0000002ed3d3723e */ /* 0x000fe200000010ff */
[----:B------:R-:W-:Y:S02]  /*61f0*/  IMAD.MOV.U32 R46, RZ, RZ, R87 ;  /* 0x000000ffff2e7224 */ /* 0x000fe400078e0057 */
[----:B--2---:R-:W-:Y:S01]  /*6200*/  FADD.FTZ R14, R34, R15 ;  /* 0x0000000f220e7221 */ /* 0x004fe20000010000 */
[--C-:B------:R-:W-:Y:S01]  /*6210*/  IMAD.MOV.U32 R24, RZ, RZ, R87.reuse ;  /* 0x000000ffff187224 */ /* 0x100fe200078e0057 */
[----:B------:R-:W0:Y:S02]  /*6220*/  MUFU.EX2 R26, R26 ;  /* 0x0000001a001a7308 */ /* 0x000e240000000800 */
[C---:B---3--:R-:W-:Y:S01]  /*6230*/  FADD.FTZ R15, R213.reuse, R14 ;  /* 0x0000000ed50f7221 */ /* 0x048fe20000010000 */
[----:B------:R-:W-:Y:S01]  /*6240*/  F2FP.BF16.F32.PACK_AB R213, R213, R34 ;  /* 0x00000022d5d5723e */ /* 0x000fe200000010ff */
[----:B------:R-:W-:-:S02]  /*6250*/  IMAD.MOV.U32 R34, RZ, RZ, R87 ;  /* 0x000000ffff227224 */ /* 0x000fc400078e0057 */
[----:B----4-:R-:W-:Y:S02]  /*6260*/  FADD.FTZ R14, R38, R15 ;  /* 0x0000000f260e7221 */ /* 0x010fe40000010000 */
[----:B------:R2:W3:Y:S02]  /*6270*/  MUFU.EX2 R217, R60 ;  /* 0x0000003c00d97308 */ /* 0x0004e40000000800 */
[C---:B-1----:R-:W-:Y:S01]  /*6280*/  FADD.FTZ R15, R215.reuse, R14 ;  /* 0x0000000ed70f7221 */ /* 0x042fe20000010000 */
[----:B------:R-:W-:Y:S01]  /*6290*/  F2FP.BF16.F32.PACK_AB R215, R215, R38 ;  /* 0x00000026d7d7723e */ /* 0x000fe200000010ff */
[----:B------:R-:W-:-:S04]  /*62a0*/  IMAD.MOV.U32 R38, RZ, RZ, R87 ;  /* 0x000000ffff267224 */ /* 0x000fc800078e0057 */
[----:B------:R-:W1:Y:S01]  /*62b0*/  MUFU.EX2 R30, R30 ;  /* 0x0000001e001e7308 */ /* 0x000e620000000800 */
[----:B0-----:R-:W-:Y:S01]  /*62c0*/  FADD.FTZ R14, R26, R15 ;  /* 0x0000000f1a0e7221 */ /* 0x001fe20000010000 */
[----:B--2---:R-:W-:-:S06]  /*62d0*/  IMAD.MOV.U32 R60, RZ, RZ, R87 ;  /* 0x000000ffff3c7224 */ /* 0x004fcc00078e0057 */
[----:B------:R0:W2:Y:S01]  /*62e0*/  MUFU.EX2 R219, R56 ;  /* 0x0000003800db7308 */ /* 0x0000a20000000800 */
[C---:B---3--:R-:W-:Y:S01]  /*62f0*/  FADD.FTZ R15, R217.reuse, R14 ;  /* 0x0000000ed90f7221 */ /* 0x048fe20000010000 */
[----:B------:R-:W-:Y:S01]  /*6300*/  F2FP.BF16.F32.PACK_AB R217, R217, R26 ;  /* 0x0000001ad9d9723e */ /* 0x000fe200000010ff */
[----:B------:R-:W-:-:S05]  /*6310*/  IMAD.MOV.U32 R26, RZ, RZ, R87 ;  /* 0x000000ffff1a7224 */ /* 0x000fca00078e0057 */
[----:B------:R-:W3:Y:S01]  /*6320*/  MUFU.EX2 R41, R41 ;  /* 0x0000002900297308 */ /* 0x000ee20000000800 */
[----:B-1----:R-:W-:Y:S01]  /*6330*/  FADD.FTZ R12, R30, R15 ;  /* 0x0000000f1e0c7221 */ /* 0x002fe20000010000 */
[----:B0-----:R-:W-:-:S03]  /*6340*/  IMAD.MOV.U32 R56, RZ, RZ, R87 ;  /* 0x000000ffff387224 */ /* 0x001fc600078e0057 */
[C---:B--2---:R-:W-:Y:S01]  /*6350*/  FADD.FTZ R12, R219.reuse, R12 ;  /* 0x0000000cdb0c7221 */ /* 0x044fe20000010000 */
[----:B------:R-:W-:Y:S01]  /*6360*/  F2FP.BF16.F32.PACK_AB R219, R219, R30 ;  /* 0x0000001edbdb723e */ /* 0x000fe200000010ff */
[--C-:B------:R-:W-:Y:S02]  /*6370*/  IMAD.MOV.U32 R30, RZ, RZ, R87.reuse ;  /* 0x000000ffff1e7224 */ /* 0x100fe400078e0057 */
[C---:B---3--:R-:W-:Y:S01]  /*6380*/  FADD.FTZ R13, R41.reuse, R28 ;  /* 0x0000001c290d7221 */ /* 0x048fe20000010000 */
[----:B------:R-:W-:Y:S01]  /*6390*/  F2FP.BF16.F32.PACK_AB R218, R41, R218 ;  /* 0x000000da29da723e */ /* 0x000fe200000010ff */
[--C-:B------:R-:W-:Y:S02]  /*63a0*/  IMAD.MOV.U32 R41, RZ, RZ, R87.reuse ;  /* 0x000000ffff297224 */ /* 0x100fe400078e0057 */
        /* <DEDUP_REMOVED lines=8> */
[----:B------:R-:W-:Y:S01]  /*6430*/  CS2R R82, SRZ ;  /* 0x0000000000527805 */ /* 0x000fe2000001ff00 */
[----:B------:R-:W-:Y:S01]  /*6440*/  IMAD.MOV.U32 R20, RZ, RZ, R16 ;  /* 0x000000ffff147224 */ /* 0x000fe200078e0010 */
        /* <DEDUP_REMOVED lines=28> */
[----:B------:R-:W-:-:S07]  /*6610*/  CS2R R24, SRZ ;  /* 0x0000000000187805 */ /* 0x000fce000001ff00 */
.L_x_379:
[----:B------:R-:W-:Y:S01]  /*6620*/  R2UR UR11, R18 ;  /* 0x00000000120b72ca */ /* 0x000fe200000e0000 */
[----:B------:R-:W-:-:S04]  /*6630*/  UIADD3 UR6, UR7, 0x1, URZ ;  /* 0x0000000107067890 */ /* 0x000fc8000fffe03f */
[----:B------:R-:W-:-:S04]  /*6640*/  UISETP.NE.AND UP0, UPT, UR6, 0x2, UPT ;  /* 0x000000020600788c */ /* 0x000fc8000bf05270 */
[----:B------:R-:W-:Y:S02]  /*6650*/  USEL UR10, URZ, 0x1, UP0 ;  /* 0x000000013f0a7887 */ /* 0x000fe40008000000 */
[----:B------:R-:W-:Y:S02]  /*6660*/  USEL UR6, UR6, URZ, UP0 ;  /* 0x0000003f06067287 */ /* 0x000fe40008000000 */
[----:B------:R-:W-:Y:S02]  /*6670*/  ISETP.NE.AND P3, PT, RZ, UR11, PT ;  /* 0x0000000bff007c0c */ /* 0x000fe4000bf65270 */
[----:B------:R-:W-:Y:S02]  /*6680*/  LOP3.LUT R16, R20, UR10, RZ, 0x3c, !PT ;  /* 0x0000000a14107c12 */ /* 0x000fe4000f8e3cff */
[----:B------:R-:W-:-:S09]  /*6690*/  IMAD.U32 R2, RZ, RZ, UR6 ;  /* 0x00000006ff027e24 */ /* 0x000fd2000f8e00ff */
[----:B------:R-:W-:Y:S05]  /*66a0*/  @P3 BRA `(.L_x_371) ;  /* 0x0000000000343947 */ /* 0x000fea0003800000 */
[----:B------:R-:W-:Y:S05]  /*66b0*/  @!P0 BRA `(.L_x_372) ;  /* 0x0000000000048947 */ /* 0x000fea0003800000 */
[----:B------:R-:W-:Y:S01]  /*66c0*/  BPT.TRAP 0x1 ;  /* 0x000000040000795c */ /* 0x000fe20000300000 */
.L_x_372:
[----:B------:R-:W0:Y:S01]  /*66d0*/  S2UR UR10, SR_CgaCtaId ;  /* 0x00000000000a79c3 */ /* 0x000e220000008800 */
[----:B------:R-:W-:Y:S01]  /*66e0*/  UMOV UR6, 0x400 ;  /* 0x0000040000067882 */ /* 0x000fe20000000000 */
[----:B------:R-:W-:Y:S01]  /*66f0*/  SHF.L.U32 R11, R16, 0x1f, RZ ;  /* 0x0000001f100b7819 */ /* 0x000fe200000006ff */
[----:B0-----:R-:W-:-:S06]  /*6700*/  ULEA UR6, UR10, UR6, 0x18 ;  /* 0x000000060a067291 */ /* 0x001fcc000f8ec03f */
[----:B------:R-:W-:-:S04]  /*6710*/  LEA R0, R2, UR6, 0x3 ;  /* 0x0000000602007c11 */ /* 0x000fc8000f8e18ff */
[----:B------:R0:W1:Y:S01]  /*6720*/  SYNCS.PHASECHK.TRANS64.TRYWAIT P2, [R0+URZ+0x34830], R11 ;  /* 0x0348300b000075a7 */ /* 0x000062000804017f */
[----:B------:R-:W-:Y:S05]  /*6730*/  @!P0 BRA `(.L_x_373) ;  /* 0x0000000000048947 */ /* 0x000fea0003800000 */
[----:B------:R-:W-:Y:S01]  /*6740*/  BPT.TRAP 0x1 ;  /* 0x000000040000795c */ /* 0x000fe20000300000 */
.L_x_373:
[----:B-1----:R-:W-:Y:S05]  /*6750*/  @P2 BRA `(.L_x_371) ;  /* 0x0000000000082947 */ /* 0x002fea0003800000 */
[----:B------:R-:W1:Y:S02]  /*6760*/  SYNCS.PHASECHK.TRANS64.TRYWAIT P2, [R0+URZ+0x34830], R11 ;  /* 0x0348300b000075a7 */ /* 0x000e64000804017f */
[----:B-1----:R-:W-:Y:S05]  /*6770*/  @!P2 BRA `(.L_x_374) ;  /* 0x000000d000e4a947 */ /* 0x002fea0003800000 */
.L_x_371:
[----:B------:R-:W2:Y:S01]  /*6780*/  S2R R10, SR_TID.X ;  /* 0x00000000000a7919 */ /* 0x000ea20000002100 */
[----:B01----:R-:W-:Y:S01]  /*6790*/  IMAD R0, R2, 0xb00, R3 ;  /* 0x00000b0002007824 */ /* 0x003fe200078e0203 */
        /* <DEDUP_REMOVED lines=8> */
[----:B------:R-:W-:Y:S01]  /*6820*/  R2UR UR18, R6 ;  /* 0x00000000061272ca */ /* 0x000fe200000e0000 */
[----:B------:R-:W-:Y:S01]  /*6830*/  UMOV UR59, 0x40000040 ;  /* 0x40000040003b7882 */ /* 0x000fe20000000000 */
[----:B------:R-:W-:Y:S01]  /*6840*/  R2UR UR19, R7 ;  /* 0x00000000071372ca */ /* 0x000fe200000e0000 */
[----:B------:R-:W-:Y:S01]  /*6850*/  UMOV UR47, 0x40000040 ;  /* 0x40000040002f7882 */ /* 0x000fe20000000000 */
[----:B------:R-:W-:Y:S01]  /*6860*/  UMOV UR51, 0x40000040 ;  /* 0x4000004000337882 */ /* 0x000fe20000000000 */
[----:B------:R-:W-:Y:S01]  /*6870*/  UMOV UR40, UR10 ;  /* 0x0000000a00287c82 */ /* 0x000fe20008000000 */
[----:B------:R-:W-:Y:S01]  /*6880*/  UMOV UR36, UR10 ;  /* 0x0000000a00247c82 */ /* 0x000fe20008000000 */
[----:B------:R-:W-:Y:S01]  /*6890*/  UMOV UR41, UR11 ;  /* 0x0000000b00297c82 */ /* 0x000fe20008000000 */
[----:B------:R-:W-:Y:S01]  /*68a0*/  UMOV UR37, UR11 ;  /* 0x0000000b00257c82 */ /* 0x000fe20008000000 */
[----:B------:R-:W-:Y:S01]  /*68b0*/  UMOV UR42, UR6 ;  /* 0x00000006002a7c82 */ /* 0x000fe20008000000 */
[----:B------:R-:W-:Y:S01]  /*68c0*/  UIADD3 UR38, UR6, 0x80, URZ ;  /* 0x0000008006267890 */ /* 0x000fe2000fffe03f */
[----:B------:R-:W-:Y:S01]  /*68d0*/  R2UR UR14, R4 ;  /* 0x00000000040e72ca */ /* 0x000fe200000e0000 */
[----:B------:R-:W-:Y:S01]  /*68e0*/  UIADD3 UR26, UR6, 0x100, URZ ;  /* 0x00000100061a7890 */ /* 0x000fe2000fffe03f */
[----:B------:R-:W-:Y:S01]  /*68f0*/  R2UR UR15, R5 ;  /* 0x00000000050f72ca */ /* 0x000fe200000e0000 */
[----:B------:R-:W-:Y:S01]  /*6900*/  UMOV UR24, UR10 ;  /* 0x0000000a00187c82 */ /* 0x000fe20008000000 */
[----:B------:R-:W-:Y:S01]  /*6910*/  UMOV UR25, UR11 ;  /* 0x0000000b00197c82 */ /* 0x000fe20008000000 */
[----:B------:R-:W-:Y:S01]  /*6920*/  UIADD3 UR30, UR6, 0x180, URZ ;  /* 0x00000180061e7890 */ /* 0x000fe2000fffe03f */
[----:B------:R-:W-:Y:S01]  /*6930*/  UMOV UR28, UR10 ;  /* 0x0000000a001c7c82 */ /* 0x000fe20008000000 */
[----:B------:R-:W-:Y:S01]  /*6940*/  UMOV UR29, UR11 ;  /* 0x0000000b001d7c82 */ /* 0x000fe20008000000 */
[----:B------:R-:W-:Y:S01]  /*6950*/  UIADD3 UR34, UR6, 0x200, URZ ;  /* 0x0000020006227890 */ /* 0x000fe2000fffe03f */
[----:B--2---:R-:W-:Y:S01]  /*6960*/  SHF.R.U32.HI R10, RZ, 0x7, R10 ;  /* 0x00000007ff0a7819 */ /* 0x004fe2000001160a */
[----:B------:R-:W-:Y:S01]  /*6970*/  UMOV UR32, UR10 ;  /* 0x0000000a00207c82 */ /* 0x000fe20008000000 */
[----:B------:R-:W-:Y:S01]  /*6980*/  UMOV UR33, UR11 ;  /* 0x0000000b00217c82 */ /* 0x000fe20008000000 */
[----:B------:R-:W-:-:S02]  /*6990*/  UIADD3 UR58, UR6, 0x2, URZ ;  /* 0x00000002063a7890 */ /* 0x000fc4000fffe03f */
[----:B------:R-:W-:Y:S01]  /*69a0*/  VIADD R0, R10, 0x8 ;  /* 0x000000080a007836 */ /* 0x000fe20000000000 */
        /* <DEDUP_REMOVED lines=56> */
[----:B------:R-:W-:Y:S01]  /*6d30*/  UIADD3 UR10, UR6, 0x502, URZ ;  /* 0x00000502060a7890 */ /* 0x000fe2000fffe03f */
        /* <DEDUP_REMOVED lines=522> */
.L_x_376:
[----:B------:R-:W0:Y:S01]  /*8de0*/  S2UR UR10, SR_CgaCtaId ;  /* 0x00000000000a79c3 */ /* 0x000e220000008800 */
[----:B------:R-:W-:Y:S01]  /*8df0*/  UMOV UR6, 0x400 ;  /* 0x0000040000067882 */ /* 0x000fe20000000000 */
[----:B------:R-:W-:Y:S01]  /*8e00*/  SHF.L.U32 R0, R20, 0x1f, RZ ;  /* 0x0000001f14007819 */ /* 0x000fe200000006ff */
[----:B0-----:R-:W-:-:S04]  /*8e10*/  ULEA UR6, UR10, UR6, 0x18 ;  /* 0x000000060a067291 */ /* 0x001fc8000f8ec03f */
[----:B------:R-:W-:-:S09]  /*8e20*/  ULEA UR6, UR7, UR6, 0x3 ;  /* 0x0000000607067291 */ /* 0x000fd2000f8e183f */
[----:B------:R0:W1:Y:S01]  /*8e30*/  SYNCS.PHASECHK.TRANS64.TRYWAIT P2, [UR6+0x34850], R0 ;  /* 0x03485000ff0075a7 */ /* 0x0000620008040146 */
[----:B------:R-:W-:Y:S05]  /*8e40*/  @!P0 BRA `(.L_x_377) ;  /* 0x0000000000048947 */ /* 0x000fea0003800000 */
[----:B------:R-:W-:Y:S01]  /*8e50*/  BPT.TRAP 0x1 ;  /* 0x000000040000795c */ /* 0x000fe20000300000 */
.L_x_377:
[----:B-1----:R-:W-:Y:S05]  /*8e60*/  @P2 BRA `(.L_x_375) ;  /* 0x0000000000082947 */ /* 0x002fea0003800000 */
[----:B------:R-:W1:Y:S02]  /*8e70*/  SYNCS.PHASECHK.TRANS64.TRYWAIT P2, [UR6+0x34850], R0 ;  /* 0x03485000ff0075a7 */ /* 0x000e640008040146 */
[----:B-1----:R-:W-:Y:S05]  /*8e80*/  @!P2 BRA `(.L_x_378) ;  /* 0x000000ac0034a947 */ /* 0x002fea0003800000 */
.L_x_375:
[----:B------:R-:W2:Y:S01]  /*8e90*/  S2UR UR10, SR_CgaCtaId ;  /* 0x00000000000a79c3 */ /* 0x000ea20000008800 */
[----:B------:R-:W-:Y:S01]  /*8ea0*/  UMOV UR6, 0x400 ;  /* 0x0000040000067882 */ /* 0x000fe20000000000 */
[----:B------:R-:W-:Y:S01]  /*8eb0*/  WARPGROUP.ARRIVE ;  /* 0x00000000000079c5 */ /* 0x000fe20000000000 */
[----:B------:R-:W-:Y:S01]  /*8ec0*/  UMOV UR11, 0x40000040 ;  /* 0x40000040000b7882 */ /* 0x000fe20000000000 */
[----:B------:R-:W-:-:S04]  /*8ed0*/  FMNMX.FTZ R10, R168, R21, !PT ;  /* 0x00000015a80a7209 */ /* 0x000fc80007810000 */
[----:B------:R-:W3:Y:S01]  /*8ee0*/  S2R R235, SR_TID.X ;  /* 0x0000000000eb7919 */ /* 0x000ee20000002100 */
[C---:B------:R-:W-:Y:S01]  /*8ef0*/  ISETP.GT.AND P2, PT, R14.reuse, RZ, PT ;  /* 0x000000ff0e00720c */ /* 0x040fe20003f44270 */
[----:B------:R-:W-:Y:S01]  /*8f00*/  VIADD R14, R14, 0xffffffff ;  /* 0xffffffff0e0e7836 */ /* 0x000fe20000000000 */
[----:B-1----:R-:W-:-:S04]  /*8f10*/  FMNMX.FTZ R11, R169, R10, !PT ;  /* 0x0000000aa90b7209 */ /* 0x002fc80007810000 */
[----:B------:R-:W-:-:S04]  /*8f20*/  FMNMX.FTZ R10, R172, R11, !PT ;  /* 0x0000000bac0a7209 */ /* 0x000fc80007810000 */
[----:B------:R-:W-:-:S04]  /*8f30*/  FMNMX.FTZ R11, R173, R10, !PT ;  /* 0x0000000aad0b7209 */ /* 0x000fc80007810000 */
[----:B------:R-:W-:Y:S01]  /*8f40*/  FMNMX.FTZ R10, R160, R11, !PT ;  /* 0x0000000ba00a7209 */ /* 0x000fe20007810000 */
[----:B--2---:R-:W-:-:S03]  /*8f50*/  ULEA UR6, UR10, UR6, 0x18 ;  /* 0x000000060a067291 */ /* 0x004fc6000f8ec03f */
[----:B------:R-:W-:-:S04]  /*8f60*/  FMNMX.FTZ R11, R161, R10, !PT ;  /* 0x0000000aa10b7209 */ /* 0x000fc80007810000 */
[----:B------:R-:W-:Y:S01]  /*8f70*/  FMNMX.FTZ R10, R164, R11, !PT ;  /* 0x0000000ba40a7209 */ /* 0x000fe20007810000 */
[----:B0-----:R-:W-:-:S03]  /*8f80*/  IMAD.U32 R0, RZ, RZ, UR6 ;  /* 0x00000006ff007e24 */ /* 0x001fc6000f8e00ff */
[----:B------:R-:W-:Y:S02]  /*8f90*/  FMNMX.FTZ R11, R165, R10, !PT ;  /* 0x0000000aa50b7209 */ /* 0x000fe40007810000 */
[----:B------:R-:W-:Y:S02]  /*8fa0*/  R2UR UR6, R0 ;  /* 0x00000000000672ca */ /* 0x000fe400000e0000 */
[----:B------:R-:W-:Y:S02]  /*8fb0*/  FMNMX.FTZ R10, R152, R11, !PT ;  /* 0x0000000b980a7209 */ /* 0x000fe40007810000 */
[----:B---3--:R-:W-:Y:S02]  /*8fc0*/  SHF.R.U32.HI R235, RZ, 0x7, R235 ;  /* 0x00000007ffeb7819 */ /* 0x008fe400000116eb */
[----:B------:R-:W-:-:S04]  /*8fd0*/  FMNMX.FTZ R11, R153, R10, !PT ;  /* 0x0000000a990b7209 */ /* 0x000fc80007810000 */
[----:B------:R-:W-:-:S03]  /*8fe0*/  FMNMX.FTZ R10, R156, R11, !PT ;  /* 0x0000000b9c0a7209 */ /* 0x000fc60007810000 */
[----:B------:R-:W-:Y:S01]  /*8ff0*/  UIADD3 UR6, UR6, 0x400, URZ ;  /* 0x0000040006067890 */ /* 0x000fe2000fffe03f */
[----:B------:R-:W-:-:S03]  /*9000*/  FMNMX.FTZ R11, R157, R10, !PT ;  /* 0x0000000a9d0b7209 */ /* 0x000fc60007810000 */
[----:B------:R-:W-:Y:S01]  /*9010*/  USHF.R.U32.HI UR6, URZ, 0x4, UR6 ;  /* 0x000000043f067899 */ /* 0x000fe20008011606 */
[----:B------:R-:W-:-:S03]  /*9020*/  FMNMX.FTZ R10, R144, R11, !PT ;  /* 0x0000000b900a7209 */ /* 0x000fc60007810000 */
[----:B------:R-:W-:Y:S01]  /*9030*/  ULOP3.LUT UR6, UR6, 0x3fff, URZ, 0xc0, !UPT ;  /* 0x00003fff06067892 */ /* 0x000fe2000f8ec03f */
[----:B------:R-:W-:-:S03]  /*9040*/  FMNMX.FTZ R11, R145, R10, !PT ;  /* 0x0000000a910b7209 */ /* 0x000fc60007810000 */
        /* <DEDUP_REMOVED lines=34> */
[----:B------:R-:W-:Y:S02]  /*9270*/  FMNMX.FTZ R10, R92, R11, !PT ;  /* 0x0000000b5c0a7209 */ /* 0x000fe40007810000 */
[----:B------:R-:W0:Y:S01]  /*9280*/  LDC R11, c[0x0][0x988] ;  /* 0x00026200ff0b7b82 */ /* 0x000e220000000800 */
[----:B------:R-:W-:Y:S02]  /*9290*/  WARPGROUP.DEPBAR.LE gsb0, 0x0 ;  /* 0x00008000000079c5 */ /* 0x000fe40000010000 */
[----:B------:R-:W-:Y:S01]  /*92a0*/  WARPGROUP.ARRIVE ;  /* 0x00000000000079c5 */ /* 0x000fe20000000000 */
[----:B------:R-:W-:-:S05]  /*92b0*/  FMNMX.FTZ R177, R93, R10, !PT ;  /* 0x0000000a5db17209 */ /* 0x000fca0007810000 */
[----:B------:R-:W-:Y:S01]  /*92c0*/  HGMMA.64x128x16.F32.BF16 R24, R180, gdesc[UR8].tnspB, R24, gsb0 ;  /* 0x41e00008b4187df0 */ /* 0x000fe20008001818 */
[----:B------:R-:W-:Y:S01]  /*92d0*/  UIADD3 UR10, UR6, 0x100, URZ ;  /* 0x00000100060a7890 */ /* 0x000fe2000fffe03f */
[----:B------:R-:W1:Y:S01]  /*92e0*/  SHFL.BFLY PT, R10, R177, 0x2, 0x1f ;  /* 0x0c401f00b10a7f89 */ /* 0x000e6200000e0000 */
[----:B------:R-:W-:Y:S01]  /*92f0*/  UMOV UR11, 0x40000040 ;  /* 0x40000040000b7882 */ /* 0x000fe20000000000 */
[----:B-1----:R-:W-:-:S05]  /*9300*/  FMNMX.FTZ R178, R177, R10, !PT ;  /* 0x0000000ab1b27209 */ /* 0x002fca0007810000 */
[----:B------:R-:W1:Y:S02]  /*9310*/  SHFL.BFLY PT, R179, R178, 0x1, 0x1f ;  /* 0x0c201f00b2b37f89 */ /* 0x000e6400000e0000 */
[----:B-1----:R-:W-:-:S05]  /*9320*/  FMNMX.FTZ R10, R178, R179, !PT ;  /* 0x000000b3b20a7209 */ /* 0x002fca0007810000 */
[C---:B0-----:R-:W-:Y:S01]  /*9330*/  FMUL.FTZ R176, R10.reuse, R11 ;  /* 0x0000000b0ab07220 */ /* 0x041fe20000410000 */
        /* <DEDUP_REMOVED lines=24> */
[----:B------:R-:W-:Y:S01]  /*94c0*/  FMUL.FTZ R20, R20, R11 ;  /* 0x0000000b14147220 */ /* 0x000fe20000410000 */
[----:B------:R-:W-:Y:S08]  /*94d0*/  MUFU.EX2 R21, R21 ;  /* 0x0000001500157308 */ /* 0x000ff00000000800 */
[----:B------:R-:W0:Y:S08]  /*94e0*/  MUFU.EX2 R20, R20 ;  /* 0x0000001400147308 */ /* 0x000e300000000800 */
[----:B------:R-:W1:Y:S08]  /*94f0*/  MUFU.EX2 R168, R168 ;  /* 0x000000a800a87308 */ /* 0x000e700000000800 */
[----:B------:R-:W2:Y:S01]  /*9500*/  MUFU.EX2 R178, R178 ;  /* 0x000000b200b27308 */ /* 0x000ea20000000800 */
[----:B0-----:R-:W-:-:S07]  /*9510*/  FFMA.FTZ R13, R20, R13, R21 ;  /* 0x0000000d140d7223 */ /* 0x001fce0000010015 */
[----:B------:R-:W-:Y:S01]  /*9520*/  MUFU.EX2 R169, R169 ;  /* 0x000000a900a97308 */ /* 0x000fe20000000800 */
[----:B-1----:R-:W-:-:S07]  /*9530*/  FADD.FTZ R13, R168, R13 ;  /* 0x0000000da80d7221 */ /* 0x002fce0000010000 */
[----:B------:R-:W-:Y:S08]  /*9540*/  MUFU.EX2 R173, R173 ;  /* 0x000000ad00ad7308 */ /* 0x000ff00000000800 */
[----:B------:R-:W-:Y:S01]  /*9550*/  MUFU.EX2 R161, R161 ;  /* 0x000000a100a17308 */ /* 0x000fe20000000800 */
[----:B------:R-:W-:Y:S02]  /*9560*/  WARPGROUP.DEPBAR.LE gsb0, 0x0 ;  /* 0x00008000000079c5 */ /* 0x000fe40000010000 */
[----:B------:R-:W-:Y:S01]  /*9570*/  WARPGROUP.ARRIVE ;  /* 0x00000000000079c5 */ /* 0x000fe20000000000 */
[-CC-:B------:R-:W-:Y:S01]  /*9580*/  FFMA.FTZ R180, R160, R11.reuse, -R176.reuse ;  /* 0x0000000ba0b47223 */ /* 0x180fe200000108b0 */
[----:B------:R-:W-:-:S03]  /*9590*/  FFMA.FTZ R182, R164, R11, -R176 ;  /* 0x0000000ba4b67223 */ /* 0x000fc600000108b0 */
[----:B------:R-:W-:Y:S01]  /*95a0*/  MUFU.EX2 R165, R165 ;  /* 0x000000a500a57308 */ /* 0x000fe20000000800 */
[----:B------:R-:W-:Y:S01]  /*95b0*/  HGMMA.64x128x16.F32.BF16 R24, R184, gdesc[UR8].tnspB, R24, gsb0 ;  /* 0x41e00008b8187df0 */ /* 0x000fe20008001818 */
[----:B------:R-:W-:Y:S01]  /*95c0*/  UIADD3 UR10, UR6, 0x180, URZ ;  /* 0x00000180060a7890 */ /* 0x000fe2000fffe03f */
[----:B------:R-:W-:-:S05]  /*95d0*/  UMOV UR11, 0x40000040 ;  /* 0x40000040000b7882 */ /* 0x000fca0000000000 */
        /* <DEDUP_REMOVED lines=114> */
[----:B------:R-:W-:Y:S01]  /*9d00*/  FMNMX.FTZ R133, R103, R112, !PT ;  /* 0x0000007067857209 */ /* 0x000fe20007810000 */
[----:B------:R-:W-:Y:S01]  /*9d10*/  UIADD3 UR10, UR6, 0x480, URZ ;  /* 0x00000480060a7890 */ /* 0x000fe2000fffe03f */
[----:B------:R-:W-:Y:S01]  /*9d20*/  MUFU.EX2 R204, R204 ;  /* 0x000000cc00cc7308 */ /* 0x000fe20000000800 */
[----:B------:R-:W-:Y:S01]  /*9d30*/  UMOV UR11, 0x40000040 ;  /* 0x40000040000b7882 */ /* 0x000fe20000000000 */
[----:B------:R-:W-:Y:S01]  /*9d40*/  FMNMX.FTZ R112, R90, R133, !PT ;  /* 0x000000855a707209 */ /* 0x000fe20007810000 */
[----:B------:R-:W-:-:S03]  /*9d50*/  UIADD3 UR6, UR6, 0x500, URZ ;  /* 0x0000050006067890 */ /* 0x000fc6000fffe03f */
[----:B------:R-:W-:Y:S02]  /*9d60*/  FMNMX.FTZ R133, R91, R112, !PT ;  /* 0x000000705b857209 */ /* 0x000fe40007810000 */
[----:B------:R-:W-:Y:S02]  /*9d70*/  MUFU.EX2 R206, R206 ;  /* 0x000000ce00ce7308 */ /* 0x000fe40000000800 */
        /* <DEDUP_REMOVED lines=13> */
[----:B------:R-:W-:Y:S08]  /*9e50*/  MUFU.EX2 R208, R208 ;  /* 0x000000d000d07308 */ /* 0x000ff00000000800 */
[----:B------:R-:W-:Y:S01]  /*9e60*/  MUFU.EX2 R210, R210 ;  /* 0x000000d200d27308 */ /* 0x000fe20000000800 */
[----:B0-----:R-:W-:Y:S01]  /*9e70*/  FMNMX.FTZ R92, R133, R104, !PT ;  /* 0x00000068855c7209 */ /* 0x001fe20007810000 */
[----:B------:R-:W-:-:S06]  /*9e80*/  @!P1 IMAD R133, R2, 0x8, R0 ;  /* 0x0000000802859824 */ /* 0x000fcc00078e0200 */
[----:B------:R0:W-:Y:S01]  /*9e90*/  MUFU.EX2 R104, R116 ;  /* 0x0000007400687308 */ /* 0x0001e20000000800 */
[C---:B------:R-:W-:Y:S01]  /*9ea0*/  FADD.FTZ R108, -R92.reuse, R15 ;  /* 0x0000000f5c6c7221 */ /* 0x040fe20000010100 */
[-C--:B------:R-:W-:Y:S01]  /*9eb0*/  FMUL.FTZ R112, R92, R11.reuse ;  /* 0x0000000b5c707220 */ /* 0x080fe20000410000 */
[----:B------:R-:W-:Y:S02]  /*9ec0*/  @!P1 VIADD R133, R133, 0x34840 ;  /* 0x0003484085859836 */ /* 0x000fe40000000000 */
[-C--:B------:R-:W-:Y:S01]  /*9ed0*/  FMUL.FTZ R93, R108, R11.reuse ;  /* 0x0000000b6c5d7220 */ /* 0x080fe20000410000 */
[-CC-:B------:R-:W-:Y:S01]  /*9ee0*/  FFMA.FTZ R108, R170, R11.reuse, -R112.reuse ;  /* 0x0000000baa6c7223 */ /* 0x180fe20000010870 */
[-CC-:B------:R-:W-:Y:S01]  /*9ef0*/  FFMA.FTZ R177, R171, R11.reuse, -R112.reuse ;  /* 0x0000000babb17223 */ /* 0x180fe20000010870 */
[-CC-:B------:R-:W-:Y:S01]  /*9f00*/  FFMA.FTZ R179, R174, R11.reuse, -R112.reuse ;  /* 0x0000000baeb37223 */ /* 0x180fe20000010870 */
[-CC-:B0-----:R-:W-:Y:S01]  /*9f10*/  FFMA.FTZ R116, R175, R11.reuse, -R112.reuse ;  /* 0x0000000baf747223 */ /* 0x181fe20000010870 */
[-CC-:B------:R-:W-:Y:S01]  /*9f20*/  FFMA.FTZ R181, R162, R11.reuse, -R112.reuse ;  /* 0x0000000ba2b57223 */ /* 0x180fe20000010870 */
[----:B------:R-:W-:Y:S01]  /*9f30*/  MUFU.EX2 R93, R93 ;  /* 0x0000005d005d7308 */ /* 0x000fe20000000800 */
[-CC-:B------:R-:W-:Y:S01]  /*9f40*/  FFMA.FTZ R120, R163, R11.reuse, -R112.reuse ;  /* 0x0000000ba3787223 */ /* 0x180fe20000010870 */
[-CC-:B------:R-:W-:Y:S01]  /*9f50*/  FFMA.FTZ R183, R166, R11.reuse, -R112.reuse ;  /* 0x0000000ba6b77223 */ /* 0x180fe20000010870 */
[-CC-:B------:R-:W-:Y:S01]  /*9f60*/  FFMA.FTZ R201, R122, R11.reuse, -R112.reuse ;  /* 0x0000000b7ac97223 */ /* 0x180fe20000010870 */
[-CC-:B------:R-:W-:Y:S01]  /*9f70*/  FFMA.FTZ R144, R167, R11.reuse, -R112.reuse ;  /* 0x0000000ba7907223 */ /* 0x180fe20000010870 */
[-CC-:B------:R-:W-:Y:S01]  /*9f80*/  FFMA.FTZ R195, R142, R11.reuse, -R112.reuse ;  /* 0x0000000b8ec37223 */ /* 0x180fe20000010870 */
[----:B--2---:R-:W-:Y:S01]  /*9f90*/  FADD.FTZ R142, R178, R13 ;  /* 0x0000000db28e7221 */ /* 0x004fe20000010000 */
        /* <DEDUP_REMOVED lines=16> */
[-C--:B------:R-:W-:Y:S01]  /*a0a0*/  FFMA.FTZ R115, R115, R11.reuse, -R112 ;  /* 0x0000000b73737223 */ /* 0x080fe20000010870 */
[----:B------:R-:W2:Y:S01]  /*a0b0*/  MUFU.EX2 R179, R179 ;  /* 0x000000b300b37308 */ /* 0x000ea20000000800 */
[----:B0-----:R-:W-:Y:S01]  /*a0c0*/  FFMA.FTZ R12, R93, R12, R108 ;  /* 0x0000000c5d0c7223 */ /* 0x001fe2000001006c */
[-CC-:B------:R-:W-:Y:S01]  /*a0d0*/  FFMA.FTZ R138, R143, R11.reuse, -R112.reuse ;  /* 0x0000000b8f8a7223 */ /* 0x180fe20000010870 */
[-CC-:B------:R-:W-:Y:S01]  /*a0e0*/  FFMA.FTZ R197, R130, R11.reuse, -R112.reuse ;  /* 0x0000000b82c57223 */ /* 0x180fe20000010870 */
[-CC-:B------:R-:W-:Y:S01]  /*a0f0*/  FFMA.FTZ R130, R131, R11.reuse, -R112.reuse ;  /* 0x0000000b83827223 */ /* 0x180fe20000010870 */
[-CC-:B------:R-:W-:Y:S01]  /*a100*/  FFMA.FTZ R134, R134, R11.reuse, -R112.reuse ;  /* 0x0000000b86867223 */ /* 0x180fe20000010870 */
[-CC-:B------:R-:W-:Y:S01]  /*a110*/  FFMA.FTZ R199, R135, R11.reuse, -R112.reuse ;  /* 0x0000000b87c77223 */ /* 0x180fe20000010870 */
[-C--:B------:R-:W-:Y:S01]  /*a120*/  FFMA.FTZ R203, R126, R11.reuse, -R112 ;  /* 0x0000000b7ecb7223 */ /* 0x080fe20000010870 */
[----:B------:R-:W0:Y:S01]  /*a130*/  MUFU.EX2 R116, R116 ;  /* 0x0000007400747308 */ /* 0x000e220000000800 */
[----:B-1----:R-:W-:Y:S01]  /*a140*/  FADD.FTZ R122, R177, R12 ;  /* 0x0000000cb17a7221 */ /* 0x002fe20000010000 */
[-C--:B------:R-:W-:Y:S01]  /*a150*/  FFMA.FTZ R12, R123, R11.reuse, -R112 ;  /* 0x0000000b7b0c7223 */ /* 0x080fe20000010870 */
[----:B------:R-:W-:Y:S01]  /*a160*/  FADD.FTZ R123, R169, R142 ;  /* 0x0000008ea97b7221 */ /* 0x000fe20000010000 */
[-CC-:B------:R-:W-:Y:S01]  /*a170*/  FFMA.FTZ R119, R119, R11.reuse, -R112.reuse ;  /* 0x0000000b77777223 */ /* 0x180fe20000010870 */
[-CC-:B------:R-:W-:Y:S01]  /*a180*/  FFMA.FTZ R107, R107, R11.reuse, -R112.reuse ;  /* 0x0000000b6b6b7223 */ /* 0x180fe20000010870 */
[-C--:B------:R-:W-:Y:S01]  /*a190*/  FFMA.FTZ R110, R110, R11.reuse, -R112 ;  /* 0x0000000b6e6e7223 */ /* 0x080fe20000010870 */
[----:B------:R-:W-:Y:S01]  /*a1a0*/  FADD.FTZ R142, R180, R123 ;  /* 0x0000007bb48e7221 */ /* 0x000fe20000010000 */
[----:B------:R-:W1:Y:S01]  /*a1b0*/  MUFU.EX2 R181, R181 ;  /* 0x000000b500b57308 */ /* 0x000e620000000800 */
[----:B--2---:R-:W-:Y:S01]  /*a1c0*/  FADD.FTZ R13, R179, R122 ;  /* 0x0000007ab30d7221 */ /* 0x004fe20000010000 */
[-C--:B------:R-:W-:Y:S01]  /*a1d0*/  FFMA.FTZ R111, R111, R11.reuse, -R112 ;  /* 0x0000000b6f6f7223 */ /* 0x080fe20000010870 */
[----:B------:R-:W-:Y:S01]  /*a1e0*/  FADD.FTZ R123, R173, R142 ;  /* 0x0000008ead7b7221 */ /* 0x000fe20000010000 */
[-CC-:B------:R-:W-:Y:S01]  /*a1f0*/  FFMA.FTZ R99, R99, R11.reuse, -R112.reuse ;  /* 0x0000000b63637223 */ /* 0x180fe20000010870 */
[-CC-:B------:R-:W-:Y:S01]  /*a200*/  FFMA.FTZ R102, R102, R11.reuse, -R112.reuse ;  /* 0x0000000b66667223 */ /* 0x180fe20000010870 */
[-CC-:B------:R-:W-:Y:S01]  /*a210*/  FFMA.FTZ R103, R103, R11.reuse, -R112.reuse ;  /* 0x0000000b67677223 */ /* 0x180fe20000010870 */
[----:B------:R-:W-:Y:S01]  /*a220*/  FADD.FTZ R114, R182, R123 ;  /* 0x0000007bb6727221 */ /* 0x000fe20000010000 */
[----:B------:R-:W2:Y:S01]  /*a230*/  MUFU.EX2 R120, R120 ;  /* 0x0000007800787308 */ /* 0x000ea20000000800 */
[----:B0-----:R-:W-:Y:S01]  /*a240*/  FADD.FTZ R122, R116, R13 ;  /* 0x0000000d747a7221 */ /* 0x001fe20000010000 */
[-C--:B------:R-:W-:Y:S01]  /*a250*/  FFMA.FTZ R90, R90, R11.reuse, -R112 ;  /* 0x0000000b5a5a7223 */ /* 0x080fe20000010870 */
[----:B------:R-:W-:Y:S01]  /*a260*/  FADD.FTZ R123, R161, R114 ;  /* 0x00000072a17b7221 */ /* 0x000fe20000010000 */
[-CC-:B------:R-:W-:Y:S01]  /*a270*/  FFMA.FTZ R91, R91, R11.reuse, -R112.reuse ;  /* 0x0000000b5b5b7223 */ /* 0x180fe20000010870 */
[-CC-:B------:R-:W-:Y:S01]  /*a280*/  FFMA.FTZ R94, R94, R11.reuse, -R112.reuse ;  /* 0x0000000b5e5e7223 */ /* 0x180fe20000010870 */
[----:B------:R-:W-:Y:S01]  /*a290*/  FFMA.FTZ R95, R95, R11, -R112 ;  /* 0x0000000b5f5f7223 */ /* 0x000fe20000010870 */
[----:B------:R-:W-:Y:S01]  /*a2a0*/  F2FP.BF16.F32.PACK_AB R179, R116, R179 ;  /* 0x000000b374b3723e */ /* 0x000fe200000010ff */
[----:B------:R-:W0:Y:S01]  /*a2b0*/  MUFU.EX2 R183, R183 ;  /* 0x000000b700b77308 */ /* 0x000e220000000800 */
[----:B-1----:R-:W-:Y:S01]  /*a2c0*/  FADD.FTZ R13, R181, R122 ;  /* 0x0000007ab50d7221 */ /* 0x002fe20000010000 */
[----:B------:R-:W-:-:S02]  /*a2d0*/  F2FP.BF16.F32.PACK_AB R177, R177, R108 ;  /* 0x0000006cb1b1723e */ /* 0x000fc400000010ff */
[----:B------:R-:W-:Y:S02]  /*a2e0*/  IADD3 R131, -R235, 0xb, RZ ;  /* 0x0000000beb837810 */ /* 0x000fe40007ffe1ff */
[----:B------:R-:W-:Y:S02]  /*a2f0*/  @!P1 PRMT R133, RZ, 0x654, R133 ;  /* 0x00000654ff859816 */ /* 0x000fe40000000085 */
[----:B------:R-:W1:Y:S01]  /*a300*/  MUFU.EX2 R144, R144 ;  /* 0x0000009000907308 */ /* 0x000e620000000800 */
[C---:B--2---:R-:W-:Y:S01]  /*a310*/  FADD.FTZ R122, R120.reuse, R13 ;  /* 0x0000000d787a7221 */ /* 0x044fe20000010000 */
[----:B------:R-:W-:Y:S02]  /*a320*/  F2FP.BF16.F32.PACK_AB R178, R169, R178 ;  /* 0x000000b2a9b2723e */ /* 0x000fe400000010ff */
[----:B------:R-:W-:Y:S02]  /*a330*/  F2FP.BF16.F32.PACK_AB R180, R173, R180 ;  /* 0x000000b4adb4723e */ /* 0x000fe400000010ff */
[----:B------:R-:W-:-:S02]  /*a340*/  F2FP.BF16.F32.PACK_AB R181, R120, R181 ;  /* 0x000000b578b5723e */ /* 0x000fc400000010ff */
[----:B------:R-:W2:Y:S01]  /*a350*/  MUFU.EX2 R185, R185 ;  /* 0x000000b900b97308 */ /* 0x000ea20000000800 */
[----:B0-----:R-:W-:Y:S01]  /*a360*/  FADD.FTZ R13, R183, R122 ;  /* 0x0000007ab70d7221 */ /* 0x001fe20000010000 */
[----:B------:R-:W-:Y:S01]  /*a370*/  FADD.FTZ R122, R184, R123 ;  /* 0x0000007bb87a7221 */ /* 0x000fe20000010000 */
[----:B------:R-:W-:Y:S02]  /*a380*/  F2FP.BF16.F32.PACK_AB R182, R161, R182 ;  /* 0x000000b6a1b6723e */ /* 0x000fe400000010ff */
[C---:B------:R-:W-:Y:S01]  /*a390*/  F2FP.BF16.F32.PACK_AB R184, R165.reuse, R184 ;  /* 0x000000b8a5b8723e */ /* 0x040fe200000010ff */
[----:B------:R-:W-:Y:S02]  /*a3a0*/  FADD.FTZ R123, R165, R122 ;  /* 0x0000007aa57b7221 */ /* 0x000fe40000010000 */
[----:B------:R-:W0:Y:S01]  /*a3b0*/  MUFU.EX2 R124, R124 ;  /* 0x0000007c007c7308 */ /* 0x000e220000000800 */
[C---:B-1----:R-:W-:Y:S01]  /*a3c0*/  FADD.FTZ R118, R144.reuse, R13 ;  /* 0x0000000d90767221 */ /* 0x042fe20000010000 */
[----:B------:R-:W-:-:S06]  /*a3d0*/  F2FP.BF16.F32.PACK_AB R183, R144, R183 ;  /* 0x000000b790b7723e */ /* 0x000fcc00000010ff */
[----:B------:R-:W1:Y:S01]  /*a3e0*/  MUFU.EX2 R187, R187 ;  /* 0x000000bb00bb7308 */ /* 0x000e620000000800 */
[----:B--2---:R-:W-:Y:S01]  /*a3f0*/  FADD.FTZ R13, R185, R118 ;  /* 0x00000076b90d7221 */ /* 0x004fe20000010000 */
[----:B------:R-:W-:Y:S01]  /*a400*/  FADD.FTZ R118, R186, R123 ;  /* 0x0000007bba767221 */ /* 0x000fe20000010000 */
[----:B------:R-:W-:-:S05]  /*a410*/  F2FP.BF16.F32.PACK_AB R186, R153, R186 ;  /* 0x000000ba99ba723e */ /* 0x000fca00000010ff */
[----:B------:R-:W2:Y:S01]  /*a420*/  MUFU.EX2 R128, R128 ;  /* 0x0000008000807308 */ /* 0x000ea20000000800 */
[----:B0-----:R-:W-:Y:S01]  /*a430*/  FADD.FTZ R106, R124, R13 ;  /* 0x0000000d7c6a7221 */ /* 0x001fe20000010000 */
[----:B------:R-:W-:Y:S01]  /*a440*/  FFMA.FTZ R13, R98, R11, -R112 ;  /* 0x0000000b620d7223 */ /* 0x000fe20000010870 */
[----:B------:R-:W-:-:S05]  /*a450*/  F2FP.BF16.F32.PACK_AB R185, R124, R185 ;  /* 0x000000b97cb9723e */ /* 0x000fca00000010ff */
[----:B------:R-:W0:Y:S01]  /*a460*/  MUFU.EX2 R189, R189 ;  /* 0x000000bd00bd7308 */ /* 0x000e220000000800 */
[----:B-1----:R-:W-:Y:S01]  /*a470*/  FADD.FTZ R123, R187, R106 ;  /* 0x0000006abb7b7221 */ /* 0x002fe20000010000 */
[----:B------:R-:W-:Y:S02]  /*a480*/  WARPGROUP.DEPBAR.LE gsb0, 0x0 ;  /* 0x00008000000079c5 */ /* 0x000fe40000010000 */
[----:B------:R-:W-:Y:S01]  /*a490*/  WARPGROUP.ARRIVE ;  /* 0x00000000000079c5 */ /* 0x000fe20000000000 */
[----:B------:R-:W-:Y:S02]  /*a4a0*/  F2FP.BF16.F32.PACK_AB R212, R97, R96 ;  /* 0x0000006061d4723e */ /* 0x000fe400000010ff */
[----:B------:R-:W-:Y:S01]  /*a4b0*/  F2FP.BF16.F32.PACK_AB R214, R101, R100 ;  /* 0x0000006465d6723e */ /* 0x000fe200000010ff */
[----:B------:R-:W1:Y:S01]  /*a4c0*/  MUFU.EX2 R140, R140 ;  /* 0x0000008c008c7308 */ /* 0x000e620000000800 */
[C---:B--2---:R-:W-:Y:S01]  /*a4d0*/  FADD.FTZ R106, R128.reuse, R123 ;  /* 0x0000007b806a7221 */ /* 0x044fe20000010000 */
[----:B------:R-:W-:Y:S01]  /*a4e0*/  HGMMA.64x128x16.F32.BF16 R24, R216, gdesc[UR8].tnspB, R24, gsb0 ;  /* 0x41e00008d8187df0 */ /* 0x000fe20008001818 */
[----:B------:R-:W-:-:S05]  /*a4f0*/  F2FP.BF16.F32.PACK_AB R187, R128, R187 ;  /* 0x000000bb80bb723e */ /* 0x000fca00000010ff */
[----:B------:R-:W2:Y:S01]  /*a500*/  MUFU.EX2 R191, R191 ;  /* 0x000000bf00bf7308 */ /* 0x000ea20000000800 */
[----:B0-----:R-:W-:-:S07]  /*a510*/  FADD.FTZ R123, R189, R106 ;  /* 0x0000006abd7b7221 */ /* 0x001fce0000010000 */
[----:B------:R0:W-:Y:S01]  /*a520*/  MUFU.EX2 R114, R127 ;  /* 0x0000007f00727308 */ /* 0x0001e20000000800 */
[C---:B-1----:R-:W-:Y:S01]  /*a530*/  FADD.FTZ R106, R140.reuse, R123 ;  /* 0x0000007b8c6a7221 */ /* 0x042fe20000010000 */
[----:B------:R-:W-:-:S06]  /*a540*/  F2FP.BF16.F32.PACK_AB R189, R140, R189 ;  /* 0x000000bd8cbd723e */ /* 0x000fcc00000010ff */
[----:B------:R-:W1:Y:S01]  /*a550*/  MUFU.EX2 R132, R132 ;  /* 0x0000008400847308 */ /* 0x000e620000000800 */
[----:B0-----:R-:W-:-:S04]  /*a560*/  FADD.FTZ R127, R153, R118 ;  /* 0x00000076997f7221 */ /* 0x001fc80000010000 */
[----:B------:R-:W-:Y:S01]  /*a570*/  FADD.FTZ R118, R188, R127 ;  /* 0x0000007fbc767221 */ /* 0x000fe20000010000 */
[C---:B------:R-:W-:Y:S02]  /*a580*/  F2FP.BF16.F32.PACK_AB R188, R145.reuse, R188 ;  /* 0x000000bc91bc723e */ /* 0x040fe400000010ff */
[----:B------:R-:W0:Y:S01]  /*a590*/  MUFU.EX2 R193, R193 ;  /* 0x000000c100c17308 */ /* 0x000e220000000800 */
[----:B------:R-:W-:-:S04]  /*a5a0*/  FADD.FTZ R127, R145, R118 ;  /* 0x00000076917f7221 */ /* 0x000fc80000010000 */
[----:B------:R-:W-:Y:S01]  /*a5b0*/  FADD.FTZ R118, R190, R127 ;  /* 0x0000007fbe767221 */ /* 0x000fe20000010000 */
[C---:B------:R-:W-:Y:S02]  /*a5c0*/  F2FP.BF16.F32.PACK_AB R190, R149.reuse, R190 ;  /* 0x000000be95be723e */ /* 0x040fe400000010ff */
[----:B------:R-:W3:Y:S01]  /*a5d0*/  MUFU.EX2 R136, R136 ;  /* 0x0000008800887308 */ /* 0x000ee20000000800 */
[----:B------:R-:W-:-:S04]  /*a5e0*/  FADD.FTZ R123, R149, R118 ;  /* 0x00000076957b7221 */ /* 0x000fc80000010000 */
[----:B------:R-:W-:Y:S01]  /*a5f0*/  FADD.FTZ R112, R192, R123 ;  /* 0x0000007bc0707221 */ /* 0x000fe20000010000 */
[----:B------:R-:W-:Y:S02]  /*a600*/  F2FP.BF16.F32.PACK_AB R192, R137, R192 ;  /* 0x000000c089c0723e */ /* 0x000fe400000010ff */
[----:B------:R-:W4:Y:S08]  /*a610*/  MUFU.EX2 R195, R195 ;  /* 0x000000c300c37308 */ /* 0x000f300000000800 */
[----:B------:R2:W-:Y:S08]  /*a620*/  MUFU.EX2 R98, R115 ;  /* 0x0000007300627308 */ /* 0x0005f00000000800 */
[----:B------:R-:W5:Y:S01]  /*a630*/  MUFU.EX2 R138, R138 ;  /* 0x0000008a008a7308 */ /* 0x000f620000000800 */
[----:B--2---:R-:W-:Y:S01]  /*a640*/  FADD.FTZ R115, R191, R106 ;  /* 0x0000006abf737221 */ /* 0x004fe20000010000 */
[----:B-1----:R-:W-:-:S03]  /*a650*/  F2FP.BF16.F32.PACK_AB R191, R132, R191 ;  /* 0x000000bf84bf723e */ /* 0x002fc600000010ff */
[----:B------:R-:W-:Y:S01]  /*a660*/  FADD.FTZ R118, R132, R115 ;  /* 0x0000007384767221 */ /* 0x000fe20000010000 */
[----:B------:R-:W-:Y:S02]  /*a670*/  FADD.FTZ R115, R137, R112 ;  /* 0x0000007089737221 */ /* 0x000fe40000010000 */
[----:B------:R1:W-:Y:S08]  /*a680*/  MUFU.EX2 R15, R176 ;  /* 0x000000b0000f7308 */ /* 0x0003f00000000800 */
[----:B------:R-:W2:Y:S01]  /*a690*/  MUFU.EX2 R197, R197 ;  /* 0x000000c500c57308 */ /* 0x000ea20000000800 */
[----:B-1----:R-:W-:Y:S01]  /*a6a0*/  F2FP.BF16.F32.PACK_AB R176, R168, R21 ;  /* 0x00000015a8b0723e */ /* 0x002fe200000010ff */
[----:B0-----:R-:W-:Y:S01]  /*a6b0*/  FADD.FTZ R21, R193, R118 ;  /* 0x00000076c1157221 */ /* 0x001fe20000010000 */
[----:B------:R-:W-:Y:S01]  /*a6c0*/  FADD.FTZ R118, R194, R115 ;  /* 0x00000073c2767221 */ /* 0x000fe20000010000 */
[----:B---3--:R-:W-:-:S02]  /*a6d0*/  F2FP.BF16.F32.PACK_AB R193, R136, R193 ;  /* 0x000000c188c1723e */ /* 0x008fc400000010ff */
[----:B------:R-:W-:Y:S01]  /*a6e0*/  FADD.FTZ R112, R136, R21 ;  /* 0x0000001588707221 */ /* 0x000fe20000010000 */
[C---:B------:R-:W-:Y:S01]  /*a6f0*/  FADD.FTZ R115, R141.reuse, R118 ;  /* 0x000000768d737221 */ /* 0x040fe20000010000 */
[----:B------:R-:W0:Y:S01]  /*a700*/  MUFU.EX2 R130, R130 ;  /* 0x0000008200827308 */ /* 0x000e220000000800 */
[----:B------:R-:W-:Y:S01]  /*a710*/  F2FP.BF16.F32.PACK_AB R194, R141, R194 ;  /* 0x000000c28dc2723e */ /* 0x000fe200000010ff */
[----:B----4-:R-:W-:Y:S01]  /*a720*/  FADD.FTZ R21, R195, R112 ;  /* 0x00000070c3157221 */ /* 0x010fe20000010000 */
[----:B------:R-:W-:Y:S01]  /*a730*/  FADD.FTZ R116, R196, R115 ;  /* 0x00000073c4747221 */ /* 0x000fe20000010000 */
[C---:B-----5:R-:W-:Y:S02]  /*a740*/  F2FP.BF16.F32.PACK_AB R195, R138.reuse, R195 ;  /* 0x000000c38ac3723e */ /* 0x060fe400000010ff */
[----:B------:R-:W-:Y:S01]  /*a750*/  FADD.FTZ R112, R138, R21 ;  /* 0x000000158a707221 */ /* 0x000fe20000010000 */
[C---:B------:R-:W-:Y:S01]  /*a760*/  FADD.FTZ R115, R157.reuse, R116 ;  /* 0x000000749d737221 */ /* 0x040fe20000010000 */
[----:B------:R-:W1:Y:S01]  /*a770*/  MUFU.EX2 R134, R134 ;  /* 0x0000008600867308 */ /* 0x000e620000000800 */
[----:B------:R-:W-:Y:S01]  /*a780*/  F2FP.BF16.F32.PACK_AB R196, R157, R196 ;  /* 0x000000c49dc4723e */ /* 0x000fe200000010ff */
[----:B--2---:R-:W-:Y:S01]  /*a790*/  FADD.FTZ R21, R197, R112 ;  /* 0x00000070c5157221 */ /* 0x004fe20000010000 */
[----:B------:R-:W-:Y:S01]  /*a7a0*/  FADD.FTZ R112, R198, R115 ;  /* 0x00000073c6707221 */ /* 0x000fe20000010000 */
[----:B------:R-:W-:-:S04]  /*a7b0*/  F2FP.BF16.F32.PACK_AB R198, R129, R198 ;  /* 0x000000c681c6723e */ /* 0x000fc800000010ff */
[----:B------:R-:W2:Y:S01]  /*a7c0*/  MUFU.EX2 R199, R199 ;  /* 0x000000c700c77308 */ /* 0x000ea20000000800 */
[C---:B0-----:R-:W-:Y:S01]  /*a7d0*/  FADD.FTZ R21, R130.reuse, R21 ;  /* 0x0000001582157221 */ /* 0x041fe20000010000 */
[----:B------:R-:W-:-:S06]  /*a7e0*/  F2FP.BF16.F32.PACK_AB R197, R130, R197 ;  /* 0x000000c582c5723e */ /* 0x000fcc00000010ff */
[----:B------:R-:W0:Y:S01]  /*a7f0*/  MUFU.EX2 R201, R201 ;  /* 0x000000c900c97308 */ /* 0x000e220000000800 */
[----:B-1----:R-:W-:Y:S01]  /*a800*/  FADD.FTZ R116, R134, R21 ;  /* 0x0000001586747221 */ /* 0x002fe20000010000 */
[----:B------:R-:W-:-:S04]  /*a810*/  FADD.FTZ R21, R129, R112 ;  /* 0x0000007081157221 */ /* 0x000fc80000010000 */
[----:B------:R-:W-:Y:S01]  /*a820*/  FADD.FTZ R112, R200, R21 ;  /* 0x00000015c8707221 */ /* 0x000fe20000010000 */
[----:B------:R-:W-:Y:S01]  /*a830*/  F2FP.BF16.F32.PACK_AB R200, R121, R200 ;  /* 0x000000c879c8723e */ /* 0x000fe200000010ff */
[----:B------:R-:W1:Y:S01]  /*a840*/  MUFU.EX2 R12, R12 ;  /* 0x0000000c000c7308 */ /* 0x000e620000000800 */
[C---:B--2---:R-:W-:Y:S01]  /*a850*/  FADD.FTZ R116, R199.reuse, R116 ;  /* 0x00000074c7747221 */ /* 0x044fe20000010000 */
[----:B------:R-:W-:-:S06]  /*a860*/  F2FP.BF16.F32.PACK_AB R199, R199, R134 ;  /* 0x00000086c7c7723e */ /* 0x000fcc00000010ff */
[----:B------:R-:W2:Y:S01]  /*a870*/  MUFU.EX2 R203, R203 ;  /* 0x000000cb00cb7308 */ /* 0x000ea20000000800 */
[----:B0-----:R-:W-:-:S07]  /*a880*/  FADD.FTZ R21, R201, R116 ;  /* 0x00000074c9157221 */ /* 0x001fce0000010000 */
[----:B------:R-:W0:Y:S01]  /*a890*/  MUFU.EX2 R205, R205 ;  /* 0x000000cd00cd7308 */ /* 0x000e220000000800 */
[----:B-1----:R-:W-:-:S07]  /*a8a0*/  F2FP.BF16.F32.PACK_AB R201, R12, R201 ;  /* 0x000000c90cc9723e */ /* 0x002fce00000010ff */
[----:B------:R1:W-:Y:S01]  /*a8b0*/  MUFU.EX2 R108, R107 ;  /* 0x0000006b006c7308 */ /* 0x0003e20000000800 */
[----:B------:R-:W-:Y:S02]  /*a8c0*/  WARPGROUP.DEPBAR.LE gsb0, 0x0 ;  /* 0x00008000000079c5 */ /* 0x000fe40000010000 */
[----:B------:R3:W-:Y:S06]  /*a8d0*/  BAR.ARV R131, 0x100 ;  /* 0x000400830000751d */ /* 0x0007ec0000002000 */
[----:B-1----:R-:W-:Y:S01]  /*a8e0*/  FADD.FTZ R107, R121, R112 ;  /* 0x00000070796b7221 */ /* 0x002fe20000010000 */
[----:B------:R-:W-:Y:S01]  /*a8f0*/  FADD.FTZ R112, R12, R21 ;  /* 0x000000150c707221 */ /* 0x000fe20000010000 */
[----:B------:R-:W1:Y:S01]  /*a900*/  MUFU.EX2 R207, R207 ;  /* 0x000000cf00cf7308 */ /* 0x000e620000000800 */
[----:B------:R4:W-:Y:S01]  /*a910*/  @!P1 SYNCS.ARRIVE.TRANS64.RED.A1T0 RZ, [R133+URZ], RZ ;  /* 0x000000ff85ff99a7 */ /* 0x0009e2000810043f */
[----:B------:R-:W-:Y:S01]  /*a920*/  FADD.FTZ R116, R202, R107 ;  /* 0x0000006bca747221 */ /* 0x000fe20000010000 */
[----:B--2---:R-:W-:Y:S01]  /*a930*/  FADD.FTZ R21, R203, R112 ;  /* 0x00000070cb157221 */ /* 0x004fe20000010000 */
[----:B------:R-:W-:Y:S01]  /*a940*/  F2FP.BF16.F32.PACK_AB R218, R15, R104 ;  /* 0x000000680fda723e */ /* 0x000fe200000010ff */
[----:B------:R-:W-:Y:S01]  /*a950*/  FMUL.FTZ R24, R24, R20 ;  /* 0x0000001418187220 */ /* 0x000fe20000410000 */
[----:B------:R-:W-:Y:S01]  /*a960*/  FADD.FTZ R107, R125, R116 ;  /* 0x000000747d6b7221 */ /* 0x000fe20000010000 */
[----:B------:R-:W-:Y:S01]  /*a970*/  FADD.FTZ R112, R114, R21 ;  /* 0x0000001572707221 */ /* 0x000fe20000010000 */
[----:B------:R-:W2:Y:S01]  /*a980*/  MUFU.EX2 R106, R119 ;  /* 0x00000077006a7308 */ /* 0x000ea20000000800 */
[----:B----4-:R-:W-:-:S02]  /*a990*/  IMAD.U32 R133, RZ, RZ, UR7 ;  /* 0x00000007ff857e24 */ /* 0x010fc4000f8e00ff */
[----:B------:R-:W-:Y:S01]  /*a9a0*/  FADD.FTZ R116, R204, R107 ;  /* 0x0000006bcc747221 */ /* 0x000fe20000010000 */
[----:B0-----:R-:W-:Y:S01]  /*a9b0*/  FADD.FTZ R21, R205, R112 ;  /* 0x00000070cd157221 */ /* 0x001fe20000010000 */
[----:B------:R-:W-:Y:S01]  /*a9c0*/  R2UR UR7, R2 ;  /* 0x00000000020772ca */ /* 0x000fe200000e0000 */
[----:B------:R-:W-:Y:S02]  /*a9d0*/  @!P1 IMAD R133, R133, 0x8, R0 ;  /* 0x0000000885859824 */ /* 0x000fe400078e0200 */
[----:B------:R-:W-:Y:S01]  /*a9e0*/  FADD.FTZ R107, R113, R116 ;  /* 0x00000074716b7221 */ /* 0x000fe20000010000 */
[----:B------:R-:W-:Y:S01]  /*a9f0*/  FADD.FTZ R112, R98, R21 ;  /* 0x0000001562707221 */ /* 0x000fe20000010000 */
[----:B------:R-:W0:Y:S01]  /*aa00*/  MUFU.EX2 R209, R209 ;  /* 0x000000d100d17308 */ /* 0x000e220000000800 */
[----:B---3--:R-:W-:Y:S02]  /*aa10*/  @!P1 VIADD R131, R133, 0x34860 ;  /* 0x0003486085839836 */ /* 0x008fe40000000000 */
[----:B------:R-:W-:Y:S01]  /*aa20*/  FADD.FTZ R116, R206, R107 ;  /* 0x0000006bce747221 */ /* 0x000fe20000010000 */
[----:B-1----:R-:W-:Y:S01]  /*aa30*/  FADD.FTZ R21, R207, R112 ;  /* 0x00000070cf157221 */ /* 0x002fe20000010000 */
[-C--:B------:R-:W-:Y:S01]  /*aa40*/  FMUL.FTZ R25, R25, R20.reuse ;  /* 0x0000001419197220 */ /* 0x080fe20000410000 */
[-C--:B------:R-:W-:Y:S01]  /*aa50*/  FMUL.FTZ R28, R28, R20.reuse ;  /* 0x000000141c1c7220 */ /* 0x080fe20000410000 */
[----:B------:R-:W-:Y:S01]  /*aa60*/  @!P1 PRMT R131, RZ, 0x654, R131 ;  /* 0x00000654ff839816 */ /* 0x000fe20000000083 */
[-C--:B------:R-:W-:Y:S01]  /*aa70*/  FMUL.FTZ R29, R29, R20.reuse ;  /* 0x000000141d1d7220 */ /* 0x080fe20000410000 */
[----:B------:R-:W1:Y:S01]  /*aa80*/  MUFU.EX2 R110, R110 ;  /* 0x0000006e006e7308 */ /* 0x000e620000000800 */
[----:B--2---:R-:W-:Y:S01]  /*aa90*/  FADD.FTZ R112, R106, R21 ;  /* 0x000000156a707221 */ /* 0x004fe20000010000 */
[----:B------:R2:W-:Y:S01]  /*aaa0*/  @!P1 SYNCS.ARRIVE.TRANS64.RED.A1T0 RZ, [R131+URZ], RZ ;  /* 0x000000ff83ff99a7 */ /* 0x0005e2000810043f */
[-C--:B------:R-:W-:Y:S01]  /*aab0*/  FMUL.FTZ R32, R32, R20.reuse ;  /* 0x0000001420207220 */ /* 0x080fe20000410000 */
[-C--:B------:R-:W-:Y:S01]  /*aac0*/  FMUL.FTZ R33, R33, R20.reuse ;  /* 0x0000001421217220 */ /* 0x080fe20000410000 */
[-C--:B------:R-:W-:Y:S01]  /*aad0*/  FMUL.FTZ R36, R36, R20.reuse ;  /* 0x0000001424247220 */ /* 0x080fe20000410000 */
[-C--:B------:R-:W-:Y:S01]  /*aae0*/  FMUL.FTZ R37, R37, R20.reuse ;  /* 0x0000001425257220 */ /* 0x080fe20000410000 */
[-C--:B------:R-:W-:Y:S01]  /*aaf0*/  FMUL.FTZ R40, R40, R20.reuse ;  /* 0x0000001428287220 */ /* 0x080fe20000410000 */
[----:B------:R3:W-:Y:S01]  /*ab00*/  MUFU.EX2 R213, R99 ;  /* 0x0000006300d57308 */ /* 0x0007e20000000800 */
[----:B0-----:R-:W-:Y:S01]  /*ab10*/  FADD.FTZ R21, R209, R112 ;  /* 0x00000070d1157221 */ /* 0x001fe20000010000 */
[-C--:B------:R-:W-:Y:S01]  /*ab20*/  FMUL.FTZ R41, R41, R20.reuse ;  /* 0x0000001429297220 */ /* 0x080fe20000410000 */
[-C--:B------:R-:W-:Y:S01]  /*ab30*/  FMUL.FTZ R44, R44, R20.reuse ;  /* 0x000000142c2c7220 */ /* 0x080fe20000410000 */
[-C--:B------:R-:W-:Y:S01]  /*ab40*/  FMUL.FTZ R45, R45, R20.reuse ;  /* 0x000000142d2d7220 */ /* 0x080fe20000410000 */
[----:B------:R-:W-:Y:S01]  /*ab50*/  FADD.FTZ R21, R108, R21 ;  /* 0x000000156c157221 */ /* 0x000fe20000010000 */
[-C--:B------:R-:W-:Y:S01]  /*ab60*/  FMUL.FTZ R48, R48, R20.reuse ;  /* 0x0000001430307220 */ /* 0x080fe20000410000 */
[-C--:B------:R-:W-:Y:S01]  /*ab70*/  FMUL.FTZ R49, R49, R20.reuse ;  /* 0x0000001431317220 */ /* 0x080fe20000410000 */
[----:B------:R-:W0:Y:S01]  /*ab80*/  MUFU.EX2 R111, R111 ;  /* 0x0000006f006f7308 */ /* 0x000e220000000800 */
[----:B---3--:R-:W-:Y:S01]  /*ab90*/  FADD.FTZ R99, R117, R116 ;  /* 0x0000007475637221 */ /* 0x008fe20000010000 */
[-C--:B------:R-:W-:Y:S01]  /*aba0*/  FMUL.FTZ R52, R52, R20.reuse ;  /* 0x0000001434347220 */ /* 0x080fe20000410000 */
[-C--:B------:R-:W-:Y:S01]  /*abb0*/  FMUL.FTZ R53, R53, R20.reuse ;  /* 0x0000001435357220 */ /* 0x080fe20000410000 */
[-C--:B------:R-:W-:Y:S01]  /*abc0*/  FMUL.FTZ R56, R56, R20.reuse ;  /* 0x0000001438387220 */ /* 0x080fe20000410000 */
[-C--:B------:R-:W-:Y:S01]  /*abd0*/  FMUL.FTZ R57, R57, R20.reuse ;  /* 0x0000001439397220 */ /* 0x080fe20000410000 */
[-C--:B------:R-:W-:Y:S01]  /*abe0*/  FMUL.FTZ R60, R60, R20.reuse ;  /* 0x000000143c3c7220 */ /* 0x080fe20000410000 */
[-C--:B------:R-:W-:Y:S01]  /*abf0*/  FMUL.FTZ R61, R61, R20.reuse ;  /* 0x000000143d3d7220 */ /* 0x080fe20000410000 */
[----:B------:R3:W-:Y:S01]  /*ac00*/  MUFU.EX2 R215, R102 ;  /* 0x0000006600d77308 */ /* 0x0007e20000000800 */
[-C--:B------:R-:W-:Y:S01]  /*ac10*/  FMUL.FTZ R64, R64, R20.reuse ;  /* 0x0000001440407220 */ /* 0x080fe20000410000 */
[-C--:B------:R-:W-:Y:S01]  /*ac20*/  FMUL.FTZ R65, R65, R20.reuse ;  /* 0x0000001441417220 */ /* 0x080fe20000410000 */
[-C--:B------:R-:W-:Y:S01]  /*ac30*/  FMUL.FTZ R68, R68, R20.reuse ;  /* 0x0000001444447220 */ /* 0x080fe20000410000 */
[-C--:B------:R-:W-:Y:S01]  /*ac40*/  FMUL.FTZ R69, R69, R20.reuse ;  /* 0x0000001445457220 */ /* 0x080fe20000410000 */
[-C--:B------:R-:W-:Y:S01]  /*ac50*/  FMUL.FTZ R72, R72, R20.reuse ;  /* 0x0000001448487220 */ /* 0x080fe20000410000 */
[-C--:B------:R-:W-:Y:S01]  /*ac60*/  FMUL.FTZ R73, R73, R20.reuse ;  /* 0x0000001449497220 */ /* 0x080fe20000410000 */
[-C--:B------:R-:W-:Y:S01]  /*ac70*/  FMUL.FTZ R76, R76, R20.reuse ;  /* 0x000000144c4c7220 */ /* 0x080fe20000410000 */
[----:B------:R-:W4:Y:S01]  /*ac80*/  MUFU.EX2 R13, R13 ;  /* 0x0000000d000d7308 */ /* 0x000f220000000800 */
[----:B---3--:R-:W-:Y:S01]  /*ac90*/  FADD.FTZ R102, R208, R99 ;  /* 0x00000063d0667221 */ /* 0x008fe20000010000 */
[-C--:B------:R-:W-:Y:S01]  /*aca0*/  FMUL.FTZ R77, R77, R20.reuse ;  /* 0x000000144d4d7220 */ /* 0x080fe20000410000 */
[-C--:B------:R-:W-:Y:S01]  /*acb0*/  FMUL.FTZ R80, R80, R20.reuse ;  /* 0x0000001450507220 */ /* 0x080fe20000410000 */
[-C--:B------:R-:W-:Y:S01]  /*acc0*/  FMUL.FTZ R81, R81, R20.reuse ;  /* 0x0000001451517220 */ /* 0x080fe20000410000 */
[----:B------:R-:W-:Y:S01]  /*acd0*/  FADD.FTZ R99, R105, R102 ;  /* 0x0000006669637221 */ /* 0x000fe20000010000 */
[----:B-1----:R-:W-:Y:S01]  /*ace0*/  FADD.FTZ R102, R110, R21 ;  /* 0x000000156e667221 */ /* 0x002fe20000010000 */
[-C--:B------:R-:W-:Y:S01]  /*acf0*/  FMUL.FTZ R84, R84, R20.reuse ;  /* 0x0000001454547220 */ /* 0x080fe20000410000 */
[----:B------:R-:W1:Y:S01]  /*ad00*/  MUFU.EX2 R103, R103 ;  /* 0x0000006700677308 */ /* 0x000e620000000800 */
[----:B------:R-:W-:Y:S01]  /*ad10*/  FADD.FTZ R12, R210, R99 ;  /* 0x00000063d20c7221 */ /* 0x000fe20000010000 */
[----:B0-----:R-:W-:Y:S01]  /*ad20*/  FADD.FTZ R102, R111, R102 ;  /* 0x000000666f667221 */ /* 0x001fe20000010000 */
[----:B------:R-:W-:Y:S01]  /*ad30*/  FMUL.FTZ R85, R85, R20 ;  /* 0x0000001455557220 */ /* 0x000fe20000410000 */
[----:B------:R-:W-:Y:S01]  /*ad40*/  F2FP.BF16.F32.PACK_AB R202, R125, R202 ;  /* 0x000000ca7dca723e */ /* 0x000fe200000010ff */
[----:B------:R-:W-:Y:S01]  /*ad50*/  FADD.FTZ R21, R109, R12 ;  /* 0x0000000c6d157221 */ /* 0x000fe20000010000 */
[----:B------:R-:W-:Y:S01]  /*ad60*/  F2FP.BF16.F32.PACK_AB R203, R114, R203 ;  /* 0x000000cb72cb723e */ /* 0x000fe200000010ff */
[-C--:B------:R-:W-:Y:S01]  /*ad70*/  FMUL.FTZ R26, R26, R93.reuse ;  /* 0x0000005d1a1a7220 */ /* 0x080fe20000410000 */
[----:B------:R-:W0:Y:S01]  /*ad80*/  MUFU.EX2 R217, R90 ;  /* 0x0000005a00d97308 */ /* 0x000e220000000800 */
[----:B------:R-:W-:Y:S01]  /*ad90*/  FADD.FTZ R12, R96, R21 ;  /* 0x00000015600c7221 */ /* 0x000fe20000010000 */
[----:B----4-:R-:W-:Y:S01]  /*ada0*/  FADD.FTZ R102, R13, R102 ;  /* 0x000000660d667221 */ /* 0x010fe20000010000 */
[----:B------:R-:W-:Y:S01]  /*adb0*/  F2FP.BF16.F32.PACK_AB R204, R113, R204 ;  /* 0x000000cc71cc723e */ /* 0x000fe200000010ff */
[----:B------:R-:W-:Y:S01]  /*adc0*/  FMUL.FTZ R27, R27, R93 ;  /* 0x0000005d1b1b7220 */ /* 0x000fe20000410000 */
[----:B------:R-:W-:Y:S01]  /*add0*/  FADD.FTZ R21, R97, R12 ;  /* 0x0000000c61157221 */ /* 0x000fe20000010000 */
[C---:B------:R-:W-:Y:S01]  /*ade0*/  FADD.FTZ R102, R213.reuse, R102 ;  /* 0x00000066d5667221 */ /* 0x040fe20000010000 */
[----:B------:R-:W-:Y:S01]  /*adf0*/  F2FP.BF16.F32.PACK_AB R213, R213, R13 ;  /* 0x0000000dd5d5723e */ /* 0x000fe200000010ff */
[----:B------:R-:W3:Y:S01]  /*ae00*/  MUFU.EX2 R91, R91 ;  /* 0x0000005b005b7308 */ /* 0x000ee20000000800 */
[----:B------:R-:W-:Y:S01]  /*ae10*/  FADD.FTZ R12, R100, R21 ;  /* 0x00000015640c7221 */ /* 0x000fe20000010000 */
[----:B------:R-:W-:Y:S01]  /*ae20*/  FADD.FTZ R102, R215, R102 ;  /* 0x00000066d7667221 */ /* 0x000fe20000010000 */
[----:B------:R-:W-:Y:S01]  /*ae30*/  F2FP.BF16.F32.PACK_AB R205, R98, R205 ;  /* 0x000000cd62cd723e */ /* 0x000fe200000010ff */
[----:B------:R-:W-:Y:S01]  /*ae40*/  FMUL.FTZ R30, R30, R93 ;  /* 0x0000005d1e1e7220 */ /* 0x000fe20000410000 */
[----:B------:R-:W-:Y:S01]  /*ae50*/  FADD.FTZ R21, R101, R12 ;  /* 0x0000000c65157221 */ /* 0x000fe20000010000 */
[----:B-1----:R-:W-:Y:S01]  /*ae60*/  FADD.FTZ R102, R103, R102 ;  /* 0x0000006667667221 */ /* 0x002fe20000010000 */
[----:B------:R-:W-:Y:S01]  /*ae70*/  F2FP.BF16.F32.PACK_AB R206, R117, R206 ;  /* 0x000000ce75ce723e */ /* 0x000fe200000010ff */
[----:B------:R-:W1:Y:S01]  /*ae80*/  MUFU.EX2 R219, R94 ;  /* 0x0000005e00db7308 */ /* 0x000e620000000800 */
[----:B------:R-:W-:Y:S01]  /*ae90*/  FADD.FTZ R12, R88, R21 ;  /* 0x00000015580c7221 */ /* 0x000fe20000010000 */
[----:B0-----:R-:W-:Y:S01]  /*aea0*/  FADD.FTZ R102, R217, R102 ;  /* 0x00000066d9667221 */ /* 0x001fe20000010000 */
[----:B------:R-:W-:Y:S01]  /*aeb0*/  F2FP.BF16.F32.PACK_AB R207, R106, R207 ;  /* 0x000000cf6acf723e */ /* 0x000fe200000010ff */
[-C--:B------:R-:W-:Y:S01]  /*aec0*/  FMUL.FTZ R31, R31, R93.reuse ;  /* 0x0000005d1f1f7220 */ /* 0x080fe20000410000 */
[----:B------:R-:W-:Y:S01]  /*aed0*/  FADD.FTZ R13, R89, R12 ;  /* 0x0000000c590d7221 */ /* 0x000fe20000010000 */
[----:B------:R-:W-:Y:S01]  /*aee0*/  F2FP.BF16.F32.PACK_AB R208, R105, R208 ;  /* 0x000000d069d0723e */ /* 0x000fe200000010ff */
[----:B------:R-:W-:Y:S01]  /*aef0*/  FMUL.FTZ R34, R34, R93 ;  /* 0x0000005d22227220 */ /* 0x000fe20000410000 */
[----:B------:R-:W0:Y:S01]  /*af00*/  MUFU.EX2 R95, R95 ;  /* 0x0000005f005f7308 */ /* 0x000e220000000800 */
[----:B---3--:R-:W-:Y:S01]  /*af10*/  FADD.FTZ R102, R91, R102 ;  /* 0x000000665b667221 */ /* 0x008fe20000010000 */
[----:B------:R-:W-:Y:S01]  /*af20*/  FADD.FTZ R12, R104, R13 ;  /* 0x0000000d680c7221 */ /* 0x000fe20000010000 */
[----:B------:R-:W-:Y:S01]  /*af30*/  F2FP.BF16.F32.PACK_AB R209, R108, R209 ;  /* 0x000000d16cd1723e */ /* 0x000fe200000010ff */
[-C--:B------:R-:W-:Y:S01]  /*af40*/  FMUL.FTZ R35, R35, R93.reuse ;  /* 0x0000005d23237220 */ /* 0x080fe20000410000 */
[----:B------:R-:W-:Y:S01]  /*af50*/  F2FP.BF16.F32.PACK_AB R210, R109, R210 ;  /* 0x000000d26dd2723e */ /* 0x000fe200000010ff */
[----:B------:R-:W-:Y:S01]  /*af60*/  FADD.FTZ R13, R15, R12 ;  /* 0x0000000c0f0d7221 */ /* 0x000fe20000010000 */
[----:B------:R-:W-:Y:S01]  /*af70*/  F2FP.BF16.F32.PACK_AB R211, R111, R110 ;  /* 0x0000006e6fd3723e */ /* 0x000fe200000010ff */
[----:B------:R-:W-:Y:S01]  /*af80*/  FMUL.FTZ R38, R38, R93 ;  /* 0x0000005d26267220 */ /* 0x000fe20000410000 */
[----:B-1----:R-:W-:Y:S01]  /*af90*/  FADD.FTZ R102, R219, R102 ;  /* 0x00000066db667221 */ /* 0x002fe20000010000 */
[----:B------:R-:W-:Y:S01]  /*afa0*/  F2FP.BF16.F32.PACK_AB R215, R103, R215 ;  /* 0x000000d767d7723e */ /* 0x000fe200000010ff */
[-C--:B------:R-:W-:Y:S01]  /*afb0*/  FMUL.FTZ R39, R39, R93.reuse ;  /* 0x0000005d27277220 */ /* 0x080fe20000410000 */
[----:B------:R-:W-:Y:S01]  /*afc0*/  F2FP.BF16.F32.PACK_AB R216, R89, R88 ;  /* 0x0000005859d8723e */ /* 0x000fe200000010ff */
[----:B------:R-:W-:Y:S01]  /*afd0*/  FMUL.FTZ R42, R42, R93 ;  /* 0x0000005d2a2a7220 */ /* 0x000fe20000410000 */
[----:B------:R-:W-:Y:S01]  /*afe0*/  F2FP.BF16.F32.PACK_AB R217, R91, R217 ;  /* 0x000000d95bd9723e */ /* 0x000fe200000010ff */
[-C--:B------:R-:W-:Y:S01]  /*aff0*/  FMUL.FTZ R43, R43, R93.reuse ;  /* 0x0000005d2b2b7220 */ /* 0x080fe20000410000 */
[----:B------:R-:W-:Y:S01]  /*b000*/  FMUL.FTZ R46, R46, R93 ;  /* 0x0000005d2e2e7220 */ /* 0x000fe20000410000 */
[C---:B0-----:R-:W-:Y:S01]  /*b010*/  FADD.FTZ R12, R95.reuse, R102 ;  /* 0x000000665f0c7221 */ /* 0x041fe20000010000 */
        /* <DEDUP_REMOVED lines=22> */
[----:B------:R-:W-:-:S02]  /*b180*/  IMAD.MOV.U32 R20, RZ, RZ, R16 ;  /* 0x000000ffff147224 */ /* 0x000fc400078e0010 */
[----:B------:R-:W-:Y:S02]  /*b190*/  IMAD.MOV.U32 R15, RZ, RZ, R92 ;  /* 0x000000ffff0f7224 */ /* 0x000fe400078e005c */
[----:B------:R-:W-:Y:S01]  /*b1a0*/  IMAD.MOV.U32 R21, RZ, RZ, R10 ;  /* 0x000000ffff157224 */ /* 0x000fe200078e000a */
[----:B--2---:R-:W-:Y:S06]  /*b1b0*/  @P2 BRA `(.L_x_379) ;  /* 0xffffffb400182947 */ /* 0x004fec000383ffff */
.L_x_370:
[----:B------:R-:W-:Y:S06]  /*b1c0*/  BAR.ARV 0x8, 0x180 ;  /* 0x0206000000007b1d */ /* 0x000fec0000002000 */
[----:B------:R-:W-:Y:S05]  /*b1d0*/  @!P0 BRA `(.L_x_380) ;  /* 0x0000000000048947 */ /* 0x000fea0003800000 */
[----:B------:R-:W-:Y:S01]  /*b1e0*/  BPT.TRAP 0x1 ;  /* 0x000000040000795c */ /* 0x000fe20000300000 */
.L_x_380:
[----:B------:R-:W-:Y:S01]  /*b1f0*/  IMAD R8, R2, 0x8, R0 ;  /* 0x0000000802087824 */ /* 0x000fe200078e0200 */
[----:B------:R-:W-:-:S04]  /*b200*/  SHF.L.U32 R3, R16, 0x1f, RZ ;  /* 0x0000001f10037819 */ /* 0x000fc800000006ff */
[----:B------:R0:W1:Y:S01]  /*b210*/  SYNCS.PHASECHK.TRANS64.TRYWAIT P2, [R8+URZ+0x34850], R3 ;  /* 0x03485003080075a7 */ /* 0x000062000804017f */
[----:B------:R-:W-:Y:S05]  /*b220*/  @!P0 BRA `(.L_x_381) ;  /* 0x0000000000048947 */ /* 0x000fea0003800000 */
[----:B------:R-:W-:Y:S01]  /*b230*/  BPT.TRAP 0x1 ;  /* 0x000000040000795c */ /* 0x000fe20000300000 */
.L_x_381:
[----:B-1----:R-:W-:Y:S05]  /*b240*/  @P2 BRA `(.L_x_382) ;  /* 0x0000000000082947 */ /* 0x002fea0003800000 */
[----:B------:R-:W1:Y:S02]  /*b250*/  SYNCS.PHASECHK.TRANS64.TRYWAIT P0, [R8+URZ+0x34850], R3 ;  /* 0x03485003080075a7 */ /* 0x000e64000800017f */
[----:B-1----:R-:W-:Y:S05]  /*b260*/  @!P0 BRA `(.L_x_383) ;  /* 0x0000008800548947 */ /* 0x002fea0003800000 */
.L_x_382:
[----:B------:R-:W-:Y:S05]  /*b270*/  WARPSYNC.ALL ;  /* 0x0000000000007948 */ /* 0x000fea0003800000 */
[----:B------:R-:W-:Y:S01]  /*b280*/  VIADD R0, R0, 0x400 ;  /* 0x0000040000007836 */ /* 0x000fe20000000000 */
[----:B------:R-:W-:Y:S01]  /*b290*/  WARPGROUP.ARRIVE ;  /* 0x00000000000079c5 */ /* 0x000fe20000000000 */
[----:B------:R-:W-:Y:S01]  /*b2a0*/  IMAD.MOV.U32 R7, RZ, RZ, 0x40000040 ;  /* 0x40000040ff077424 */ /* 0x000fe200078e00ff */
[----:B01----:R-:W-:Y:S01]  /*b2b0*/  SHFL.BFLY PT, R3, R12, 0x2, 0x1f ;  /* 0x0c401f000c037f89 */ /* 0x003fe200000e0000 */
[----:B------:R-:W-:Y:S01]  /*b2c0*/  VIADD R9, R2, 0x1 ;  /* 0x0000000102097836 */ /* 0x000fe20000000000 */
[----:B------:R-:W-:Y:S01]  /*b2d0*/  SHF.R.U32.HI R0, RZ, 0x4, R0 ;  /* 0x00000004ff007819 */ /* 0x000fe20000011600 */
[----:B------:R-:W-:-:S02]  /*b2e0*/  @!P1 VIADD R8, R8, 0x34860 ;  /* 0x0003486008089836 */ /* 0x000fc40000000000 */
[----:B------:R-:W-:Y:S01]  /*b2f0*/  VIADD R225, R225, 0x1 ;  /* 0x00000001e1e17836 */ /* 0x000fe20000000000 */
[----:B------:R-:W-:Y:S02]  /*b300*/  LOP3.LUT R0, R0, 0x3fff, RZ, 0xc0, !PT ;  /* 0x00003fff00007812 */ /* 0x000fe400078ec0ff */
[----:B------:R-:W-:Y:S02]  /*b310*/  ISETP.NE.AND P2, PT, R9, 0x2, PT ;  /* 0x000000020900780c */ /* 0x000fe40003f45270 */
[----:B------:R-:W-:Y:S02]  /*b320*/  LOP3.LUT R5, R0, 0x5800000, RZ, 0xfc, !PT ;  /* 0x0580000000057812 */ /* 0x000fe400078efcff */
[----:B------:R-:W0:Y:S01]  /*b330*/  SHFL.BFLY PT, R0, R13, 0x2, 0x1f ;  /* 0x0c401f000d007f89 */ /* 0x000e2200000e0000 */
[----:B------:R-:W-:Y:S02]  /*b340*/  @!P1 PRMT R8, RZ, 0x654, R8 ;  /* 0x00000654ff089816 */ /* 0x000fe40000000008 */
[----:B------:R-:W-:-:S02]  /*b350*/  IMAD R4, R2, 0xb00, R5 ;  /* 0x00000b0002047824 */ /* 0x000fc400078e0205 */
[----:B------:R-:W-:Y:S02]  /*b360*/  IMAD.MOV.U32 R5, RZ, RZ, 0x40000040 ;  /* 0x40000040ff057424 */ /* 0x000fe400078e00ff */
[C---:B------:R-:W-:Y:S01]  /*b370*/  VIADD R6, R4.reuse, 0x80 ;  /* 0x0000008004067836 */ /* 0x040fe20000000000 */
[----:B------:R-:W-:Y:S01]  /*b380*/  R2UR UR6, R4 ;  /* 0x00000000040672ca */ /* 0x000fe200000e0000 */
[----:B------:R-:W-:Y:S01]  /*b390*/  IMAD.MOV.U32 R2, RZ, RZ, RZ ;  /* 0x000000ffff027224 */ /* 0x000fe200078e00ff */
[----:B------:R-:W-:Y:S01]  /*b3a0*/  R2UR UR7, R5 ;  /* 0x00000000050772ca */ /* 0x000fe200000e0000 */
[----:B------:R-:W-:-:S12]  /*b3b0*/  IMAD.MOV.U32 R5, RZ, RZ, 0x40000040 ;  /* 0x40000040ff057424 */ /* 0x000fd800078e00ff */
[----:B------:R-:W-:Y:S01]  /*b3c0*/  HGMMA.64x128x16.F32.BF16 R24, R176, gdesc[UR4].tnspB, R24, gsb0 ;  /* 0x41e00004b0187df0 */ /* 0x000fe20008001818 */
[----:B------:R-:W-:Y:S01]  /*b3d0*/  R2UR UR6, R6 ;  /* 0x00000000060672ca */ /* 0x000fe200000e0000 */
[----:B------:R-:W-:Y:S01]  /*b3e0*/  VIADD R6, R4, 0x100 ;  /* 0x0000010004067836 */ /* 0x000fe20000000000 */
[----:B------:R-:W-:Y:S01]  /*b3f0*/  R2UR UR7, R7 ;  /* 0x00000000070772ca */ /* 0x000fe200000e0000 */
[----:B------:R-:W-:Y:S02]  /*b400*/  IMAD.MOV.U32 R7, RZ, RZ, 0x40000040 ;  /* 0x40000040ff077424 */ /* 0x000fe400078e00ff */
[----:B0-----:R-:W-:Y:S01]  /*b410*/  FADD.FTZ R0, R0, R13 ;  /* 0x0000000d00007221 */ /* 0x001fe20000010000 */
[----:B------:R-:W-:Y:S02]  /*b420*/  WARPGROUP.DEPBAR.LE gsb0, 0x0 ;  /* 0x00008000000079c5 */ /* 0x000fe40000010000 */
[----:B------:R-:W-:-:S07]  /*b430*/  WARPGROUP.ARRIVE ;  /* 0x00000000000079c5 */ /* 0x000fce0000000000 */
[----:B------:R-:W-:Y:S01]  /*b440*/  HGMMA.64x128x16.F32.BF16 R24, R180, gdesc[UR4].tnspB, R24, gsb0 ;  /* 0x41e00004b4187df0 */ /* 0x000fe20008001818 */
[----:B------:R-:W-:Y:S01]  /*b450*/  R2UR UR6, R6 ;  /* 0x00000000060672ca */ /* 0x000fe200000e0000 */
[----:B------:R-:W-:Y:S01]  /*b460*/  VIADD R6, R4, 0x180 ;  /* 0x0000018004067836 */ /* 0x000fe20000000000 */
[----:B------:R-:W-:Y:S01]  /*b470*/  R2UR UR7, R7 ;  /* 0x00000000070772ca */ /* 0x000fe200000e0000 */
[----:B------:R-:W-:Y:S01]  /*b480*/  IMAD.MOV.U32 R7, RZ, RZ, 0x40000040 ;  /* 0x40000040ff077424 */ /* 0x000fe200078e00ff */
[----:B------:R-:W-:Y:S02]  /*b490*/  WARPGROUP.DEPBAR.LE gsb0, 0x0 ;  /* 0x00008000000079c5 */ /* 0x000fe40000010000 */
[----:B------:R-:W-:-:S09]  /*b4a0*/  WARPGROUP.ARRIVE ;  /* 0x00000000000079c5 */ /* 0x000fd20000000000 */
        /* <DEDUP_REMOVED lines=37> */
[C---:B------:R-:W-:Y:S01]  /*b700*/  VIADD R6, R4.reuse, 0x480 ;  /* 0x0000048004067836 */ /* 0x040fe20000000000 */
[----:B------:R-:W-:Y:S01]  /*b710*/  R2UR UR7, R7 ;  /* 0x00000000070772ca */ /* 0x000fe200000e0000 */
[----:B------:R-:W-:Y:S02]  /*b720*/  IMAD.MOV.U32 R7, RZ, RZ, 0x40000040 ;  /* 0x40000040ff077424 */ /* 0x000fe400078e00ff */
[----:B------:R-:W-:Y:S01]  /*b730*/  VIADD R4, R4, 0x500 ;  /* 0x0000050004047836 */ /* 0x000fe20000000000 */
[----:B------:R-:W-:Y:S02]  /*b740*/  WARPGROUP.DEPBAR.LE gsb0, 0x0 ;  /* 0x00008000000079c5 */ /* 0x000fe40000010000 */
[----:B------:R-:W-:-:S07]  /*b750*/  WARPGROUP.ARRIVE ;  /* 0x00000000000079c5 */ /* 0x000fce0000000000 */
[----:B------:R-:W-:Y:S01]  /*b760*/  HGMMA.64x128x16.F32.BF16 R24, R208, gdesc[UR4].tnspB, R24, gsb0 ;  /* 0x41e00004d0187df0 */ /* 0x000fe20008001818 */
[----:B------:R-:W-:Y:S02]  /*b770*/  R2UR UR6, R6 ;  /* 0x00000000060672ca */ /* 0x000fe400000e0000 */
[----:B------:R-:W-:Y:S01]  /*b780*/  R2UR UR7, R7 ;  /* 0x00000000070772ca */ /* 0x000fe200000e0000 */
[----:B------:R-:W-:Y:S02]  /*b790*/  WARPGROUP.DEPBAR.LE gsb0, 0x0 ;  /* 0x00008000000079c5 */ /* 0x000fe40000010000 */
[----:B------:R-:W-:-:S10]  /*b7a0*/  WARPGROUP.ARRIVE ;  /* 0x00000000000079c5 */ /* 0x000fd40000000000 */
[----:B------:R-:W-:Y:S01]  /*b7b0*/  HGMMA.64x128x16.F32.BF16 R24, R212, gdesc[UR4].tnspB, R24, gsb0 ;  /* 0x41e00004d4187df0 */ /* 0x000fe20008001818 */
[----:B------:R-:W-:Y:S01]  /*b7c0*/  R2UR UR6, R4 ;  /* 0x00000000040672ca */ /* 0x000fe200000e0000 */
[----:B------:R-:W-:Y:S01]  /*b7d0*/  FADD.FTZ R4, R3, R12 ;  /* 0x0000000c03047221 */ /* 0x000fe20000010000 */
[----:B------:R-:W-:Y:S01]  /*b7e0*/  R2UR UR7, R5 ;  /* 0x00000000050772ca */ /* 0x000fe200000e0000 */
[----:B------:R-:W0:Y:S04]  /*b7f0*/  SHFL.BFLY PT, R3, R0, 0x1, 0x1f ;  /* 0x0c201f0000037f89 */ /* 0x000e2800000e0000 */
[----:B------:R-:W1:Y:S01]  /*b800*/  SHFL.BFLY PT, R5, R4, 0x1, 0x1f ;  /* 0x0c201f0004057f89 */ /* 0x000e6200000e0000 */
[----:B0-----:R-:W-:Y:S01]  /*b810*/  FADD.FTZ R14, R0, R3 ;  /* 0x00000003000e7221 */ /* 0x001fe20000010000 */
[----:B------:R-:W-:Y:S01]  /*b820*/  SEL R3, RZ, 0x1, P2 ;  /* 0x00000001ff037807 */ /* 0x000fe20001000000 */
[----:B------:R-:W-:-:S02]  /*b830*/  IMAD.MOV.U32 R0, RZ, RZ, -0x800000 ;  /* 0xff800000ff007424 */ /* 0x000fc400078e00ff */
[----:B-1----:R-:W-:Y:S01]  /*b840*/  FADD.FTZ R15, R4, R5 ;  /* 0x00000005040f7221 */ /* 0x002fe20000010000 */
[----:B------:R-:W-:Y:S01]  /*b850*/  FSETP.NE.FTZ.AND P0, PT, R14, RZ, PT ;  /* 0x000000ff0e00720b */ /* 0x000fe20003f15000 */
[----:B------:R-:W-:Y:S01]  /*b860*/  IMAD.MOV.U32 R4, RZ, RZ, RZ ;  /* 0x000000ffff047224 */ /* 0x000fe200078e00ff */
[----:B------:R-:W-:Y:S01]  /*b870*/  LOP3.LUT R16, R16, R3, RZ, 0x3c, !PT ;  /* 0x0000000310107212 */ /* 0x000fe200078e3cff */
[----:B------:R-:W-:Y:S01]  /*b880*/  IMAD.MOV.U32 R3, RZ, RZ, -0x800000 ;  /* 0xff800000ff037424 */ /* 0x000fe200078e00ff */
[----:B------:R-:W-:-:S09]  /*b890*/  FSETP.NE.FTZ.AND P3, PT, R15, RZ, PT ;  /* 0x000000ff0f00720b */ /* 0x000fd20003f75000 */
[----:B------:R-:W0:Y:S01]  /*b8a0*/  @P0 MUFU.LG2 R6, R14 ;  /* 0x0000000e00060308 */ /* 0x000e220000000c00 */
[----:B------:R-:W-:-:S03]  /*b8b0*/  @P0 FMUL.FTZ R5, R11, 0.69314718246459960938 ;  /* 0x3f3172180b050820 */ /* 0x000fc60000410000 */
[----:B------:R-:W-:-:S04]  /*b8c0*/  @P3 FMUL.FTZ R12, R11, 0.69314718246459960938 ;  /* 0x3f3172180b0c3820 */ /* 0x000fc80000410000 */
[----:B------:R-:W1:Y:S08]  /*b8d0*/  @P3 MUFU.LG2 R7, R15 ;  /* 0x0000000f00073308 */ /* 0x000e700000000c00 */
[----:B------:R-:W2:Y:S01]  /*b8e0*/  @P0 MUFU.RCP R2, R14 ;  /* 0x0000000e00020308 */ /* 0x000ea20000001000 */
[----:B0-----:R-:W-:-:S04]  /*b8f0*/  @P0 FMUL.FTZ R6, R6, 0.69314718246459960938 ;  /* 0x3f31721806060820 */ /* 0x001fc80000410000 */
[----:B------:R-:W-:Y:S01]  /*b900*/  @P0 FFMA.FTZ R0, R5, R10, R6 ;  /* 0x0000000a05000223 */ /* 0x000fe20000010006 */
[----:B------:R-:W-:Y:S02]  /*b910*/  PLOP3.LUT P0, PT, PT, PT, PT, 0x8, 0x0 ;  /* 0x000000000000781c */ /* 0x000fe40003f0e170 */
[----:B------:R-:W0:Y:S01]  /*b920*/  @P3 MUFU.RCP R4, R15 ;  /* 0x0000000f00043308 */ /* 0x000e220000001000 */
[----:B-1----:R-:W-:-:S04]  /*b930*/  @P3 FMUL.FTZ R7, R7, 0.69314718246459960938 ;  /* 0x3f31721807073820 */ /* 0x002fc80000410000 */
[----:B------:R-:W-:Y:S01]  /*b940*/  @P3 FFMA.FTZ R3, R12, R92, R7 ;  /* 0x0000005c0c033223 */ /* 0x000fe20000010007 */
[----:B------:R-:W-:Y:S02]  /*b950*/  WARPGROUP.DEPBAR.LE gsb0, 0x0 ;  /* 0x00008000000079c5 */ /* 0x000fe40000010000 */
[----:B------:R-:W-:-:S06]  /*b960*/  WARPGROUP.ARRIVE ;  /* 0x00000000000079c5 */ /* 0x000fcc0000000000 */
[----:B------:R-:W-:Y:S03]  /*b970*/  HGMMA.64x128x16.F32.BF16 R24, R216, gdesc[UR4].tnspB, R24, gsb0 ;  /* 0x41e00004d8187df0 */ /* 0x000fe60008001818 */
[----:B------:R-:W-:Y:S02]  /*b980*/  WARPGROUP.DEPBAR.LE gsb0, 0x0 ;  /* 0x00008000000079c5 */ /* 0x000fe40000010000 */
        /* <DEDUP_REMOVED lines=9> */
[----:B------:R0:W-:Y:S01]  /*ba20*/  @!P1 SYNCS.ARRIVE.TRANS64.RED.A1T0 RZ, [R8+URZ], RZ ;  /* 0x000000ff08ff99a7 */ /* 0x0001e2000810043f */
        /* <DEDUP_REMOVED lines=23> */
[-C--:B0-----:R-:W-:Y:S01]  /*bba0*/  FMUL.FTZ R8, R30, R4.reuse ;  /* 0x000000041e087220 */ /* 0x081fe20000410000 */
        /* <DEDUP_REMOVED lines=31> */
[----:B------:R-:W-:-:S07]  /*bda0*/  SEL R2, R9, RZ, P2 ;  /* 0x000000ff09027207 */ /* 0x000fce0001000000 */
.L_x_362:
[----:B------:R-:W0:Y:S01]  /*bdb0*/  S2R R5, SR_CgaCtaId ;  /* 0x0000000000057919 */ /* 0x000e220000008800 */
[----:B------:R-:W-:Y:S01]  /*bdc0*/  MOV R18, 0x400 ;  /* 0x0000040000127802 */ /* 0x000fe20000000f00 */
[----:B------:R-:W-:Y:S01]  /*bdd0*/  BSSY B0, `(.L_x_384) ;  /* 0x00001f3000007945 */ /* 0x000fe20003800000 */
[----:B------:R-:W-:Y:S02]  /*bde0*/  BAR.SYNC.DEFER_BLOCKING 0x5, 0x180 ;  /* 0x0146000000007b1d */ /* 0x000fe40000010000 */
[----:B0-----:R-:W-:-:S05]  /*bdf0*/  LEA R18, R5, R18, 0x18 ;  /* 0x0000001205127211 */ /* 0x001fca00078ec0ff */
[----:B------:R0:W1:Y:S01]  /*be00*/  LDS.128 R44, [R18+0x348d0] ;  /* 0x0348d000122c7984 */ /* 0x0000620000000c00 */
[----:B------:R-:W-:Y:S06]  /*be10*/  BAR.ARV 0x4, 0x180 ;  /* 0x0106000000007b1d */ /* 0x000fec0000002000 */
[----:B------:R-:W-:Y:S05]  /*be20*/  @P0 BRA `(.L_x_385) ;  /* 0x0000001400040947 */ /* 0x000fea0003800000 */
[----:B------:R-:W2:Y:S01]  /*be30*/  S2R R5, SR_SWINHI ;  /* 0x0000000000057919 */ /* 0x000ea20000002f00 */
[----:B------:R-:W-:Y:S01]  /*be40*/  F2FP.BF16.F32.PACK_AB R7, R7, R8 ;  /* 0x000000080707723e */ /* 0x000fe200000010ff */
[----:B------:R-:W-:Y:S01]  /*be50*/  ULDC.64 UR4, c[0x0][0xc08] ;  /* 0x0003020000047ab9 */ /* 0x000fe20000000a00 */
[----:B------:R-:W-:Y:S02]  /*be60*/  F2FP.BF16.F32.PACK_AB R6, R6, R105 ;  /* 0x000000690606723e */ /* 0x000fe400000010ff */
[----:B------:R-:W-:Y:S02]  /*be70*/  F2FP.BF16.F32.PACK_AB R31, R31, R50 ;  /* 0x000000321f1f723e */ /* 0x000fe400000010ff */
[----:B------:R-:W-:Y:S02]  /*be80*/  F2FP.BF16.F32.PACK_AB R52, R49, R52 ;  /* 0x000000343134723e */ /* 0x000fe400000010ff */
[----:B------:R-:W-:Y:S02]  /*be90*/  F2FP.BF16.F32.PACK_AB R40, R37, R40 ;  /* 0x000000282528723e */ /* 0x000fe400000010ff */
[----:B------:R-:W-:-:S02]  /*bea0*/  MOV R20, R18 ;  /* 0x0000001200147202 */ /* 0x000fc40000000f00 */
[----:B--2---:R-:W-:-:S03]  /*beb0*/  MOV R21, R5 ;  /* 0x0000000500157202 */ /* 0x004fc60000000f00 */
[----:B------:R-:W-:-:S03]  /*bec0*/  IMAD.WIDE R4, R231, 0x2, R20 ;  /* 0x00000002e7047825 */ /* 0x000fc600078e0214 */
[C---:B------:R-:W-:Y:S02]  /*bed0*/  IADD3 R59, P6, R4.reuse, 0x20, RZ ;  /* 0x00000020043b7810 */ /* 0x040fe40007fde0ff */
[C---:B------:R-:W-:Y:S02]  /*bee0*/  IADD3 R71, P3, R4.reuse, 0x4000, RZ ;  /* 0x0000400004477810 */ /* 0x040fe40007f7e0ff */
[C---:B------:R-:W-:Y:S01]  /*bef0*/  LOP3.LUT R9, R4.reuse, 0x380, RZ, 0xc0, !PT ;  /* 0x0000038004097812 */ /* 0x040fe200078ec0ff */
[--C-:B------:R-:W-:Y:S01]  /*bf00*/  IMAD.X R27, RZ, RZ, R5.reuse, P6 ;  /* 0x000000ffff1b7224 */ /* 0x100fe200030e0605 */
[C---:B------:R-:W-:Y:S01]  /*bf10*/  IADD3 R63, P5, R4.reuse, 0x40, RZ ;  /* 0x00000040043f7810 */ /* 0x040fe20007fbe0ff */
[--C-:B------:R-:W-:Y:S01]  /*bf20*/  IMAD.X R13, RZ, RZ, R5.reuse, P3 ;  /* 0x000000ffff0d7224 */ /* 0x100fe200018e0605 */
[----:B------:R-:W-:Y:S02]  /*bf30*/  IADD3 R67, P4, R4, 0x60, RZ ;  /* 0x0000006004437810 */ /* 0x000fe40007f9e0ff */
[----:B------:R-:W-:Y:S01]  /*bf40*/  LOP3.LUT R12, R59, 0x380, RZ, 0xc0, !PT ;  /* 0x000003803b0c7812 */ /* 0x000fe200078ec0ff */
[--C-:B------:R-:W-:Y:S01]  /*bf50*/  IMAD.X R25, RZ, RZ, R5.reuse, P5 ;  /* 0x000000ffff197224 */ /* 0x100fe200028e0605 */
[----:B-1----:R-:W-:Y:S01]  /*bf60*/  LOP3.LUT R44, R71, 0x380, RZ, 0xc0, !PT ;  /* 0x00000380472c7812 */ /* 0x002fe200078ec0ff */
[----:B------:R-:W-:Y:S01]  /*bf70*/  IMAD.X R15, RZ, RZ, R5, P4 ;  /* 0x000000ffff0f7224 */ /* 0x000fe200020e0605 */
[----:B------:R-:W-:-:S02]  /*bf80*/  SHF.R.U64 R9, R9, 0x3, RZ ;  /* 0x0000000309097819 */ /* 0x000fc400000012ff */
[----:B------:R-:W-:Y:S02]  /*bf90*/  LOP3.LUT R14, R63, 0x380, RZ, 0xc0, !PT ;  /* 0x000003803f0e7812 */ /* 0x000fe400078ec0ff */
[----:B------:R-:W-:Y:S02]  /*bfa0*/  LOP3.LUT R28, R67, 0x380, RZ, 0xc0, !PT ;  /* 0x00000380431c7812 */ /* 0x000fe400078ec0ff */
[----:B------:R-:W-:Y:S01]  /*bfb0*/  SHF.R.U64 R12, R12, 0x3, RZ ;  /* 0x000000030c0c7819 */ /* 0x000fe200000012ff */
[----:B------:R-:W-:Y:S01]  /*bfc0*/  BAR.SYNC.DEFER_BLOCKING 0x1, 0x100 ;  /* 0x0044000000007b1d */ /* 0x000fe20000010000 */
[C---:B------:R-:W-:Y:S02]  /*bfd0*/  IADD3 R75, P2, R4.reuse, 0x4020, RZ ;  /* 0x00004020044b7810 */ /* 0x040fe40007f5e0ff */
[C---:B------:R-:W-:Y:S02]  /*bfe0*/  IADD3 R79, P1, R4.reuse, 0x4040, RZ ;  /* 0x00004040044f7810 */ /* 0x040fe40007f3e0ff */
[----:B------:R-:W-:Y:S01]  /*bff0*/  IADD3 R62, P0, R4, 0x4060, RZ ;  /* 0x00004060043e7810 */ /* 0x000fe20007f1e0ff */
[----:B------:R-:W-:Y:S01]  /*c000*/  IMAD.X R11, RZ, RZ, R5, P2 ;  /* 0x000000ffff0b7224 */ /* 0x000fe200010e0605 */
[----:B------:R-:W-:-:S02]  /*c010*/  SHF.R.U64 R44, R44, 0x3, RZ ;  /* 0x000000032c2c7819 */ /* 0x000fc400000012ff */
[----:B------:R-:W-:Y:S01]  /*c020*/  LOP3.LUT R4, R9, R4, RZ, 0x3c, !PT ;  /* 0x0000000409047212 */ /* 0x000fe200078e3cff */
[--C-:B------:R-:W-:Y:S01]  /*c030*/  IMAD.X R9, RZ, RZ, R5.reuse, P1 ;  /* 0x000000ffff097224 */ /* 0x100fe200008e0605 */
[----:B------:R-:W-:Y:S01]  /*c040*/  SHF.R.U64 R14, R14, 0x3, RZ ;  /* 0x000000030e0e7819 */ /* 0x000fe200000012ff */
[----:B------:R-:W-:Y:S01]  /*c050*/  IMAD.X R29, RZ, RZ, R5, P0 ;  /* 0x000000ffff1d7224 */ /* 0x000fe200000e0605 */
[----:B------:R-:W-:Y:S02]  /*c060*/  SHF.R.U64 R28, R28, 0x3, RZ ;  /* 0x000000031c1c7819 */ /* 0x000fe400000012ff */
[----:B------:R-:W-:Y:S02]  /*c070*/  LOP3.LUT R26, R12, R59, RZ, 0x3c, !PT ;  /* 0x0000003b0c1a7212 */ /* 0x000fe400078e3cff */
[----:B------:R-:W-:Y:S02]  /*c080*/  LOP3.LUT R12, R44, R71, RZ, 0x3c, !PT ;  /* 0x000000472c0c7212 */ /* 0x000fe400078e3cff */
[----:B------:R-:W-:-:S02]  /*c090*/  MOV R44, R4 ;  /* 0x00000004002c7202 */ /* 0x000fc40000000f00 */
[----:B------:R-:W-:Y:S02]  /*c0a0*/  LOP3.LUT R24, R14, R63, RZ, 0x3c, !PT ;  /* 0x0000003f0e187212 */ /* 0x000fe400078e3cff */
[----:B------:R-:W-:Y:S02]  /*c0b0*/  F2FP.BF16.F32.PACK_AB R5, R10, R107 ;  /* 0x0000006b0a05723e */ /* 0x000fe400000010ff */
[----:B------:R-:W-:Y:S02]  /*c0c0*/  LOP3.LUT R14, R28, R67, RZ, 0x3c, !PT ;  /* 0x000000431c0e7212 */ /* 0x000fe400078e3cff */
[----:B------:R-:W-:Y:S02]  /*c0d0*/  LOP3.LUT R10, R75, 0x380, RZ, 0xc0, !PT ;  /* 0x000003804b0a7812 */ /* 0x000fe400078ec0ff */
[----:B------:R-:W-:Y:S02]  /*c0e0*/  LOP3.LUT R28, R79, 0x380, RZ, 0xc0, !PT ;  /* 0x000003804f1c7812 */ /* 0x000fe400078ec0ff */
[----:B------:R-:W-:-:S02]  /*c0f0*/  LOP3.LUT R59, R62, 0x380, RZ, 0xc0, !PT ;  /* 0x000003803e3b7812 */ /* 0x000fc400078ec0ff */
[----:B------:R-:W-:Y:S02]  /*c100*/  SHF.R.U64 R10, R10, 0x3, RZ ;  /* 0x000000030a0a7819 */ /* 0x000fe400000012ff */
[----:B------:R-:W-:Y:S02]  /*c110*/  SHF.R.U64 R28, R28, 0x3, RZ ;  /* 0x000000031c1c7819 */ /* 0x000fe400000012ff */
[----:B------:R-:W-:Y:S02]  /*c120*/  SHF.R.U64 R59, R59, 0x3, RZ ;  /* 0x000000033b3b7819 */ /* 0x000fe400000012ff */
[----:B------:R-:W-:Y:S02]  /*c130*/  LOP3.LUT R10, R10, R75, RZ, 0x3c, !PT ;  /* 0x0000004b0a0a7212 */ /* 0x000fe400078e3cff */
[----:B------:R-:W-:Y:S01]  /*c140*/  F2FP.BF16.F32.PACK_AB R4, R106, R109 ;  /* 0x0000006d6a04723e */ /* 0x000fe200000010ff */
[----:B------:R-:W1:Y:S01]  /*c150*/  LDC.64 R74, c[0x0][0xc00] ;  /* 0x00030000ff4a7b82 */ /* 0x000e620000000a00 */
[----:B------:R-:W-:-:S02]  /*c160*/  LOP3.LUT R8, R28, R79, RZ, 0x3c, !PT ;  /* 0x0000004f1c087212 */ /* 0x000fc400078e3cff */
[----:B------:R-:W-:Y:S01]  /*c170*/  LOP3.LUT R28, R59, R62, RZ, 0x3c, !PT ;  /* 0x0000003e3b1c7212 */ /* 0x000fe200078e3cff */
[----:B------:R2:W-:Y:S01]  /*c180*/  STSM.16.M88.4 [R44], R4 ;  /* 0x000000042c007844 */ /* 0x0005e20000000200 */
[----:B------:R-:W-:Y:S02]  /*c190*/  MOV R62, R10 ;  /* 0x0000000a003e7202 */ /* 0x000fe40000000f00 */
[----:B------:R-:W-:Y:S02]  /*c1a0*/  MOV R59, R8 ;  /* 0x00000008003b7202 */ /* 0x000fe40000000f00 */
[----:B------:R-:W-:Y:S02]  /*c1b0*/  MOV R70, R26 ;  /* 0x0000001a00467202 */ /* 0x000fe40000000f00 */
[----:B------:R-:W-:Y:S02]  /*c1c0*/  F2FP.BF16.F32.PACK_AB R8, R103, R104 ;  /* 0x000000686708723e */ /* 0x000fe400000010ff */
[----:B------:R-:W-:-:S02]  /*c1d0*/  F2FP.BF16.F32.PACK_AB R9, R101, R102 ;  /* 0x000000666509723e */ /* 0x000fc400000010ff */
[----:B------:R-:W-:Y:S02]  /*c1e0*/  F2FP.BF16.F32.PACK_AB R10, R99, R100 ;  /* 0x00000064630a723e */ /* 0x000fe400000010ff */
[----:B------:R-:W-:Y:S02]  /*c1f0*/  F2FP.BF16.F32.PACK_AB R11, R84, R85 ;  /* 0x00000055540b723e */ /* 0x000fe400000010ff */
[----:B------:R-:W-:Y:S02]  /*c200*/  MOV R67, R24 ;  /* 0x0000001800437202 */ /* 0x000fe40000000f00 */
[----:B------:R-:W-:Y:S01]  /*c210*/  MOV R66, R14 ;  /* 0x0000000e00427202 */ /* 0x000fe20000000f00 */
[----:B------:R-:W-:Y:S01]  /*c220*/  STSM.16.M88.4 [R70], R8 ;  /* 0x0000000846007844 */ /* 0x000fe20000000200 */
[----:B------:R-:W-:Y:S02]  /*c230*/  MOV R63, R12 ;  /* 0x0000000c003f7202 */ /* 0x000fe40000000f00 */
[----:B--2---:R-:W-:-:S02]  /*c240*/  F2FP.BF16.F32.PACK_AB R4, R97, R98 ;  /* 0x000000626104723e */ /* 0x004fc400000010ff */
[----:B------:R-:W-:Y:S02]  /*c250*/  F2FP.BF16.F32.PACK_AB R5, R76, R81 ;  /* 0x000000514c05723e */ /* 0x000fe400000010ff */
[----:B------:R-:W-:Y:S02]  /*c260*/  F2FP.BF16.F32.PACK_AB R6, R95, R96 ;  /* 0x000000605f06723e */ /* 0x000fe400000010ff */
[----:B------:R-:W-:Y:S02]  /*c270*/  F2FP.BF16.F32.PACK_AB R7, R72, R77 ;  /* 0x0000004d4807723e */ /* 0x000fe400000010ff */
[----:B------:R-:W-:Y:S02]  /*c280*/  F2FP.BF16.F32.PACK_AB R12, R93, R94 ;  /* 0x0000005e5d0c723e */ /* 0x000fe400000010ff */
[----:B------:R-:W-:Y:S01]  /*c290*/  F2FP.BF16.F32.PACK_AB R13, R68, R73 ;  /* 0x00000049440d723e */ /* 0x000fe200000010ff */
[----:B------:R2:W-:Y:S01]  /*c2a0*/  STSM.16.M88.4 [R67], R4 ;  /* 0x0000000443007844 */ /* 0x0005e20000000200 */
[----:B------:R-:W-:-:S02]  /*c2b0*/  F2FP.BF16.F32.PACK_AB R14, R91, R92 ;  /* 0x0000005c5b0e723e */ /* 0x000fc400000010ff */
[----:B------:R-:W-:Y:S02]  /*c2c0*/  F2FP.BF16.F32.PACK_AB R15, R64, R69 ;  /* 0x00000045400f723e */ /* 0x000fe400000010ff */
[----:B------:R-:W-:Y:S02]  /*c2d0*/  MOV R44, R28 ;  /* 0x0000001c002c7202 */ /* 0x000fe40000000f00 */
[----:B------:R-:W-:Y:S01]  /*c2e0*/  F2FP.BF16.F32.PACK_AB R24, R89, R90 ;  /* 0x0000005a5918723e */ /* 0x000fe200000010ff */
[----:B------:R3:W-:Y:S01]  /*c2f0*/  STSM.16.M88.4 [R66], R12 ;  /* 0x0000000c42007844 */ /* 0x0007e20000000200 */
[----:B------:R-:W-:Y:S02]  /*c300*/  F2FP.BF16.F32.PACK_AB R25, R58, R65 ;  /* 0x000000413a19723e */ /* 0x000fe400000010ff */
[----:B------:R-:W-:Y:S02]  /*c310*/  F2FP.BF16.F32.PACK_AB R26, R61, R88 ;  /* 0x000000583d1a723e */ /* 0x000fe400000010ff */
[----:B------:R-:W-:-:S02]  /*c320*/  F2FP.BF16.F32.PACK_AB R27, R54, R55 ;  /* 0x00000037361b723e */ /* 0x000fc400000010ff */
[----:B------:R-:W-:Y:S01]  /*c330*/  F2FP.BF16.F32.PACK_AB R29, R30, R51 ;  /* 0x000000331e1d723e */ /* 0x000fe200000010ff */
[----:B--2---:R-:W-:Y:S01]  /*c340*/  IMAD.SHL.U32 R5, R23, 0x4, RZ ;  /* 0x0000000417057824 */ /* 0x004fe200078e00ff */
[----:B------:R-:W-:Y:S01]  /*c350*/  F2FP.BF16.F32.PACK_AB R28, R57, R60 ;  /* 0x0000003c391c723e */ /* 0x000fe200000010ff */
[----:B------:R3:W-:Y:S01]  /*c360*/  STSM.16.M88.4 [R63], R24 ;  /* 0x000000183f007844 */ /* 0x0007e20000000200 */
[----:B------:R-:W-:Y:S02]  /*c370*/  F2FP.BF16.F32.PACK_AB R30, R53, R56 ;  /* 0x00000038351e723e */ /* 0x000fe400000010ff */
[----:B------:R-:W-:Y:S01]  /*c380*/  F2FP.BF16.F32.PACK_AB R53, R42, R43 ;  /* 0x0000002b2a35723e */ /* 0x000fe200000010ff */
[----:B------:R-:W2:Y:S01]  /*c390*/  LDC R56, c[0x0][0xbe8] ;  /* 0x0002fa00ff387b82 */ /* 0x000ea20000000800 */
[----:B------:R-:W-:Y:S01]  /*c3a0*/  F2FP.BF16.F32.PACK_AB R54, R41, R48 ;  /* 0x000000302936723e */ /* 0x000fe200000010ff */
[----:B------:R3:W-:Y:S01]  /*c3b0*/  STSM.16.M88.4 [R62], R28 ;  /* 0x0000001c3e007844 */ /* 0x0007e20000000200 */
[----:B------:R-:W-:Y:S01]  /*c3c0*/  F2FP.BF16.F32.PACK_AB R55, R38, R39 ;  /* 0x000000272637723e */ /* 0x000fe200000010ff */
[----:B------:R-:W-:Y:S01]  /*c3d0*/  IMAD.MOV.U32 R48, RZ, RZ, RZ ;  /* 0x000000ffff307224 */ /* 0x000fe200078e00ff */
[----:B------:R-:W-:-:S02]  /*c3e0*/  F2FP.BF16.F32.PACK_AB R41, R34, R35 ;  /* 0x000000232229723e */ /* 0x000fc400000010ff */
[----:B------:R-:W-:Y:S01]  /*c3f0*/  F2FP.BF16.F32.PACK_AB R42, R33, R36 ;  /* 0x00000024212a723e */ /* 0x000fe200000010ff */
[----:B------:R3:W-:Y:S01]  /*c400*/  STSM.16.M88.4 [R59], R52 ;  /* 0x000000343b007844 */ /* 0x0007e20000000200 */
[----:B------:R-:W-:Y:S02]  /*c410*/  F2FP.BF16.F32.PACK_AB R43, R87, R32 ;  /* 0x00000020572b723e */ /* 0x000fe400000010ff */
[----:B------:R-:W-:Y:S02]  /*c420*/  ISETP.NE.U32.AND P2, PT, RZ, UR4, PT ;  /* 0x00000004ff007c0c */ /* 0x000fe4000bf45070 */
[----:B-1----:R-:W-:Y:S01]  /*c430*/  ISETP.NE.U32.AND P0, PT, R74, RZ, PT ;  /* 0x000000ff4a00720c */ /* 0x002fe20003f05070 */
[----:B------:R3:W-:Y:S01]  /*c440*/  STSM.16.M88.4 [R44], R40 ;  /* 0x000000282c007844 */ /* 0x0007e20000000200 */
[----:B------:R-:W-:Y:S01]  /*c450*/  BAR.SYNC.DEFER_BLOCKING 0x1, 0x100 ;  /* 0x0044000000007b1d */ /* 0x000fe20000010000 */
[----:B------:R-:W-:Y:S02]  /*c460*/  ISETP.NE.AND.EX P2, PT, RZ, UR5, PT, P2 ;  /* 0x00000005ff007c0c */ /* 0x000fe4000bf45320 */
[----:B------:R-:W-:-:S02]  /*c470*/  ISETP.NE.AND.EX P0, PT, R75, RZ, PT, P0 ;  /* 0x000000ff4b00720c */ /* 0x000fc40003f05300 */
[----:B------:R-:W-:Y:S02]  /*c480*/  SHF.L.U64.HI R10, R23, 0x2, R223 ;  /* 0x00000002170a7819 */ /* 0x000fe400000102df */
[----:B------:R-:W-:-:S05]  /*c490*/  IADD3 R6, P1, R5, R74, RZ ;  /* 0x0000004a05067210 */ /* 0x000fca0007f3e0ff */
[C---:B------:R-:W-:Y:S02]  /*c4a0*/  IMAD.X R7, R10.reuse, 0x1, R75, P1 ;  /* 0x000000010a077824 */ /* 0x040fe400008e064b */
[----:B------:R-:W-:Y:S01]  /*c4b0*/  @P2 IADD3 R4, P3, R5, UR4, RZ ;  /* 0x0000000405042c10 */ /* 0x000fe2000ff7e0ff */
[----:B------:R-:W-:Y:S02]  /*c4c0*/  ULDC UR4, c[0x0][0xa88] ;  /* 0x0002a20000047ab9 */ /* 0x000fe40000000800 */
[----:B------:R-:W-:Y:S01]  /*c4d0*/  IMAD.U32 R9, RZ, RZ, UR4 ;  /* 0x00000004ff097e24 */ /* 0x000fe2000f8e00ff */
[----:B------:R-:W-:Y:S01]  /*c4e0*/  @P2 IADD3.X R5, R10, UR5, RZ, P3, !PT ;  /* 0x000000050a052c10 */ /* 0x000fe20009ffe4ff */
[----:B------:R3:W5:Y:S01]  /*c4f0*/  @P0 LDG.E R48, desc[UR60][R6.64] ;  /* 0x0000003c06300981 */ /* 0x000762000c1e1900 */
[----:B--2---:R-:W-:-:S03]  /*c500*/  ISETP.NE.AND P1, PT, R56, 0x1, PT ;  /* 0x000000013800780c */ /* 0x004fc60003f25270 */
[----:B------:R3:W5:Y:S10]  /*c510*/  @P2 LDG.E R9, desc[UR60][R4.64] ;  /* 0x0000003c04092981 */ /* 0x000774000c1e1900 */
[----:B------:R-:W1:Y:S08]  /*c520*/  @P1 LDC R8, c[0x0][0xbec] ;  /* 0x0002fb00ff081b82 */ /* 0x000e700000000800 */
[----:B------:R-:W2:Y:S01]  /*c530*/  @P1 LDC R11, c[0x0][0xbf0] ;  /* 0x0002fc00ff0b1b82 */ /* 0x000ea20000000800 */
[----:B---3--:R-:W-:Y:S05]  /*c540*/  @P2 BRA `(.L_x_386) ;  /* 0x0000000000102947 */ /* 0x008fea0003800000 */
[----:B------:R-:W-:Y:S05]  /*c550*/  @!P0 BRA `(.L_x_386) ;  /* 0x00000000000c8947 */ /* 0x000fea0003800000 */
[----:B------:R-:W3:Y:S04]  /*c560*/  LDG.E R4, desc[UR60][R6.64] ;  /* 0x0000003c06047981 */ /* 0x000ee8000c1e1900 */
[----:B-----5:R-:W3:Y:S02]  /*c570*/  LDG.E R9, desc[UR60][R6.64+0x4] ;  /* 0x0000043c06097981 */ /* 0x020ee4000c1e1900 */
[----:B---3--:R-:W-:-:S07]  /*c580*/  IMAD.IADD R9, R9, 0x1, -R4 ;  /* 0x0000000109097824 */ /* 0x008fce00078e0a04 */
.L_x_386:
[----:B------:R-:W-:Y:S01]  /*c590*/  SHF.R.S32.HI R44, RZ, 0x1f, R221 ;  /* 0x0000001fff2c7819 */ /* 0x000fe200000114dd */
[C---:B------:R-:W-:Y:S01]  /*c5a0*/  IMAD R15, R222.reuse, 0x80, R230 ;  /* 0x00000080de0f7824 */ /* 0x040fe200078e02e6 */
[----:B------:R-:W-:Y:S01]  /*c5b0*/  ULDC.64 UR4, c[0x0][0xb90] ;  /* 0x0002e40000047ab9 */ /* 0x000fe20000000a00 */
[----:B-----5:R-:W-:Y:S01]  /*c5c0*/  SHF.R.S32.HI R49, RZ, 0x1f, R48 ;  /* 0x0000001fff317819 */ /* 0x020fe20000011430 */
[----:B------:R-:W-:Y:S01]  /*c5d0*/  IMAD R24, R222, 0x80, R228 ;  /* 0x00000080de187824 */ /* 0x000fe200078e02e4 */
[----:B------:R-:W-:Y:S01]  /*c5e0*/  SEL R223, R223, RZ, !P0 ;  /* 0x000000ffdfdf7207 */ /* 0x000fe20004000000 */
[----:B------:R-:W-:Y:S01]  /*c5f0*/  IMAD R4, R44, UR4, RZ ;  /* 0x000000042c047c24 */ /* 0x000fe2000f8e02ff */
[----:B------:R-:W-:Y:S01]  /*c600*/  SEL R55, R23, RZ, !P0 ;  /* 0x000000ff17377207 */ /* 0x000fe20004000000 */
[----:B-1----:R-:W-:-:S04]  /*c610*/  @P1 IMAD.HI.U32 R6, R15, R8, RZ ;  /* 0x000000080f061227 */ /* 0x002fc800078e00ff */
[----:B------:R-:W-:Y:S01]  /*c620*/  IMAD.MOV.U32 R7, RZ, RZ, R15 ;  /* 0x000000ffff077224 */ /* 0x000fe200078e000f */
[----:B--2---:R-:W-:Y:S01]  /*c630*/  @P1 SHF.R.U32.HI R7, RZ, R11, R6 ;  /* 0x0000000bff071219 */ /* 0x004fe20000011606 */
[C---:B------:R-:W-:Y:S02]  /*c640*/  IMAD R13, R221.reuse, UR5, R4 ;  /* 0x00000005dd0d7c24 */ /* 0x040fe4000f8e0204 */
[----:B------:R-:W-:Y:S01]  /*c650*/  IMAD.WIDE.U32 R4, R221, UR4, R48 ;  /* 0x00000004dd047c25 */ /* 0x000fe2000f8e0030 */
[----:B------:R-:W-:-:S03]  /*c660*/  ULDC.64 UR4, c[0x0][0xb98] ;  /* 0x0002e60000047ab9 */ /* 0x000fc60000000a00 */
[----:B------:R-:W-:Y:S02]  /*c670*/  IMAD R11, R224, 0x40, R17 ;  /* 0x00000040e00b7824 */ /* 0x000fe400078e0211 */
[----:B------:R-:W-:Y:S02]  /*c680*/  IMAD.IADD R5, R5, 0x1, R13 ;  /* 0x0000000105057824 */ /* 0x000fe400078e020d */
[----:B------:R-:W-:Y:S02]  /*c690*/  IMAD.MOV R13, RZ, RZ, -R7 ;  /* 0x000000ffff0d7224 */ /* 0x000fe400078e0a07 */
[----:B------:R-:W-:-:S04]  /*c6a0*/  IMAD.WIDE R20, R11, 0x2, R20 ;  /* 0x000000020b147825 */ /* 0x000fc800078e0214 */
[----:B------:R-:W-:Y:S01]  /*c6b0*/  IMAD R6, R223, UR4, RZ ;  /* 0x00000004df067c24 */ /* 0x000fe2000f8e02ff */
[C---:B------:R-:W-:Y:S01]  /*c6c0*/  IADD3 R23, P0, R20.reuse, 0x1000, RZ ;  /* 0x0000100014177810 */ /* 0x040fe20007f1e0ff */
[----:B------:R-:W-:Y:S01]  /*c6d0*/  IMAD.WIDE.U32 R4, R55, UR4, R4 ;  /* 0x0000000437047c25 */ /* 0x000fe2000f8e0004 */
[----:B------:R-:W-:Y:S02]  /*c6e0*/  IADD3 R41, P6, R20, 0x4000, RZ ;  /* 0x0000400014297810 */ /* 0x000fe40007fde0ff */
[----:B------:R-:W-:Y:S01]  /*c6f0*/  LOP3.LUT R12, R23, 0x380, RZ, 0xc0, !PT ;  /* 0x00000380170c7812 */ /* 0x000fe200078ec0ff */
[----:B------:R-:W-:Y:S01]  /*c700*/  IMAD R11, R56, R13, R15 ;  /* 0x0000000d380b7224 */ /* 0x000fe200078e020f */
[----:B------:R-:W-:Y:S01]  /*c710*/  SHF.R.S32.HI R13, RZ, 0x1f, R7 ;  /* 0x0000001fff0d7819 */ /* 0x000fe20000011407 */
[----:B------:R-:W-:Y:S01]  /*c720*/  IMAD R8, R55, UR5, R6 ;  /* 0x0000000537087c24 */ /* 0x000fe2000f8e0206 */
[----:B------:R-:W-:Y:S01]  /*c730*/  IADD3 R4, P2, R7, R4, RZ ;  /* 0x0000000407047210 */ /* 0x000fe20007f5e0ff */
[----:B------:R-:W-:Y:S01]  /*c740*/  ULDC.64 UR4, c[0x0][0xb88] ;  /* 0x0002e20000047ab9 */ /* 0x000fe20000000a00 */
[----:B------:R-:W-:Y:S01]  /*c750*/  SHF.R.S32.HI R6, RZ, 0x1f, R11 ;  /* 0x0000001fff067819 */ /* 0x000fe2000001140b */
[----:B------:R-:W-:Y:S01]  /*c760*/  IMAD R57, R9, R56, RZ ;  /* 0x0000003809397224 */ /* 0x000fe200078e02ff */
[----:B------:R-:W-:-:S02]  /*c770*/  IADD3.X R5, R13, R5, R8, P2, !PT ;  /* 0x000000050d057210 */ /* 0x000fc400017fe408 */
[----:B------:R-:W-:Y:S01]  /*c780*/  IADD3 R15, P3, R20, 0x2000, RZ ;  /* 0x00002000140f7810 */ /* 0x000fe20007f7e0ff */
[----:B------:R-:W-:Y:S01]  /*c790*/  IMAD R8, R6, UR4, RZ ;  /* 0x0000000406087c24 */ /* 0x000fe2000f8e02ff */
[----:B------:R-:W-:Y:S01]  /*c7a0*/  SHF.R.U64 R12, R12, 0x3, RZ ;  /* 0x000000030c0c7819 */ /* 0x000fe200000012ff */
[----:B------:R-:W-:Y:S01]  /*c7b0*/  IMAD.WIDE.U32 R4, R11, UR4, R4 ;  /* 0x000000040b047c25 */ /* 0x000fe2000f8e0004 */
[----:B------:R-:W-:Y:S02]  /*c7c0*/  LOP3.LUT R7, R15, 0x380, RZ, 0xc0, !PT ;  /* 0x000003800f077812 */ /* 0x000fe400078ec0ff */
[----:B------:R-:W-:Y:S01]  /*c7d0*/  IADD3 R37, P5, R20, 0x5000, RZ ;  /* 0x0000500014257810 */ /* 0x000fe20007fbe0ff */
[----:B------:R-:W-:Y:S01]  /*c7e0*/  IMAD R13, R11, UR5, R8 ;  /* 0x000000050b0d7c24 */ /* 0x000fe2000f8e0208 */
[----:B------:R-:W-:Y:S01]  /*c7f0*/  ULDC.64 UR4, c[0x0][0xb50] ;  /* 0x0002d40000047ab9 */ /* 0x000fe20000000a00 */
[----:B------:R-:W-:Y:S02]  /*c800*/  SHF.R.U64 R6, R7, 0x3, RZ ;  /* 0x0000000307067819 */ /* 0x000fe400000012ff */
[----:B------:R-:W-:Y:S01]  /*c810*/  IMAD.IADD R5, R5, 0x1, R13 ;  /* 0x0000000105057824 */ /* 0x000fe200078e020d */
[----:B------:R-:W-:Y:S01]  /*c820*/  LEA R10, P4, R4, UR4, 0x2 ;  /* 0x00000004040a7c11 */ /* 0x000fe2000f8810ff */
[----:B------:R-:W-:Y:S01]  /*c830*/  IMAD.X R13, RZ, RZ, R21, P0 ;  /* 0x000000ffff0d7224 */ /* 0x000fe200000e0615 */
[----:B------:R-:W-:-:S02]  /*c840*/  IADD3 R7, P2, R20, 0x3000, RZ ;  /* 0x0000300014077810 */ /* 0x000fc40007f5e0ff */
[----:B------:R-:W-:Y:S01]  /*c850*/  LEA.HI.X R14, R4, UR5, R5, 0x2, P4 ;  /* 0x00000005040e7c11 */ /* 0x000fe2000a0f1405 */
[----:B------:R-:W-:Y:S01]  /*c860*/  SHFL.IDX PT, R50, R10, RZ, 0x1c1f ;  /* 0x001c1fff0a327589 */ /* 0x000fe200000e0000 */
[----:B------:R-:W-:Y:S01]  /*c870*/  LOP3.LUT P0, RZ, R226, 0x3, RZ, 0xc0, !PT ;  /* 0x00000003e2ff7812 */ /* 0x000fe2000780c0ff */
[C---:B------:R-:W-:Y:S01]  /*c880*/  VIADD R4, R24.reuse, 0x8 ;  /* 0x0000000818047836 */ /* 0x040fe20000000000 */
[----:B------:R-:W-:Y:S01]  /*c890*/  LOP3.LUT R8, R7, 0x380, RZ, 0xc0, !PT ;  /* 0x0000038007087812 */ /* 0x000fe200078ec0ff */
[----:B------:R-:W1:Y:S01]  /*c8a0*/  SHFL.IDX PT, R51, R14, RZ, 0x1c1f ;  /* 0x001c1fff0e337589 */ /* 0x000e6200000e0000 */
[----:B------:R-:W-:Y:S01]  /*c8b0*/  IMAD.X R9, RZ, RZ, R21, P2 ;  /* 0x000000ffff097224 */ /* 0x000fe200010e0615 */
[-C--:B------:R-:W-:Y:S01]  /*c8c0*/  ISETP.GE.OR P2, PT, R24, R57.reuse, P0 ;  /* 0x000000391800720c */ /* 0x080fe20000746670 */
[----:B------:R-:W-:Y:S01]  /*c8d0*/  ULDC.64 UR4, c[0x0][0xaa0] ;  /* 0x0002a80000047ab9 */ /* 0x000fe20000000a00 */
[----:B------:R-:W-:Y:S01]  /*c8e0*/  SHFL.IDX PT, R52, R10, 0x1, 0x1c1f ;  /* 0x003c1f000a347f89 */ /* 0x000fe200000e0000 */
[----:B------:R-:W-:-:S02]  /*c8f0*/  ISETP.GE.OR P0, PT, R4, R57, P0 ;  /* 0x000000390400720c */ /* 0x000fc40000706670 */
[C---:B------:R-:W-:Y:S01]  /*c900*/  IADD3 R33, P4, R20.reuse, 0x6000, RZ ;  /* 0x0000600014217810 */ /* 0x040fe20007f9e0ff */
[----:B------:R-:W2:Y:S01]  /*c910*/  SHFL.IDX PT, R53, R14, 0x1, 0x1c1f ;  /* 0x003c1f000e357f89 */ /* 0x000ea200000e0000 */
[----:B------:R-:W-:Y:S02]  /*c920*/  LOP3.LUT R11, R20, 0x380, RZ, 0xc0, !PT ;  /* 0x00000380140b7812 */ /* 0x000fe400078ec0ff */
[----:B------:R-:W-:Y:S02]  /*c930*/  SHF.R.U64 R8, R8, 0x3, RZ ;  /* 0x0000000308087819 */ /* 0x000fe400000012ff */
[----:B------:R-:W-:Y:S02]  /*c940*/  LOP3.LUT R12, R12, R23, RZ, 0x3c, !PT ;  /* 0x000000170c0c7212 */ /* 0x000fe400078e3cff */
[----:B------:R-:W3:Y:S01]  /*c950*/  @P1 LDC R23, c[0x0][0xbec] ;  /* 0x0002fb00ff171b82 */ /* 0x000ee20000000800 */
[----:B------:R-:W-:Y:S02]  /*c960*/  LOP3.LUT R40, R41, 0x380, RZ, 0xc0, !PT ;  /* 0x0000038029287812 */ /* 0x000fe400078ec0ff */
[----:B------:R-:W-:-:S02]  /*c970*/  LOP3.LUT R36, R37, 0x380, RZ, 0xc0, !PT ;  /* 0x0000038025247812 */ /* 0x000fc400078ec0ff */
[----:B------:R-:W-:Y:S02]  /*c980*/  LOP3.LUT R32, R33, 0x380, RZ, 0xc0, !PT ;  /* 0x0000038021207812 */ /* 0x000fe400078ec0ff */
[----:B------:R-:W-:Y:S02]  /*c990*/  SHF.R.U64 R11, R11, 0x3, RZ ;  /* 0x000000030b0b7819 */ /* 0x000fe400000012ff */
[----:B------:R-:W-:Y:S01]  /*c9a0*/  LOP3.LUT R8, R8, R7, RZ, 0x3c, !PT ;  /* 0x0000000708087212 */ /* 0x000fe200078e3cff */
[----:B-1----:R-:W-:Y:S01]  /*c9b0*/  @!P2 ST.E desc[UR60][R50.64], R0 ;  /* 0x000000003200a985 */ /* 0x002fe2000c10193c */
[--C-:B------:R-:W-:Y:S01]  /*c9c0*/  IMAD.X R7, RZ, RZ, R21.reuse, P3 ;  /* 0x000000ffff077224 */ /* 0x100fe200018e0615 */
[----:B------:R-:W-:Y:S02]  /*c9d0*/  IADD3 R5, P3, R20, 0x7000, RZ ;  /* 0x0000700014057810 */ /* 0x000fe40007f7e0ff */
[----:B------:R-:W-:Y:S02]  /*c9e0*/  SHF.R.U64 R40, R40, 0x3, RZ ;  /* 0x0000000328287819 */ /* 0x000fe400000012ff */
[----:B------:R-:W-:Y:S01]  /*c9f0*/  SHF.R.U64 R36, R36, 0x3, RZ ;  /* 0x0000000324247819 */ /* 0x000fe200000012ff */
[----:B--2---:R1:W-:Y:S01]  /*ca00*/  @!P0 ST.E desc[UR60][R52.64], R3 ;  /* 0x0000000334008985 */ /* 0x0043e2000c10193c */
[----:B------:R-:W-:Y:S01]  /*ca10*/  SHF.R.U64 R32, R32, 0x3, RZ ;  /* 0x0000000320207819 */ /* 0x000fe200000012ff */
[----:B------:R-:W-:Y:S01]  /*ca20*/  IMAD.X R29, RZ, RZ, R21, P3 ;  /* 0x000000ffff1d7224 */ /* 0x000fe200018e0615 */
[----:B------:R-:W-:-:S02]  /*ca30*/  LOP3.LUT R20, R11, R20, RZ, 0x3c, !PT ;  /* 0x000000140b147212 */ /* 0x000fc400078e3cff */
[----:B------:R-:W-:Y:S01]  /*ca40*/  LOP3.LUT R40, R40, R41, RZ, 0x3c, !PT ;  /* 0x0000002928287212 */ /* 0x000fe200078e3cff */
[--C-:B------:R-:W-:Y:S01]  /*ca50*/  IMAD.X R41, RZ, RZ, R21.reuse, P6 ;  /* 0x000000ffff297224 */ /* 0x100fe200030e0615 */
[----:B------:R-:W-:Y:S01]  /*ca60*/  LOP3.LUT R36, R36, R37, RZ, 0x3c, !PT ;  /* 0x0000002524247212 */ /* 0x000fe200078e3cff */
[--C-:B------:R-:W-:Y:S01]  /*ca70*/  IMAD.X R37, RZ, RZ, R21.reuse, P5 ;  /* 0x000000ffff257224 */ /* 0x100fe200028e0615 */
[----:B------:R-:W-:Y:S01]  /*ca80*/  LOP3.LUT R32, R32, R33, RZ, 0x3c, !PT ;  /* 0x0000002120207212 */ /* 0x000fe200078e3cff */
[----:B------:R-:W-:Y:S01]  /*ca90*/  IMAD.X R33, RZ, RZ, R21, P4 ;  /* 0x000000ffff217224 */ /* 0x000fe200020e0615 */
[----:B------:R2:W5:Y:S01]  /*caa0*/  LD.E.128 R24, desc[UR60][R20.64] ;  /* 0x0000003c14187980 */ /* 0x000562000c101d00 */
[----:B-1----:R-:W-:Y:S01]  /*cab0*/  IMAD R3, R49, UR4, RZ ;  /* 0x0000000431037c24 */ /* 0x002fe2000f8e02ff */
[----:B------:R-:W-:Y:S01]  /*cac0*/  LOP3.LUT R4, R5, 0x380, RZ, 0xc0, !PT ;  /* 0x0000038005047812 */ /* 0x000fe200078ec0ff */
[----:B------:R-:W1:Y:S01]  /*cad0*/  @P1 LDC R49, c[0x0][0xbf0] ;  /* 0x0002fc00ff311b82 */ /* 0x000e620000000800 */
[----:B------:R-:W-:Y:S01]  /*cae0*/  LOP3.LUT R6, R6, R15, RZ, 0x3c, !PT ;  /* 0x0000000f06067212 */ /* 0x000fe200078e3cff */
[----:B------:R-:W-:Y:S01]  /*caf0*/  IMAD R3, R48, UR5, R3 ;  /* 0x0000000530037c24 */ /* 0x000fe2000f8e0203 */
[----:B------:R-:W-:Y:S01]  /*cb00*/  SHF.R.U64 R4, R4, 0x3, RZ ;  /* 0x0000000304047819 */ /* 0x000fe200000012ff */
[----:B------:R-:W5:Y:S01]  /*cb10*/  LD.E.128 R12, desc[UR60][R12.64] ;  /* 0x0000003c0c0c7980 */ /* 0x000f62000c101d00 */
[----:B--2---:R-:W-:Y:S01]  /*cb20*/  IMAD.WIDE.U32 R20, R48, UR4, RZ ;  /* 0x0000000430147c25 */ /* 0x004fe2000f8e00ff */
[----:B------:R-:W-:Y:S01]  /*cb30*/  ULDC.64 UR4, c[0x0][0xae8] ;  /* 0x0002ba0000047ab9 */ /* 0x000fe20000000a00 */
[----:B------:R-:W-:Y:S01]  /*cb40*/  LOP3.LUT R28, R4, R5, RZ, 0x3c, !PT ;  /* 0x00000005041c7212 */ /* 0x000fe200078e3cff */
[----:B------:R-:W5:Y:S01]  /*cb50*/  LD.E.128 R8, desc[UR60][R8.64] ;  /* 0x0000003c08087980 */ /* 0x000f62000c101d00 */
[----:B------:R-:W-:-:S02]  /*cb60*/  IMAD.IADD R21, R21, 0x1, R3 ;  /* 0x0000000115157824 */ /* 0x000fc400078e0203 */
[----:B------:R-:W-:Y:S01]  /*cb70*/  IMAD R3, R220, 0x20, R224 ;  /* 0x00000020dc037824 */ /* 0x000fe200078e02e0 */
[----:B------:R-:W5:Y:S01]  /*cb80*/  LD.E.128 R4, desc[UR60][R6.64] ;  /* 0x0000003c06047980 */ /* 0x000f62000c101d00 */
[----:B------:R-:W-:Y:S02]  /*cb90*/  IMAD R0, R44, UR4, RZ ;  /* 0x000000042c007c24 */ /* 0x000fe4000f8e02ff */
[----:B------:R-:W-:Y:S01]  /*cba0*/  IMAD R44, R222, 0x80, R3 ;  /* 0x00000080de2c7824 */ /* 0x000fe200078e0203 */
[----:B------:R-:W5:Y:S01]  /*cbb0*/  LD.E.128 R40, desc[UR60][R40.64] ;  /* 0x0000003c28287980 */ /* 0x000f62000c101d00 */
[C---:B------:R-:W-:Y:S02]  /*cbc0*/  IMAD R3, R221.reuse, UR5, R0 ;  /* 0x00000005dd037c24 */ /* 0x040fe4000f8e0200 */
[----:B------:R-:W-:Y:S01]  /*cbd0*/  IMAD.WIDE.U32 R20, R221, UR4, R20 ;  /* 0x00000004dd147c25 */ /* 0x000fe2000f8e0014 */
[----:B------:R-:W-:Y:S01]  /*cbe0*/  ULDC.64 UR4, c[0x0][0xaf0] ;  /* 0x0002bc0000047ab9 */ /* 0x000fe20000000a00 */
[----:B------:R-:W5:Y:S02]  /*cbf0*/  LD.E.128 R36, desc[UR60][R36.64] ;  /* 0x0000003c24247980 */ /* 0x000f64000c101d00 */
[----:B---3--:R-:W-:-:S02]  /*cc00*/  @P1 IMAD.HI.U32 R0, R44, R23, RZ ;  /* 0x000000172c001227 */ /* 0x008fc400078e00ff */
[----:B------:R-:W5:Y:S02]  /*cc10*/  LD.E.128 R32, desc[UR60][R32.64] ;  /* 0x0000003c20207980 */ /* 0x000f64000c101d00 */
[----:B------:R-:W-:Y:S02]  /*cc20*/  IMAD.IADD R21, R21, 0x1, R3 ;  /* 0x0000000115157824 */ /* 0x000fe400078e0203 */
[----:B------:R-:W-:Y:S01]  /*cc30*/  IMAD.MOV.U32 R3, RZ, RZ, R44 ;  /* 0x000000ffff037224 */ /* 0x000fe200078e002c */
[----:B-1----:R-:W-:Y:S01]  /*cc40*/  @P1 SHF.R.U32.HI R3, RZ, R49, R0 ;  /* 0x00000031ff031219 */ /* 0x002fe20000011600 */
[----:B------:R-:W-:Y:S01]  /*cc50*/  IMAD R23, R223, UR4, RZ ;  /* 0x00000004df177c24 */ /* 0x000fe2000f8e02ff */
[----:B------:R-:W5:Y:S01]  /*cc60*/  LD.E.128 R28, desc[UR60][R28.64] ;  /* 0x0000003c1c1c7980 */ /* 0x000f62000c101d00 */
[C---:B------:R-:W-:Y:S01]  /*cc70*/  IMAD.WIDE.U32 R20, R55.reuse, UR4, R20 ;  /* 0x0000000437147c25 */ /* 0x040fe2000f8e0014 */
[----:B------:R-:W-:Y:S01]  /*cc80*/  SHF.R.S32.HI R0, RZ, 0x1f, R3 ;  /* 0x0000001fff007819 */ /* 0x000fe20000011403 */
[----:B------:R-:W-:Y:S01]  /*cc90*/  @!PT LDS RZ, [RZ] ;  /* 0x00000000fffff984 */ /* 0x000fe20000000800 */
[----:B------:R-:W-:Y:S01]  /*cca0*/  @!PT LDS RZ, [RZ] ;  /* 0x00000000fffff984 */ /* 0x000fe20000000800 */
[----:B------:R-:W-:Y:S01]  /*ccb0*/  @!PT LDS RZ, [RZ] ;  /* 0x00000000fffff984 */ /* 0x000fe20000000800 */
[----:B------:R-:W-:Y:S01]  /*ccc0*/  @!PT LDS RZ, [RZ] ;  /* 0x00000000fffff984 */ /* 0x000fe20000000800 */
[----:B------:R1:W-:Y:S06]  /*ccd0*/  MEMBAR.ALL.CTA ;  /* 0x0000000000007992 */ /* 0x0003ec0000008000 */
[----:B-1----:R-:W1:Y:S01]  /*cce0*/  FENCE.VIEW.ASYNC.S ;  /* 0x00000000000073c6 */ /* 0x002e620000000000 */
[----:B------:R-:W-:Y:S01]  /*ccf0*/  IMAD R23, R55, UR5, R23 ;  /* 0x0000000537177c24 */ /* 0x000fe2000f8e0217 */
[----:B------:R-:W-:Y:S01]  /*cd00*/  ULDC.64 UR4, c[0x0][0xae0] ;  /* 0x0002b80000047ab9 */ /* 0x000fe20000000a00 */
[----:B------:R-:W-:-:S02]  /*cd10*/  IMAD.MOV R49, RZ, RZ, -R3 ;  /* 0x000000ffff317224 */ /* 0x000fc400078e0a03 */
[----:B------:R-:W-:Y:S02]  /*cd20*/  IMAD.IADD R21, R21, 0x1, R23 ;  /* 0x0000000115157824 */ /* 0x000fe400078e0217 */
[----:B------:R-:W-:Y:S02]  /*cd30*/  IMAD R0, R0, UR4, RZ ;  /* 0x0000000400007c24 */ /* 0x000fe4000f8e02ff */
[----:B------:R-:W-:Y:S02]  /*cd40*/  IMAD R23, R56, R49, R44 ;  /* 0x0000003138177224 */ /* 0x000fe400078e022c */
[C---:B------:R-:W-:Y:S02]  /*cd50*/  IMAD R49, R3.reuse, UR5, R0 ;  /* 0x0000000503317c24 */ /* 0x040fe4000f8e0200 */
[----:B------:R-:W-:Y:S01]  /*cd60*/  IMAD.WIDE.U32 R20, R3, UR4, R20 ;  /* 0x0000000403147c25 */ /* 0x000fe2000f8e0014 */
[----:B------:R-:W-:Y:S01]  /*cd70*/  SHF.R.S32.HI R0, RZ, 0x1f, R23 ;  /* 0x0000001fff007819 */ /* 0x000fe20000011417 */
[----:B------:R-:W-:-:S02]  /*cd80*/  ULDC.64 UR4, c[0x0][0xad8] ;  /* 0x0002b60000047ab9 */ /* 0x000fc40000000a00 */
[----:B------:R-:W-:Y:S02]  /*cd90*/  IMAD.IADD R21, R21, 0x1, R49 ;  /* 0x0000000115157824 */ /* 0x000fe400078e0231 */
[----:B------:R-:W-:Y:S02]  /*cda0*/  IMAD R44, R0, UR4, RZ ;  /* 0x00000004002c7c24 */ /* 0x000fe4000f8e02ff */
[----:B------:R-:W-:Y:S02]  /*cdb0*/  IMAD R50, R222, 0x80, R224 ;  /* 0x00000080de327824 */ /* 0x000fe400078e02e0 */
[C---:B------:R-:W-:Y:S02]  /*cdc0*/  IMAD R3, R23.reuse, UR5, R44 ;  /* 0x0000000517037c24 */ /* 0x040fe4000f8e022c */
[----:B------:R-:W-:Y:S01]  /*cdd0*/  IMAD.WIDE.U32 R20, R23, UR4, R20 ;  /* 0x0000000417147c25 */ /* 0x000fe2000f8e0014 */
[----:B------:R-:W-:Y:S01]  /*cde0*/  ISETP.GE.AND P2, PT, R50, R57, PT ;  /* 0x000000393200720c */ /* 0x000fe20003f46270 */
[----:B------:R-:W-:-:S02]  /*cdf0*/  ULDC.64 UR4, c[0x0][0xa80] ;  /* 0x0002a00000047ab9 */ /* 0x000fc40000000a00 */
[----:B------:R-:W-:Y:S01]  /*ce00*/  VIADD R0, R50, 0x20 ;  /* 0x0000002032007836 */ /* 0x000fe20000000000 */
[----:B------:R-:W-:Y:S01]  /*ce10*/  LEA R23, P3, R20, UR4, 0x1 ;  /* 0x0000000414177c11 */ /* 0x000fe2000f8608ff */
[----:B------:R-:W-:Y:S02]  /*ce20*/  IMAD.IADD R3, R21, 0x1, R3 ;  /* 0x0000000115037824 */ /* 0x000fe400078e0203 */
[----:B0-----:R-:W-:Y:S01]  /*ce30*/  VIADD R18, R18, 0x34820 ;  /* 0x0003482012127836 */ /* 0x001fe20000000000 */
[-C--:B------:R-:W-:Y:S01]  /*ce40*/  ISETP.GE.AND P0, PT, R0, R57.reuse, PT ;  /* 0x000000390000720c */ /* 0x080fe20003f06270 */
[----:B------:R-:W-:Y:S01]  /*ce50*/  VIADD R0, R50, 0x40 ;  /* 0x0000004032007836 */ /* 0x000fe20000000000 */
[----:B------:R-:W-:Y:S02]  /*ce60*/  LEA.HI.X R3, R20, UR5, R3, 0x1, P3 ;  /* 0x0000000514037c11 */ /* 0x000fe400098f0c03 */
[----:B------:R-:W-:Y:S01]  /*ce70*/  PRMT R18, RZ, 0x654, R18 ;  /* 0x00000654ff127816 */ /* 0x000fe20000000012 */
[----:B-1----:R0:W1:Y:S01]  /*ce80*/  SHFL.IDX PT, R48, R23, RZ, 0x181f ;  /* 0x00181fff17307589 */ /* 0x00206200000e0000 */
[----:B------:R-:W-:Y:S01]  /*ce90*/  ISETP.GE.AND P1, PT, R0, R57, PT ;  /* 0x000000390000720c */ /* 0x000fe20003f26270 */
[----:B------:R-:W-:Y:S01]  /*cea0*/  BSSY B1, `(.L_x_387) ;  /* 0x000000d000017945 */ /* 0x000fe20003800000 */
[----:B------:R0:W-:Y:S01]  /*ceb0*/  SYNCS.ARRIVE.TRANS64.RED.A1T0 RZ, [R18+URZ], RZ ;  /* 0x000000ff12ff79a7 */ /* 0x0001e2000810043f */
[----:B------:R0:W2:Y:S02]  /*cec0*/  SHFL.IDX PT, R0, R3, RZ, 0x181f ;  /* 0x00181fff03007589 */ /* 0x0000a400000e0000 */
[----:B------:R-:W-:Y:S08]  /*ced0*/  @P2 BRA `(.L_x_388) ;  /* 0x0000000000242947 */ /* 0x000ff00003800000 */
[----:B------:R-:W-:Y:S02]  /*cee0*/  ULDC UR4, c[0x0][0xac8] ;  /* 0x0002b20000047ab9 */ /* 0x000fe40000000800 */
[----:B------:R-:W-:Y:S02]  /*cef0*/  ISETP.GE.AND P2, PT, R17, UR4, PT ;  /* 0x0000000411007c0c */ /* 0x000fe4000bf46270 */
[----:B------:R-:W-:-:S11]  /*cf00*/  ISETP.GE.AND P3, PT, R22, UR4, PT ;  /* 0x0000000416007c0c */ /* 0x000fd6000bf66270 */
[CC--:B-1----:R-:W-:Y:S02]  /*cf10*/  @!P2 LEA R20, P4, R17.reuse, R48.reuse, 0x1 ;  /* 0x000000301114a211 */ /* 0x0c2fe400078808ff */
[C---:B------:R-:W-:Y:S02]  /*cf20*/  @!P3 LEA R48, P5, R22.reuse, R48, 0x1 ;  /* 0x000000301630b211 */ /* 0x040fe400078a08ff */
[-C--:B--2---:R-:W-:Y:S02]  /*cf30*/  @!P2 LEA.HI.X R21, R17, R0.reuse, R233, 0x1, P4 ;  /* 0x000000001115a211 */ /* 0x084fe400020f0ce9 */
[----:B------:R-:W-:-:S03]  /*cf40*/  @!P3 LEA.HI.X R49, R22, R0, R232, 0x1, P5 ;  /* 0x000000001631b211 */ /* 0x000fc600028f0ce8 */
[----:B-----5:R3:W-:Y:S04]  /*cf50*/  @!P2 ST.E.128 desc[UR60][R20.64], R24 ;  /* 0x000000181400a985 */ /* 0x0207e8000c101d3c */
[----:B------:R3:W-:Y:S02]  /*cf60*/  @!P3 ST.E.128 desc[UR60][R48.64], R40 ;  /* 0x000000283000b985 */ /* 0x0007e4000c101d3c */
.L_x_388:
[----:B------:R-:W-:Y:S05]  /*cf70*/  BSYNC B1 ;  /* 0x0000000000017941 */ /* 0x000fea0003800000 */
.L_x_387:
[----:B--2---:R2:W4:Y:S01]  /*cf80*/  SHFL.IDX PT, R0, R3, 0x1, 0x181f ;  /* 0x00381f0003007f89 */ /* 0x00452200000e0000 */
[----:B------:R-:W-:Y:S03]  /*cf90*/  BSSY B1, `(.L_x_389) ;  /* 0x000000c000017945 */ /* 0x000fe60003800000 */
[----:B---3-5:R2:W3:Y:S01]  /*cfa0*/  SHFL.IDX PT, R24, R23, 0x1, 0x181f ;  /* 0x00381f0017187f89 */ /* 0x0284e200000e0000 */
[----:B------:R-:W-:Y:S05]  /*cfb0*/  @P0 BRA `(.L_x_390) ;  /* 0x0000000000240947 */ /* 0x000fea0003800000 */
[----:B------:R-:W-:Y:S02]  /*cfc0*/  ULDC UR4, c[0x0][0xac8] ;  /* 0x0002b20000047ab9 */ /* 0x000fe40000000800 */
[----:B------:R-:W-:Y:S02]  /*cfd0*/  ISETP.GE.AND P3, PT, R17, UR4, PT ;  /* 0x0000000411007c0c */ /* 0x000fe4000bf66270 */
[----:B------:R-:W-:-:S11]  /*cfe0*/  ISETP.GE.AND P4, PT, R22, UR4, PT ;  /* 0x0000000416007c0c */ /* 0x000fd6000bf86270 */
[CC--:B---3--:R-:W-:Y:S02]  /*cff0*/  @!P3 LEA R20, P0, R17.reuse, R24.reuse, 0x1 ;  /* 0x000000181114b211 */ /* 0x0c8fe400078008ff */
[C---:B------:R-:W-:Y:S02]  /*d000*/  @!P4 LEA R24, P2, R22.reuse, R24, 0x1 ;  /* 0x000000181618c211 */ /* 0x040fe400078408ff */
[-C--:B----4-:R-:W-:Y:S02]  /*d010*/  @!P3 LEA.HI.X R21, R17, R0.reuse, R233, 0x1, P0 ;  /* 0x000000001115b211 */ /* 0x090fe400000f0ce9 */
[----:B------:R-:W-:-:S03]  /*d020*/  @!P4 LEA.HI.X R25, R22, R0, R232, 0x1, P2 ;  /* 0x000000001619c211 */ /* 0x000fc600010f0ce8 */
[----:B------:R3:W-:Y:S04]  /*d030*/  @!P3 ST.E.128 desc[UR60][R20.64], R12 ;  /* 0x0000000c1400b985 */ /* 0x0007e8000c101d3c */
[----:B------:R3:W-:Y:S02]  /*d040*/  @!P4 ST.E.128 desc[UR60][R24.64], R36 ;  /* 0x000000241800c985 */ /* 0x0007e4000c101d3c */
.L_x_390:
[----:B------:R-:W-:Y:S05]  /*d050*/  BSYNC B1 ;  /* 0x0000000000017941 */ /* 0x000fea0003800000 */
.L_x_389:
[----:B----4-:R4:W0:Y:S01]  /*d060*/  SHFL.IDX PT, R0, R3, 0x2, 0x181f ;  /* 0x00581f0003007f89 */ /* 0x01082200000e0000 */
[----:B------:R-:W-:Y:S03]  /*d070*/  BSSY B1, `(.L_x_391) ;  /* 0x000000c000017945 */ /* 0x000fe60003800000 */
[----:B---3--:R4:W3:Y:S01]  /*d080*/  SHFL.IDX PT, R14, R23, 0x2, 0x181f ;  /* 0x00581f00170e7f89 */ /* 0x0088e200000e0000 */
[----:B------:R-:W-:Y:S05]  /*d090*/  @P1 BRA `(.L_x_392) ;  /* 0x0000000000241947 */ /* 0x000fea0003800000 */
[----:B------:R-:W-:Y:S02]  /*d0a0*/  ULDC UR4, c[0x0][0xac8] ;  /* 0x0002b20000047ab9 */ /* 0x000fe40000000800 */
[----:B------:R-:W-:Y:S02]  /*d0b0*/  ISETP.GE.AND P2, PT, R17, UR4, PT ;  /* 0x0000000411007c0c */ /* 0x000fe4000bf46270 */
[----:B------:R-:W-:-:S11]  /*d0c0*/  ISETP.GE.AND P3, PT, R22, UR4, PT ;  /* 0x0000000416007c0c */ /* 0x000fd6000bf66270 */
[CC--:B---3--:R-:W-:Y:S02]  /*d0d0*/  @!P2 LEA R12, P0, R17.reuse, R14.reuse, 0x1 ;  /* 0x0000000e110ca211 */ /* 0x0c8fe400078008ff */
[C---:B------:R-:W-:Y:S02]  /*d0e0*/  @!P3 LEA R14, P1, R22.reuse, R14, 0x1 ;  /* 0x0000000e160eb211 */ /* 0x040fe400078208ff */
[-C--:B0-----:R-:W-:Y:S02]  /*d0f0*/  @!P2 LEA.HI.X R13, R17, R0.reuse, R233, 0x1, P0 ;  /* 0x00000000110da211 */ /* 0x081fe400000f0ce9 */
[----:B------:R-:W-:-:S03]  /*d100*/  @!P3 LEA.HI.X R15, R22, R0, R232, 0x1, P1 ;  /* 0x00000000160fb211 */ /* 0x000fc600008f0ce8 */
[----:B------:R0:W-:Y:S04]  /*d110*/  @!P2 ST.E.128 desc[UR60][R12.64], R4 ;  /* 0x000000040c00a985 */ /* 0x0001e8000c101d3c */
[----:B------:R0:W-:Y:S02]  /*d120*/  @!P3 ST.E.128 desc[UR60][R14.64], R32 ;  /* 0x000000200e00b985 */ /* 0x0001e4000c101d3c */
.L_x_392:
[----:B------:R-:W-:Y:S05]  /*d130*/  BSYNC B1 ;  /* 0x0000000000017941 */ /* 0x000fea0003800000 */
.L_x_391:
[----:B0-----:R-:W-:Y:S01]  /*d140*/  VIADD R0, R50, 0x60 ;  /* 0x0000006032007836 */ /* 0x001fe20000000000 */
[----:B--2-4-:R-:W0:Y:S04]  /*d150*/  SHFL.IDX PT, R3, R3, 0x3, 0x181f ;  /* 0x00781f0003037f89 */ /* 0x014e2800000e0000 */
[----:B------:R-:W-:Y:S01]  /*d160*/  ISETP.GE.AND P0, PT, R0, R57, PT ;  /* 0x000000390000720c */ /* 0x000fe20003f06270 */
[----:B------:R-:W2:-:S12]  /*d170*/  SHFL.IDX PT, R23, R23, 0x3, 0x181f ;  /* 0x00781f0017177f89 */ /* 0x000e9800000e0000 */
[----:B------:R-:W-:Y:S05]  /*d180*/  @P0 BRA `(.L_x_393) ;  /* 0x0000000800dc0947 */ /* 0x000fea0003800000 */
[----:B------:R-:W-:Y:S02]  /*d190*/  ULDC UR4, c[0x0][0xac8] ;  /* 0x0002b20000047ab9 */ /* 0x000fe40000000800 */
[----:B------:R-:W-:-:S13]  /*d1a0*/  ISETP.GE.AND P1, PT, R17, UR4, PT ;  /* 0x0000000411007c0c */ /* 0x000fda000bf26270 */
[----:B--2---:R-:W-:-:S04]  /*d1b0*/  @!P1 LEA R4, P0, R17, R23, 0x1 ;  /* 0x0000001711049211 */ /* 0x004fc800078008ff */
[----:B0-----:R-:W-:Y:S02]  /*d1c0*/  @!P1 LEA.HI.X R5, R17, R3, R233, 0x1, P0 ;  /* 0x0000000311059211 */ /* 0x001fe400000f0ce9 */
[----:B------:R-:W-:-:S03]  /*d1d0*/  ISETP.GE.AND P0, PT, R22, UR4, PT ;  /* 0x0000000416007c0c */ /* 0x000fc6000bf06270 */
[----:B------:R4:W-:Y:S10]  /*d1e0*/  @!P1 ST.E.128 desc[UR60][R4.64], R8 ;  /* 0x0000000804009985 */ /* 0x0009f4000c101d3c */
[----:B------:R-:W-:Y:S05]  /*d1f0*/  @P0 BRA `(.L_x_393) ;  /* 0x0000000800c00947 */ /* 0x000fea0003800000 */
[----:B----4-:R-:W-:-:S04]  /*d200*/  LEA R4, P0, R22, R23, 0x1 ;  /* 0x0000001716047211 */ /* 0x010fc800078008ff */
[----:B------:R-:W-:-:S05]  /*d210*/  LEA.HI.X R5, R22, R3, R232, 0x1, P0 ;  /* 0x0000000316057211 */ /* 0x000fca00000f0ce8 */
[----:B------:R0:W-:Y:S01]  /*d220*/  ST.E.128 desc[UR60][R4.64], R28 ;  /* 0x0000001c04007985 */ /* 0x0001e2000c101d3c */
[----:B------:R-:W-:Y:S05]  /*d230*/  BRA `(.L_x_393) ;  /* 0x0000000800b07947 */ /* 0x000fea0003800000 */
.L_x_385:
[----:B------:R-:W2:Y:S01]  /*d240*/  LDC.64 R6, c[0x0][0xc00] ;  /* 0x00030000ff067b82 */ /* 0x000ea20000000a00 */
[----:B------:R-:W-:Y:S01]  /*d250*/  ULDC.64 UR4, c[0x0][0xc08] ;  /* 0x0003020000047ab9 */ /* 0x000fe20000000a00 */
[----:B------:R-:W-:-:S06]  /*d260*/  IMAD.MOV.U32 R3, RZ, RZ, RZ ;  /* 0x000000ffff037224 */ /* 0x000fcc00078e00ff */
[----:B------:R-:W3:Y:S01]  /*d270*/  LDC.64 R4, c[0x0][0xc00] ;  /* 0x00030000ff047b82 */ /* 0x000ee20000000a00 */
[----:B------:R-:W-:-:S04]  /*d280*/  ISETP.NE.U32.AND P1, PT, RZ, UR4, PT ;  /* 0x00000004ff007c0c */ /* 0x000fc8000bf25070 */
[----:B------:R-:W-:-:S03]  /*d290*/  ISETP.NE.AND.EX P1, PT, RZ, UR5, PT, P1 ;  /* 0x00000005ff007c0c */ /* 0x000fc6000bf25310 */
[----:B------:R-:W4:Y:S01]  /*d2a0*/  LDC R21, c[0x0][0xbe8] ;  /* 0x0002fa00ff157b82 */ /* 0x000f220000000800 */
[----:B--2---:R-:W-:-:S04]  /*d2b0*/  ISETP.NE.U32.AND P0, PT, R6, RZ, PT ;  /* 0x000000ff0600720c */ /* 0x004fc80003f05070 */
[----:B------:R-:W-:Y:S01]  /*d2c0*/  ISETP.NE.AND.EX P0, PT, R7, RZ, PT, P0 ;  /* 0x000000ff0700720c */ /* 0x000fe20003f05300 */
[----:B---3--:R-:W-:-:S04]  /*d2d0*/  IMAD.WIDE R6, R23, 0x4, R4 ;  /* 0x0000000417067825 */ /* 0x008fc800078e0204 */
[----:B------:R-:W2:Y:S01]  /*d2e0*/  @P1 LDC.64 R4, c[0x0][0xc08] ;  /* 0x00030200ff041b82 */ /* 0x000ea20000000a00 */
[----:B------:R-:W-:Y:S02]  /*d2f0*/  ULDC UR4, c[0x0][0xa88] ;  /* 0x0002a20000047ab9 */ /* 0x000fe40000000800 */
[----:B------:R-:W-:-:S05]  /*d300*/  IMAD.U32 R0, RZ, RZ, UR4 ;  /* 0x00000004ff007e24 */ /* 0x000fca000f8e00ff */
[----:B------:R3:W5:Y:S01]  /*d310*/  @P0 LDG.E R3, desc[UR60][R6.64] ;  /* 0x0000003c06030981 */ /* 0x000762000c1e1900 */
[----:B--2---:R-:W-:-:S05]  /*d320*/  @P1 IMAD.WIDE R4, R23, 0x4, R4 ;  /* 0x0000000417041825 */ /* 0x004fca00078e0204 */
[----:B------:R3:W5:Y:S01]  /*d330*/  @P1 LDG.E R0, desc[UR60][R4.64] ;  /* 0x0000003c04001981 */ /* 0x000762000c1e1900 */
[----:B----4-:R-:W-:Y:S02]  /*d340*/  ISETP.NE.AND P2, PT, R21, 0x1, PT ;  /* 0x000000011500780c */ /* 0x010fe40003f45270 */
[----:B------:R-:W-:-:S11]  /*d350*/  ISETP.GE.AND P3, PT, R234, 0x80, PT ;  /* 0x00000080ea00780c */ /* 0x000fd60003f66270 */
[----:B------:R-:W2:Y:S08]  /*d360*/  @P2 LDC R14, c[0x0][0xbec] ;  /* 0x0002fb00ff0e2b82 */ /* 0x000eb00000000800 */
[----:B------:R-:W4:Y:S01]  /*d370*/  @P2 LDC R25, c[0x0][0xbf0] ;  /* 0x0002fc00ff192b82 */ /* 0x000f220000000800 */
[----:B---3--:R-:W-:Y:S05]  /*d380*/  @P1 BRA `(.L_x_394) ;  /* 0x0000000000101947 */ /* 0x008fea0003800000 */
[----:B------:R-:W-:Y:S05]  /*d390*/  @!P0 BRA `(.L_x_394) ;  /* 0x00000000000c8947 */ /* 0x000fea0003800000 */
[----:B------:R-:W3:Y:S04]  /*d3a0*/  LDG.E R5, desc[UR60][R6.64] ;  /* 0x0000003c06057981 */ /* 0x000ee8000c1e1900 */
[----:B-----5:R-:W3:Y:S02]  /*d3b0*/  LDG.E R0, desc[UR60][R6.64+0x4] ;  /* 0x0000043c06007981 */ /* 0x020ee4000c1e1900 */
[----:B---3--:R-:W-:-:S07]  /*d3c0*/  IMAD.IADD R0, R0, 0x1, -R5 ;  /* 0x0000000100007824 */ /* 0x008fce00078e0a05 */
.L_x_394:
[----:B------:R-:W-:Y:S01]  /*d3d0*/  BSSY B1, `(.L_x_395) ;  /* 0x000002e000017945 */ /* 0x000fe20003800000 */
[----:B------:R-:W-:Y:S02]  /*d3e0*/  SHF.R.S32.HI R13, RZ, 0x1f, R221 ;  /* 0x0000001fff0d7819 */ /* 0x000fe400000114dd */
[----:B------:R-:W-:Y:S02]  /*d3f0*/  SEL R23, R23, RZ, !P0 ;  /* 0x000000ff17177207 */ /* 0x000fe40004000000 */
[----:B------:R-:W-:Y:S02]  /*d400*/  SEL R223, R223, RZ, !P0 ;  /* 0x000000ffdfdf7207 */ /* 0x000fe40004000000 */
[----:B-----5:R-:W-:Y:S01]  /*d410*/  SHF.R.S32.HI R10, RZ, 0x1f, R3 ;  /* 0x0000001fff0a7819 */ /* 0x020fe20000011403 */
[----:B------:R-:W-:Y:S06]  /*d420*/  @P3 BRA `(.L_x_396) ;  /* 0x0000000000a03947 */ /* 0x000fec0003800000 */
[----:B------:R-:W3:Y:S01]  /*d430*/  S2R R4, SR_TID.X ;  /* 0x0000000000047919 */ /* 0x000ee20000002100 */
[----:B------:R-:W5:Y:S02]  /*d440*/  LDC R11, c[0x0][0xbe8] ;  /* 0x0002fa00ff0b7b82 */ /* 0x000f640000000800 */
[----:B-----5:R-:W-:Y:S02]  /*d450*/  IMAD R5, R0, R11, RZ ;  /* 0x0000000b00057224 */ /* 0x020fe400078e02ff */
[----:B---3--:R-:W-:-:S04]  /*d460*/  IMAD R4, R222, 0x80, R4 ;  /* 0x00000080de047824 */ /* 0x008fc800078e0204 */
[----:B------:R-:W-:-:S05]  /*d470*/  VIADD R12, R4, 0xffffff80 ;  /* 0xffffff80040c7836 */ /* 0x000fca0000000000 */
[----:B------:R-:W-:-:S13]  /*d480*/  ISETP.GE.AND P0, PT, R12, R5, PT ;  /* 0x000000050c00720c */ /* 0x000fda0003f06270 */
[----:B------:R-:W-:Y:S05]  /*d490*/  @P0 BRA `(.L_x_396) ;  /* 0x0000000000840947 */ /* 0x000fea0003800000 */
[----:B------:R-:W-:Y:S01]  /*d4a0*/  ISETP.NE.AND P0, PT, R11, 0x1, PT ;  /* 0x000000010b00780c */ /* 0x000fe20003f05270 */
[----:B------:R-:W-:Y:S01]  /*d4b0*/  ULDC.64 UR4, c[0x0][0xb90] ;  /* 0x0002e40000047ab9 */ /* 0x000fe20000000a00 */
[----:B------:R-:W-:Y:S02]  /*d4c0*/  IMAD.MOV.U32 R4, RZ, RZ, R3 ;  /* 0x000000ffff047224 */ /* 0x000fe400078e0003 */
[----:B------:R-:W-:Y:S02]  /*d4d0*/  IMAD R8, R13, UR4, RZ ;  /* 0x000000040d087c24 */ /* 0x000fe4000f8e02ff */
[----:B------:R-:W-:Y:S02]  /*d4e0*/  IMAD.MOV.U32 R5, RZ, RZ, R10 ;  /* 0x000000ffff057224 */ /* 0x000fe400078e000a */
[----:B------:R-:W-:Y:S02]  /*d4f0*/  IMAD.MOV.U32 R7, RZ, RZ, R12 ;  /* 0x000000ffff077224 */ /* 0x000fe400078e000c */
[----:B------:R-:W-:-:S03]  /*d500*/  IMAD.WIDE.U32 R4, R221, UR4, R4 ;  /* 0x00000004dd047c25 */ /* 0x000fc6000f8e0004 */
[----:B------:R-:W3:Y:S08]  /*d510*/  @P0 LDC R9, c[0x0][0xbec] ;  /* 0x0002fb00ff090b82 */ /* 0x000ef00000000800 */
[----:B------:R-:W5:Y:S01]  /*d520*/  @P0 LDC R15, c[0x0][0xbf0] ;  /* 0x0002fc00ff0f0b82 */ /* 0x000f620000000800 */
[----:B---3--:R-:W-:-:S04]  /*d530*/  @P0 IMAD.HI.U32 R6, R12, R9, RZ ;  /* 0x000000090c060227 */ /* 0x008fc800078e00ff */
[----:B------:R-:W-:Y:S01]  /*d540*/  IMAD R9, R221, UR5, R8 ;  /* 0x00000005dd097c24 */ /* 0x000fe2000f8e0208 */
[----:B------:R-:W-:Y:S01]  /*d550*/  ULDC.64 UR4, c[0x0][0xb98] ;  /* 0x0002e60000047ab9 */ /* 0x000fe20000000a00 */
[----:B-----5:R-:W-:Y:S02]  /*d560*/  @P0 SHF.R.U32.HI R7, RZ, R15, R6 ;  /* 0x0000000fff070219 */ /* 0x020fe40000011606 */
[----:B------:R-:W-:Y:S02]  /*d570*/  IMAD.IADD R5, R5, 0x1, R9 ;  /* 0x0000000105057824 */ /* 0x000fe400078e0209 */
[----:B------:R-:W-:Y:S02]  /*d580*/  IMAD R6, R223, UR4, RZ ;  /* 0x00000004df067c24 */ /* 0x000fe4000f8e02ff */
[----:B------:R-:W-:Y:S02]  /*d590*/  IMAD.MOV R9, RZ, RZ, -R7 ;  /* 0x000000ffff097224 */ /* 0x000fe400078e0a07 */
[----:B------:R-:W-:-:S04]  /*d5a0*/  IMAD.WIDE.U32 R4, R23, UR4, R4 ;  /* 0x0000000417047c25 */ /* 0x000fc8000f8e0004 */
[----:B------:R-:W-:Y:S01]  /*d5b0*/  IMAD R9, R11, R9, R12 ;  /* 0x000000090b097224 */ /* 0x000fe200078e020c */
[----:B------:R-:W-:Y:S01]  /*d5c0*/  SHF.R.S32.HI R11, RZ, 0x1f, R7 ;  /* 0x0000001fff0b7819 */ /* 0x000fe20000011407 */
[----:B------:R-:W-:Y:S01]  /*d5d0*/  IMAD R8, R23, UR5, R6 ;  /* 0x0000000517087c24 */ /* 0x000fe2000f8e0206 */
[----:B------:R-:W-:Y:S01]  /*d5e0*/  IADD3 R4, P0, R7, R4, RZ ;  /* 0x0000000407047210 */ /* 0x000fe20007f1e0ff */
[----:B------:R-:W-:Y:S01]  /*d5f0*/  ULDC.64 UR4, c[0x0][0xb88] ;  /* 0x0002e20000047ab9 */ /* 0x000fe20000000a00 */
[----:B------:R-:W-:Y:S02]  /*d600*/  SHF.R.S32.HI R6, RZ, 0x1f, R9 ;  /* 0x0000001fff067819 */ /* 0x000fe40000011409 */
[----:B------:R-:W-:-:S03]  /*d610*/  IADD3.X R5, R11, R5, R8, P0, !PT ;  /* 0x000000050b057210 */ /* 0x000fc600007fe408 */
[----:B------:R-:W-:Y:S02]  /*d620*/  IMAD R6, R6, UR4, RZ ;  /* 0x0000000406067c24 */ /* 0x000fe4000f8e02ff */
[----:B------:R-:W-:-:S04]  /*d630*/  IMAD.WIDE.U32 R4, R9, UR4, R4 ;  /* 0x0000000409047c25 */ /* 0x000fc8000f8e0004 */
[----:B------:R-:W-:Y:S01]  /*d640*/  IMAD R7, R9, UR5, R6 ;  /* 0x0000000509077c24 */ /* 0x000fe2000f8e0206 */
[----:B------:R-:W-:Y:S02]  /*d650*/  ULDC.64 UR4, c[0x0][0xb50] ;  /* 0x0002d40000047ab9 */ /* 0x000fe40000000a00 */
[----:B------:R-:W-:Y:S01]  /*d660*/  LEA R6, P0, R4, UR4, 0x2 ;  /* 0x0000000404067c11 */ /* 0x000fe2000f8010ff */
[----:B------:R-:W-:-:S05]  /*d670*/  IMAD.IADD R5, R5, 0x1, R7 ;  /* 0x0000000105057824 */ /* 0x000fca00078e0207 */
[----:B------:R-:W-:Y:S01]  /*d680*/  LEA.HI.X R7, R4, UR5, R5, 0x2, P0 ;  /* 0x0000000504077c11 */ /* 0x000fe200080f1405 */
[----:B------:R-:W-:-:S05]  /*d690*/  IMAD.MOV.U32 R5, RZ, RZ, -0x800000 ;  /* 0xff800000ff057424 */ /* 0x000fca00078e00ff */
[----:B------:R3:W-:Y:S02]  /*d6a0*/  STG.E desc[UR60][R6.64], R5 ;  /* 0x0000000506007986 */ /* 0x0007e4000c10193c */
.L_x_396:
[----:B------:R-:W-:Y:S05]  /*d6b0*/  BSYNC B1 ;  /* 0x0000000000017941 */ /* 0x000fea0003800000 */
.L_x_395:
[----:B------:R-:W-:Y:S01]  /*d6c0*/  ULDC.64 UR4, c[0x0][0xaa0] ;  /* 0x0002a80000047ab9 */ /* 0x000fe20000000a00 */
[----:B------:R-:W-:Y:S01]  /*d6d0*/  BSSY B1, `(.L_x_397) ;  /* 0x0000038000017945 */ /* 0x000fe20003800000 */
[----:B------:R-:W-:-:S04]  /*d6e0*/  IMAD R4, R10, UR4, RZ ;  /* 0x000000040a047c24 */ /* 0x000fc8000f8e02ff */
[C---:B---3--:R-:W-:Y:S02]  /*d6f0*/  IMAD R7, R3.reuse, UR5, R4 ;  /* 0x0000000503077c24 */ /* 0x048fe4000f8e0204 */
[----:B------:R-:W-:Y:S01]  /*d700*/  IMAD.WIDE.U32 R4, R3, UR4, RZ ;  /* 0x0000000403047c25 */ /* 0x000fe2000f8e00ff */
[----:B------:R-:W-:-:S03]  /*d710*/  ULDC.64 UR4, c[0x0][0xae8] ;  /* 0x0002ba0000047ab9 */ /* 0x000fc60000000a00 */
[----:B------:R-:W-:Y:S02]  /*d720*/  IMAD R3, R220, 0x20, R224 ;  /* 0x00000020dc037824 */ /* 0x000fe400078e02e0 */
[----:B------:R-:W-:Y:S02]  /*d730*/  IMAD.IADD R5, R5, 0x1, R7 ;  /* 0x0000000105057824 */ /* 0x000fe400078e0207 */
[----:B------:R-:W-:Y:S02]  /*d740*/  IMAD R9, R222, 0x80, R3 ;  /* 0x00000080de097824 */ /* 0x000fe400078e0203 */
[----:B------:R-:W-:Y:S02]  /*d750*/  IMAD R8, R13, UR4, RZ ;  /* 0x000000040d087c24 */ /* 0x000fe4000f8e02ff */
[----:B--2---:R-:W-:-:S04]  /*d760*/  @P2 IMAD.HI.U32 R6, R9, R14, RZ ;  /* 0x0000000e09062227 */ /* 0x004fc800078e00ff */
[C---:B------:R-:W-:Y:S02]  /*d770*/  IMAD R7, R221.reuse, UR5, R8 ;  /* 0x00000005dd077c24 */ /* 0x040fe4000f8e0208 */
[----:B------:R-:W-:Y:S01]  /*d780*/  IMAD.WIDE.U32 R4, R221, UR4, R4 ;  /* 0x00000004dd047c25 */ /* 0x000fe2000f8e0004 */
[----:B------:R-:W-:-:S03]  /*d790*/  ULDC.64 UR4, c[0x0][0xaf0] ;  /* 0x0002bc0000047ab9 */ /* 0x000fc60000000a00 */
[----:B------:R-:W-:Y:S01]  /*d7a0*/  IMAD.MOV.U32 R3, RZ, RZ, R9 ;  /* 0x000000ffff037224 */ /* 0x000fe200078e0009 */
[----:B----4-:R-:W-:Y:S01]  /*d7b0*/  @P2 SHF.R.U32.HI R3, RZ, R25, R6 ;  /* 0x00000019ff032219 */ /* 0x010fe20000011606 */
[----:B------:R-:W-:Y:S02]  /*d7c0*/  IMAD R8, R223, UR4, RZ ;  /* 0x00000004df087c24 */ /* 0x000fe4000f8e02ff */
[----:B------:R-:W-:Y:S01]  /*d7d0*/  IMAD.IADD R5, R5, 0x1, R7 ;  /* 0x0000000105057824 */ /* 0x000fe200078e0207 */
[----:B------:R-:W-:Y:S01]  /*d7e0*/  SHF.R.S32.HI R6, RZ, 0x1f, R3 ;  /* 0x0000001fff067819 */ /* 0x000fe20000011403 */
[C---:B------:R-:W-:Y:S02]  /*d7f0*/  IMAD R7, R23.reuse, UR5, R8 ;  /* 0x0000000517077c24 */ /* 0x040fe4000f8e0208 */
[----:B------:R-:W-:Y:S01]  /*d800*/  IMAD.WIDE.U32 R4, R23, UR4, R4 ;  /* 0x0000000417047c25 */ /* 0x000fe2000f8e0004 */
[----:B------:R-:W-:-:S03]  /*d810*/  ULDC.64 UR4, c[0x0][0xae0] ;  /* 0x0002b80000047ab9 */ /* 0x000fc60000000a00 */
[----:B------:R-:W-:Y:S02]  /*d820*/  IMAD.MOV R8, RZ, RZ, -R3 ;  /* 0x000000ffff087224 */ /* 0x000fe400078e0a03 */
        /* <DEDUP_REMOVED lines=10> */
[----:B------:R-:W-:Y:S02]  /*d8d0*/  IMAD R21, R0, R21, RZ ;  /* 0x0000001500157224 */ /* 0x000fe400078e02ff */
[C---:B------:R-:W-:Y:S02]  /*d8e0*/  IMAD R3, R7.reuse, UR5, R6 ;  /* 0x0000000507037c24 */ /* 0x040fe4000f8e0206 */
[----:B------:R-:W-:Y:S01]  /*d8f0*/  IMAD.WIDE.U32 R4, R7, UR4, R4 ;  /* 0x0000000407047c25 */ /* 0x000fe2000f8e0004 */
[----:B------:R-:W-:Y:S01]  /*d900*/  ISETP.GE.AND P2, PT, R8, R21, PT ;  /* 0x000000150800720c */ /* 0x000fe20003f46270 */
[----:B------:R-:W-:-:S02]  /*d910*/  ULDC.64 UR4, c[0x0][0xa80] ;  /* 0x0002a00000047ab9 */ /* 0x000fc40000000a00 */
[----:B------:R-:W-:Y:S01]  /*d920*/  VIADD R0, R8, 0x20 ;  /* 0x0000002008007836 */ /* 0x000fe20000000000 */
[----:B------:R-:W-:Y:S01]  /*d930*/  LEA R6, P3, R4, UR4, 0x1 ;  /* 0x0000000404067c11 */ /* 0x000fe2000f8608ff */
[----:B------:R-:W-:-:S03]  /*d940*/  IMAD.IADD R3, R5, 0x1, R3 ;  /* 0x0000000105037824 */ /* 0x000fc600078e0203 */
[-C--:B------:R-:W-:Y:S01]  /*d950*/  ISETP.GE.AND P1, PT, R0, R21.reuse, PT ;  /* 0x000000150000720c */ /* 0x080fe20003f26270 */
[----:B------:R-:W-:Y:S01]  /*d960*/  VIADD R0, R8, 0x40 ;  /* 0x0000004008007836 */ /* 0x000fe20000000000 */
[----:B------:R-:W-:Y:S02]  /*d970*/  LEA.HI.X R3, R4, UR5, R3, 0x1, P3 ;  /* 0x0000000504037c11 */ /* 0x000fe400098f0c03 */
[----:B------:R2:W3:Y:S02]  /*d980*/  SHFL.IDX PT, R4, R6, RZ, 0x181f ;  /* 0x00181fff06047589 */ /* 0x0004e400000e0000 */
[----:B------:R-:W-:Y:S02]  /*d990*/  ISETP.GE.AND P0, PT, R0, R21, PT ;  /* 0x000000150000720c */ /* 0x000fe40003f06270 */
[----:B------:R2:W4:Y:S01]  /*d9a0*/  SHFL.IDX PT, R0, R3, RZ, 0x181f ;  /* 0x00181fff03007589 */ /* 0x00052200000e0000 */
[----:B------:R-:W-:Y:S10]  /*d9b0*/  @P2 BRA `(.L_x_398) ;  /* 0x0000000000242947 */ /* 0x000ff40003800000 */
[----:B------:R-:W-:Y:S02]  /*d9c0*/  ULDC UR4, c[0x0][0xac8] ;  /* 0x0002b20000047ab9 */ /* 0x000fe40000000800 */
[----:B------:R-:W-:Y:S02]  /*d9d0*/  ISETP.GE.AND P4, PT, R17, UR4, PT ;  /* 0x0000000411007c0c */ /* 0x000fe4000bf86270 */
[----:B------:R-:W-:-:S11]  /*d9e0*/  ISETP.GE.AND P5, PT, R22, UR4, PT ;  /* 0x0000000416007c0c */ /* 0x000fd6000bfa6270 */
[CC--:B---3--:R-:W-:Y:S02]  /*d9f0*/  @!P4 LEA R10, P2, R17.reuse, R4.reuse, 0x1 ;  /* 0x00000004110ac211 */ /* 0x0c8fe400078408ff */
[C---:B------:R-:W-:Y:S02]  /*da00*/  @!P5 LEA R4, P3, R22.reuse, R4, 0x1 ;  /* 0x000000041604d211 */ /* 0x040fe400078608ff */
[-C--:B----4-:R-:W-:Y:S02]  /*da10*/  @!P4 LEA.HI.X R11, R17, R0.reuse, R233, 0x1, P2 ;  /* 0x00000000110bc211 */ /* 0x090fe400010f0ce9 */
[----:B------:R-:W-:-:S03]  /*da20*/  @!P5 LEA.HI.X R5, R22, R0, R232, 0x1, P3 ;  /* 0x000000001605d211 */ /* 0x000fc600018f0ce8 */
[----:B------:R3:W-:Y:S04]  /*da30*/  @!P4 ST.E.128 desc[UR60][R10.64], RZ ;  /* 0x000000ff0a00c985 */ /* 0x0007e8000c101d3c */
[----:B------:R3:W-:Y:S02]  /*da40*/  @!P5 ST.E.128 desc[UR60][R4.64], RZ ;  /* 0x000000ff0400d985 */ /* 0x0007e4000c101d3c */
.L_x_398:
[----:B------:R-:W-:Y:S05]  /*da50*/  BSYNC B1 ;  /* 0x0000000000017941 */ /* 0x000fea0003800000 */
.L_x_397:
        /* <DEDUP_REMOVED lines=11> */
[----:B------:R0:W-:Y:S04]  /*db10*/  @!P3 ST.E.128 desc[UR60][R10.64], RZ ;  /* 0x000000ff0a00b985 */ /* 0x0001e8000c101d3c */
[----:B------:R0:W-:Y:S02]  /*db20*/  @!P4 ST.E.128 desc[UR60][R4.64], RZ ;  /* 0x000000ff0400c985 */ /* 0x0001e4000c101d3c */
.L_x_400:
[----:B------:R-:W-:Y:S05]  /*db30*/  BSYNC B1 ;  /* 0x0000000000017941 */ /* 0x000fea0003800000 */
.L_x_399:
[----:B0-----:R0:W0:Y:S01]  /*db40*/  SHFL.IDX PT, R0, R3, 0x2, 0x181f ;  /* 0x00581f0003007f89 */ /* 0x00102200000e0000 */
[----:B------:R-:W-:Y:S03]  /*db50*/  BSSY B1, `(.L_x_401) ;  /* 0x000000c000017945 */ /* 0x000fe60003800000 */
[----:B---3--:R3:W0:Y:S01]  /*db60*/  SHFL.IDX PT, R4, R6, 0x2, 0x181f ;  /* 0x00581f0006047f89 */ /* 0x00862200000e0000 */
[----:B------:R-:W-:Y:S05]  /*db70*/  @P0 BRA `(.L_x_402) ;  /* 0x0000000000240947 */ /* 0x000fea0003800000 */
[----:B------:R-:W-:Y:S02]  /*db80*/  ULDC UR4, c[0x0][0xac8] ;  /* 0x0002b20000047ab9 */ /* 0x000fe40000000800 */
[----:B------:R-:W-:Y:S02]  /*db90*/  ISETP.GE.AND P2, PT, R17, UR4, PT ;  /* 0x0000000411007c0c */ /* 0x000fe4000bf46270 */
[----:B------:R-:W-:-:S11]  /*dba0*/  ISETP.GE.AND P3, PT, R22, UR4, PT ;  /* 0x0000000416007c0c */ /* 0x000fd6000bf66270 */
[CC--:B0-----:R-:W-:Y:S02]  /*dbb0*/  @!P2 LEA R10, P0, R17.reuse, R4.reuse, 0x1 ;  /* 0x00000004110aa211 */ /* 0x0c1fe400078008ff */
[C---:B------:R-:W-:Y:S02]  /*dbc0*/  @!P3 LEA R4, P1, R22.reuse, R4, 0x1 ;  /* 0x000000041604b211 */ /* 0x040fe400078208ff */
[-C--:B------:R-:W-:Y:S02]  /*dbd0*/  @!P2 LEA.HI.X R11, R17, R0.reuse, R233, 0x1, P0 ;  /* 0x00000000110ba211 */ /* 0x080fe400000f0ce9 */
[----:B------:R-:W-:-:S03]  /*dbe0*/  @!P3 LEA.HI.X R5, R22, R0, R232, 0x1, P1 ;  /* 0x000000001605b211 */ /* 0x000fc600008f0ce8 */
[----:B------:R0:W-:Y:S04]  /*dbf0*/  @!P2 ST.E.128 desc[UR60][R10.64], RZ ;  /* 0x000000ff0a00a985 */ /* 0x0001e8000c101d3c */
[----:B------:R0:W-:Y:S02]  /*dc00*/  @!P3 ST.E.128 desc[UR60][R4.64], RZ ;  /* 0x000000ff0400b985 */ /* 0x0001e4000c101d3c */
.L_x_402:
[----:B------:R-:W-:Y:S05]  /*dc10*/  BSYNC B1 ;  /* 0x0000000000017941 */ /* 0x000fea0003800000 */
.L_x_401:
[----:B0-----:R-:W-:Y:S01]  /*dc20*/  VIADD R0, R8, 0x60 ;  /* 0x0000006008007836 */ /* 0x001fe20000000000 */
[----:B--2-4-:R-:W0:Y:S04]  /*dc30*/  SHFL.IDX PT, R3, R3, 0x3, 0x181f ;  /* 0x00781f0003037f89 */ /* 0x014e2800000e0000 */
[----:B------:R-:W-:Y:S01]  /*dc40*/  ISETP.GE.AND P0, PT, R0, R21, PT ;  /* 0x000000150000720c */ /* 0x000fe20003f06270 */
[----:B------:R2:W4:-:S12]  /*dc50*/  SHFL.IDX PT, R4, R6, 0x3, 0x181f ;  /* 0x00781f0006047f89 */ /* 0x00051800000e0000 */
[----:B--2---:R-:W-:Y:S05]  /*dc60*/  @P0 BRA `(.L_x_393) ;  /* 0x0000000000240947 */ /* 0x004fea0003800000 */
[----:B------:R-:W-:Y:S02]  /*dc70*/  ULDC UR4, c[0x0][0xac8] ;  /* 0x0002b20000047ab9 */ /* 0x000fe40000000800 */
[----:B------:R-:W-:Y:S02]  /*dc80*/  ISETP.GE.AND P2, PT, R17, UR4, PT ;  /* 0x0000000411007c0c */ /* 0x000fe4000bf46270 */
[----:B------:R-:W-:-:S11]  /*dc90*/  ISETP.GE.AND P3, PT, R22, UR4, PT ;  /* 0x0000000416007c0c */ /* 0x000fd6000bf66270 */
[CC--:B---34-:R-:W-:Y:S02]  /*dca0*/  @!P2 LEA R6, P0, R17.reuse, R4.reuse, 0x1 ;  /* 0x000000041106a211 */ /* 0x0d8fe400078008ff */
[C---:B------:R-:W-:Y:S02]  /*dcb0*/  @!P3 LEA R4, P1, R22.reuse, R4, 0x1 ;  /* 0x000000041604b211 */ /* 0x040fe400078208ff */
[-C--:B0-----:R-:W-:Y:S02]  /*dcc0*/  @!P2 LEA.HI.X R7, R17, R3.reuse, R233, 0x1, P0 ;  /* 0x000000031107a211 */ /* 0x081fe400000f0ce9 */
[----:B------:R-:W-:-:S03]  /*dcd0*/  @!P3 LEA.HI.X R5, R22, R3, R232, 0x1, P1 ;  /* 0x000000031605b211 */ /* 0x000fc600008f0ce8 */
[----:B------:R0:W-:Y:S04]  /*dce0*/  @!P2 ST.E.128 desc[UR60][R6.64], RZ ;  /* 0x000000ff0600a985 */ /* 0x0001e8000c101d3c */
[----:B------:R0:W-:Y:S02]  /*dcf0*/  @!P3 ST.E.128 desc[UR60][R4.64], RZ ;  /* 0x000000ff0400b985 */ /* 0x0001e4000c101d3c */
.L_x_393:
[----:B------:R-:W-:Y:S05]  /*dd00*/  BSYNC B0 ;  /* 0x0000000000007941 */ /* 0x000fea0003800000 */
.L_x_384:
[----:B------:R-:W-:Y:S02]  /*dd10*/  ULDC UR4, c[0x0][0xc3c] ;  /* 0x00030f0000047ab9 */ /* 0x000fe40000000800 */
[----:B-1----:R-:W-:-:S13]  /*dd20*/  ISETP.GE.AND P0, PT, R47, UR4, PT ;  /* 0x000000042f007c0c */ /* 0x002fda000bf06270 */
[----:B------:R-:W-:Y:S05]  /*dd30*/  @!P0 BRA `(.L_x_403) ;  /* 0xffffff3000308947 */ /* 0x000fea000383ffff */
[----:B------:R-:W-:Y:S05]  /*dd40*/  EXIT ;  /* 0x000000000000794d */ /* 0x000fea0003800000 */
.L_x_359:
[----:B------:R-:W-:-:S08]  /*dd50*/  NOP ;  /* 0x0000000000007918 */ /* 0x000fd00000000000 */
[----:B--2---:R-:W0:-:S00]  /*dd60*/  USETMAXREG.DEALLOC.CTAPOOL 0x18 ;  /* 0x00000018000079c8 */ /* 0x004e0000080e0500 */
[----:B0-----:R-:W2:Y:S01]  /*dd70*/  LDL.LU R2, [R1+0x1c] ;  /* 0x00001c0001027983 */ /* 0x001ea20000300800 */
[----:B------:R-:W-:-:S06]  /*dd80*/  LOP3.LUT R0, R0, 0x3, RZ, 0xc0, !PT ;  /* 0x0000000300007812 */ /* 0x000fcc00078ec0ff */
[----:B------:R-:W0:Y:S02]  /*dd90*/  SHFL.IDX PT, R0, R0, RZ, 0x1f ;  /* 0x00001fff00007589 */ /* 0x000e2400000e0000 */
[----:B0-----:R-:W-:Y:S01]  /*dda0*/  ISETP.NE.AND P0, PT, R0, RZ, PT ;  /* 0x000000ff0000720c */ /* 0x001fe20003f05270 */
[----:B------:R-:W-:Y:S01]  /*ddb0*/  IMAD.MOV.U32 R0, RZ, RZ, RZ ;  /* 0x000000ffff007224 */ /* 0x000fe200078e00ff */
[----:B--2---:R-:W-:-:S11]  /*ddc0*/  LOP3.LUT R2, R2, 0xfffffffd, RZ, 0xc0, !PT ;  /* 0xfffffffd02027812 */ /* 0x004fd600078ec0ff */
[----:B------:R-:W-:-:S05]  /*ddd0*/  @P0 LOP3.LUT R2, R2, 0x2, RZ, 0xfc, !PT ;  /* 0x0000000202020812 */ /* 0x000fca00078efcff */
[----:B------:R0:W-:Y:S01]  /*dde0*/  STL [R1+0x1c], R2 ;  /* 0x00001c0201007387 */ /* 0x0001e20000100800 */
[----:B------:R-:W-:Y:S05]  /*ddf0*/  @!P0 BRA `(.L_x_404) ;  /* 0x00000000001c8947 */ /* 0x000fea0003800000 */
[----:B------:R-:W1:Y:S08]  /*de00*/  S2UR UR5, SR_CgaCtaId ;  /* 0x00000000000579c3 */ /* 0x000e700000008800 */
[----:B------:R-:W-:Y:S06]  /*de10*/  BAR.SYNC.DEFER_BLOCKING 0x5, 0x180 ;  /* 0x0146000000007b1d */ /* 0x000fec0000010000 */
[----:B------:R-:W-:-:S02]  /*de20*/  UMOV UR4, 0x400 ;  /* 0x0000040000047882 */ /* 0x000fc40000000000 */
[----:B-1----:R-:W-:-:S09]  /*de30*/  ULEA UR4, UR5, UR4, 0x18 ;  /* 0x0000000405047291 */ /* 0x002fd2000f8ec03f */
[----:B------:R-:W1:Y:S01]  /*de40*/  LDS.128 R16, [UR4+0x348d0] ;  /* 0x0348d004ff107984 */ /* 0x000e620008000c00 */
[----:B------:R-:W-:Y:S06]  /*de50*/  BAR.ARV 0x4, 0x180 ;  /* 0x0106000000007b1d */ /* 0x000fec0000002000 */
[----:B------:R-:W-:Y:S05]  /*de60*/  BRA `(.L_x_405) ;  /* 0x0000000400fc7947 */ /* 0x000fea0003800000 */
.L_x_404:
[----:B0-----:R-:W0:Y:S01]  /*de70*/  S2R R2, SR_TID.X ;  /* 0x0000000000027919 */ /* 0x001e220000002100 */
[----:B------:R-:W-:Y:S01]  /*de80*/  ULDC UR4, c[0x0][0xc3c] ;  /* 0x00030f0000047ab9 */ /* 0x000fe20000000800 */
[----:B------:R-:W1:Y:S01]  /*de90*/  S2UR UR6, SR_CTAID.X ;  /* 0x00000000000679c3 */ /* 0x000e620000002500 */
[----:B------:R-:W-:Y:S01]  /*dea0*/  ULDC UR5, c[0x0][0xc38] ;  /* 0x00030e0000057ab9 */ /* 0x000fe20000000800 */
[----:B0-----:R-:W-:-:S04]  /*deb0*/  LOP3.LUT R5, R2, 0x1f, RZ, 0xc0, !PT ;  /* 0x0000001f02057812 */ /* 0x001fc800078ec0ff */
[----:B------:R-:W-:-:S04]  /*dec0*/  ISETP.NE.AND P0, PT, R5, 0x1f, PT ;  /* 0x0000001f0500780c */ /* 0x000fc80003f05270 */
[----:B------:R-:W-:-:S13]  /*ded0*/  ISETP.GE.OR P1, PT, R5, UR4, !P0 ;  /* 0x0000000405007c0c */ /* 0x000fda000c726670 */
[----:B------:R-:W0:Y:S02]  /*dee0*/  @!P1 LDC.64 R2, c[0x0][0xc80] ;  /* 0x00032000ff029b82 */ /* 0x000e240000000a00 */
[----:B0-----:R-:W-:-:S05]  /*def0*/  @!P1 IMAD.WIDE.U32 R2, R5, 0x4, R2 ;  /* 0x0000000405029825 */ /* 0x001fca00078e0002 */
[----:B------:R-:W2:Y:S01]  /*df00*/  @!P1 LDG.E R0, desc[UR60][R2.64] ;  /* 0x0000003c02009981 */ /* 0x000ea2000c1e1900 */
[C---:B------:R-:W-:Y:S01]  /*df10*/  ISETP.NE.AND P1, PT, R5.reuse, RZ, PT ;  /* 0x000000ff0500720c */ /* 0x040fe20003f25270 */
[----:B------:R-:W-:Y:S01]  /*df20*/  UMOV UR4, URZ ;  /* 0x0000003f00047c82 */ /* 0x000fe20008000000 */
[C---:B------:R-:W-:Y:S01]  /*df30*/  ISETP.GE.U32.AND P2, PT, R5.reuse, 0x2, PT ;  /* 0x000000020500780c */ /* 0x040fe20003f46070 */
[----:B------:R-:W-:Y:S01]  /*df40*/  IMAD.MOV.U32 R16, RZ, RZ, RZ ;  /* 0x000000ffff107224 */ /* 0x000fe200078e00ff */
[C---:B------:R-:W-:Y:S02]  /*df50*/  ISETP.GE.U32.AND P3, PT, R5.reuse, 0x4, PT ;  /* 0x000000040500780c */ /* 0x040fe40003f66070 */
[C---:B------:R-:W-:Y:S02]  /*df60*/  ISETP.GE.U32.AND P4, PT, R5.reuse, 0x8, PT ;  /* 0x000000080500780c */ /* 0x040fe40003f86070 */
[----:B------:R-:W-:Y:S01]  /*df70*/  ISETP.GE.U32.AND P5, PT, R5, 0x10, PT ;  /* 0x000000100500780c */ /* 0x000fe20003fa6070 */
[----:B--2---:R-:W0:Y:S02]  /*df80*/  SHFL.UP PT, R4, R0, 0x1, RZ ;  /* 0x0420000000047989 */ /* 0x004e2400000e00ff */
[----:B0-----:R-:W-:-:S05]  /*df90*/  SEL R7, R4, RZ, P1 ;  /* 0x000000ff04077207 */ /* 0x001fca0000800000 */
[----:B------:R-:W-:-:S05]  /*dfa0*/  IMAD.IADD R7, R0, 0x1, R7 ;  /* 0x0000000100077824 */ /* 0x000fca00078e0207 */
[----:B------:R-:W0:Y:S02]  /*dfb0*/  SHFL.UP PT, R4, R7, 0x2, RZ ;  /* 0x0440000007047989 */ /* 0x000e2400000e00ff */
        /* <DEDUP_REMOVED lines=11> */
[----:B------:R-:W0:Y:S02]  /*e070*/  SHFL.IDX PT, R4, R2, 0x1f, 0x1f ;  /* 0x03e01f0002047f89 */ /* 0x000e2400000e0000 */
[----:B0-----:R-:W-:-:S04]  /*e080*/  IMAD R4, R4, UR5, RZ ;  /* 0x0000000504047c24 */ /* 0x001fc8000f8e02ff */
[----:B------:R-:W-:Y:S01]  /*e090*/  IMAD.MOV.U32 R7, RZ, RZ, R4 ;  /* 0x000000ffff077224 */ /* 0x000fe200078e0004 */
[----:B-1----:R-:W-:-:S13]  /*e0a0*/  ISETP.GT.AND P6, PT, R4, UR6, PT ;  /* 0x0000000604007c0c */ /* 0x002fda000bfc4270 */
[----:B------:R-:W-:Y:S05]  /*e0b0*/  @P6 BRA `(.L_x_406) ;  /* 0x0000000000a06947 */ /* 0x000fea0003800000 */
[----:B------:R-:W0:Y:S01]  /*e0c0*/  LDC R6, c[0x0][0xc3c] ;  /* 0x00030f00ff067b82 */ /* 0x000e220000000800 */
[----:B------:R-:W-:Y:S01]  /*e0d0*/  IMAD.MOV.U32 R4, RZ, RZ, R7 ;  /* 0x000000ffff047224 */ /* 0x000fe200078e0007 */
[----:B------:R-:W-:Y:S01]  /*e0e0*/  UMOV UR4, URZ ;  /* 0x0000003f00047c82 */ /* 0x000fe20008000000 */
[----:B------:R-:W-:Y:S01]  /*e0f0*/  ULDC UR7, c[0x0][0xc3c] ;  /* 0x00030f0000077ab9 */ /* 0x000fe20000000800 */
[----:B------:R-:W-:-:S05]  /*e100*/  ULDC UR5, c[0x0][0xc38] ;  /* 0x00030e0000057ab9 */ /* 0x000fca0000000800 */
.L_x_410:
[----:B------:R-:W-:Y:S01]  /*e110*/  UIADD3 UR4, UR4, 0x1f, URZ ;  /* 0x0000001f04047890 */ /* 0x000fe2000fffe03f */
[----:B------:R-:W-:-:S05]  /*e120*/  IMAD.U32 R19, RZ, RZ, UR7 ;  /* 0x00000007ff137e24 */ /* 0x000fca000f8e00ff */
[----:B0-----:R-:W-:-:S13]  /*e130*/  ISETP.LE.AND P6, PT, R6, UR4, PT ;  /* 0x0000000406007c0c */ /* 0x001fda000bfc3270 */
[----:B------:R-:W-:Y:S05]  /*e140*/  @P6 BRA `(.L_x_407) ;  /* 0x0000000400206947 */ /* 0x000fea0003800000 */
[----:B------:R-:W-:Y:S01]  /*e150*/  VIADD R7, R5, UR4 ;  /* 0x0000000405077c36 */ /* 0x000fe20008000000 */
[----:B------:R-:W-:Y:S01]  /*e160*/  BSSY B0, `(.L_x_408) ;  /* 0x0000007000007945 */ /* 0x000fe20003800000 */
[----:B------:R-:W-:-:S03]  /*e170*/  IMAD.MOV.U32 R0, RZ, RZ, RZ ;  /* 0x000000ffff007224 */ /* 0x000fc600078e00ff */
[----:B------:R-:W-:-:S13]  /*e180*/  ISETP.GE.OR P6, PT, R7, R6, !P0 ;  /* 0x000000060700720c */ /* 0x000fda00047c6670 */
[----:B------:R-:W-:Y:S05]  /*e190*/  @P6 BRA `(.L_x_409) ;  /* 0x00000000000c6947 */ /* 0x000fea0003800000 */
[----:B------:R-:W0:Y:S02]  /*e1a0*/  LDC.64 R2, c[0x0][0xc80] ;  /* 0x00032000ff027b82 */ /* 0x000e240000000a00 */
[----:B0-----:R-:W-:-:S05]  /*e1b0*/  IMAD.WIDE R2, R7, 0x4, R2 ;  /* 0x0000000407027825 */ /* 0x001fca00078e0202 */
[----:B------:R0:W5:Y:S02]  /*e1c0*/  LDG.E R0, desc[UR60][R2.64] ;  /* 0x0000003c02007981 */ /* 0x000164000c1e1900 */
.L_x_409:
[----:B------:R-:W-:Y:S05]  /*e1d0*/  BSYNC B0 ;  /* 0x0000000000007941 */ /* 0x000fea0003800000 */
.L_x_408:
[----:B0----5:R-:W0:Y:S02]  /*e1e0*/  SHFL.UP PT, R2, R0, 0x1, RZ ;  /* 0x0420000000027989 */ /* 0x021e2400000e00ff */
        /* <DEDUP_REMOVED lines=16> */
[----:B------:R-:W-:-:S05]  /*e2f0*/  IMAD.IADD R4, R3, 0x1, R4 ;  /* 0x0000000103047824 */ /* 0x000fca00078e0204 */
[----:B------:R-:W-:-:S13]  /*e300*/  ISETP.GT.AND P6, PT, R4, UR6, PT ;  /* 0x0000000604007c0c */ /* 0x000fda000bfc4270 */
[----:B------:R-:W-:Y:S05]  /*e310*/  @!P6 BRA `(.L_x_410) ;  /* 0xfffffffc007ce947 */ /* 0x000fea000383ffff */
[----:B------:R-:W-:Y:S02]  /*e320*/  IMAD.MOV.U32 R2, RZ, RZ, R9 ;  /* 0x000000ffff027224 */ /* 0x000fe400078e0009 */
[----:B------:R-:W-:-:S07]  /*e330*/  IMAD.MOV.U32 R7, RZ, RZ, R3 ;  /* 0x000000ffff077224 */ /* 0x000fce00078e0003 */
.L_x_406:
[----:B------:R-:W-:-:S04]  /*e340*/  IMAD.IADD R7, R4, 0x1, -R7 ;  /* 0x0000000104077824 */ /* 0x000fc800078e0a07 */
[----:B------:R-:W-:-:S05]  /*e350*/  IMAD R3, R2, UR5, R7 ;  /* 0x0000000502037c24 */ /* 0x000fca000f8e0207 */
[----:B------:R-:W-:-:S13]  /*e360*/  ISETP.GT.AND P0, PT, R3, UR6, PT ;  /* 0x0000000603007c0c */ /* 0x000fda000bf04270 */
[----:B------:R-:W-:-:S04]  /*e370*/  VOTE.ANY R6, PT, !P0 ;  /* 0x0000000000067806 */ /* 0x000fc800040e0100 */
[----:B------:R-:W0:Y:S01]  /*e380*/  POPC R19, R6 ;  /* 0x0000000600137309 */ /* 0x000e220000000000 */
[----:B------:R-:W-:Y:S01]  /*e390*/  ISETP.NE.AND P0, PT, R6, RZ, PT ;  /* 0x000000ff0600720c */ /* 0x000fe20003f05270 */
[----:B0-----:R-:W0:Y:S02]  /*e3a0*/  SHFL.IDX PT, R0, R0, R19, 0x1f ;  /* 0x00001f1300007589 */ /* 0x001e2400000e0000 */
[----:B0-----:R-:W-:-:S04]  /*e3b0*/  IABS R4, R0 ;  /* 0x0000000000047213 */ /* 0x001fc80000000000 */
[----:B------:R-:W0:Y:S08]  /*e3c0*/  I2F.RP R8, R4 ;  /* 0x0000000400087306 */ /* 0x000e300000209400 */
[----:B0-----:R-:W0:Y:S02]  /*e3d0*/  MUFU.RCP R8, R8 ;  /* 0x0000000800087308 */ /* 0x001e240000001000 */
[----:B0-----:R-:W-:-:S06]  /*e3e0*/  VIADD R3, R8, 0xffffffe ;  /* 0x0ffffffe08037836 */ /* 0x001fcc0000000000 */
[----:B------:R-:W0:Y:S02]  /*e3f0*/  F2I.FTZ.U32.TRUNC.NTZ R3, R3 ;  /* 0x0000000300037305 */ /* 0x000e24000021f000 */
[----:B0-----:R-:W-:Y:S01]  /*e400*/  IMAD.MOV R11, RZ, RZ, -R3 ;  /* 0x000000ffff0b7224 */ /* 0x001fe200078e0a03 */
[----:B------:R-:W-:Y:S06]  /*e410*/  @!P0 BRA `(.L_x_411) ;  /* 0x0000000000088947 */ /* 0x000fec0003800000 */
[----:B------:R-:W-:-:S05]  /*e420*/  VIADD R9, R19, 0xffffffff ;  /* 0xffffffff13097836 */ /* 0x000fca0000000000 */
[----:B------:R0:W1:Y:S02]  /*e430*/  SHFL.IDX PT, R16, R2, R9, 0x1f ;  /* 0x00001f0902107589 */ /* 0x00006400000e0000 */
.L_x_411:
[----:B-1----:R-:W-:Y:S01]  /*e440*/  IMAD R16, R16, UR5, R7 ;  /* 0x0000000510107c24 */ /* 0x002fe2000f8e0207 */
[----:B------:R-:W-:Y:S01]  /*e450*/  IABS R6, R0 ;  /* 0x0000000000067213 */ /* 0x000fe20000000000 */
[----:B------:R-:W-:Y:S02]  /*e460*/  IMAD R7, R11, R4, RZ ;  /* 0x000000040b077224 */ /* 0x000fe400078e02ff */
[----:B0-----:R-:W-:Y:S01]  /*e470*/  IMAD.MOV.U32 R2, RZ, RZ, RZ ;  /* 0x000000ffff027224 */ /* 0x001fe200078e00ff */
[----:B------:R-:W-:Y:S01]  /*e480*/  IADD3 R17, -R16, UR6, RZ ;  /* 0x0000000610117c10 */ /* 0x000fe2000fffe1ff */
[----:B------:R-:W-:Y:S02]  /*e490*/  IMAD.MOV R6, RZ, RZ, -R6 ;  /* 0x000000ffff067224 */ /* 0x000fe400078e0a06 */
[----:B------:R-:W-:Y:S01]  /*e4a0*/  IMAD.HI.U32 R2, R3, R7, R2 ;  /* 0x0000000703027227 */ /* 0x000fe200078e0002 */
[----:B------:R-:W-:-:S03]  /*e4b0*/  IABS R3, R17 ;  /* 0x0000001100037213 */ /* 0x000fc60000000000 */
[----:B------:R-:W-:Y:S02]  /*e4c0*/  VIADD R19, R19, UR4 ;  /* 0x0000000413137c36 */ /* 0x000fe40008000000 */
[----:B------:R-:W-:-:S04]  /*e4d0*/  IMAD.HI.U32 R2, R2, R3, RZ ;  /* 0x0000000302027227 */ /* 0x000fc800078e00ff */
[----:B------:R-:W-:-:S05]  /*e4e0*/  IMAD R3, R2, R6, R3 ;  /* 0x0000000602037224 */ /* 0x000fca00078e0203 */
[----:B------:R-:W-:-:S13]  /*e4f0*/  ISETP.GT.U32.AND P1, PT, R4, R3, PT ;  /* 0x000000030400720c */ /* 0x000fda0003f24070 */
[----:B------:R-:W-:Y:S02]  /*e500*/  @!P1 IMAD.IADD R3, R3, 0x1, -R4 ;  /* 0x0000000103039824 */ /* 0x000fe400078e0a04 */
[----:B------:R-:W-:Y:S01]  /*e510*/  @!P1 VIADD R2, R2, 0x1 ;  /* 0x0000000102029836 */ /* 0x000fe20000000000 */
[----:B------:R-:W-:Y:S02]  /*e520*/  ISETP.NE.AND P1, PT, R0, RZ, PT ;  /* 0x000000ff0000720c */ /* 0x000fe40003f25270 */
[----:B------:R-:W-:Y:S02]  /*e530*/  ISETP.GE.U32.AND P0, PT, R3, R4, PT ;  /* 0x000000040300720c */ /* 0x000fe40003f06070 */
[----:B------:R-:W-:-:S04]  /*e540*/  LOP3.LUT R3, R17, R0, RZ, 0x3c, !PT ;  /* 0x0000000011037212 */ /* 0x000fc800078e3cff */
[----:B------:R-:W-:-:S07]  /*e550*/  ISETP.GE.AND P2, PT, R3, RZ, PT ;  /* 0x000000ff0300720c */ /* 0x000fce0003f46270 */
[----:B------:R-:W-:-:S06]  /*e560*/  @P0 VIADD R2, R2, 0x1 ;  /* 0x0000000102020836 */ /* 0x000fcc0000000000 */
[----:B------:R-:W-:Y:S01]  /*e570*/  @!P2 IMAD.MOV R2, RZ, RZ, -R2 ;  /* 0x000000ffff02a224 */ /* 0x000fe200078e0a02 */
[----:B------:R-:W-:-:S05]  /*e580*/  @!P1 LOP3.LUT R2, RZ, R0, RZ, 0x33, !PT ;  /* 0x00000000ff029212 */ /* 0x000fca00078e33ff */
[--C-:B------:R-:W-:Y:S02]  /*e590*/  IMAD.MOV R3, RZ, RZ, -R2.reuse ;  /* 0x000000ffff037224 */ /* 0x100fe400078e0a02 */
[----:B------:R-:W-:Y:S02]  /*e5a0*/  IMAD.MOV.U32 R18, RZ, RZ, R2 ;  /* 0x000000ffff127224 */ /* 0x000fe400078e0002 */
[----:B------:R-:W-:Y:S01]  /*e5b0*/  IMAD R17, R0, R3, R17 ;  /* 0x0000000300117224 */ /* 0x000fe200078e0211 */
[----:B------:R-:W-:Y:S06]  /*e5c0*/  BRA `(.L_x_412) ;  /* 0x00000000000c7947 */ /* 0x000fec0003800000 */
.L_x_407:
[----:B------:R-:W-:Y:S02]  /*e5d0*/  IMAD.MOV.U32 R17, RZ, RZ, RZ ;  /* 0x000000ffff117224 */ /* 0x000fe400078e00ff */
[----:B------:R-:W-:Y:S02]  /*e5e0*/  IMAD.U32 R16, RZ, RZ, UR6 ;  /* 0x00000006ff107e24 */ /* 0x000fe4000f8e00ff */
[----:B------:R-:W-:-:S07]  /*e5f0*/  IMAD.MOV.U32 R18, RZ, RZ, RZ ;  /* 0x000000ffff127224 */ /* 0x000fce00078e00ff */
.L_x_412:
[----:B------:R-:W-:-:S13]  /*e600*/  ISETP.NE.AND P0, PT, R5, RZ, PT ;  /* 0x000000ff0500720c */ /* 0x000fda0003f05270 */
[----:B------:R-:W0:Y:S01]  /*e610*/  @!P0 S2R R3, SR_CgaCtaId ;  /* 0x0000000000038919 */ /* 0x000e220000008800 */
[----:B------:R-:W-:-:S04]  /*e620*/  @!P0 MOV R0, 0x400 ;  /* 0x0000040000008802 */ /* 0x000fc80000000f00 */
[----:B0-----:R-:W-:-:S05]  /*e630*/  @!P0 LEA R0, R3, R0, 0x18 ;  /* 0x0000000003008211 */ /* 0x001fca00078ec0ff */
[----:B------:R0:W-:Y:S01]  /*e640*/  @!P0 STS.128 [R0+0x348d0], R16 ;  /* 0x0348d01000008388 */ /* 0x0001e20000000c00 */
[----:B------:R-:W-:Y:S06]  /*e650*/  BAR.ARV 0x5, 0x180 ;  /* 0x0146000000007b1d */ /* 0x000fec0000002000 */
.L_x_405:
[----:B0-----:R-:W-:Y:S01]  /*e660*/  IMAD.MOV.U32 R0, RZ, RZ, 0x1 ;  /* 0x00000001ff007424 */ /* 0x001fe200078e00ff */
[----:B------:R0:W-:Y:S01]  /*e670*/  STL [R1+0x50], RZ ;  /* 0x000050ff01007387 */ /* 0x0001e20000100800 */
[----:B------:R-:W-:Y:S02]  /*e680*/  ULDC UR4, c[0x0][0xc3c] ;  /* 0x00030f0000047ab9 */ /* 0x000fe40000000800 */
[----:B-1----:R-:W-:Y:S01]  /*e690*/  ISETP.GE.AND P0, PT, R19, UR4, PT ;  /* 0x0000000413007c0c */ /* 0x002fe2000bf06270 */
[----:B------:R0:W-:Y:S04]  /*e6a0*/  STL [R1+0x10], R0 ;  /* 0x0000100001007387 */ /* 0x0001e80000100800 */
[----:B------:R0:W-:Y:S08]  /*e6b0*/  STL [R1+0x8], RZ ;  /* 0x000008ff01007387 */ /* 0x0001f00000100800 */
[----:B0-----:R-:W-:Y:S05]  /*e6c0*/  @P0 BRA `(.L_x_413) ;  /* 0x0000004c00f40947 */ /* 0x001fea0003800000 */
[----:B------:R-:W0:Y:S01]  /*e6d0*/  S2R R5, SR_TID.X ;  /* 0x0000000000057919 */ /* 0x000e220000002100 */
[----:B------:R-:W1:Y:S01]  /*e6e0*/  S2UR UR5, SR_CgaCtaId ;  /* 0x00000000000579c3 */ /* 0x000e620000008800 */
[----:B------:R-:W-:Y:S01]  /*e6f0*/  UMOV UR4, 0x400 ;  /* 0x0000040000047882 */ /* 0x000fe20000000000 */
[----:B------:R-:W-:Y:S01]  /*e700*/  BSSY B8, `(.L_x_413) ;  /* 0x00004f9000087945 */ /* 0x000fe20003800000 */
[----:B------:R-:W-:Y:S01]  /*e710*/  ULDC UR38, c[0x0][0xc] ;  /* 0x0000030000267ab9 */ /* 0x000fe20000000800 */
[----:B------:R-:W-:Y:S01]  /*e720*/  ULDC.64 UR36, c[0x0][0x198] ;  /* 0x0000660000247ab9 */ /* 0x000fe20000000a00 */
[----:B-1----:R-:W-:Y:S01]  /*e730*/  ULEA UR4, UR5, UR4, 0x18 ;  /* 0x0000000405047291 */ /* 0x002fe2000f8ec03f */
[C---:B0-----:R-:W-:Y:S01]  /*e740*/  IMAD.SHL.U32 R0, R5.reuse, 0x8, RZ ;  /* 0x0000000805007824 */ /* 0x041fe200078e00ff */
[----:B------:R-:W-:-:S04]  /*e750*/  LOP3.LUT R4, R5, 0x7f, RZ, 0xc0, !PT ;  /* 0x0000007f05047812 */ /* 0x000fc800078ec0ff */
[C---:B------:R-:W-:Y:S02]  /*e760*/  LOP3.LUT R2, R0.reuse, 0x1f8, RZ, 0xc0, !PT ;  /* 0x000001f800027812 */ /* 0x040fe400078ec0ff */
[----:B------:R-:W-:Y:S02]  /*e770*/  LOP3.LUT R0, R0, 0x38, RZ, 0xc0, !PT ;  /* 0x0000003800007812 */ /* 0x000fe400078ec0ff */
[----:B------:R-:W-:Y:S01]  /*e780*/  LOP3.LUT R3, R2, 0x38, R5, 0x78, !PT ;  /* 0x0000003802037812 */ /* 0x000fe200078e7805 */
[----:B------:R-:W-:Y:S01]  /*e790*/  IMAD.SHL.U32 R2, R4, 0x8, RZ ;  /* 0x0000000804027824 */ /* 0x000fe200078e00ff */
[----:B------:R-:W-:-:S04]  /*e7a0*/  LOP3.LUT R0, R0, 0x40, RZ, 0xfc, !PT ;  /* 0x0000004000007812 */ /* 0x000fc800078efcff */
[----:B------:R-:W-:Y:S01]  /*e7b0*/  LOP3.LUT R3, R3, 0x200, R2, 0xf8, !PT ;  /* 0x0000020003037812 */ /* 0x000fe200078ef802 */
[----:B------:R-:W-:Y:S01]  /*e7c0*/  IMAD.SHL.U32 R2, R5, 0x10, RZ ;  /* 0x0000001005027824 */ /* 0x000fe200078e00ff */
[----:B------:R-:W-:Y:S01]  /*e7d0*/  SHF.R.U32.HI R5, RZ, 0x3, R4 ;  /* 0x00000003ff057819 */ /* 0x000fe20000011604 */
[----:B------:R-:W-:-:S03]  /*e7e0*/  IMAD.U32 R4, RZ, RZ, UR4 ;  /* 0x00000004ff047e24 */ /* 0x000fc6000f8e00ff */
[----:B------:R-:W-:Y:S01]  /*e7f0*/  LOP3.LUT R2, R5, 0x70, R2, 0xf8, !PT ;  /* 0x0000007005027812 */ /* 0x000fe200078ef802 */
[----:B------:R-:W-:Y:S01]  /*e800*/  IMAD R3, R3, 0x2, R4 ;  /* 0x0000000203037824 */ /* 0x000fe200078e0204 */
[----:B------:R0:W-:Y:S01]  /*e810*/  STL [R1+0x4], R4 ;  /* 0x0000040401007387 */ /* 0x0001e20000100800 */
[----:B------:R-:W-:-:S03]  /*e820*/  IMAD.MOV.U32 R2, RZ, RZ, 0x1 ;  /* 0x00000001ff027424 */ /* 0x000fc600078e00ff */
[----:B------:R0:W-:Y:S04]  /*e830*/  STL [R1+0x24], R3 ;  /* 0x0000240301007387 */ /* 0x0001e80000100800 */
[----:B------:R0:W-:Y:S04]  /*e840*/  STL [R1+0x8], RZ ;  /* 0x000008ff01007387 */ /* 0x0001e80000100800 */
[----:B------:R0:W-:Y:S04]  /*e850*/  STL [R1+0x10], R2 ;  /* 0x0000100201007387 */ /* 0x0001e80000100800 */
[----:B------:R0:W-:Y:S02]  /*e860*/  STL [R1+0x50], RZ ;  /* 0x000050ff01007387 */ /* 0x0001e40000100800 */
.L_x_512:
[----:B01----:R-:W0:Y:S02]  /*e870*/  LDC.64 R2, c[0x0][0xc88] ;  /* 0x00032200ff027b82 */ /* 0x003e240000000a00 */
[----:B0-----:R-:W-:-:S05]  /*e880*/  IMAD.WIDE R2, R19, 0x4, R2 ;  /* 0x0000000413027825 */ /* 0x001fca00078e0202 */
[----:B--23--:R-:W2:Y:S01]  /*e890*/  LDG.E R11, desc[UR60][R2.64] ;  /* 0x0000003c020b7981 */ /* 0x00cea2000c1e1900 */
[----:B------:R-:W-:Y:S05]  /*e8a0*/  YIELD ;  /* 0x0000000000007946 */ /* 0x000fea0003800000 */
[----:B------:R-:W-:Y:S01]  /*e8b0*/  ULDC.64 UR4, c[0x0][0xa28] ;  /* 0x00028a0000047ab9 */ /* 0x000fe20000000a00 */
[----:B------:R-:W-:Y:S01]  /*e8c0*/  IMAD.MOV.U32 R0, RZ, RZ, RZ ;  /* 0x000000ffff007224 */ /* 0x000fe200078e00ff */
[----:B------:R-:W-:Y:S01]  /*e8d0*/  ISETP.NE.U32.AND P0, PT, RZ, UR4, PT ;  /* 0x00000004ff007c0c */ /* 0x000fe2000bf05070 */
[----:B------:R-:W-:Y:S01]  /*e8e0*/  IMAD.MOV.U32 R6, RZ, RZ, RZ ;  /* 0x000000ffff067224 */ /* 0x000fe200078e00ff */
[----:B------:R-:W-:Y:S01]  /*e8f0*/  ULDC.64 UR6, c[0x0][0xa18] ;  /* 0x0002860000067ab9 */ /* 0x000fe20000000a00 */
[----:B------:R-:W-:Y:S01]  /*e900*/  ULDC.64 UR8, c[0x0][0xa08] ;  /* 0x0002820000087ab9 */ /* 0x000fe20000000a00 */
[----:B------:R-:W-:-:S02]  /*e910*/  ISETP.NE.AND.EX P0, PT, RZ, UR5, PT, P0 ;  /* 0x00000005ff007c0c */ /* 0x000fc4000bf05300 */
[----:B--2---:R-:W-:Y:S01]  /*e920*/  SHF.R.S32.HI R4, RZ, 0x1f, R11 ;  /* 0x0000001fff047819 */ /* 0x004fe2000001140b */
[----:B------:R-:W-:-:S10]  /*e930*/  IMAD.SHL.U32 R10, R11, 0x4, RZ ;  /* 0x000000040b0a7824 */ /* 0x000fd400078e00ff */
[C---:B------:R-:W-:Y:S01]  /*e940*/  @P0 LEA R2, P1, R11.reuse, UR4, 0x2 ;  /* 0x000000040b020c11 */ /* 0x040fe2000f8210ff */
[----:B------:R-:W-:Y:S03]  /*e950*/  STL [R1+0x28], R11 ;  /* 0x0000280b01007387 */ /* 0x000fe60000100800 */
[C-C-:B------:R-:W-:Y:S01]  /*e960*/  @P0 LEA.HI.X R3, R11.reuse, UR5, R4.reuse, 0x2, P1 ;  /* 0x000000050b030c11 */ /* 0x140fe200088f1404 */
[----:B------:R-:W-:Y:S01]  /*e970*/  ULDC.64 UR4, c[0x0][0xa00] ;  /* 0x0002800000047ab9 */ /* 0x000fe20000000a00 */
[----:B------:R-:W-:Y:S01]  /*e980*/  SHF.L.U64.HI R9, R11, 0x2, R4 ;  /* 0x000000020b097819 */ /* 0x000fe20000010204 */
[----:B------:R0:W-:Y:S01]  /*e990*/  STL [R1+0x38], R4 ;  /* 0x0000380401007387 */ /* 0x0001e20000100800 */
[----:B------:R-:W-:-:S03]  /*e9a0*/  ISETP.NE.U32.AND P1, PT, RZ, UR4, PT ;  /* 0x00000004ff007c0c */ /* 0x000fc6000bf25070 */
[----:B-----5:R1:W5:Y:S01]  /*e9b0*/  @P0 LDG.E R0, desc[UR60][R2.64] ;  /* 0x0000003c02000981 */ /* 0x020362000c1e1900 */
[----:B------:R-:W-:Y:S01]  /*e9c0*/  ISETP.NE.AND.EX P1, PT, RZ, UR5, PT, P1 ;  /* 0x00000005ff007c0c */ /* 0x000fe2000bf25310 */
[----:B------:R-:W-:Y:S01]  /*e9d0*/  IMAD.MOV.U32 R8, RZ, RZ, RZ ;  /* 0x000000ffff087224 */ /* 0x000fe200078e00ff */
[----:B------:R-:W-:Y:S01]  /*e9e0*/  ISETP.NE.U32.AND P2, PT, RZ, UR6, PT ;  /* 0x00000006ff007c0c */ /* 0x000fe2000bf45070 */
[----:B------:R-:W-:Y:S01]  /*e9f0*/  STL [R1], R10 ;  /* 0x0000000a01007387 */ /* 0x000fe20000100800 */
[----:B------:R-:W-:Y:S02]  /*ea00*/  ISETP.NE.U32.AND P0, PT, RZ, UR8, PT ;  /* 0x00000008ff007c0c */ /* 0x000fe4000bf05070 */
[----:B------:R-:W-:Y:S01]  /*ea10*/  ISETP.NE.AND.EX P2, PT, RZ, UR7, PT, P2 ;  /* 0x00000007ff007c0c */ /* 0x000fe2000bf45320 */
[----:B------:R-:W-:Y:S01]  /*ea20*/  STL [R1+0x20], R9 ;  /* 0x0000200901007387 */ /* 0x000fe20000100800 */
[----:B------:R-:W-:Y:S02]  /*ea30*/  ISETP.NE.AND.EX P0, PT, RZ, UR9, PT, P0 ;  /* 0x00000009ff007c0c */ /* 0x000fe4000bf05300 */
[----:B-1----:R-:W-:-:S02]  /*ea40*/  IADD3 R2, P3, R10, UR4, RZ ;  /* 0x000000040a027c10 */ /* 0x002fc4000ff7e0ff */
[----:B0-----:R-:W-:Y:S02]  /*ea50*/  IADD3 R4, P4, R10, UR8, RZ ;  /* 0x000000080a047c10 */ /* 0x001fe4000ff9e0ff */
[C---:B------:R-:W-:Y:S01]  /*ea60*/  IADD3.X R3, R9.reuse, UR5, RZ, P3, !PT ;  /* 0x0000000509037c10 */ /* 0x040fe20009ffe4ff */
[----:B------:R-:W-:Y:S01]  /*ea70*/  ULDC UR4, c[0x0][0x288] ;  /* 0x0000a20000047ab9 */ /* 0x000fe20000000800 */
[----:B------:R-:W-:-:S03]  /*ea80*/  IADD3.X R5, R9, UR9, RZ, P4, !PT ;  /* 0x0000000909057c10 */ /* 0x000fc6000a7fe4ff */
[----:B------:R-:W2:Y:S01]  /*ea90*/  @P1 LDG.E R6, desc[UR60][R2.64] ;  /* 0x0000003c02061981 */ /* 0x000ea2000c1e1900 */
[----:B------:R-:W-:Y:S01]  /*eaa0*/  IMAD.U32 R12, RZ, RZ, UR4 ;  /* 0x00000004ff0c7e24 */ /* 0x000fe2000f8e00ff */
[----:B------:R-:W-:Y:S02]  /*eab0*/  ULDC.64 UR4, c[0x0][0x418] ;  /* 0x0001060000047ab9 */ /* 0x000fe40000000a00 */
[----:B------:R-:W5:Y:S04]  /*eac0*/  @P0 LDG.E R8, desc[UR60][R4.64] ;  /* 0x0000003c04080981 */ /* 0x000f68000c1e1900 */
[----:B--2---:R0:W-:Y:S02]  /*ead0*/  STL [R1+0x34], R6 ;  /* 0x0000340601007387 */ /* 0x0041e40000100800 */
[----:B0-----:R-:W-:-:S04]  /*eae0*/  @P2 IADD3 R6, P3, R10, UR6, RZ ;  /* 0x000000060a062c10 */ /* 0x001fc8000ff7e0ff */
[----:B------:R-:W-:-:S05]  /*eaf0*/  @P2 IADD3.X R7, R9, UR7, RZ, P3, !PT ;  /* 0x0000000709072c10 */ /* 0x000fca0009ffe4ff */
[----:B------:R0:W2:Y:S01]  /*eb00*/  @P2 LDG.E R12, desc[UR60][R6.64] ;  /* 0x0000003c060c2981 */ /* 0x0000a2000c1e1900 */
[----:B------:R-:W-:-:S03]  /*eb10*/  UISETP.NE.U32.AND UP0, UPT, UR4, URZ, UPT ;  /* 0x0000003f0400728c */ /* 0x000fc6000bf05070 */
[----:B------:R-:W-:Y:S01]  /*eb20*/  ULDC UR4, c[0x0][0x424] ;  /* 0x0001090000047ab9 */ /* 0x000fe20000000800 */
[----:B------:R-:W-:-:S03]  /*eb30*/  UISETP.NE.AND.EX UP0, UPT, UR5, URZ, UPT, UP0 ;  /* 0x0000003f0500728c */ /* 0x000fc6000bf05300 */
[----:B------:R-:W-:Y:S01]  /*eb40*/  ULDC UR5, c[0x0][0x2f0] ;  /* 0x0000bc0000057ab9 */ /* 0x000fe20000000800 */
[----:B------:R-:W-:-:S04]  /*eb50*/  USEL UR4, UR4, 0x1, UP0 ;  /* 0x0000000104047887 */ /* 0x000fc80008000000 */
[----:B------:R-:W-:-:S06]  /*eb60*/  UIMAD UR4, UR4, UR5, URZ ;  /* 0x00000005040472a4 */ /* 0x000fcc000f8e023f */
[----:B0-----:R-:W-:Y:S01]  /*eb70*/  IMAD.U32 R6, RZ, RZ, UR4 ;  /* 0x00000004ff067e24 */ /* 0x001fe2000f8e00ff */
[----:B--2---:R0:W-:Y:S01]  /*eb80*/  STL [R1+0x40], R12 ;  /* 0x0000400c01007387 */ /* 0x0041e20000100800 */
[----:B------:R-:W-:Y:S05]  /*eb90*/  @P2 BRA `(.L_x_414) ;  /* 0x0000000000142947 */ /* 0x000fea0003800000 */
[----:B------:R-:W-:Y:S05]  /*eba0*/  @!P1 BRA `(.L_x_414) ;  /* 0x0000000000109947 */ /* 0x000fea0003800000 */
[----:B------:R-:W2:Y:S04]  /*ebb0*/  LDG.E R7, desc[UR60][R2.64] ;  /* 0x0000003c02077981 */ /* 0x000ea8000c1e1900 */
[----:B------:R-:W2:Y:S02]  /*ebc0*/  LDG.E R2, desc[UR60][R2.64+0x4] ;  /* 0x0000043c02027981 */ /* 0x000ea4000c1e1900 */
[----:B--2---:R-:W-:-:S05]  /*ebd0*/  IMAD.IADD R2, R2, 0x1, -R7 ;  /* 0x0000000102027824 */ /* 0x004fca00078e0a07 */
[----:B------:R1:W-:Y:S02]  /*ebe0*/  STL [R1+0x40], R2 ;  /* 0x0000400201007387 */ /* 0x0003e40000100800 */
.L_x_414:
[----:B-1----:R-:W-:Y:S01]  /*ebf0*/  IMAD.MOV.U32 R2, RZ, RZ, R11 ;  /* 0x000000ffff027224 */ /* 0x002fe200078e000b */
[----:B------:R-:W-:Y:S01]  /*ec00*/  ULDC.64 UR4, c[0x0][0xa20] ;  /* 0x0002880000047ab9 */ /* 0x000fe20000000a00 */
[----:B-----5:R-:W-:Y:S01]  /*ec10*/  IMAD.IADD R3, R8, 0x1, R0 ;  /* 0x0000000108037824 */ /* 0x020fe200078e0200 */
[----:B------:R-:W-:Y:S02]  /*ec20*/  ISETP.NE.U32.AND P1, PT, RZ, UR4, PT ;  /* 0x00000004ff007c0c */ /* 0x000fe4000bf25070 */
[----:B------:R1:W-:Y:S02]  /*ec30*/  STL [R1+0xc], R2 ;  /* 0x00000c0201007387 */ /* 0x0003e40000100800 */
[----:B------:R-:W-:Y:S02]  /*ec40*/  ISETP.NE.AND.EX P1, PT, RZ, UR5, PT, P1 ;  /* 0x00000005ff007c0c */ /* 0x000fe4000bf25310 */
[----:B------:R1:W-:Y:S11]  /*ec50*/  STL [R1+0x18], R3 ;  /* 0x0000180301007387 */ /* 0x0003f60000100800 */
[----:B-1----:R-:W-:Y:S05]  /*ec60*/  @!P1 BRA `(.L_x_415) ;  /* 0x0000000000109947 */ /* 0x002fea0003800000 */
[----:B------:R-:W-:-:S04]  /*ec70*/  IADD3 R6, P0, R10, UR4, RZ ;  /* 0x000000040a067c10 */ /* 0x000fc8000ff1e0ff */
[----:B------:R-:W-:-:S05]  /*ec80*/  IADD3.X R7, R9, UR5, RZ, P0, !PT ;  /* 0x0000000509077c10 */ /* 0x000fca00087fe4ff */
[----:B------:R1:W5:Y:S01]  /*ec90*/  LDG.E R6, desc[UR60][R6.64] ;  /* 0x0000003c06067981 */ /* 0x000362000c1e1900 */
[----:B------:R-:W-:Y:S05]  /*eca0*/  BRA `(.L_x_416) ;  /* 0x0000000000107947 */ /* 0x000fea0003800000 */
.L_x_415:
[----:B------:R-:W-:Y:S05]  /*ecb0*/  @!P0 BRA `(.L_x_416) ;  /* 0x00000000000c8947 */ /* 0x000fea0003800000 */
[----:B------:R-:W2:Y:S04]  /*ecc0*/  LDG.E R6, desc[UR60][R4.64] ;  /* 0x0000003c04067981 */ /* 0x000ea8000c1e1900 */
[----:B------:R-:W2:Y:S02]  /*ecd0*/  LDG.E R4, desc[UR60][R4.64+0x4] ;  /* 0x0000043c04047981 */ /* 0x000ea4000c1e1900 */
[----:B--2---:R-:W-:-:S07]  /*ece0*/  IMAD.IADD R6, R4, 0x1, -R6 ;  /* 0x0000000104067824 */ /* 0x004fce00078e0a06 */
.L_x_416:
[----:B-----5:R-:W-:Y:S01]  /*ecf0*/  IMAD.IADD R2, R6, 0x1, -R0 ;  /* 0x0000000106027824 */ /* 0x020fe200078e0a00 */
[----:B------:R-:W-:Y:S03]  /*ed00*/  BSSY B7, `(.L_x_417) ;  /* 0x00003f6000077945 */ /* 0x000fe60003800000 */
[C---:B------:R-:W-:Y:S01]  /*ed10*/  VIADD R0, R2.reuse, 0xaf ;  /* 0x000000af02007836 */ /* 0x040fe20000000000 */
[----:B------:R2:W-:Y:S01]  /*ed20*/  STL [R1+0x3c], R2 ;  /* 0x00003c0201007387 */ /* 0x0005e20000100800 */
[----:B------:R-:W-:Y:S02]  /*ed30*/  ISETP.GT.AND P0, PT, R2, RZ, PT ;  /* 0x000000ff0200720c */ /* 0x000fe40003f04270 */
[----:B------:R-:W-:-:S05]  /*ed40*/  IMAD.HI R0, R0, 0x2e8ba2e9, RZ ;  /* 0x2e8ba2e900007827 */ /* 0x000fca00078e02ff */
[----:B--2---:R-:W-:-:S04]  /*ed50*/  SHF.R.U32.HI R2, RZ, 0x1f, R0 ;  /* 0x0000001fff027819 */ /* 0x004fc80000011600 */
[----:B------:R-:W-:-:S05]  /*ed60*/  LEA.HI.SX32 R0, R0, R2, 0x1b ;  /* 0x0000000200007211 */ /* 0x000fca00078fdaff */
[----:B------:R2:W-:Y:S01]  /*ed70*/  STL [R1+0x30], R0 ;  /* 0x0000300001007387 */ /* 0x0005e20000100800 */
[----:B------:R-:W-:Y:S05]  /*ed80*/  @P0 BRA `(.L_x_418) ;  /* 0x0000000000440947 */ /* 0x000fea0003800000 */
[----:B------:R-:W3:Y:S02]  /*ed90*/  S2R R3, SR_TID.X ;  /* 0x0000000000037919 */ /* 0x000ee40000002100 */
[----:B---3--:R-:W-:-:S04]  /*eda0*/  LOP3.LUT R3, R3, 0x7f, RZ, 0xc0, !PT ;  /* 0x0000007f03037812 */ /* 0x008fc800078ec0ff */
[----:B------:R-:W-:-:S13]  /*edb0*/  ISETP.NE.AND P0, PT, R3, RZ, PT ;  /* 0x000000ff0300720c */ /* 0x000fda0003f05270 */
[----:B------:R-:W-:Y:S05]  /*edc0*/  @P0 BRA `(.L_x_419) ;  /* 0x0000003c00a40947 */ /* 0x000fea0003800000 */
[----:B------:R-:W3:Y:S01]  /*edd0*/  S2R R3, SR_LANEID ;  /* 0x0000000000037919 */ /* 0x000ee20000000000 */
[----:B------:R-:W-:Y:S02]  /*ede0*/  VOTEU.ANY UR4, UPT, PT ;  /* 0x0000000000047886 */ /* 0x000fe400038e0100 */
[----:B--2---:R-:W3:Y:S08]  /*edf0*/  FLO.U32 R0, UR4 ;  /* 0x0000000400007d00 */ /* 0x004ef000080e0000 */
[----:B------:R-:W2:Y:S01]  /*ee00*/  POPC R5, UR4 ;  /* 0x0000000400057d09 */ /* 0x000ea20008000000 */
[----:B---3--:R-:W-:-:S02]  /*ee10*/  ISETP.EQ.U32.AND P0, PT, R0, R3, PT ;  /* 0x000000030000720c */ /* 0x008fc40003f02070 */
[----:B------:R-:W2:Y:S11]  /*ee20*/  LDC.64 R2, c[0x0][0xc60] ;  /* 0x00031800ff027b82 */ /* 0x000eb60000000a00 */
[----:B--2---:R-:W2:Y:S01]  /*ee30*/  @P0 ATOMG.E.ADD.STRONG.GPU PT, R3, desc[UR60][R2.64], R5 ;  /* 0x00000005020309a8 */ /* 0x004ea200081ee1fc */
[----:B------:R-:W3:Y:S02]  /*ee40*/  S2R R4, SR_LTMASK ;  /* 0x0000000000047919 */ /* 0x000ee40000003900 */
[----:B---3--:R-:W-:-:S04]  /*ee50*/  LOP3.LUT R4, R4, UR4, RZ, 0xc0, !PT ;  /* 0x0000000404047c12 */ /* 0x008fc8000f8ec0ff */
[----:B-1----:R-:W1:Y:S01]  /*ee60*/  POPC R7, R4 ;  /* 0x0000000400077309 */ /* 0x002e620000000000 */
[----:B--2---:R-:W1:Y:S02]  /*ee70*/  SHFL.IDX PT, R0, R3, R0, 0x1f ;  /* 0x00001f0003007589 */ /* 0x004e6400000e0000 */
[----:B-1----:R-:W-:Y:S01]  /*ee80*/  IADD3 R16, R0, UR38, R7 ;  /* 0x0000002600107c10 */ /* 0x002fe2000fffe007 */
[----:B------:R-:W-:Y:S06]  /*ee90*/  BRA `(.L_x_419) ;  /* 0x0000003c00707947 */ /* 0x000fec0003800000 */
.L_x_418:
[----:B--2---:R-:W2:Y:S01]  /*eea0*/  LDL R0, [R1+0x4] ;  /* 0x0000040001007983 */ /* 0x004ea20000100800 */
[----:B------:R-:W-:Y:S01]  /*eeb0*/  BSSY B6, `(.L_x_420) ;  /* 0x0000014000067945 */ /* 0x000fe20003800000 */
[----:B--2---:R-:W-:-:S05]  /*eec0*/  VIADD R0, R0, 0x1e400 ;  /* 0x0001e40000007836 */ /* 0x004fca0000000000 */
[----:B------:R-:W-:-:S13]  /*eed0*/  LOP3.LUT P0, RZ, R0, 0x3ff, RZ, 0xc0, !PT ;  /* 0x000003ff00ff7812 */ /* 0x000fda000780c0ff */
[----:B------:R-:W-:Y:S05]  /*eee0*/  @!P0 BRA `(.L_x_421) ;  /* 0x0000000000408947 */ /* 0x000fea0003800000 */
[----:B------:R-:W-:Y:S01]  /*eef0*/  MOV R2, 0x0 ;  /* 0x0000000000027802 */ /* 0x000fe20000000f00 */
[----:B------:R-:W-:Y:S01]  /*ef00*/  ULDC.64 UR6, c[0x4][0xa0] ;  /* 0x0100280000067ab9 */ /* 0x000fe20000000a00 */
[----:B------:R-:W-:Y:S01]  /*ef10*/  ULDC.64 UR8, c[0x4][0xa8] ;  /* 0x01002a0000087ab9 */ /* 0x000fe20000000a00 */
[----:B------:R-:W-:Y:S01]  /*ef20*/  ULDC.64 UR4, c[0x4][0x28] ;  /* 0x01000a0000047ab9 */ /* 0x000fe20000000a00 */
[----:B------:R-:W-:Y:S02]  /*ef30*/  IMAD.U32 R4, RZ, RZ, UR6 ;  /* 0x00000006ff047e24 */ /* 0x000fe4000f8e00ff */
[----:B------:R-:W2:Y:S01]  /*ef40*/  LDC.64 R2, c[0x4][R2] ;  /* 0x0100000002027b82 */ /* 0x000ea20000000a00 */
[----:B------:R-:W-:Y:S02]  /*ef50*/  IMAD.U32 R5, RZ, RZ, UR7 ;  /* 0x00000007ff057e24 */ /* 0x000fe4000f8e00ff */
[----:B------:R-:W-:Y:S02]  /*ef60*/  IMAD.U32 R6, RZ, RZ, UR8 ;  /* 0x00000008ff067e24 */ /* 0x000fe4000f8e00ff */
[----:B-1----:R-:W-:-:S02]  /*ef70*/  IMAD.U32 R7, RZ, RZ, UR9 ;  /* 0x00000009ff077e24 */ /* 0x002fc4000f8e00ff */
[----:B------:R-:W-:Y:S02]  /*ef80*/  IMAD.U32 R10, RZ, RZ, UR4 ;  /* 0x00000004ff0a7e24 */ /* 0x000fe4000f8e00ff */
[----:B------:R-:W-:Y:S02]  /*ef90*/  IMAD.U32 R11, RZ, RZ, UR5 ;  /* 0x00000005ff0b7e24 */ /* 0x000fe4000f8e00ff */
[----:B------:R-:W-:Y:S02]  /*efa0*/  IMAD.MOV.U32 R8, RZ, RZ, 0x70 ;  /* 0x00000070ff087424 */ /* 0x000fe400078e00ff */
[----:B0-----:R-:W-:Y:S02]  /*efb0*/  IMAD.MOV.U32 R12, RZ, RZ, 0x1 ;  /* 0x00000001ff0c7424 */ /* 0x001fe400078e00ff */
[----:B------:R-:W-:-:S07]  /*efc0*/  IMAD.MOV.U32 R13, RZ, RZ, RZ ;  /* 0x000000ffff0d7224 */ /* 0x000fce00078e00ff */
[----:B------:R-:W-:-:S07]  /*efd0*/  LEPC R20, `(.L_x_421) ;  /* 0x000000001014794e */ /* 0x000fce0000000000 */
[----:B--2---:R-:W-:Y:S05]  /*efe0*/  CALL.ABS.NOINC R2 ;  /* 0x0000000002007343 */ /* 0x004fea0003c00000 */
.L_x_421:
[----:B------:R-:W-:Y:S05]  /*eff0*/  BSYNC B6 ;  /* 0x0000000000067941 */ /* 0x000fea0003800000 */
.L_x_420:
[----:B------:R-:W2:Y:S01]  /*f000*/  LDL R2, [R1+0x4] ;  /* 0x0000040001027983 */ /* 0x000ea20000100800 */
        /* <DEDUP_REMOVED lines=8> */
[----:B------:R2:W3:Y:S01]  /*f090*/  LDC.64 R2, c[0x4][R0] ;  /* 0x0100000000027b82 */ /* 0x0004e20000000a00 */
[----:B------:R-:W-:Y:S02]  /*f0a0*/  IMAD.U32 R4, RZ, RZ, UR6 ;  /* 0x00000006ff047e24 */ /* 0x000fe4000f8e00ff */
[----:B------:R-:W-:Y:S02]  /*f0b0*/  IMAD.U32 R5, RZ, RZ, UR7 ;  /* 0x00000007ff057e24 */ /* 0x000fe4000f8e00ff */
[----:B------:R-:W-:Y:S02]  /*f0c0*/  IMAD.U32 R6, RZ, RZ, UR8 ;  /* 0x00000008ff067e24 */ /* 0x000fe4000f8e00ff */
[----:B-1----:R-:W-:-:S02]  /*f0d0*/  IMAD.U32 R7, RZ, RZ, UR9 ;  /* 0x00000009ff077e24 */ /* 0x002fc4000f8e00ff */
[----:B------:R-:W-:Y:S02]  /*f0e0*/  IMAD.U32 R10, RZ, RZ, UR4 ;  /* 0x00000004ff0a7e24 */ /* 0x000fe4000f8e00ff */
[----:B------:R-:W-:Y:S02]  /*f0f0*/  IMAD.U32 R11, RZ, RZ, UR5 ;  /* 0x00000005ff0b7e24 */ /* 0x000fe4000f8e00ff */
[----:B------:R-:W-:Y:S02]  /*f100*/  IMAD.MOV.U32 R8, RZ, RZ, 0x70 ;  /* 0x00000070ff087424 */ /* 0x000fe400078e00ff */
[----:B0-----:R-:W-:Y:S02]  /*f110*/  IMAD.MOV.U32 R12, RZ, RZ, 0x1 ;  /* 0x00000001ff0c7424 */ /* 0x001fe400078e00ff */
[----:B--2---:R-:W-:-:S07]  /*f120*/  IMAD.MOV.U32 R13, RZ, RZ, RZ ;  /* 0x000000ffff0d7224 */ /* 0x004fce00078e00ff */
[----:B------:R-:W-:-:S07]  /*f130*/  LEPC R20, `(.L_x_424) ;  /* 0x000000001014794e */ /* 0x000fce0000000000 */
[----:B---3--:R-:W-:Y:S05]  /*f140*/  CALL.ABS.NOINC R2 ;  /* 0x0000000002007343 */ /* 0x008fea0003c00000 */
.L_x_424:
[----:B------:R-:W-:Y:S01]  /*f150*/  MOV R2, 0x0 ;  /* 0x0000000000027802 */ /* 0x000fe20000000f00 */
        /* <DEDUP_REMOVED lines=14> */
[----:B0-----:R-:W-:Y:S05]  /*f240*/  CALL.ABS.NOINC R2 ;  /* 0x0000000002007343 */ /* 0x001fea0003c00000 */
.L_x_423:
[----:B------:R-:W-:Y:S05]  /*f250*/  BSYNC B6 ;  /* 0x0000000000067941 */ /* 0x000fea0003800000 */
.L_x_422:
[----:B------:R-:W2:Y:S01]  /*f260*/  LDL.LU R2, [R1] ;  /* 0x0000000001027983 */ /* 0x000ea20000300800 */
[----:B------:R-:W-:-:S03]  /*f270*/  ULDC.64 UR4, c[0x0][0x9f8] ;  /* 0x00027e0000047ab9 */ /* 0x000fc60000000a00 */
[----:B------:R-:W3:Y:S04]  /*f280*/  LDL.LU R4, [R1+0x20] ;  /* 0x0000200001047983 */ /* 0x000ee80000300800 */
[----:B-1----:R-:W4:Y:S01]  /*f290*/  LDL R7, [R1+0xc] ;  /* 0x00000c0001077983 */ /* 0x002f220000100800 */
[----:B------:R-:W-:-:S03]  /*f2a0*/  ISETP.NE.U32.AND P0, PT, RZ, UR4, PT ;  /* 0x00000004ff007c0c */ /* 0x000fc6000bf05070 */
[----:B------:R-:W5:Y:S01]  /*f2b0*/  LDL R0, [R1+0x30] ;  /* 0x0000300001007983 */ /* 0x000f620000100800 */
[----:B------:R-:W-:-:S13]  /*f2c0*/  ISETP.NE.AND.EX P0, PT, RZ, UR5, PT, P0 ;  /* 0x00000005ff007c0c */ /* 0x000fda000bf05300 */
[----:B--2---:R-:W-:-:S04]  /*f2d0*/  @P0 IADD3 R2, P1, R2, UR4, RZ ;  /* 0x0000000402020c10 */ /* 0x004fc8000ff3e0ff */
[----:B---3--:R-:W-:Y:S01]  /*f2e0*/  @P0 IADD3.X R3, R4, UR5, RZ, P1, !PT ;  /* 0x0000000504030c10 */ /* 0x008fe20008ffe4ff */
[----:B------:R-:W-:-:S04]  /*f2f0*/  ULDC.64 UR4, c[0x0][0xa08] ;  /* 0x0002820000047ab9 */ /* 0x000fc80000000a00 */
[----:B----4-:R1:W2:Y:S01]  /*f300*/  @P0 LDG.E R7, desc[UR60][R2.64] ;  /* 0x0000003c02070981 */ /* 0x0102a2000c1e1900 */
[----:B-----5:R-:W-:Y:S01]  /*f310*/  VIADD R9, R0, 0xffffffff ;  /* 0xffffffff00097836 */ /* 0x020fe20000000000 */
[----:B-1----:R-:W1:Y:S01]  /*f320*/  LDC.64 R2, c[0x0][0x418] ;  /* 0x00010600ff027b82 */ /* 0x002e620000000a00 */
[----:B--2---:R-:W-:Y:S01]  /*f330*/  SHF.R.S32.HI R8, RZ, 0x1f, R7 ;  /* 0x0000001fff087819 */ /* 0x004fe20000011407 */
[----:B------:R2:W-:Y:S04]  /*f340*/  @P0 STL [R1+0xc], R7 ;  /* 0x00000c0701000387 */ /* 0x0005e80000100800 */
[----:B------:R2:W-:Y:S04]  /*f350*/  STL [R1+0x2c], R9 ;  /* 0x00002c0901007387 */ /* 0x0005e80000100800 */
[----:B------:R2:W-:Y:S01]  /*f360*/  STL [R1+0x20], R8 ;  /* 0x0000200801007387 */ /* 0x0005e20000100800 */
[----:B-1----:R-:W-:Y:S01]  /*f370*/  LOP3.LUT P0, RZ, R2, UR4, RZ, 0xfc, !PT ;  /* 0x0000000402ff7c12 */ /* 0x002fe2000f80fcff */
[----:B------:R-:W-:-:S03]  /*f380*/  UMOV UR4, 0xffffffff ;  /* 0xffffffff00047882 */ /* 0x000fc60000000000 */
[----:B------:R-:W-:-:S04]  /*f390*/  LOP3.LUT P0, RZ, R3, UR5, RZ, 0xfc, P0 ;  /* 0x0000000503ff7c12 */ /* 0x000fc8000800fcff */
[----:B------:R-:W-:Y:S01]  /*f3a0*/  SEL R0, R7, RZ, !P0 ;  /* 0x000000ff07007207 */ /* 0x000fe20004000000 */
[----:B--2---:R-:W-:Y:S08]  /*f3b0*/  BRA.DIV UR4, `(.L_x_425) ;  /* 0x0000004a04147947 */ /* 0x004ff0000b800000 */
[----:B------:R-:W1:Y:S02]  /*f3c0*/  S2R R4, SR_TID.X ;  /* 0x0000000000047919 */ /* 0x000e640000002100 */
[----:B-1----:R-:W-:-:S04]  /*f3d0*/  SHF.R.U32.HI R4, RZ, 0x5, R4 ;  /* 0x00000005ff047819 */ /* 0x002fc80000011604 */
[----:B------:R-:W-:-:S05]  /*f3e0*/  LOP3.LUT R4, R4, 0x3, RZ, 0xc0, !PT ;  /* 0x0000000304047812 */ /* 0x000fca00078ec0ff */
[----:B------:R1:W2:Y:S02]  /*f3f0*/  SHFL.IDX PT, R14, R4, RZ, 0x1f ;  /* 0x00001fff040e7589 */ /* 0x0002a400000e0000 */
.L_x_528:
[----:B-1----:R-:W3:Y:S01]  /*f400*/  LDL.LU R4, [R1+0x1c] ;  /* 0x00001c0001047983 */ /* 0x002ee20000300800 */
[----:B------:R-:W-:Y:S02]  /*f410*/  PLOP3.LUT P1, PT, PT, PT, PT, 0x8, 0x0 ;  /* 0x000000000000781c */ /* 0x000fe40003f2e170 */
[----:B--2---:R-:W-:Y:S01]  /*f420*/  ISETP.NE.AND P0, PT, R14, RZ, PT ;  /* 0x000000ff0e00720c */ /* 0x004fe20003f05270 */
[----:B------:R1:W-:Y:S01]  /*f430*/  STL [R1], R0 ;  /* 0x0000000001007387 */ /* 0x0003e20000100800 */
[----:B---3--:R-:W-:-:S09]  /*f440*/  LOP3.LUT R4, R4, 0xfffffffe, RZ, 0xc0, !PT ;  /* 0xfffffffe04047812 */ /* 0x008fd200078ec0ff */
[----:B------:R-:W-:-:S05]  /*f450*/  @P1 LOP3.LUT R4, R4, 0x1, RZ, 0xfc, !PT ;  /* 0x0000000104041812 */ /* 0x000fca00078efcff */
[----:B------:R1:W-:Y:S01]  /*f460*/  STL [R1+0x1c], R4 ;  /* 0x00001c0401007387 */ /* 0x0003e20000100800 */
[----:B------:R-:W-:Y:S05]  /*f470*/  @P0 BRA `(.L_x_426) ;  /* 0x0000000400380947 */ /* 0x000fea0003800000 */
[----:B------:R-:W-:-:S03]  /*f480*/  UMOV UR4, 0xffffffff ;  /* 0xffffffff00047882 */ /* 0x000fc60000000000 */
[----:B------:R-:W-:Y:S05]  /*f490*/  BRA.DIV UR4, `(.L_x_427) ;  /* 0x0000004a04107947 */ /* 0x000fea000b800000 */
[----:B------:R-:W-:-:S13]  /*f4a0*/  ELECT P6, URZ, PT ;  /* 0x00000000003f782f */ /* 0x000fda00038c0000 */
.L_x_531:
[----:B------:R-:W-:Y:S05]  /*f4b0*/  @!P6 BRA `(.L_x_426) ;  /* 0x000000040028e947 */ /* 0x000fea0003800000 */
[----:B------:R2:W-:Y:S01]  /*f4c0*/  STL [R1+0x14], R9 ;  /* 0x0000140901007387 */ /* 0x0005e20000100800 */
[----:B------:R-:W-:-:S04]  /*f4d0*/  ISETP.NE.U32.AND P0, PT, R2, RZ, PT ;  /* 0x000000ff0200720c */ /* 0x000fc80003f05070 */
[----:B------:R-:W-:-:S13]  /*f4e0*/  ISETP.NE.AND.EX P0, PT, R3, RZ, PT, P0 ;  /* 0x000000ff0300720c */ /* 0x000fda0003f05300 */
[----:B--2---:R-:W-:Y:S05]  /*f4f0*/  @!P0 BRA `(.L_x_428) ;  /* 0x0000000000508947 */ /* 0x004fea0003800000 */
[----:B------:R-:W2:Y:S01]  /*f500*/  LDC R6, c[0x0][0x43c] ;  /* 0x00010f00ff067b82 */ /* 0x000ea20000000800 */
[----:B-1----:R-:W-:Y:S01]  /*f510*/  IMAD.MOV.U32 R0, RZ, RZ, R9 ;  /* 0x000000ffff007224 */ /* 0x002fe200078e0009 */
[----:B------:R-:W-:Y:S01]  /*f520*/  ULDC.64 UR4, c[0x0][0x428] ;  /* 0x00010a0000047ab9 */ /* 0x000fe20000000a00 */
[----:B--2---:R-:W-:-:S13]  /*f530*/  ISETP.NE.AND P0, PT, R6, 0x1, PT ;  /* 0x000000010600780c */ /* 0x004fda0003f05270 */
[----:B------:R-:W1:Y:S02]  /*f540*/  @P0 LDC.64 R4, c[0x0][0x440] ;  /* 0x00011000ff040b82 */ /* 0x000e640000000a00 */
[----:B-1----:R-:W-:-:S05]  /*f550*/  @P0 IMAD.HI.U32 R4, R9, R4, RZ ;  /* 0x0000000409040227 */ /* 0x002fca00078e00ff */
        /* <DEDUP_REMOVED lines=8> */
[----:B-1----:R-:W-:-:S04]  /*f5e0*/  IMAD R6, R8, UR4, RZ ;  /* 0x0000000408067c24 */ /* 0x002fc8000f8e02ff */
[----:B------:R-:W-:-:S04]  /*f5f0*/  IMAD R0, R7, UR5, R6 ;  /* 0x0000000507007c24 */ /* 0x000fc8000f8e0206 */
[----:B------:R-:W-:-:S05]  /*f600*/  IMAD.IADD R0, R5, 0x1, R0 ;  /* 0x0000000105007824 */ /* 0x000fca00078e0200 */
[----:B------:R-:W-:-:S05]  /*f610*/  LEA.HI.X R3, R4, R3, R0, 0x2, P0 ;  /* 0x0000000304037211 */ /* 0x000fca00000f1400 */
[----:B------:R-:W2:Y:S04]  /*f620*/  LDG.E R0, desc[UR60][R2.64] ;  /* 0x0000003c02007981 */ /* 0x000ea8000c1e1900 */
[----:B--2---:R2:W-:Y:S02]  /*f630*/  STL [R1], R0 ;  /* 0x0000000001007387 */ /* 0x0045e40000100800 */
.L_x_428:
[----:B------:R-:W3:Y:S04]  /*f640*/  LDL R7, [R1+0x4] ;  /* 0x0000040001077983 */ /* 0x000ee80000100800 */
[----:B-12---:R-:W3:Y:S04]  /*f650*/  LDL R0, [R1+0x8] ;  /* 0x0000080001007983 */ /* 0x006ee80000100800 */
[----:B------:R-:W2:Y:S01]  /*f660*/  LDL R2, [R1+0x10] ;  /* 0x0000100001027983 */ /* 0x000ea20000100800 */
[----:B---3--:R-:W-:Y:S01]  /*f670*/  IMAD R0, R0, 0x8, R7 ;  /* 0x0000000800007824 */ /* 0x008fe200078e0207 */
[----:B--2---:R-:W-:-:S04]  /*f680*/  SHF.L.U32 R2, R2, 0x1f, RZ ;  /* 0x0000001f02027819 */ /* 0x004fc800000006ff */
[----:B------:R-:W1:Y:S02]  /*f690*/  SYNCS.PHASECHK.TRANS64.TRYWAIT P0, [R0+URZ+0x34840], R2 ;  /* 0x03484002000075a7 */ /* 0x000e64000800017f */
[----:B-1----:R-:W-:Y:S05]  /*f6a0*/  @!P0 BRA `(.L_x_429) ;  /* 0x0000004400ac8947 */ /* 0x002fea0003800000 */
.L_x_532:
[----:B------:R-:W2:Y:S02]  /*f6b0*/  S2R R3, SR_TID.X ;  /* 0x0000000000037919 */ /* 0x000ea40000002100 */
        /* <DEDUP_REMOVED lines=10> */
.L_x_430:
[----:B------:R-:W2:Y:S04]  /*f760*/  LDL R7, [R1+0x4] ;  /* 0x0000040001077983 */ /* 0x000ea80000100800 */
[----:B------:R-:W2:Y:S04]  /*f770*/  LDL R6, [R1+0x8] ;  /* 0x0000080001067983 */ /* 0x000ea80000100800 */
[----:B------:R-:W3:Y:S04]  /*f780*/  LDL R5, [R1+0x14] ;  /* 0x0000140001057983 */ /* 0x000ee80000100800 */
[----:B------:R-:W4:Y:S04]  /*f790*/  LDL R4, [R1+0x18] ;  /* 0x0000180001047983 */ /* 0x000f280000100800 */
[----:B------:R-:W5:Y:S04]  /*f7a0*/  LDL R3, [R1] ;  /* 0x0000000001037983 */ /* 0x000f680000100800 */
[----:B-1----:R-:W5:Y:S01]  /*f7b0*/  LDL.LU R2, [R1+0x1c] ;  /* 0x00001c0001027983 */ /* 0x002f620000300800 */
[----:B------:R-:W-:Y:S01]  /*f7c0*/  R2UR UR9, R0 ;  /* 0x00000000000972ca */ /* 0x000fe200000e0000 */
[----:B------:R-:W-:Y:S01]  /*f7d0*/  UIADD3 UR4, UP0, UR36, 0x370, URZ ;  /* 0x0000037024047890 */ /* 0x000fe2000ff1e03f */
[----:B------:R-:W-:Y:S01]  /*f7e0*/  PLOP3.LUT P0, PT, PT, PT, PT, 0x80, 0x0 ;  /* 0x000000000000781c */ /* 0x000fe20003f0f070 */
[----:B------:R-:W-:Y:S01]  /*f7f0*/  UMOV UR10, URZ ;  /* 0x0000003f000a7c82 */ /* 0x000fe20008000000 */
[----:B------:R-:W-:Y:S01]  /*f800*/  R2UR UR12, R18 ;  /* 0x00000000120c72ca */ /* 0x000fe200000e0000 */
[----:B------:R-:W-:Y:S01]  /*f810*/  UMOV UR7, 0x14f00000 ;  /* 0x14f0000000077882 */ /* 0x000fe20000000000 */
[----:B------:R-:W-:-:S07]  /*f820*/  UMOV UR15, 0x40 ;  /* 0x00000040000f7882 */ /* 0x000fce0000000000 */
[----:B------:R-:W-:Y:S01]  /*f830*/  UIADD3 UR9, UR9, 0x34830, URZ ;  /* 0x0003483009097890 */ /* 0x000fe2000fffe03f */
[----:B--2---:R-:W-:Y:S01]  /*f840*/  IMAD R0, R6, 0xb000, R7 ;  /* 0x0000b00006007824 */ /* 0x004fe200078e0207 */
[----:B---3--:R-:W-:-:S04]  /*f850*/  R2UR UR11, R5 ;  /* 0x00000000050b72ca */ /* 0x008fc800000e0000 */
[----:B------:R-:W-:Y:S02]  /*f860*/  R2UR UR6, R0 ;  /* 0x00000000000672ca */ /* 0x000fe400000e0000 */
[----:B----4-:R-:W-:Y:S02]  /*f870*/  R2UR UR5, R4 ;  /* 0x00000000040572ca */ /* 0x010fe400000e0000 */
[----:B-----5:R-:W-:Y:S02]  /*f880*/  R2UR UR13, R3 ;  /* 0x00000000030d72ca */ /* 0x020fe400000e0000 */
[----:B------:R-:W-:-:S07]  /*f890*/  LOP3.LUT R2, R2, 0xfffffffe, RZ, 0xc0, !PT ;  /* 0xfffffffe02027812 */ /* 0x000fce00078ec0ff */
[----:B------:R-:W-:Y:S01]  /*f8a0*/  UIADD3 UR8, UR6, 0x1e400, URZ ;  /* 0x0001e40006087890 */ /* 0x000fe2000fffe03f */
[----:B------:R-:W-:Y:S01]  /*f8b0*/  @P0 LOP3.LUT R2, R2, 0x1, RZ, 0xfc, !PT ;  /* 0x0000000102020812 */ /* 0x000fe200078efcff */
[----:B------:R-:W-:Y:S02]  /*f8c0*/  UIMAD UR11, UR11, 0xb0, UR5 ;  /* 0x000000b00b0b78a4 */ /* 0x000fe4000f8e0205 */
[----:B------:R-:W-:Y:S02]  /*f8d0*/  UIADD3.X UR5, URZ, UR37, URZ, UP0, !UPT ;  /* 0x000000253f057290 */ /* 0x000fe400087fe43f */
[----:B------:R-:W-:Y:S01]  /*f8e0*/  UIADD3 UR14, UR6, 0x23c00, URZ ;  /* 0x00023c00060e7890 */ /* 0x000fe2000fffe03f */
[----:B------:R2:W-:Y:S02]  /*f8f0*/  STL [R1+0x1c], R2 ;  /* 0x00001c0201007387 */ /* 0x0005e40000100800 */
[----:B------:R-:W-:-:S04]  /*f900*/  UMOV UR6, 0x0 ;  /* 0x0000000000067882 */ /* 0x000fc80000000000 */
[----:B------:R1:W-:Y:S02]  /*f910*/  UTMALDG.4D [UR8], [UR4], desc[UR6] ;  /* 0x00000608040075b4 */ /* 0x0003e40008019000 */
[----:B-1----:R-:W-:Y:S01]  /*f920*/  UMOV UR8, UR14 ;  /* 0x0000000e00087c82 */ /* 0x002fe20008000000 */
[----:B------:R-:W-:Y:S02]  /*f930*/  UMOV UR10, UR15 ;  /* 0x0000000f000a7c82 */ /* 0x000fe40008000000 */
[----:B------:R2:W-:Y:S02]  /*f940*/  UTMALDG.4D [UR8], [UR4], desc[UR6] ;  /* 0x00000608040075b4 */ /* 0x0005e40008019000 */
[----:B--2---:R-:W-:Y:S01]  /*f950*/  NOP ;  /* 0x0000000000007918 */ /* 0x004fe20000000000 */
.L_x_426:
[----:B------:R-:W2:Y:S04]  /*f960*/  LDL R2, [R1+0x4] ;  /* 0x0000040001027983 */ /* 0x000ea80000100800 */
[----:B------:R-:W3:Y:S04]  /*f970*/  LDL.LU R3, [R1+0x34] ;  /* 0x0000340001037983 */ /* 0x000ee80000300800 */
[----:B------:R-:W4:Y:S04]  /*f980*/  LDL.LU R5, [R1+0x28] ;  /* 0x0000280001057983 */ /* 0x000f280000300800 */
[----:B-1----:R-:W5:Y:S01]  /*f990*/  LDL.LU R4, [R1+0x38] ;  /* 0x0000380001047983 */ /* 0x002f620000300800 */
[----:B------:R-:W-:Y:S05]  /*f9a0*/  WARPSYNC.ALL ;  /* 0x0000000000007948 */ /* 0x000fea0003800000 */
[----:B------:R-:W-:Y:S01]  /*f9b0*/  ULDC.64 UR4, c[0x0][0x298] ;  /* 0x0000a60000047ab9 */ /* 0x000fe20000000a00 */
[----:B------:R-:W-:Y:S01]  /*f9c0*/  ULDC.64 UR6, c[0x0][0xa00] ;  /* 0x0002800000067ab9 */ /* 0x000fe20000000a00 */
[----:B------:R-:W-:Y:S01]  /*f9d0*/  BSSY B6, `(.L_x_431) ;  /* 0x0000024000067945 */ /* 0x000fe20003800000 */
[----:B------:R-:W-:Y:S01]  /*f9e0*/  BAR.SYNC.DEFER_BLOCKING 0x8, 0x180 ;  /* 0x0206000000007b1d */ /* 0x000fe20000010000 */
[----:B------:R-:W-:-:S04]  /*f9f0*/  ISETP.NE.U32.AND P0, PT, RZ, UR6, PT ;  /* 0x00000006ff007c0c */ /* 0x000fc8000bf05070 */
[----:B------:R-:W-:Y:S01]  /*fa00*/  ISETP.NE.AND.EX P0, PT, RZ, UR7, PT, P0 ;  /* 0x00000007ff007c0c */ /* 0x000fe2000bf05300 */
[----:B--2---:R-:W-:Y:S01]  /*fa10*/  VIADD R2, R2, 0x16400 ;  /* 0x0001640002027836 */ /* 0x004fe20000000000 */
[----:B---3--:R-:W-:-:S04]  /*fa20*/  SHF.R.S32.HI R0, RZ, 0x1f, R3 ;  /* 0x0000001fff007819 */ /* 0x008fc80000011403 */
[----:B------:R-:W-:Y:S02]  /*fa30*/  LOP3.LUT P1, RZ, R2, 0x3ff, RZ, 0xc0, !PT ;  /* 0x000003ff02ff7812 */ /* 0x000fe4000782c0ff */
[----:B----4-:R-:W-:Y:S01]  /*fa40*/  SEL R5, R5, RZ, !P0 ;  /* 0x000000ff05057207 */ /* 0x010fe20004000000 */
[----:B------:R-:W-:Y:S01]  /*fa50*/  IMAD R0, R0, UR4, RZ ;  /* 0x0000000400007c24 */ /* 0x000fe2000f8e02ff */
[----:B-----5:R-:W-:-:S03]  /*fa60*/  SEL R4, R4, RZ, !P0 ;  /* 0x000000ff04047207 */ /* 0x020fc60004000000 */
[C---:B------:R-:W-:Y:S02]  /*fa70*/  IMAD R0, R3.reuse, UR5, R0 ;  /* 0x0000000503007c24 */ /* 0x040fe4000f8e0200 */
[----:B------:R-:W-:-:S05]  /*fa80*/  IMAD.WIDE.U32 R2, R3, UR4, RZ ;  /* 0x0000000403027c25 */ /* 0x000fca000f8e00ff */
[----:B------:R1:W-:Y:S04]  /*fa90*/  STL.64 [R1+0x48], R2 ;  /* 0x0000480201007387 */ /* 0x0003e80000100a00 */
[----:B------:R2:W-:Y:S04]  /*faa0*/  STL [R1+0x28], R5 ;  /* 0x0000280501007387 */ /* 0x0005e80000100800 */
[----:B------:R2:W-:Y:S01]  /*fab0*/  STL [R1+0x54], R4 ;  /* 0x0000540401007387 */ /* 0x0005e20000100800 */
[----:B-1----:R-:W-:Y:S01]  /*fac0*/  IMAD.IADD R2, R3, 0x1, R0 ;  /* 0x0000000103027824 */ /* 0x002fe200078e0200 */
[----:B------:R-:W-:-:S05]  /*fad0*/  SHF.R.S32.HI R0, RZ, 0x1f, R18 ;  /* 0x0000001fff007819 */ /* 0x000fca0000011412 */
[----:B------:R2:W-:Y:S04]  /*fae0*/  STL [R1+0x38], R0 ;  /* 0x0000380001007387 */ /* 0x0005e80000100800 */
[----:B------:R2:W-:Y:S01]  /*faf0*/  STL [R1+0x34], R2 ;  /* 0x0000340201007387 */ /* 0x0005e20000100800 */
[----:B------:R-:W-:Y:S05]  /*fb00*/  @!P1 BRA `(.L_x_432) ;  /* 0x0000000000409947 */ /* 0x000fea0003800000 */
[----:B--2---:R-:W-:Y:S01]  /*fb10*/  MOV R2, 0x0 ;  /* 0x0000000000027802 */ /* 0x004fe20000000f00 */
        /* <DEDUP_REMOVED lines=11> */
[----:B0-----:R-:W-:Y:S02]  /*fbd0*/  IMAD.MOV.U32 R12, RZ, RZ, 0x1 ;  /* 0x00000001ff0c7424 */ /* 0x001fe400078e00ff */
[----:B------:R-:W-:-:S07]  /*fbe0*/  IMAD.MOV.U32 R13, RZ, RZ, RZ ;  /* 0x000000ffff0d7224 */ /* 0x000fce00078e00ff */
[----:B------:R-:W-:-:S07]  /*fbf0*/  LEPC R20, `(.L_x_432) ;  /* 0x000000001014794e */ /* 0x000fce0000000000 */
[----:B-1----:R-:W-:Y:S05]  /*fc00*/  CALL.ABS.NOINC R2 ;  /* 0x0000000002007343 */ /* 0x002fea0003c00000 */
.L_x_432:
[----:B------:R-:W-:Y:S05]  /*fc10*/  BSYNC B6 ;  /* 0x0000000000067941 */ /* 0x000fea0003800000 */
.L_x_431:
[----:B--2---:R-:W2:Y:S01]  /*fc20*/  LDL.LU R4, [R1+0x34] ;  /* 0x0000340001047983 */ /* 0x004ea20000300800 */
[----:B------:R-:W1:Y:S01]  /*fc30*/  LDC R7, c[0x0][0x448] ;  /* 0x00011200ff077b82 */ /* 0x000e620000000800 */
[----:B------:R-:W-:Y:S01]  /*fc40*/  ULDC.64 UR4, c[0x0][0x2d8] ;  /* 0x0000b60000047ab9 */ /* 0x000fe20000000a00 */
[----:B------:R-:W-:Y:S01]  /*fc50*/  IMAD.SHL.U32 R17, R17, 0x80, RZ ;  /* 0x0000008011117824 */ /* 0x000fe200078e00ff */
[----:B------:R-:W2:Y:S01]  /*fc60*/  LDL.LU.64 R2, [R1+0x48] ;  /* 0x0000480001027983 */ /* 0x000ea20000300a00 */
[----:B------:R-:W-:-:S03]  /*fc70*/  ULDC.64 UR6, c[0x0][0x280] ;  /* 0x0000a00000067ab9 */ /* 0x000fc60000000a00 */
[----:B------:R-:W3:Y:S04]  /*fc80*/  LDL.LU R0, [R1+0x38] ;  /* 0x0000380001007983 */ /* 0x000ee80000300800 */
[----:B------:R-:W4:Y:S04]  /*fc90*/  LDL.LU R6, [R1+0x54] ;  /* 0x0000540001067983 */ /* 0x000f280000300800 */
[----:B------:R-:W4:Y:S01]  /*fca0*/  LDL.LU R5, [R1+0x28] ;  /* 0x0000280001057983 */ /* 0x000f220000300800 */
[----:B------:R-:W0:Y:S01]  /*fcb0*/  S2R R9, SR_TID.X ;  /* 0x0000000000097919 */ /* 0x000e220000002100 */
[----:B------:R-:W0:Y:S01]  /*fcc0*/  S2R R8, SR_TID.X ;  /* 0x0000000000087919 */ /* 0x000e220000002100 */
[----:B-1----:R-:W-:Y:S01]  /*fcd0*/  ISETP.NE.AND P0, PT, R7, 0x1, PT ;  /* 0x000000010700780c */ /* 0x002fe20003f05270 */
[----:B0-----:R-:W-:-:S02]  /*fce0*/  IMAD.SHL.U32 R9, R9, 0x8, RZ ;  /* 0x0000000809097824 */ /* 0x001fc400078e00ff */
[----:B------:R-:W-:-:S03]  /*fcf0*/  IMAD.SHL.U32 R10, R8, 0x8, RZ ;  /* 0x00000008080a7824 */ /* 0x000fc600078e00ff */
[----:B------:R-:W-:-:S04]  /*fd00*/  LOP3.LUT R9, R9, 0x38, RZ, 0xc0, !PT ;  /* 0x0000003809097812 */ /* 0x000fc800078ec0ff */
[----:B------:R-:W-:Y:S02]  /*fd10*/  LOP3.LUT R9, R9, 0x40, RZ, 0xfc, !PT ;  /* 0x0000004009097812 */ /* 0x000fe400078efcff */
[----:B------:R-:W-:Y:S01]  /*fd20*/  LOP3.LUT R10, R10, 0x38, RZ, 0xc0, !PT ;  /* 0x000000380a0a7812 */ /* 0x000fe200078ec0ff */
[----:B--2---:R-:W-:Y:S02]  /*fd30*/  IMAD.MOV.U32 R3, RZ, RZ, R4 ;  /* 0x000000ffff037224 */ /* 0x004fe400078e0004 */
[----:B------:R-:W0:Y:S01]  /*fd40*/  S2R R4, SR_TID.X ;  /* 0x0000000000047919 */ /* 0x000e220000002100 */
[----:B---3--:R-:W-:Y:S02]  /*fd50*/  IMAD R0, R0, UR4, RZ ;  /* 0x0000000400007c24 */ /* 0x008fe4000f8e02ff */
[----:B------:R-:W-:-:S04]  /*fd60*/  IMAD.WIDE.U32 R2, R18, UR4, R2 ;  /* 0x0000000412027c25 */ /* 0x000fc8000f8e0002 */
[----:B------:R-:W-:Y:S01]  /*fd70*/  IMAD R0, R18, UR5, R0 ;  /* 0x0000000512007c24 */ /* 0x000fe2000f8e0200 */
[----:B------:R-:W-:-:S03]  /*fd80*/  ULDC.64 UR4, c[0x0][0x2e0] ;  /* 0x0000b80000047ab9 */ /* 0x000fc60000000a00 */
[----:B------:R-:W-:Y:S02]  /*fd90*/  IMAD.IADD R3, R3, 0x1, R0 ;  /* 0x0000000103037824 */ /* 0x000fe400078e0200 */
[----:B----4-:R-:W-:Y:S02]  /*fda0*/  IMAD R0, R6, UR4, RZ ;  /* 0x0000000406007c24 */ /* 0x010fe4000f8e02ff */
[C---:B------:R-:W-:Y:S01]  /*fdb0*/  IMAD.WIDE.U32 R2, R5.reuse, UR4, R2 ;  /* 0x0000000405027c25 */ /* 0x040fe2000f8e0002 */
[----:B------:R-:W1:Y:S03]  /*fdc0*/  @P0 LDC R6, c[0x0][0x450] ;  /* 0x00011400ff060b82 */ /* 0x000e660000000800 */
[----:B------:R-:W-:Y:S01]  /*fdd0*/  IMAD R0, R5, UR5, R0 ;  /* 0x0000000505007c24 */ /* 0x000fe2000f8e0200 */
[----:B------:R-:W-:-:S03]  /*fde0*/  ULDC.64 UR4, c[0x0][0x2d0] ;  /* 0x0000b40000047ab9 */ /* 0x000fc60000000a00 */
[----:B------:R-:W-:Y:S01]  /*fdf0*/  IMAD.IADD R3, R3, 0x1, R0 ;  /* 0x0000000103037824 */ /* 0x000fe200078e0200 */
[C---:B0-----:R-:W-:Y:S01]  /*fe00*/  LOP3.LUT R5, R4.reuse, 0x7f, RZ, 0xc0, !PT ;  /* 0x0000007f04057812 */ /* 0x041fe200078ec0ff */
[----:B------:R-:W-:-:S03]  /*fe10*/  IMAD.SHL.U32 R4, R4, 0x10, RZ ;  /* 0x0000001004047824 */ /* 0x000fc600078e00ff */
[----:B------:R-:W-:-:S04]  /*fe20*/  SHF.R.U32.HI R5, RZ, 0x3, R5 ;  /* 0x00000003ff057819 */ /* 0x000fc80000011605 */
[----:B------:R-:W-:Y:S02]  /*fe30*/  LOP3.LUT R4, R5, 0x70, R4, 0xf8, !PT ;  /* 0x0000007005047812 */ /* 0x000fe400078ef804 */
[----:B------:R-:W0:Y:S02]  /*fe40*/  @P0 LDC R5, c[0x0][0x44c] ;  /* 0x00011300ff050b82 */ /* 0x000e240000000800 */
[----:B------:R-:W-:-:S05]  /*fe50*/  LOP3.LUT R0, R4, R17, RZ, 0xfc, !PT ;  /* 0x0000001104007212 */ /* 0x000fca00078efcff */
[----:B------:R-:W-:Y:S02]  /*fe60*/  IMAD.MOV.U32 R4, RZ, RZ, R0 ;  /* 0x000000ffff047224 */ /* 0x000fe400078e0000 */
[----:B0-----:R-:W-:-:S05]  /*fe70*/  @P0 IMAD.HI.U32 R5, R0, R5, RZ ;  /* 0x0000000500050227 */ /* 0x001fca00078e00ff */
[----:B-1----:R-:W-:-:S05]  /*fe80*/  @P0 SHF.R.U32.HI R4, RZ, R6, R5 ;  /* 0x00000006ff040219 */ /* 0x002fca0000011605 */
[----:B------:R-:W-:Y:S02]  /*fe90*/  IMAD.MOV R5, RZ, RZ, -R4 ;  /* 0x000000ffff057224 */ /* 0x000fe400078e0a04 */
[----:B------:R-:W-:-:S04]  /*fea0*/  IMAD.WIDE.U32 R2, R4, UR4, R2 ;  /* 0x0000000404027c25 */ /* 0x000fc8000f8e0002 */
[----:B------:R-:W-:Y:S01]  /*feb0*/  IMAD R0, R7, R5, R0 ;  /* 0x0000000507007224 */ /* 0x000fe200078e0200 */
[----:B------:R-:W-:-:S05]  /*fec0*/  SHF.R.S32.HI R5, RZ, 0x1f, R4 ;  /* 0x0000001fff057819 */ /* 0x000fca0000011404 */
[----:B------:R-:W-:-:S04]  /*fed0*/  IMAD R5, R5, UR4, RZ ;  /* 0x0000000405057c24 */ /* 0x000fc8000f8e02ff */
[----:B------:R-:W-:Y:S01]  /*fee0*/  IMAD R4, R4, UR5, R5 ;  /* 0x0000000504047c24 */ /* 0x000fe2000f8e0205 */
[----:B------:R-:W-:-:S03]  /*fef0*/  ULDC.64 UR4, c[0x0][0x2c8] ;  /* 0x0000b20000047ab9 */ /* 0x000fc60000000a00 */
[----:B------:R-:W-:Y:S01]  /*ff00*/  IMAD.IADD R3, R3, 0x1, R4 ;  /* 0x0000000103037824 */ /* 0x000fe200078e0204 */
[----:B------:R-:W-:Y:S01]  /*ff10*/  SHF.R.S32.HI R4, RZ, 0x1f, R0 ;  /* 0x0000001fff047819 */ /* 0x000fe20000011400 */
        /* <DEDUP_REMOVED lines=12> */
[----:B------:R-:W0:Y:S02]  /*ffe0*/  S2R R5, SR_TID.X ;  /* 0x0000000000057919 */ /* 0x000e240000002100 */
[----:B0-----:R-:W-:-:S04]  /*fff0*/  LOP3.LUT R5, R5, 0x7f, RZ, 0xc0, !PT ;  /* 0x0000007f05057812 */ /* 0x001fc800078ec0ff */
[----:B------:R-:W-:Y:S02]  /*10000*/  SHF.R.U32.HI R6, RZ, 0x3, R5 ;  /* 0x00000003ff067819 */ /* 0x000fe40000011605 */
[----:B------:R-:W2:Y:S03]  /*10010*/  LDL.LU R5, [R1+0x40] ;  /* 0x0000400001057983 */ /* 0x000ea60000300800 */
[----:B------:R-:W-:Y:S01]  /*10020*/  IMAD.IADD R2, R6, 0x1, R17 ;  /* 0x0000000106027824 */ /* 0x000fe200078e0211 */
[----:B------:R-:W-:Y:S04]  /*10030*/  SHFL.IDX PT, R8, R0, 0x1, 0x181f ;  /* 0x00381f0000087f89 */ /* 0x000fe800000e0000 */
[----:B------:R-:W-:Y:S01]  /*10040*/  SHFL.IDX PT, R6, R0, RZ, 0x181f ;  /* 0x00181fff00067589 */ /* 0x000fe200000e0000 */
[----:B--2---:R-:W-:-:S03]  /*10050*/  IMAD R3, R5, R7, RZ ;  /* 0x0000000705037224 */ /* 0x004fc600078e02ff */
[----:B------:R-:W0:Y:S01]  /*10060*/  SHFL.IDX PT, R7, R4, RZ, 0x181f ;  /* 0x00181fff04077589 */ /* 0x000e2200000e0000 */
[C---:B------:R-:W-:Y:S01]  /*10070*/  VIADD R5, R2.reuse, 0x10 ;  /* 0x0000001002057836 */ /* 0x040fe20000000000 */
[----:B------:R-:W-:-:S04]  /*10080*/  ISETP.GE.AND P4, PT, R2, R3, PT ;  /* 0x000000030200720c */ /* 0x000fc80003f86270 */
[----:B------:R-:W-:Y:S02]  /*10090*/  ISETP.GE.AND P2, PT, R5, R3, PT ;  /* 0x000000030500720c */ /* 0x000fe40003f46270 */
[----:B------:R-:W1:Y:S07]  /*100a0*/  SHFL.IDX PT, R5, R4, 0x1, 0x181f ;  /* 0x00381f0004057f89 */ /* 0x000e6e00000e0000 */
[----:B0-----:R-:W-:-:S05]  /*100b0*/  @!P4 LEA R7, P3, R10, R7, 0x1 ;  /* 0x000000070a07c211 */ /* 0x001fca00078608ff */
[----:B------:R-:W-:-:S05]  /*100c0*/  @!P4 IMAD.X R6, RZ, RZ, R6, P3 ;  /* 0x000000ffff06c224 */ /* 0x000fca00018e0606 */
[----:B------:R-:W-:-:S04]  /*100d0*/  @!P4 LOP3.LUT R7, R7, R6, RZ, 0x3c, !PT ;  /* 0x000000060707c212 */ /* 0x000fc800078e3cff */
[----:B------:R-:W-:-:S04]  /*100e0*/  @!P4 LOP3.LUT R6, R7, R6, RZ, 0x3c, !PT ;  /* 0x000000060706c212 */ /* 0x000fc800078e3cff */
[----:B------:R-:W-:-:S05]  /*100f0*/  @!P4 LOP3.LUT R7, R7, R6, RZ, 0x3c, !PT ;  /* 0x000000060707c212 */ /* 0x000fca00078e3cff */
[----:B-----5:R-:W-:Y:S04]  /*10100*/  @!P4 LDGSTS.E.BYPASS.LTC128B.128 [R9+0x16400], desc[UR60][R6.64], !P0 ;  /* 0x164000000609cfae */ /* 0x020fe8000c101d7c */
[----:B------:R1:W-:Y:S02]  /*10110*/  @!P4 LDGSTS.E.BYPASS.LTC128B.128 [R9+0x1a400], desc[UR60][R6.64+0x80], !P1 ;  /* 0x1a4000800609cfae */ /* 0x0003e4000c901d7c */
[----:B-1----:R-:W-:Y:S01]  /*10120*/  @!P2 LEA R7, P3, R10, R5, 0x1 ;  /* 0x000000050a07a211 */ /* 0x002fe200078608ff */
[----:B------:R-:W-:-:S04]  /*10130*/  VIADD R5, R2, 0x20 ;  /* 0x0000002002057836 */ /* 0x000fc80000000000 */
[----:B------:R-:W-:-:S05]  /*10140*/  @!P2 IMAD.X R6, RZ, RZ, R8, P3 ;  /* 0x000000ffff06a224 */ /* 0x000fca00018e0608 */
[----:B------:R-:W-:-:S04]  /*10150*/  @!P2 LOP3.LUT R7, R7, R6, RZ, 0x3c, !PT ;  /* 0x000000060707a212 */ /* 0x000fc800078e3cff */
[----:B------:R-:W-:-:S04]  /*10160*/  @!P2 LOP3.LUT R6, R7, R6, RZ, 0x3c, !PT ;  /* 0x000000060706a212 */ /* 0x000fc800078e3cff */
[----:B------:R-:W-:-:S05]  /*10170*/  @!P2 LOP3.LUT R7, R7, R6, RZ, 0x3c, !PT ;  /* 0x000000060707a212 */ /* 0x000fca00078e3cff */
        /* <DEDUP_REMOVED lines=45> */
[----:B0-----:R-:W0:Y:S04]  /*10450*/  SHFL.IDX PT, R6, R0, 0x6, 0x181f ;  /* 0x00d81f0000067f89 */ /* 0x001e2800000e0000 */
[----:B------:R-:W2:Y:S01]  /*10460*/  SHFL.IDX PT, R0, R0, 0x7, 0x181f ;  /* 0x00f81f0000007f89 */ /* 0x000ea200000e0000 */
[----:B-1----:R-:W-:-:S05]  /*10470*/  @!P2 LEA R5, P3, R10, R5, 0x1 ;  /* 0x000000050a05a211 */ /* 0x002fca00078608ff */
[----:B0-----:R-:W-:-:S04]  /*10480*/  @!P2 IMAD.X R6, RZ, RZ, R6, P3 ;  /* 0x000000ffff06a224 */ /* 0x001fc800018e0606 */
[----:B------:R-:W-:Y:S02]  /*10490*/  @!P2 IMAD.MOV.U32 R7, RZ, RZ, R6 ;  /* 0x000000ffff07a224 */ /* 0x000fe400078e0006 */
[----:B------:R-:W-:-:S05]  /*104a0*/  @!P2 IMAD.MOV.U32 R6, RZ, RZ, R5 ;  /* 0x000000ffff06a224 */ /* 0x000fca00078e0005 */
[----:B------:R0:W-:Y:S04]  /*104b0*/  @!P2 LDGSTS.E.BYPASS.LTC128B.128 [R9+0x19400], desc[UR60][R6.64], !P0 ;  /* 0x194000000609afae */ /* 0x0001e8000c101d7c */
[----:B--2---:R0:W-:Y:S02]  /*104c0*/  @!P2 LDGSTS.E.BYPASS.LTC128B.128 [R9+0x1d400], desc[UR60][R6.64+0x80], !P1 ;  /* 0x1d4000800609afae */ /* 0x0041e4000c901d7c */
.L_x_549:
[----:B------:R-:W-:Y:S01]  /*104d0*/  VIADD R2, R2, 0x70 ;  /* 0x0000007002027836 */ /* 0x000fe20000000000 */
[----:B------:R-:W-:Y:S04]  /*104e0*/  BSSY B0, `(.L_x_434) ;  /* 0x000000a000007945 */ /* 0x000fe80003800000 */
[----:B------:R-:W-:-:S13]  /*104f0*/  ISETP.GE.AND P2, PT, R2, R3, PT ;  /* 0x000000030200720c */ /* 0x000fda0003f46270 */
[----:B------:R-:W-:Y:S05]  /*10500*/  @P2 BRA `(.L_x_435) ;  /* 0x00000000001c2947 */ /* 0x000fea0003800000 */
[----:B------:R-:W-:-:S05]  /*10510*/  LEA R2, P2, R10, R4, 0x1 ;  /* 0x000000040a027211 */ /* 0x000fca00078408ff */
[----:B------:R-:W-:-:S05]  /*10520*/  IMAD.X R3, RZ, RZ, R0, P2 ;  /* 0x000000ffff037224 */ /* 0x000fca00010e0600 */
[----:B------:R-:W-:Y:S01]  /*10530*/  @!PT LDS RZ, [RZ] ;  /* 0x00000000fffff984 */ /* 0x000fe20000000800 */
[----:B------:R-:W-:Y:S01]  /*10540*/  @!PT LDS RZ, [RZ] ;  /* 0x00000000fffff984 */ /* 0x000fe20000000800 */
[----:B------:R-:W-:Y:S01]  /*10550*/  @!PT LDS RZ, [RZ] ;  /* 0x00000000fffff984 */ /* 0x000fe20000000800 */
[----:B------:R1:W-:Y:S04]  /*10560*/  LDGSTS.E.BYPASS.LTC128B.128 [R9+0x19c00], desc[UR60][R2.64], !P0 ;  /* 0x19c0000002097fae */ /* 0x0003e8000c101d7c */
[----:B------:R1:W-:Y:S02]  /*10570*/  LDGSTS.E.BYPASS.LTC128B.128 [R9+0x1dc00], desc[UR60][R2.64+0x80], !P1 ;  /* 0x1dc0008002097fae */ /* 0x0003e4000c901d7c */
.L_x_435:
[----:B------:R-:W-:Y:S05]  /*10580*/  BSYNC B0 ;  /* 0x0000000000007941 */ /* 0x000fea0003800000 */
.L_x_434:
[----:B01----:R-:W2:Y:S01]  /*10590*/  LDL R9, [R1+0x4] ;  /* 0x0000040001097983 */ /* 0x003ea20000100800 */
[----:B------:R-:W-:Y:S01]  /*105a0*/  PLOP3.LUT P0, PT, PT, PT, PT, 0x80, 0x0 ;  /* 0x000000000000781c */ /* 0x000fe20003f0f070 */
[----:B------:R-:W-:Y:S01]  /*105b0*/  NOP ;  /* 0x0000000000007918 */ /* 0x000fe20000000000 */
[----:B--2---:R-:W-:-:S11]  /*105c0*/  VIADD R6, R9, 0x34800 ;  /* 0x0003480009067836 */ /* 0x004fd60000000000 */
.L_x_436:
[----:B------:R-:W2:Y:S01]  /*105d0*/  LDL R2, [R1+0x4] ;  /* 0x0000040001027983 */ /* 0x000ea20000100800 */
[----:B------:R-:W-:Y:S02]  /*105e0*/  PLOP3.LUT P1, PT, P1, P0, PT, 0xa2, 0x0 ;  /* 0x000000000000781c */ /* 0x000fe40000f21472 */
[----:B--2---:R-:W-:-:S08]  /*105f0*/  @P0 R2UR P1, UR4, R2 ;  /* 0x00000000020402ca */ /* 0x004fd00000020000 */
[----:B------:R-:W-:-:S05]  /*10600*/  @P0 PLOP3.LUT P0, PT, P1, PT, PT, 0x80, 0x0 ;  /* 0x000000000000081c */ /* 0x000fca0000f0f070 */
[----:B------:R-:W-:Y:S01]  /*10610*/  @!P1 SYNCS.ARRIVE.TRANS64.RED.A0T1 RZ, [UR4+0x34800], RZ ;  /* 0x034800ffffff99a7 */ /* 0x000fe20008200404 */
[----:B------:R-:W-:Y:S07]  /*10620*/  @!P1 ARRIVES.LDGSTSBAR.64.TRANSCNT [UR4+0x34800] ;  /* 0x03480000ff0099b0 */ /* 0x000fee0008000a84 */
[----:B------:R-:W-:Y:S05]  /*10630*/  @P0 BRA.U.ANY `(.L_x_436) ;  /* 0xfffffffd00e40947 */ /* 0x000fea000393ffff */
[----:B------:R-:W2:Y:S02]  /*10640*/  LDL.LU R3, [R1+0x50] ;  /* 0x0000500001037983 */ /* 0x000ea40000300800 */
[----:B--2---:R-:W-:-:S05]  /*10650*/  VIADD R3, R3, 0x1 ;  /* 0x0000000103037836 */ /* 0x004fca0000000000 */
[----:B------:R0:W-:Y:S01]  /*10660*/  STL [R1+0x50], R3 ;  /* 0x0000500301007387 */ /* 0x0001e20000100800 */
[----:B------:R-:W-:-:S04]  /*10670*/  LEA.HI R0, R3, R3, RZ, 0x1 ;  /* 0x0000000303007211 */ /* 0x000fc800078f08ff */
[----:B------:R-:W-:-:S05]  /*10680*/  LOP3.LUT R0, R0, 0xfffffffe, RZ, 0xc0, !PT ;  /* 0xfffffffe00007812 */ /* 0x000fca00078ec0ff */
[----:B------:R-:W-:-:S05]  /*10690*/  IMAD.IADD R0, R3, 0x1, -R0 ;  /* 0x0000000103007824 */ /* 0x000fca00078e0a00 */
[----:B------:R-:W-:Y:S01]  /*106a0*/  SHF.L.U32 R0, R0, 0x1f, RZ ;  /* 0x0000001f00007819 */ /* 0x000fe200000006ff */
[----:B------:R-:W-:Y:S01]  /*106b0*/  NOP ;  /* 0x0000000000007918 */ /* 0x000fe20000000000 */
[----:B------:R0:W-:Y:S01]  /*106c0*/  SYNCS.ARRIVE.TRANS64.A1T0 RZ, [R2+URZ+0x34800], RZ ;  /* 0x034800ff02ff79a7 */ /* 0x0001e2000810003f */
[----:B------:R-:W-:Y:S01]  /*106d0*/  BSSY B0, `(.L_x_437) ;  /* 0x0000003000007945 */ /* 0x000fe20003800000 */
[----:B------:R-:W1:Y:S03]  /*106e0*/  SYNCS.PHASECHK.TRANS64.TRYWAIT P0, [R2+URZ+0x34820], R0 ;  /* 0x03482000020075a7 */ /* 0x000e66000800017f */
[----:B01----:R-:W-:Y:S05]  /*106f0*/  @!P0 BRA `(.L_x_438) ;  /* 0x0000004000648947 */ /* 0x003fea0003800000 */
.L_x_550:
[----:B------:R-:W-:Y:S05]  /*10700*/  BSYNC B0 ;  /* 0x0000000000007941 */ /* 0x000fea0003800000 */
.L_x_437:
[----:B0-----:R-:W2:Y:S01]  /*10710*/  LDL.LU R2, [R1+0x3c] ;  /* 0x00003c0001027983 */ /* 0x001ea20000300800 */
[----:B------:R-:W-:Y:S01]  /*10720*/  BSSY B0, `(.L_x_439) ;  /* 0x00001f6000007945 */ /* 0x000fe20003800000 */
[----:B--2---:R-:W-:-:S13]  /*10730*/  ISETP.GE.AND P0, PT, R2, 0xb1, PT ;  /* 0x000000b10200780c */ /* 0x004fda0003f06270 */
[----:B------:R-:W-:Y:S05]  /*10740*/  @!P0 BRA `(.L_x_440) ;  /* 0x0000001c00cc8947 */ /* 0x000fea0003800000 */
[----:B------:R-:W2:Y:S01]  /*10750*/  LDL R2, [R1+0x30] ;  /* 0x0000300001027983 */ /* 0x000ea20000100800 */
[----:B------:R-:W-:Y:S01]  /*10760*/  IMAD.MOV.U32 R0, RZ, RZ, 0x1 ;  /* 0x00000001ff007424 */ /* 0x000fe200078e00ff */
[----:B------:R-:W-:Y:S01]  /*10770*/  BSSY B2, `(.L_x_441) ;  /* 0x00000ac000027945 */ /* 0x000fe20003800000 */
[----:B--2---:R-:W-:-:S05]  /*10780*/  IMAD.MOV R9, RZ, RZ, -R2 ;  /* 0x000000ffff097224 */ /* 0x004fca00078e0a02 */
[----:B------:R-:W-:-:S05]  /*10790*/  VIADDMNMX R9, R9, R0, 0xffffffff, !PT ;  /* 0xffffffff09097446 */ /* 0x000fca0007800100 */
[----:B------:R-:W-:-:S05]  /*107a0*/  IMAD.IADD R0, R2, 0x1, R9 ;  /* 0x0000000102007824 */ /* 0x000fca00078e0209 */
[----:B------:R-:W-:-:S04]  /*107b0*/  LOP3.LUT R0, R0, 0x1, RZ, 0xc0, !PT ;  /* 0x0000000100007812 */ /* 0x000fc800078ec0ff */
[----:B------:R-:W-:Y:S01]  /*107c0*/  ISETP.NE.U32.AND P0, PT, R0, 0x1, PT ;  /* 0x000000010000780c */ /* 0x000fe20003f05070 */
[----:B------:R-:W-:-:S12]  /*107d0*/  VIADD R0, R2, 0xfffffffe ;  /* 0xfffffffe02007836 */ /* 0x000fd80000000000 */
[----:B------:R-:W-:Y:S05]  /*107e0*/  @P0 BRA `(.L_x_442) ;  /* 0x0000000800900947 */ /* 0x000fea0003800000 */
[----:B------:R-:W2:Y:S04]  /*107f0*/  LDL R4, [R1+0x1c] ;  /* 0x00001c0001047983 */ /* 0x000ea80000100800 */
[----:B------:R-:W3:Y:S04]  /*10800*/  LDL R3, [R1+0x8] ;  /* 0x0000080001037983 */ /* 0x000ee80000100800 */
[----:B------:R-:W4:Y:S01]  /*10810*/  LDL R2, [R1+0x10] ;  /* 0x0000100001027983 */ /* 0x000f220000100800 */
[----:B------:R-:W-:Y:S01]  /*10820*/  BSSY B1, `(.L_x_443) ;  /* 0x000009c000017945 */ /* 0x000fe20003800000 */
[----:B--2---:R-:W-:Y:S01]  /*10830*/  LOP3.LUT P1, RZ, R4, 0x1, RZ, 0xc0, !PT ;  /* 0x0000000104ff7812 */ /* 0x004fe2000782c0ff */
[----:B---3--:R-:W-:-:S05]  /*10840*/  VIADD R7, R3, 0x1 ;  /* 0x0000000103077836 */ /* 0x008fca0000000000 */
[----:B------:R-:W-:-:S04]  /*10850*/  ISETP.NE.AND P0, PT, R7, 0x2, PT ;  /* 0x000000020700780c */ /* 0x000fc80003f05270 */
[----:B------:R-:W-:Y:S02]  /*10860*/  SEL R10, RZ, 0x1, P0 ;  /* 0x00000001ff0a7807 */ /* 0x000fe40000000000 */
[----:B------:R-:W-:Y:S02]  /*10870*/  SEL R7, R7, RZ, P0 ;  /* 0x000000ff07077207 */ /* 0x000fe40000000000 */
[----:B----4-:R-:W-:Y:S01]  /*10880*/  LOP3.LUT R10, R2, R10, RZ, 0x3c, !PT ;  /* 0x0000000a020a7212 */ /* 0x010fe200078e3cff */
[----:B------:R-:W-:Y:S06]  /*10890*/  @!P1 BRA `(.L_x_444) ;  /* 0x0000000800509947 */ /* 0x000fec0003800000 */
[----:B------:R0:W5:Y:S01]  /*108a0*/  LDL R4, [R1] ;  /* 0x0000000001047983 */ /* 0x0001620000100800 */
[----:B------:R-:W-:Y:S02]  /*108b0*/  ULDC.64 UR4, c[0x0][0x418] ;  /* 0x0001060000047ab9 */ /* 0x000fe40000000a00 */
[----:B------:R-:W-:-:S04]  /*108c0*/  ISETP.NE.U32.AND P0, PT, RZ, UR4, PT ;  /* 0x00000004ff007c0c */ /* 0x000fc8000bf05070 */
[----:B------:R-:W-:-:S13]  /*108d0*/  ISETP.NE.AND.EX P0, PT, RZ, UR5, PT, P0 ;  /* 0x00000005ff007c0c */ /* 0x000fda000bf05300 */
[----:B0-----:R-:W-:Y:S05]  /*108e0*/  @!P0 BRA `(.L_x_445) ;  /* 0x00000000004c8947 */ /* 0x001fea0003800000 */
[----:B------:R-:W2:Y:S01]  /*108f0*/  LDL R11, [R1+0x20] ;  /* 0x00002000010b7983 */ /* 0x000ea20000100800 */
[----:B------:R-:W0:Y:S01]  /*10900*/  LDC R5, c[0x0][0x43c] ;  /* 0x00010f00ff057b82 */ /* 0x000e220000000800 */
[----:B------:R-:W-:Y:S02]  /*10910*/  ULDC.64 UR6, c[0x0][0x428] ;  /* 0x00010a0000067ab9 */ /* 0x000fe40000000a00 */
[----:B------:R-:W3:Y:S01]  /*10920*/  LDL R8, [R1+0xc] ;  /* 0x00000c0001087983 */ /* 0x000ee20000100800 */
[----:B0-----:R-:W-:-:S13]  /*10930*/  ISETP.NE.AND P0, PT, R5, 0x1, PT ;  /* 0x000000010500780c */ /* 0x001fda0003f05270 */
[----:B------:R-:W0:Y:S02]  /*10940*/  @P0 LDC.64 R2, c[0x0][0x440] ;  /* 0x00011000ff020b82 */ /* 0x000e240000000a00 */
[----:B0----5:R-:W-:-:S04]  /*10950*/  @P0 IMAD.HI.U32 R4, R0, R2, RZ ;  /* 0x0000000200040227 */ /* 0x021fc800078e00ff */
[----:B------:R-:W-:Y:S01]  /*10960*/  IMAD.MOV.U32 R2, RZ, RZ, R0 ;  /* 0x000000ffff027224 */ /* 0x000fe200078e0000 */
[----:B------:R-:W-:-:S05]  /*10970*/  @P0 SHF.R.U32.HI R2, RZ, R3, R4 ;  /* 0x00000003ff020219 */ /* 0x000fca0000011604 */
[----:B------:R-:W-:-:S04]  /*10980*/  IMAD.MOV R3, RZ, RZ, -R2 ;  /* 0x000000ffff037224 */ /* 0x000fc800078e0a02 */
[----:B------:R-:W-:Y:S01]  /*10990*/  IMAD R0, R5, R3, R0 ;  /* 0x0000000305007224 */ /* 0x000fe200078e0200 */
[----:B------:R-:W-:Y:S01]  /*109a0*/  SHF.R.S32.HI R3, RZ, 0x1f, R2 ;  /* 0x0000001fff037819 */ /* 0x000fe20000011402 */
[----:B--2---:R-:W-:-:S04]  /*109b0*/  IMAD R4, R11, UR6, RZ ;  /* 0x000000060b047c24 */ /* 0x004fc8000f8e02ff */
[C---:B---3--:R-:W-:Y:S02]  /*109c0*/  IMAD R4, R8.reuse, UR7, R4 ;  /* 0x0000000708047c24 */ /* 0x048fe4000f8e0204 */
[----:B------:R-:W-:-:S04]  /*109d0*/  IMAD.WIDE.U32 R2, R8, UR6, R2 ;  /* 0x0000000608027c25 */ /* 0x000fc8000f8e0002 */
[----:B------:R-:W-:Y:S01]  /*109e0*/  IMAD.IADD R3, R4, 0x1, R3 ;  /* 0x0000000104037824 */ /* 0x000fe200078e0203 */
[----:B------:R-:W-:-:S04]  /*109f0*/  LEA R4, P0, R2, UR4, 0x2 ;  /* 0x0000000402047c11 */ /* 0x000fc8000f8010ff */
[----:B------:R-:W-:-:S05]  /*10a00*/  LEA.HI.X R5, R2, UR5, R3, 0x2, P0 ;  /* 0x0000000502057c11 */ /* 0x000fca00080f1403 */
[----:B------:R0:W5:Y:S04]  /*10a10*/  LDG.E R4, desc[UR60][R4.64] ;  /* 0x0000003c04047981 */ /* 0x000168000c1e1900 */
.L_x_445:
[----:B------:R-:W2:Y:S01]  /*10a20*/  LDL R2, [R1+0x4] ;  /* 0x0000040001027983 */ /* 0x000ea20000100800 */
[----:B------:R-:W-:Y:S01]  /*10a30*/  BSSY B3, `(.L_x_446) ;  /* 0x0000005000037945 */ /* 0x000fe20003800000 */
[----:B--2---:R-:W-:Y:S01]  /*10a40*/  IMAD R3, R7, 0x8, R2 ;  /* 0x0000000807037824 */ /* 0x004fe200078e0202 */
[----:B------:R-:W-:-:S04]  /*10a50*/  SHF.L.U32 R2, R10, 0x1f, RZ ;  /* 0x0000001f0a027819 */ /* 0x000fc800000006ff */
[----:B------:R-:W1:Y:S02]  /*10a60*/  SYNCS.PHASECHK.TRANS64.TRYWAIT P0, [R3+URZ+0x34840], R2 ;  /* 0x03484002030075a7 */ /* 0x000e64000800017f */
[----:B-1----:R-:W-:Y:S05]  /*10a70*/  @!P0 BRA `(.L_x_447) ;  /* 0x0000003c009c8947 */ /* 0x002fea0003800000 */
.L_x_551:
[----:B------:R-:W-:Y:S05]  /*10a80*/  BSYNC B3 ;  /* 0x0000000000037941 */ /* 0x000fea0003800000 */
.L_x_446:
        /* <DEDUP_REMOVED lines=12> */
.L_x_449:
[----:B------:R-:W-:Y:S05]  /*10b50*/  BSYNC B3 ;  /* 0x0000000000037941 */ /* 0x000fea0003800000 */
.L_x_448:
[----:B------:R-:W2:Y:S04]  /*10b60*/  LDL R5, [R1+0x4] ;  /* 0x0000040001057983 */ /* 0x000ea80000100800 */
[----:B-1----:R-:W3:Y:S01]  /*10b70*/  LDL R2, [R1+0x18] ;  /* 0x0000180001027983 */ /* 0x002ee20000100800 */
        /* <DEDUP_REMOVED lines=8> */
[----:B--2---:R-:W-:-:S02]  /*10c00*/  IMAD R8, R7, 0xb000, R5 ;  /* 0x0000b00007087824 */ /* 0x004fc400078e0205 */
[----:B---3--:R-:W-:Y:S02]  /*10c10*/  IMAD R2, R0, 0xb0, R2 ;  /* 0x000000b000027824 */ /* 0x008fe400078e0202 */
[----:B------:R-:W-:-:S08]  /*10c20*/  VIADD R5, R8, 0x1e400 ;  /* 0x0001e40008057836 */ /* 0x000fd00000000000 */
.L_x_450:
        /* <DEDUP_REMOVED lines=16> */
.L_x_451:
        /* <DEDUP_REMOVED lines=10> */
[----:B------:R-:W2:Y:S04]  /*10dd0*/  LDL.LU R12, [R1+0x10] ;  /* 0x00001000010c7983 */ /* 0x000ea80000300800 */
[----:B------:R-:W3:Y:S01]  /*10de0*/  LDL R8, [R1+0x8] ;  /* 0x0000080001087983 */ /* 0x000ee20000100800 */
[----:B------:R-:W-:Y:S01]  /*10df0*/  BSSY B3, `(.L_x_452) ;  /* 0x0000005000037945 */ /* 0x000fe20003800000 */
[----:B--2---:R-:W-:Y:S01]  /*10e00*/  SHF.L.U32 R2, R12, 0x1f, RZ ;  /* 0x0000001f0c027819 */ /* 0x004fe200000006ff */
[----:B---3--:R-:W-:-:S04]  /*10e10*/  IMAD R3, R8, 0x8, R6 ;  /* 0x0000000808037824 */ /* 0x008fc800078e0206 */
[----:B------:R-:W0:Y:S02]  /*10e20*/  SYNCS.PHASECHK.TRANS64.TRYWAIT P0, [R3+URZ+0x60], R2 ;  /* 0x00006002030075a7 */ /* 0x000e24000800017f */
[----:B0-----:R-:W-:Y:S05]  /*10e30*/  @!P0 BRA `(.L_x_453) ;  /* 0x0000003800c08947 */ /* 0x001fea0003800000 */
.L_x_552:
[----:B------:R-:W-:Y:S05]  /*10e40*/  BSYNC B3 ;  /* 0x0000000000037941 */ /* 0x000fea0003800000 */
.L_x_452:
[----:B------:R1:W5:Y:S04]  /*10e50*/  LDL R17, [R1+0x4] ;  /* 0x0000040001117983 */ /* 0x0003680000100800 */
[----:B------:R1:W5:Y:S01]  /*10e60*/  LDL R15, [R1+0x8] ;  /* 0x00000800010f7983 */ /* 0x0003620000100800 */
[----:B------:R-:W-:Y:S01]  /*10e70*/  BSSY B3, `(.L_x_454) ;  /* 0x000000c000037945 */ /* 0x000fe20003800000 */
[----:B------:R-:W-:Y:S02]  /*10e80*/  IMAD.MOV.U32 R12, RZ, RZ, 0x0 ;  /* 0x00000000ff0c7424 */ /* 0x000fe400078e00ff */
[----:B------:R-:W-:Y:S01]  /*10e90*/  IMAD.MOV.U32 R13, RZ, RZ, 0x14f00000 ;  /* 0x14f00000ff0d7424 */ /* 0x000fe200078e00ff */
[----:B------:R-:W-:Y:S06]  /*10ea0*/  @P1 BRA `(.L_x_455) ;  /* 0x0000000000201947 */ /* 0x000fec0003800000 */
[----:B------:R-:W2:Y:S01]  /*10eb0*/  S2R R5, SR_TID.X ;  /* 0x0000000000057919 */ /* 0x000ea20000002100 */
[----:B0----5:R-:W-:Y:S02]  /*10ec0*/  IMAD R2, R15, 0x8, R17 ;  /* 0x000000080f027824 */ /* 0x021fe400078e0211 */
[----:B------:R-:W-:-:S04]  /*10ed0*/  IMAD.MOV.U32 R3, RZ, RZ, 0xb000 ;  /* 0x0000b000ff037424 */ /* 0x000fc800078e00ff */
[----:B------:R3:W-:Y:S01]  /*10ee0*/  SYNCS.ARRIVE.TRANS64 RZ, [R2+URZ+0x34850], R3 ;  /* 0x0348500302ff79a7 */ /* 0x0007e2000800003f */
[----:B--2---:R-:W-:-:S04]  /*10ef0*/  LOP3.LUT R5, R5, 0x1f, RZ, 0xc0, !PT ;  /* 0x0000001f05057812 */ /* 0x004fc800078ec0ff */
[----:B------:R-:W-:-:S13]  /*10f00*/  ISETP.NE.AND P0, PT, R5, RZ, PT ;  /* 0x000000ff0500720c */ /* 0x000fda0003f05270 */
[----:B---3--:R-:W-:Y:S05]  /*10f10*/  @!P0 BRA `(.L_x_455) ;  /* 0x0000000000048947 */ /* 0x008fea0003800000 */
[----:B------:R-:W-:Y:S01]  /*10f20*/  BPT.TRAP 0x1 ;  /* 0x000000040000795c */ /* 0x000fe20000300000 */
.L_x_455:
[----:B------:R-:W-:Y:S05]  /*10f30*/  BSYNC B3 ;  /* 0x0000000000037941 */ /* 0x000fea0003800000 */
.L_x_454:
[----:B------:R-:W2:Y:S04]  /*10f40*/  LDL R8, [R1+0x18] ;  /* 0x0000180001087983 */ /* 0x000ea80000100800 */
[----:B0-----:R-:W2:Y:S01]  /*10f50*/  LDL.LU R3, [R1+0x14] ;  /* 0x0000140001037983 */ /* 0x001ea20000300800 */
[----:B------:R-:W-:Y:S01]  /*10f60*/  R2UR UR10, R11 ;  /* 0x000000000b0a72ca */ /* 0x000fe200000e0000 */
[C-C-:B-----5:R-:W-:Y:S01]  /*10f70*/  IMAD R5, R15.reuse, 0x8, R17.reuse ;  /* 0x000000080f057824 */ /* 0x160fe200078e0211 */
[----:B------:R-:W-:Y:S01]  /*10f80*/  R2UR UR6, R12 ;  /* 0x000000000c0672ca */ /* 0x000fe200000e0000 */
[----:B------:R-:W-:Y:S01]  /*10f90*/  IMAD R2, R15, 0xb000, R17 ;  /* 0x0000b0000f027824 */ /* 0x000fe200078e0211 */
[----:B------:R-:W-:Y:S01]  /*10fa0*/  R2UR UR7, R13 ;  /* 0x000000000d0772ca */ /* 0x000fe200000e0000 */
[----:B------:R-:W-:Y:S01]  /*10fb0*/  UIADD3 UR4, UP0, UR36, 0x470, URZ ;  /* 0x0000047024047890 */ /* 0x000fe2000ff1e03f */
[----:B------:R-:W-:Y:S01]  /*10fc0*/  PLOP3.LUT P0, PT, PT, PT, PT, 0x80, 0x0 ;  /* 0x000000000000781c */ /* 0x000fe20003f0f070 */
[----:B------:R-:W-:-:S02]  /*10fd0*/  VIADD R5, R5, 0x34850 ;  /* 0x0003485005057836 */ /* 0x000fc40000000000 */
[----:B------:R-:W-:Y:S01]  /*10fe0*/  UIADD3.X UR5, URZ, UR37, URZ, UP0, !UPT ;  /* 0x000000253f057290 */ /* 0x000fe200087fe43f */
[----:B--2---:R-:W-:Y:S02]  /*10ff0*/  IMAD R3, R3, 0xb0, R8 ;  /* 0x000000b003037824 */ /* 0x004fe400078e0208 */
[----:B------:R-:W-:-:S09]  /*11000*/  VIADD R8, R2, 0x400 ;  /* 0x0000040002087836 */ /* 0x000fd20000000000 */
.L_x_456:
[----:B------:R-:W2:Y:S01]  /*11010*/  LDL R11, [R1] ;  /* 0x00000000010b7983 */ /* 0x000ea20000100800 */
[----:B------:R-:W-:-:S13]  /*11020*/  @P0 ELECT P1, URZ, PT ;  /* 0x00000000003f082f */ /* 0x000fda0003820000 */
[----:B------:R-:W-:Y:S02]  /*11030*/  @P1 R2UR UR12, R18 ;  /* 0x00000000120c12ca */ /* 0x000fe400000e0000 */
[----:B------:R-:W-:Y:S02]  /*11040*/  @P1 R2UR UR11, R3 ;  /* 0x00000000030b12ca */ /* 0x000fe400000e0000 */
[----:B------:R-:W-:Y:S02]  /*11050*/  @P1 R2UR UR9, R5 ;  /* 0x00000000050912ca */ /* 0x000fe400000e0000 */
[----:B------:R-:W-:Y:S02]  /*11060*/  @P1 R2UR UR8, R8 ;  /* 0x00000000080812ca */ /* 0x000fe400000e0000 */
[----:B------:R-:W-:Y:S02]  /*11070*/  @P1 PLOP3.LUT P0, PT, P1, PT, PT, 0x8, 0x0 ;  /* 0x000000000000181c */ /* 0x000fe40000f0e170 */
[----:B--2---:R-:W-:-:S02]  /*11080*/  @P1 R2UR UR13, R11 ;  /* 0x000000000b0d12ca */ /* 0x004fc400000e0000 */
[----:B------:R-:W-:-:S11]  /*11090*/  PLOP3.LUT P1, PT, PT, PT, PT, 0x8, 0x0 ;  /* 0x000000000000781c */ /* 0x000fd60003f2e170 */
[----:B------:R0:W-:Y:S02]  /*110a0*/  UTMALDG.4D [UR8], [UR4], desc[UR6] ;  /* 0x00000608040075b4 */ /* 0x0001e40008019000 */
[----:B0-----:R-:W-:Y:S05]  /*110b0*/  @P0 BRA.U.ANY `(.L_x_456) ;  /* 0xfffffffd00d40947 */ /* 0x001fea000393ffff */
[----:B------:R-:W-:Y:S01]  /*110c0*/  R2UR UR10, R14 ;  /* 0x000000000e0a72ca */ /* 0x000fe200000e0000 */
[----:B------:R-:W-:Y:S01]  /*110d0*/  VIADD R2, R2, 0x5c00 ;  /* 0x00005c0002027836 */ /* 0x000fe20000000000 */
[----:B------:R-:W-:Y:S02]  /*110e0*/  R2UR UR6, R12 ;  /* 0x000000000c0672ca */ /* 0x000fe400000e0000 */
[----:B------:R-:W-:Y:S02]  /*110f0*/  R2UR UR7, R13 ;  /* 0x000000000d0772ca */ /* 0x000fe400000e0000 */
[----:B------:R-:W-:-:S13]  /*11100*/  PLOP3.LUT P0, PT, PT, PT, PT, 0x80, 0x0 ;  /* 0x000000000000781c */ /* 0x000fda0003f0f070 */
.L_x_457:
        /* <DEDUP_REMOVED lines=11> */
[----:B------:R0:W-:Y:S04]  /*111c0*/  STL [R1], R4 ;  /* 0x0000000401007387 */ /* 0x0001e80000100800 */
[----:B------:R0:W-:Y:S02]  /*111d0*/  STL [R1+0x14], R0 ;  /* 0x0000140001007387 */ /* 0x0001e40000100800 */
.L_x_444:
[----:B------:R-:W-:Y:S05]  /*111e0*/  BSYNC B1 ;  /* 0x0000000000017941 */ /* 0x000fea0003800000 */
.L_x_443:
[----:B0-----:R-:W2:Y:S04]  /*111f0*/  LDL.LU R0, [R1+0x30] ;  /* 0x0000300001007983 */ /* 0x001ea80000300800 */
[----:B------:R0:W-:Y:S04]  /*11200*/  STL [R1+0x8], R7 ;  /* 0x0000080701007387 */ /* 0x0001e80000100800 */
[----:B------:R0:W-:Y:S02]  /*11210*/  STL [R1+0x10], R10 ;  /* 0x0000100a01007387 */ /* 0x0001e40000100800 */
[----:B0-2---:R-:W-:-:S07]  /*11220*/  VIADD R0, R0, 0xfffffffd ;  /* 0xfffffffd00007836 */ /* 0x005fce0000000000 */
.L_x_442:
[----:B------:R-:W-:Y:S05]  /*11230*/  BSYNC B2 ;  /* 0x0000000000027941 */ /* 0x000fea0003800000 */
.L_x_441:
[----:B------:R-:W2:Y:S01]  /*11240*/  LDL.LU R2, [R1+0x2c] ;  /* 0x00002c0001027983 */ /* 0x000ea20000300800 */
[----:B------:R-:W-:-:S05]  /*11250*/  IMAD.MOV R9, RZ, RZ, -R9 ;  /* 0x000000ffff097224 */ /* 0x000fca00078e0a09 */
[----:B--2---:R-:W-:-:S13]  /*11260*/  ISETP.NE.AND P0, PT, R2, R9, PT ;  /* 0x000000090200720c */ /* 0x004fda0003f05270 */
[----:B------:R-:W-:Y:S05]  /*11270*/  @!P0 BRA `(.L_x_440) ;  /* 0x0000001400008947 */ /* 0x000fea0003800000 */
[----:B------:R0:W5:Y:S02]  /*11280*/  LDL R8, [R1] ;  /* 0x0000000001087983 */ /* 0x0001640000100800 */
.L_x_488:
[----:B--2---:R-:W2:Y:S04]  /*11290*/  LDL R4, [R1+0x1c] ;  /* 0x00001c0001047983 */ /* 0x004ea80000100800 */
[----:B---3--:R-:W3:Y:S04]  /*112a0*/  LDL R3, [R1+0x8] ;  /* 0x0000080001037983 */ /* 0x008ee80000100800 */
[----:B----4-:R-:W4:Y:S01]  /*112b0*/  LDL R2, [R1+0x10] ;  /* 0x0000100001027983 */ /* 0x010f220000100800 */
[----:B------:R-:W-:Y:S05]  /*112c0*/  YIELD ;  /* 0x0000000000007946 */ /* 0x000fea0003800000 */
        /* <DEDUP_REMOVED lines=8> */
[----:B------:R-:W-:Y:S01]  /*11350*/  ULDC.64 UR4, c[0x0][0x418] ;  /* 0x0001060000047ab9 */ /* 0x000fe20000000a00 */
[----:B------:R-:W-:Y:S01]  /*11360*/  IMAD.MOV.U32 R7, RZ, RZ, R0 ;  /* 0x000000ffff077224 */ /* 0x000fe200078e0000 */
[----:B------:R-:W-:-:S04]  /*11370*/  ISETP.NE.U32.AND P0, PT, RZ, UR4, PT ;  /* 0x00000004ff007c0c */ /* 0x000fc8000bf05070 */
[----:B------:R-:W-:-:S13]  /*11380*/  ISETP.NE.AND.EX P0, PT, RZ, UR5, PT, P0 ;  /* 0x00000005ff007c0c */ /* 0x000fda000bf05300 */
[----:B------:R-:W-:Y:S05]  /*11390*/  @!P0 BRA `(.L_x_460) ;  /* 0x00000000004c8947 */ /* 0x000fea0003800000 */
[----:B------:R-:W2:Y:S01]  /*113a0*/  LDL R10, [R1+0x20] ;  /* 0x00002000010a7983 */ /* 0x000ea20000100800 */
[----:B-----5:R-:W3:Y:S01]  /*113b0*/  LDC R8, c[0x0][0x43c] ;  /* 0x00010f00ff087b82 */ /* 0x020ee20000000800 */
[----:B------:R-:W-:Y:S02]  /*113c0*/  ULDC.64 UR6, c[0x0][0x428] ;  /* 0x00010a0000067ab9 */ /* 0x000fe40000000a00 */
[----:B------:R-:W4:Y:S01]  /*113d0*/  LDL R9, [R1+0xc] ;  /* 0x00000c0001097983 */ /* 0x000f220000100800 */
[----:B---3--:R-:W-:-:S13]  /*113e0*/  ISETP.NE.AND P0, PT, R8, 0x1, PT ;  /* 0x000000010800780c */ /* 0x008fda0003f05270 */
[----:B------:R-:W3:Y:S02]  /*113f0*/  @P0 LDC.64 R2, c[0x0][0x440] ;  /* 0x00011000ff020b82 */ /* 0x000ee40000000a00 */
[----:B---3--:R-:W-:-:S04]  /*11400*/  @P0 IMAD.HI.U32 R7, R0, R2, RZ ;  /* 0x0000000200070227 */ /* 0x008fc800078e00ff */
[----:B------:R-:W-:Y:S01]  /*11410*/  IMAD.MOV.U32 R2, RZ, RZ, R0 ;  /* 0x000000ffff027224 */ /* 0x000fe200078e0000 */
[----:B------:R-:W-:-:S04]  /*11420*/  @P0 SHF.R.U32.HI R2, RZ, R3, R7 ;  /* 0x00000003ff020219 */ /* 0x000fc80000011607 */
[--C-:B------:R-:W-:Y:S01]  /*11430*/  SHF.R.S32.HI R3, RZ, 0x1f, R2.reuse ;  /* 0x0000001fff037819 */ /* 0x100fe20000011402 */
[----:B------:R-:W-:-:S04]  /*11440*/  IMAD.MOV R7, RZ, RZ, -R2 ;  /* 0x000000ffff077224 */ /* 0x000fc800078e0a02 */
[----:B------:R-:W-:Y:S02]  /*11450*/  IMAD R7, R8, R7, R0 ;  /* 0x0000000708077224 */ /* 0x000fe400078e0200 */
[----:B--2---:R-:W-:-:S04]  /*11460*/  IMAD R8, R10, UR6, RZ ;  /* 0x000000060a087c24 */ /* 0x004fc8000f8e02ff */
[C---:B----4-:R-:W-:Y:S02]  /*11470*/  IMAD R8, R9.reuse, UR7, R8 ;  /* 0x0000000709087c24 */ /* 0x050fe4000f8e0208 */
[----:B------:R-:W-:-:S04]  /*11480*/  IMAD.WIDE.U32 R2, R9, UR6, R2 ;  /* 0x0000000609027c25 */ /* 0x000fc8000f8e0002 */
[----:B------:R-:W-:Y:S01]  /*11490*/  IMAD.IADD R3, R8, 0x1, R3 ;  /* 0x0000000108037824 */ /* 0x000fe200078e0203 */
[----:B------:R-:W-:-:S04]  /*114a0*/  LEA R8, P0, R2, UR4, 0x2 ;  /* 0x0000000402087c11 */ /* 0x000fc8000f8010ff */
[----:B------:R-:W-:-:S05]  /*114b0*/  LEA.HI.X R9, R2, UR5, R3, 0x2, P0 ;  /* 0x0000000502097c11 */ /* 0x000fca00080f1403 */
[----:B------:R2:W5:Y:S04]  /*114c0*/  LDG.E R8, desc[UR60][R8.64] ;  /* 0x0000003c08087981 */ /* 0x000568000c1e1900 */
.L_x_460:
[----:B------:R-:W3:Y:S01]  /*114d0*/  LDL R2, [R1+0x4] ;  /* 0x0000040001027983 */ /* 0x000ee20000100800 */
[----:B------:R-:W-:Y:S01]  /*114e0*/  BSSY B2, `(.L_x_461) ;  /* 0x0000005000027945 */ /* 0x000fe20003800000 */
[----:B---3--:R-:W-:Y:S01]  /*114f0*/  IMAD R3, R4, 0x8, R2 ;  /* 0x0000000804037824 */ /* 0x008fe200078e0202 */
[----:B------:R-:W-:-:S04]  /*11500*/  SHF.L.U32 R2, R5, 0x1f, RZ ;  /* 0x0000001f05027819 */ /* 0x000fc800000006ff */
[----:B------:R-:W3:Y:S02]  /*11510*/  SYNCS.PHASECHK.TRANS64.TRYWAIT P0, [R3+URZ+0x34840], R2 ;  /* 0x03484002030075a7 */ /* 0x000ee4000800017f */
[----:B---3--:R-:W-:Y:S05]  /*11520*/  @!P0 BRA `(.L_x_462) ;  /* 0x0000003400188947 */ /* 0x008fea0003800000 */
.L_x_553:
[----:B------:R-:W-:Y:S05]  /*11530*/  BSYNC B2 ;  /* 0x0000000000027941 */ /* 0x000fea0003800000 */
.L_x_461:
[----:B--2---:R-:W2:Y:S01]  /*11540*/  S2R R9, SR_TID.X ;  /* 0x0000000000097919 */ /* 0x004ea20000002100 */
[----:B------:R-:W-:Y:S01]  /*11550*/  BSSY B2, `(.L_x_463) ;  /* 0x000000b000027945 */ /* 0x000fe20003800000 */
[----:B--2---:R-:W-:-:S04]  /*11560*/  LOP3.LUT R9, R9, 0x7f, RZ, 0xc0, !PT ;  /* 0x0000007f09097812 */ /* 0x004fc800078ec0ff */
[----:B------:R-:W-:-:S13]  /*11570*/  ISETP.NE.AND P1, PT, R9, RZ, PT ;  /* 0x000000ff0900720c */ /* 0x000fda0003f25270 */
[----:B------:R-:W-:Y:S05]  /*11580*/  @P1 BRA `(.L_x_464) ;  /* 0x00000000001c1947 */ /* 0x000fea0003800000 */
[----:B------:R-:W2:Y:S01]  /*11590*/  S2R R9, SR_TID.X ;  /* 0x0000000000097919 */ /* 0x000ea20000002100 */
[----:B---3--:R-:W-:-:S04]  /*115a0*/  IMAD.MOV.U32 R2, RZ, RZ, 0xb000 ;  /* 0x0000b000ff027424 */ /* 0x008fc800078e00ff */
[----:B------:R4:W-:Y:S01]  /*115b0*/  SYNCS.ARRIVE.TRANS64 RZ, [R3+URZ+0x34830], R2 ;  /* 0x0348300203ff79a7 */ /* 0x0009e2000800003f */
[----:B--2---:R-:W-:-:S04]  /*115c0*/  LOP3.LUT R9, R9, 0x1f, RZ, 0xc0, !PT ;  /* 0x0000001f09097812 */ /* 0x004fc800078ec0ff */
[----:B------:R-:W-:-:S13]  /*115d0*/  ISETP.NE.AND P0, PT, R9, RZ, PT ;  /* 0x000000ff0900720c */ /* 0x000fda0003f05270 */
[----:B----4-:R-:W-:Y:S05]  /*115e0*/  @!P0 BRA `(.L_x_464) ;  /* 0x0000000000048947 */ /* 0x010fea0003800000 */
[----:B------:R-:W-:Y:S01]  /*115f0*/  BPT.TRAP 0x1 ;  /* 0x000000040000795c */ /* 0x000fe20000300000 */
.L_x_464:
[----:B------:R-:W-:Y:S05]  /*11600*/  BSYNC B2 ;  /* 0x0000000000027941 */ /* 0x000fea0003800000 */
.L_x_463:
[----:B---3--:R-:W2:Y:S04]  /*11610*/  LDL R2, [R1+0x4] ;  /* 0x0000040001027983 */ /* 0x008ea80000100800 */
[----:B------:R-:W3:Y:S01]  /*11620*/  LDL R9, [R1+0x18] ;  /* 0x0000180001097983 */ /* 0x000ee20000100800 */
        /* <DEDUP_REMOVED lines=11> */
.L_x_465:
        /* <DEDUP_REMOVED lines=9> */
[----:B--2---:R-:W-:Y:S05]  /*11770*/  @P0 BRA.U.ANY `(.L_x_465) ;  /* 0xfffffffd00d80947 */ /* 0x004fea000393ffff */
[----:B------:R-:W-:Y:S01]  /*11780*/  IMAD.MOV.U32 R14, RZ, RZ, 0x40 ;  /* 0x00000040ff0e7424 */ /* 0x000fe200078e00ff */
[----:B------:R-:W-:Y:S01]  /*11790*/  PLOP3.LUT P0, PT, PT, PT, PT, 0x80, 0x0 ;  /* 0x000000000000781c */ /* 0x000fe20003f0f070 */
[----:B------:R-:W-:Y:S01]  /*117a0*/  VIADD R2, R2, 0x23c00 ;  /* 0x00023c0002027836 */ /* 0x000fe20000000000 */
[----:B------:R-:W-:Y:S01]  /*117b0*/  UMOV UR6, 0x0 ;  /* 0x0000000000067882 */ /* 0x000fe20000000000 */
[----:B------:R-:W-:Y:S01]  /*117c0*/  UMOV UR7, 0x14f00000 ;  /* 0x14f0000000077882 */ /* 0x000fe20000000000 */
[----:B------:R-:W-:-:S15]  /*117d0*/  R2UR UR10, R14 ;  /* 0x000000000e0a72ca */ /* 0x000fde00000e0000 */
.L_x_466:
        /* <DEDUP_REMOVED lines=10> */
[----:B------:R-:W2:Y:S04]  /*11880*/  LDL.LU R12, [R1+0x10] ;  /* 0x00001000010c7983 */ /* 0x000ea80000300800 */
[----:B------:R-:W3:Y:S01]  /*11890*/  LDL R10, [R1+0x8] ;  /* 0x00000800010a7983 */ /* 0x000ee20000100800 */
[----:B------:R-:W-:Y:S01]  /*118a0*/  BSSY B2, `(.L_x_467) ;  /* 0x0000005000027945 */ /* 0x000fe20003800000 */
[----:B--2---:R-:W-:Y:S01]  /*118b0*/  SHF.L.U32 R3, R12, 0x1f, RZ ;  /* 0x0000001f0c037819 */ /* 0x004fe200000006ff */
[----:B---3--:R-:W-:-:S04]  /*118c0*/  IMAD R2, R10, 0x8, R6 ;  /* 0x000000080a027824 */ /* 0x008fc800078e0206 */
[----:B------:R-:W2:Y:S02]  /*118d0*/  SYNCS.PHASECHK.TRANS64.TRYWAIT P0, [R2+URZ+0x60], R3 ;  /* 0x00006003020075a7 */ /* 0x000ea4000800017f */
[----:B--2---:R-:W-:Y:S05]  /*118e0*/  @!P0 BRA `(.L_x_468) ;  /* 0x00000030003c8947 */ /* 0x004fea0003800000 */
.L_x_554:
[----:B------:R-:W-:Y:S05]  /*118f0*/  BSYNC B2 ;  /* 0x0000000000027941 */ /* 0x000fea0003800000 */
.L_x_467:
[----:B------:R-:W-:Y:S01]  /*11900*/  BSSY B2, `(.L_x_469) ;  /* 0x000000b000027945 */ /* 0x000fe20003800000 */
[----:B------:R-:W-:Y:S02]  /*11910*/  IMAD.MOV.U32 R12, RZ, RZ, 0x0 ;  /* 0x00000000ff0c7424 */ /* 0x000fe400078e00ff */
[----:B------:R-:W-:Y:S01]  /*11920*/  IMAD.MOV.U32 R13, RZ, RZ, 0x14f00000 ;  /* 0x14f00000ff0d7424 */ /* 0x000fe200078e00ff */
[----:B------:R-:W-:Y:S06]  /*11930*/  @P1 BRA `(.L_x_470) ;  /* 0x00000000001c1947 */ /* 0x000fec0003800000 */
[----:B------:R-:W3:Y:S01]  /*11940*/  S2R R9, SR_TID.X ;  /* 0x0000000000097919 */ /* 0x000ee20000002100 */
[----:B--2---:R-:W-:-:S04]  /*11950*/  IMAD.MOV.U32 R3, RZ, RZ, 0xb000 ;  /* 0x0000b000ff037424 */ /* 0x004fc800078e00ff */
[----:B------:R4:W-:Y:S01]  /*11960*/  SYNCS.ARRIVE.TRANS64 RZ, [R2+URZ+0x50], R3 ;  /* 0x0000500302ff79a7 */ /* 0x0009e2000800003f */
[----:B---3--:R-:W-:-:S04]  /*11970*/  LOP3.LUT R9, R9, 0x1f, RZ, 0xc0, !PT ;  /* 0x0000001f09097812 */ /* 0x008fc800078ec0ff */
[----:B------:R-:W-:-:S13]  /*11980*/  ISETP.NE.AND P0, PT, R9, RZ, PT ;  /* 0x000000ff0900720c */ /* 0x000fda0003f05270 */
[----:B----4-:R-:W-:Y:S05]  /*11990*/  @!P0 BRA `(.L_x_470) ;  /* 0x0000000000048947 */ /* 0x010fea0003800000 */
[----:B------:R-:W-:Y:S01]  /*119a0*/  BPT.TRAP 0x1 ;  /* 0x000000040000795c */ /* 0x000fe20000300000 */
.L_x_470:
[----:B------:R-:W-:Y:S05]  /*119b0*/  BSYNC B2 ;  /* 0x0000000000027941 */ /* 0x000fea0003800000 */
.L_x_469:
[----:B------:R-:W3:Y:S04]  /*119c0*/  LDL R15, [R1+0x4] ;  /* 0x00000400010f7983 */ /* 0x000ee80000100800 */
[----:B--2---:R-:W3:Y:S04]  /*119d0*/  LDL.LU R3, [R1+0x8] ;  /* 0x0000080001037983 */ /* 0x004ee80000300800 */
[----:B------:R-:W2:Y:S04]  /*119e0*/  LDL R10, [R1+0x18] ;  /* 0x00001800010a7983 */ /* 0x000ea80000100800 */
[----:B------:R-:W2:Y:S01]  /*119f0*/  LDL.LU R9, [R1+0x14] ;  /* 0x0000140001097983 */ /* 0x000ea20000300800 */
[----:B------:R-:W-:Y:S01]  /*11a00*/  R2UR UR10, R11 ;  /* 0x000000000b0a72ca */ /* 0x000fe200000e0000 */
[----:B------:R-:W-:Y:S01]  /*11a10*/  UIADD3 UR4, UP0, UR36, 0x470, URZ ;  /* 0x0000047024047890 */ /* 0x000fe2000ff1e03f */
[----:B------:R-:W-:Y:S01]  /*11a20*/  R2UR UR6, R12 ;  /* 0x000000000c0672ca */ /* 0x000fe200000e0000 */
[----:B------:R-:W-:Y:S01]  /*11a30*/  VIADD R2, R2, 0x50 ;  /* 0x0000005002027836 */ /* 0x000fe20000000000 */
[----:B------:R-:W-:Y:S01]  /*11a40*/  R2UR UR7, R13 ;  /* 0x000000000d0772ca */ /* 0x000fe200000e0000 */
[----:B------:R-:W-:Y:S01]  /*11a50*/  UIADD3.X UR5, URZ, UR37, URZ, UP0, !UPT ;  /* 0x000000253f057290 */ /* 0x000fe200087fe43f */
[----:B------:R-:W-:Y:S01]  /*11a60*/  PLOP3.LUT P0, PT, PT, PT, PT, 0x80, 0x0 ;  /* 0x000000000000781c */ /* 0x000fe20003f0f070 */
[----:B---3--:R-:W-:-:S02]  /*11a70*/  IMAD R3, R3, 0xb000, R15 ;  /* 0x0000b00003037824 */ /* 0x008fc400078e020f */
[----:B--2---:R-:W-:Y:S02]  /*11a80*/  IMAD R9, R9, 0xb0, R10 ;  /* 0x000000b009097824 */ /* 0x004fe400078e020a */
[----:B------:R-:W-:-:S08]  /*11a90*/  VIADD R10, R3, 0x400 ;  /* 0x00000400030a7836 */ /* 0x000fd00000000000 */
.L_x_471:
        /* <DEDUP_REMOVED lines=10> */
[----:B--2---:R-:W-:Y:S05]  /*11b40*/  @P0 BRA.U.ANY `(.L_x_471) ;  /* 0xfffffffd00d40947 */ /* 0x004fea000393ffff */
[----:B------:R-:W-:Y:S01]  /*11b50*/  R2UR UR10, R14 ;  /* 0x000000000e0a72ca */ /* 0x000fe200000e0000 */
[----:B------:R-:W-:Y:S01]  /*11b60*/  VIADD R3, R3, 0x5c00 ;  /* 0x00005c0003037836 */ /* 0x000fe20000000000 */
[----:B------:R-:W-:Y:S02]  /*11b70*/  R2UR UR6, R12 ;  /* 0x000000000c0672ca */ /* 0x000fe400000e0000 */
[----:B------:R-:W-:Y:S02]  /*11b80*/  R2UR UR7, R13 ;  /* 0x000000000d0772ca */ /* 0x000fe400000e0000 */
[----:B------:R-:W-:-:S13]  /*11b90*/  PLOP3.LUT P0, PT, PT, PT, PT, 0x80, 0x0 ;  /* 0x000000000000781c */ /* 0x000fda0003f0f070 */
.L_x_472:
        /* <DEDUP_REMOVED lines=11> */
[----:B------:R2:W-:Y:S04]  /*11c50*/  STL [R1+0x14], R7 ;  /* 0x0000140701007387 */ /* 0x0005e80000100800 */
[----:B------:R2:W-:Y:S02]  /*11c60*/  STL [R1], R8 ;  /* 0x0000000801007387 */ /* 0x0005e40000100800 */
.L_x_459:
[----:B------:R-:W-:Y:S05]  /*11c70*/  BSYNC B1 ;  /* 0x0000000000017941 */ /* 0x000fea0003800000 */
.L_x_458:
[----:B------:R-:W3:Y:S01]  /*11c80*/  LDL R2, [R1+0x1c] ;  /* 0x00001c0001027983 */ /* 0x000ee20000100800 */
[----:B------:R-:W-:Y:S01]  /*11c90*/  VIADD R3, R4, 0x1 ;  /* 0x0000000104037836 */ /* 0x000fe20000000000 */
[----:B------:R-:W-:Y:S04]  /*11ca0*/  BSSY B1, `(.L_x_473) ;  /* 0x000009a000017945 */ /* 0x000fe80003800000 */
[----:B------:R-:W-:-:S04]  /*11cb0*/  ISETP.NE.AND P0, PT, R3, 0x2, PT ;  /* 0x000000020300780c */ /* 0x000fc80003f05270 */
[----:B------:R-:W-:Y:S02]  /*11cc0*/  SEL R11, R3, RZ, P0 ;  /* 0x000000ff030b7207 */ /* 0x000fe40000000000 */
[----:B---3--:R-:W-:Y:S02]  /*11cd0*/  LOP3.LUT P1, RZ, R2, 0x1, RZ, 0xc0, !PT ;  /* 0x0000000102ff7812 */ /* 0x008fe4000782c0ff */
[----:B------:R-:W-:-:S04]  /*11ce0*/  SEL R2, RZ, 0x1, P0 ;  /* 0x00000001ff027807 */ /* 0x000fc80000000000 */
[----:B------:R-:W-:-:S05]  /*11cf0*/  LOP3.LUT R10, R5, R2, RZ, 0x3c, !PT ;  /* 0x00000002050a7212 */ /* 0x000fca00078e3cff */
[----:B------:R3:W-:Y:S04]  /*11d00*/  STL [R1+0x10], R10 ;  /* 0x0000100a01007387 */ /* 0x0007e80000100800 */
[----:B------:R3:W-:Y:S01]  /*11d10*/  STL [R1+0x8], R11 ;  /* 0x0000080b01007387 */ /* 0x0007e20000100800 */
[----:B------:R-:W-:Y:S05]  /*11d20*/  @!P1 BRA `(.L_x_474) ;  /* 0x0000000800449947 */ /* 0x000fea0003800000 */
[----:B------:R-:W-:Y:S01]  /*11d30*/  ULDC.64 UR4, c[0x0][0x418] ;  /* 0x0001060000047ab9 */ /* 0x000fe20000000a00 */
[----:B--2---:R-:W-:Y:S01]  /*11d40*/  VIADD R7, R0, 0xffffffff ;  /* 0xffffffff00077836 */ /* 0x004fe20000000000 */
[----:B------:R-:W-:-:S04]  /*11d50*/  ISETP.NE.U32.AND P0, PT, RZ, UR4, PT ;  /* 0x00000004ff007c0c */ /* 0x000fc8000bf05070 */
[----:B------:R-:W-:-:S13]  /*11d60*/  ISETP.NE.AND.EX P0, PT, RZ, UR5, PT, P0 ;  /* 0x00000005ff007c0c */ /* 0x000fda000bf05300 */
[----:B------:R-:W-:Y:S05]  /*11d70*/  @!P0 BRA `(.L_x_475) ;  /* 0x00000000004c8947 */ /* 0x000fea0003800000 */
[----:B------:R-:W2:Y:S01]  /*11d80*/  LDL R13, [R1+0x20] ;  /* 0x00002000010d7983 */ /* 0x000ea20000100800 */
[----:B------:R-:W4:Y:S01]  /*11d90*/  LDC R9, c[0x0][0x43c] ;  /* 0x00010f00ff097b82 */ /* 0x000f220000000800 */
[----:B------:R-:W-:Y:S02]  /*11da0*/  ULDC.64 UR6, c[0x0][0x428] ;  /* 0x00010a0000067ab9 */ /* 0x000fe40000000a00 */
[----:B------:R-:W3:Y:S01]  /*11db0*/  LDL R12, [R1+0xc] ;  /* 0x00000c00010c7983 */ /* 0x000ee20000100800 */
[----:B----4-:R-:W-:-:S13]  /*11dc0*/  ISETP.NE.AND P0, PT, R9, 0x1, PT ;  /* 0x000000010900780c */ /* 0x010fda0003f05270 */
[----:B------:R-:W4:Y:S02]  /*11dd0*/  @P0 LDC.64 R2, c[0x0][0x440] ;  /* 0x00011000ff020b82 */ /* 0x000f240000000a00 */
[----:B----45:R-:W-:-:S04]  /*11de0*/  @P0 IMAD.HI.U32 R8, R7, R2, RZ ;  /* 0x0000000207080227 */ /* 0x030fc800078e00ff */
        /* <DEDUP_REMOVED lines=12> */
.L_x_475:
[----:B------:R-:W4:Y:S01]  /*11eb0*/  LDL R2, [R1+0x4] ;  /* 0x0000040001027983 */ /* 0x000f220000100800 */
[----:B------:R-:W-:Y:S01]  /*11ec0*/  SHF.L.U32 R3, R10, 0x1f, RZ ;  /* 0x0000001f0a037819 */ /* 0x000fe200000006ff */
[----:B------:R-:W-:Y:S01]  /*11ed0*/  BSSY B2, `(.L_x_476) ;  /* 0x0000004000027945 */ /* 0x000fe20003800000 */
[----:B----4-:R-:W-:-:S04]  /*11ee0*/  IMAD R2, R11, 0x8, R2 ;  /* 0x000000080b027824 */ /* 0x010fc800078e0202 */
[----:B------:R-:W4:Y:S02]  /*11ef0*/  SYNCS.PHASECHK.TRANS64.TRYWAIT P0, [R2+URZ+0x34840], R3 ;  /* 0x03484003020075a7 */ /* 0x000f24000800017f */
[----:B----4-:R-:W-:Y:S05]  /*11f00*/  @!P0 BRA `(.L_x_477) ;  /* 0x0000002800c88947 */ /* 0x010fea0003800000 */
.L_x_555:
[----:B------:R-:W-:Y:S05]  /*11f10*/  BSYNC B2 ;  /* 0x0000000000027941 */ /* 0x000fea0003800000 */
.L_x_476:
[----:B--2---:R-:W2:Y:S01]  /*11f20*/  S2R R9, SR_TID.X ;  /* 0x0000000000097919 */ /* 0x004ea20000002100 */
[----:B------:R-:W-:Y:S01]  /*11f30*/  BSSY B2, `(.L_x_478) ;  /* 0x000000b000027945 */ /* 0x000fe20003800000 */
[----:B--2---:R-:W-:-:S04]  /*11f40*/  LOP3.LUT R9, R9, 0x7f, RZ, 0xc0, !PT ;  /* 0x0000007f09097812 */ /* 0x004fc800078ec0ff */
[----:B------:R-:W-:-:S13]  /*11f50*/  ISETP.NE.AND P1, PT, R9, RZ, PT ;  /* 0x000000ff0900720c */ /* 0x000fda0003f25270 */
[----:B------:R-:W-:Y:S05]  /*11f60*/  @P1 BRA `(.L_x_479) ;  /* 0x00000000001c1947 */ /* 0x000fea0003800000 */
[----:B------:R-:W2:Y:S01]  /*11f70*/  S2R R9, SR_TID.X ;  /* 0x0000000000097919 */ /* 0x000ea20000002100 */
[----:B----4-:R-:W-:-:S04]  /*11f80*/  IMAD.MOV.U32 R3, RZ, RZ, 0xb000 ;  /* 0x0000b000ff037424 */ /* 0x010fc800078e00ff */
[----:B------:R4:W-:Y:S01]  /*11f90*/  SYNCS.ARRIVE.TRANS64 RZ, [R2+URZ+0x34830], R3 ;  /* 0x0348300302ff79a7 */ /* 0x0009e2000800003f */
[----:B--2---:R-:W-:-:S04]  /*11fa0*/  LOP3.LUT R9, R9, 0x1f, RZ, 0xc0, !PT ;  /* 0x0000001f09097812 */ /* 0x004fc800078ec0ff */
[----:B------:R-:W-:-:S13]  /*11fb0*/  ISETP.NE.AND P0, PT, R9, RZ, PT ;  /* 0x000000ff0900720c */ /* 0x000fda0003f05270 */
[----:B----4-:R-:W-:Y:S05]  /*11fc0*/  @!P0 BRA `(.L_x_479) ;  /* 0x0000000000048947 */ /* 0x010fea0003800000 */
[----:B------:R-:W-:Y:S01]  /*11fd0*/  BPT.TRAP 0x1 ;  /* 0x000000040000795c */ /* 0x000fe20000300000 */
.L_x_479:
[----:B------:R-:W-:Y:S05]  /*11fe0*/  BSYNC B2 ;  /* 0x0000000000027941 */ /* 0x000fea0003800000 */
.L_x_478:
[----:B----4-:R-:W2:Y:S04]  /*11ff0*/  LDL R2, [R1+0x8] ;  /* 0x0000080001027983 */ /* 0x010ea80000100800 */
[----:B---3--:R-:W3:Y:S04]  /*12000*/  LDL R10, [R1+0x4] ;  /* 0x00000400010a7983 */ /* 0x008ee80000100800 */
[----:B------:R-:W4:Y:S01]  /*12010*/  LDL R9, [R1+0x18] ;  /* 0x0000180001097983 */ /* 0x000f220000100800 */
[----:B------:R-:W-:-:S05]  /*12020*/  IMAD.MOV.U32 R12, RZ, RZ, RZ ;  /* 0x000000ffff0c7224 */ /* 0x000fca00078e00ff */
[----:B------:R-:W-:Y:S01]  /*12030*/  R2UR UR10, R12 ;  /* 0x000000000c0a72ca */ /* 0x000fe200000e0000 */
[----:B------:R-:W-:Y:S01]  /*12040*/  UIADD3 UR4, UP0, UR36, 0x370, URZ ;  /* 0x0000037024047890 */ /* 0x000fe2000ff1e03f */
[----:B------:R-:W-:Y:S01]  /*12050*/  PLOP3.LUT P0, PT, PT, PT, PT, 0x80, 0x0 ;  /* 0x000000000000781c */ /* 0x000fe20003f0f070 */
[----:B------:R-:W-:Y:S01]  /*12060*/  UMOV UR6, 0x0 ;  /* 0x0000000000067882 */ /* 0x000fe20000000000 */
[----:B------:R-:W-:Y:S01]  /*12070*/  UMOV UR7, 0x14f00000 ;  /* 0x14f0000000077882 */ /* 0x000fe20000000000 */
[----:B------:R-:W-:Y:S01]  /*12080*/  UIADD3.X UR5, URZ, UR37, URZ, UP0, !UPT ;  /* 0x000000253f057290 */ /* 0x000fe200087fe43f */
[C---:B--2---:R-:W-:Y:S02]  /*12090*/  IMAD R3, R2.reuse, 0x8, R6 ;  /* 0x0000000802037824 */ /* 0x044fe400078e0206 */
[----:B---3--:R-:W-:Y:S02]  /*120a0*/  IMAD R2, R2, 0xb000, R10 ;  /* 0x0000b00002027824 */ /* 0x008fe400078e020a */
[----:B------:R-:W-:-:S02]  /*120b0*/  VIADD R3, R3, 0x30 ;  /* 0x0000003003037836 */ /* 0x000fc40000000000 */
[----:B----4-:R-:W-:Y:S02]  /*120c0*/  IMAD R9, R7, 0xb0, R9 ;  /* 0x000000b007097824 */ /* 0x010fe400078e0209 */
[----:B------:R-:W-:-:S07]  /*120d0*/  VIADD R10, R2, 0x1e400 ;  /* 0x0001e400020a7836 */ /* 0x000fce0000000000 */
.L_x_480:
        /* <DEDUP_REMOVED lines=16> */
.L_x_481:
        /* <DEDUP_REMOVED lines=10> */
[----:B------:R-:W-:Y:S01]  /*12280*/  SHF.L.U32 R5, R5, 0x1f, RZ ;  /* 0x0000001f05057819 */ /* 0x000fe200000006ff */
[----:B------:R-:W-:Y:S01]  /*12290*/  IMAD R2, R4, 0x8, R6 ;  /* 0x0000000804027824 */ /* 0x000fe200078e0206 */
[----:B------:R-:W-:Y:S03]  /*122a0*/  BSSY B2, `(.L_x_482) ;  /* 0x0000003000027945 */ /* 0x000fe60003800000 */
[----:B------:R-:W2:Y:S02]  /*122b0*/  SYNCS.PHASECHK.TRANS64.TRYWAIT P0, [R2+URZ+0x60], R5 ;  /* 0x00006005020075a7 */ /* 0x000ea4000800017f */
[----:B--2---:R-:W-:Y:S05]  /*122c0*/  @!P0 BRA `(.L_x_483) ;  /* 0x0000002400ec8947 */ /* 0x004fea0003800000 */
.L_x_556:
[----:B------:R-:W-:Y:S05]  /*122d0*/  BSYNC B2 ;  /* 0x0000000000027941 */ /* 0x000fea0003800000 */
.L_x_482:
[----:B------:R-:W-:Y:S01]  /*122e0*/  BSSY B2, `(.L_x_484) ;  /* 0x000000b000027945 */ /* 0x000fe20003800000 */
[----:B------:R-:W-:Y:S02]  /*122f0*/  IMAD.MOV.U32 R10, RZ, RZ, 0x0 ;  /* 0x00000000ff0a7424 */ /* 0x000fe400078e00ff */
[----:B------:R-:W-:Y:S01]  /*12300*/  IMAD.MOV.U32 R11, RZ, RZ, 0x14f00000 ;  /* 0x14f00000ff0b7424 */ /* 0x000fe200078e00ff */
[----:B------:R-:W-:Y:S06]  /*12310*/  @P1 BRA `(.L_x_485) ;  /* 0x00000000001c1947 */ /* 0x000fec0003800000 */
[----:B------:R-:W3:Y:S02]  /*12320*/  S2R R3, SR_TID.X ;  /* 0x0000000000037919 */ /* 0x000ee40000002100 */
[----:B---3--:R-:W-:Y:S01]  /*12330*/  LOP3.LUT R9, R3, 0x1f, RZ, 0xc0, !PT ;  /* 0x0000001f03097812 */ /* 0x008fe200078ec0ff */
[----:B------:R-:W-:-:S03]  /*12340*/  IMAD.MOV.U32 R3, RZ, RZ, 0xb000 ;  /* 0x0000b000ff037424 */ /* 0x000fc600078e00ff */
[----:B------:R-:W-:Y:S01]  /*12350*/  ISETP.NE.AND P0, PT, R9, RZ, PT ;  /* 0x000000ff0900720c */ /* 0x000fe20003f05270 */
[----:B------:R3:W-:-:S12]  /*12360*/  SYNCS.ARRIVE.TRANS64 RZ, [R2+URZ+0x50], R3 ;  /* 0x0000500302ff79a7 */ /* 0x0007d8000800003f */
[----:B---3--:R-:W-:Y:S05]  /*12370*/  @!P0 BRA `(.L_x_485) ;  /* 0x0000000000048947 */ /* 0x008fea0003800000 */
[----:B------:R-:W-:Y:S01]  /*12380*/  BPT.TRAP 0x1 ;  /* 0x000000040000795c */ /* 0x000fe20000300000 */
.L_x_485:
[----:B------:R-:W-:Y:S05]  /*12390*/  BSYNC B2 ;  /* 0x0000000000027941 */ /* 0x000fea0003800000 */
.L_x_484:
[----:B------:R-:W3:Y:S04]  /*123a0*/  LDL R9, [R1+0x4] ;  /* 0x0000040001097983 */ /* 0x000ee80000100800 */
[----:B--2---:R-:W2:Y:S04]  /*123b0*/  LDL R5, [R1+0x18] ;  /* 0x0000180001057983 */ /* 0x004ea80000100800 */
        /* <DEDUP_REMOVED lines=11> */
.L_x_486:
        /* <DEDUP_REMOVED lines=16> */
.L_x_487:
        /* <DEDUP_REMOVED lines=13> */
.L_x_474:
[----:B------:R-:W-:Y:S05]  /*12640*/  BSYNC B1 ;  /* 0x0000000000017941 */ /* 0x000fea0003800000 */
.L_x_473:
[C---:B------:R-:W-:Y:S01]  /*12650*/  ISETP.GT.AND P0, PT, R0.reuse, 0x1, PT ;  /* 0x000000010000780c */ /* 0x040fe20003f04270 */
[----:B------:R-:W-:-:S12]  /*12660*/  VIADD R0, R0, 0xfffffffe ;  /* 0xfffffffe00007836 */ /* 0x000fd80000000000 */
[----:B------:R-:W-:Y:S05]  /*12670*/  @P0 BRA `(.L_x_488) ;  /* 0xffffffec00040947 */ /* 0x000fea000383ffff */
.L_x_440:
[----:B------:R-:W-:Y:S05]  /*12680*/  BSYNC B0 ;  /* 0x0000000000007941 */ /* 0x000fea0003800000 */
.L_x_439:
[----:B------:R-:W2:Y:S01]  /*12690*/  S2R R2, SR_TID.X ;  /* 0x0000000000027919 */ /* 0x000ea20000002100 */
[----:B------:R-:W-:Y:S01]  /*126a0*/  BSSY B0, `(.L_x_489) ;  /* 0x0000010000007945 */ /* 0x000fe20003800000 */
[----:B--2-4-:R-:W-:-:S04]  /*126b0*/  LOP3.LUT R7, R2, 0x7f, RZ, 0xc0, !PT ;  /* 0x0000007f02077812 */ /* 0x014fc800078ec0ff */
[----:B------:R-:W-:-:S13]  /*126c0*/  ISETP.NE.AND P0, PT, R7, RZ, PT ;  /* 0x000000ff0700720c */ /* 0x000fda0003f05270 */
[----:B------:R-:W-:Y:S05]  /*126d0*/  @P0 BRA `(.L_x_490) ;  /* 0x0000000000300947 */ /* 0x000fea0003800000 */
[----:B------:R-:W2:Y:S01]  /*126e0*/  S2R R3, SR_LANEID ;  /* 0x0000000000037919 */ /* 0x000ea20000000000 */
[----:B------:R-:W-:Y:S01]  /*126f0*/  VOTEU.ANY UR4, UPT, PT ;  /* 0x0000000000047886 */ /* 0x000fe200038e0100 */
[----:B------:R-:W4:Y:S01]  /*12700*/  LDC.64 R4, c[0x0][0xc60] ;  /* 0x00031800ff047b82 */ /* 0x000f220000000a00 */
[----:B------:R-:W2:Y:S08]  /*12710*/  FLO.U32 R0, UR4 ;  /* 0x0000000400007d00 */ /* 0x000eb000080e0000 */
[----:B------:R-:W4:Y:S01]  /*12720*/  POPC R2, UR4 ;  /* 0x0000000400027d09 */ /* 0x000f220008000000 */
[----:B--2---:R-:W-:-:S13]  /*12730*/  ISETP.EQ.U32.AND P0, PT, R0, R3, PT ;  /* 0x000000030000720c */ /* 0x004fda0003f02070 */
[----:B----4-:R-:W2:Y:S01]  /*12740*/  @P0 ATOMG.E.ADD.STRONG.GPU PT, R5, desc[UR60][R4.64], R2 ;  /* 0x00000002040509a8 */ /* 0x010ea200081ee1fc */
[----:B------:R-:W4:Y:S02]  /*12750*/  S2R R3, SR_LTMASK ;  /* 0x0000000000037919 */ /* 0x000f240000003900 */
[----:B----4-:R-:W-:-:S06]  /*12760*/  LOP3.LUT R3, R3, UR4, RZ, 0xc0, !PT ;  /* 0x0000000403037c12 */ /* 0x010fcc000f8ec0ff */
[----:B------:R-:W4:Y:S01]  /*12770*/  POPC R3, R3 ;  /* 0x0000000300037309 */ /* 0x000f220000000000 */
[----:B--2---:R-:W4:Y:S02]  /*12780*/  SHFL.IDX PT, R0, R5, R0, 0x1f ;  /* 0x00001f0005007589 */ /* 0x004f2400000e0000 */
[----:B----4-:R-:W-:-:S07]  /*12790*/  IADD3 R16, R0, UR38, R3 ;  /* 0x0000002600107c10 */ /* 0x010fce000fffe003 */
.L_x_490:
[----:B------:R-:W-:Y:S05]  /*127a0*/  BSYNC B0 ;  /* 0x0000000000007941 */ /* 0x000fea0003800000 */
.L_x_489:
[----:B------:R-:W2:Y:S01]  /*127b0*/  LDL R0, [R1+0x1c] ;  /* 0x00001c0001007983 */ /* 0x000ea20000100800 */
[----:B------:R-:W-:Y:S01]  /*127c0*/  BSSY B0, `(.L_x_491) ;  /* 0x0000040000007945 */ /* 0x000fe20003800000 */
[----:B--2---:R-:W-:-:S13]  /*127d0*/  LOP3.LUT P0, RZ, R0, 0x1, RZ, 0xc0, !PT ;  /* 0x0000000100ff7812 */ /* 0x004fda000780c0ff */
[----:B------:R-:W-:Y:S05]  /*127e0*/  @!P0 BRA `(.L_x_492) ;  /* 0x0000000000f48947 */ /* 0x000fea0003800000 */
[----:B------:R-:W2:Y:S04]  /*127f0*/  LDL R3, [R1+0x4] ;  /* 0x0000040001037983 */ /* 0x000ea80000100800 */
[----:B------:R-:W2:Y:S04]  /*12800*/  LDL R2, [R1+0x8] ;  /* 0x0000080001027983 */ /* 0x000ea80000100800 */
[----:B------:R-:W4:Y:S01]  /*12810*/  LDL R0, [R1+0x10] ;  /* 0x0000100001007983 */ /* 0x000f220000100800 */
[----:B------:R-:W-:Y:S01]  /*12820*/  BSSY B1, `(.L_x_493) ;  /* 0x0000006000017945 */ /* 0x000fe20003800000 */
[----:B------:R-:W-:Y:S01]  /*12830*/  ISETP.NE.AND P1, PT, R7, RZ, PT ;  /* 0x000000ff0700720c */ /* 0x000fe20003f25270 */
[----:B--2---:R-:W-:Y:S01]  /*12840*/  IMAD R2, R2, 0x8, R3 ;  /* 0x0000000802027824 */ /* 0x004fe200078e0203 */
[----:B----4-:R-:W-:-:S04]  /*12850*/  SHF.L.U32 R0, R0, 0x1f, RZ ;  /* 0x0000001f00007819 */ /* 0x010fc800000006ff */
[----:B------:R-:W2:Y:S02]  /*12860*/  SYNCS.PHASECHK.TRANS64.TRYWAIT P0, [R2+URZ+0x34860], R0 ;  /* 0x03486000020075a7 */ /* 0x000ea4000800017f */
[----:B--2---:R-:W-:Y:S05]  /*12870*/  @!P0 BRA `(.L_x_494) ;  /* 0x0000002000948947 */ /* 0x004fea0003800000 */
.L_x_557:
[----:B------:R-:W-:Y:S05]  /*12880*/  BSYNC B1 ;  /* 0x0000000000017941 */ /* 0x000fea0003800000 */
.L_x_493:
[----:B------:R-:W-:Y:S04]  /*12890*/  BSSY B1, `(.L_x_495) ;  /* 0x0000009000017945 */ /* 0x000fe80003800000 */
        /* <DEDUP_REMOVED lines=8> */
.L_x_496:
[----:B------:R-:W-:Y:S05]  /*12920*/  BSYNC B1 ;  /* 0x0000000000017941 */ /* 0x000fea0003800000 */
.L_x_495:
[----:B------:R-:W4:Y:S04]  /*12930*/  LDL R5, [R1+0x4] ;  /* 0x0000040001057983 */ /* 0x000f280000100800 */
[----:B--2---:R-:W4:Y:S04]  /*12940*/  LDL R0, [R1+0x8] ;  /* 0x0000080001007983 */ /* 0x004f280000100800 */
[----:B------:R-:W2:Y:S04]  /*12950*/  LDL.LU R4, [R1+0x18] ;  /* 0x0000180001047983 */ /* 0x000ea80000300800 */
[----:B------:R-:W2:Y:S01]  /*12960*/  LDL R3, [R1+0x14] ;  /* 0x0000140001037983 */ /* 0x000ea20000100800 */
[----:B------:R-:W-:Y:S01]  /*12970*/  UIADD3 UR4, UP0, UR36, 0x470, URZ ;  /* 0x0000047024047890 */ /* 0x000fe2000ff1e03f */
[----:B------:R-:W-:Y:S01]  /*12980*/  PLOP3.LUT P0, PT, PT, PT, PT, 0x80, 0x0 ;  /* 0x000000000000781c */ /* 0x000fe20003f0f070 */
[----:B------:R-:W-:Y:S01]  /*12990*/  VIADD R2, R2, 0x34850 ;  /* 0x0003485002027836 */ /* 0x000fe20000000000 */
[----:B------:R-:W-:Y:S01]  /*129a0*/  UMOV UR6, 0x0 ;  /* 0x0000000000067882 */ /* 0x000fe20000000000 */
[----:B------:R-:W-:Y:S01]  /*129b0*/  UIADD3.X UR5, URZ, UR37, URZ, UP0, !UPT ;  /* 0x000000253f057290 */ /* 0x000fe200087fe43f */
[----:B------:R-:W-:Y:S01]  /*129c0*/  UMOV UR7, 0x14f00000 ;  /* 0x14f0000000077882 */ /* 0x000fe20000000000 */
[----:B------:R-:W-:Y:S01]  /*129d0*/  UMOV UR10, URZ ;  /* 0x0000003f000a7c82 */ /* 0x000fe20008000000 */
[----:B----4-:R-:W-:-:S02]  /*129e0*/  IMAD R0, R0, 0xb000, R5 ;  /* 0x0000b00000007824 */ /* 0x010fc400078e0205 */
[----:B--2---:R-:W-:Y:S02]  /*129f0*/  IMAD R3, R3, 0xb0, R4 ;  /* 0x000000b003037824 */ /* 0x004fe400078e0204 */
[----:B------:R-:W-:-:S07]  /*12a00*/  VIADD R4, R0, 0x400 ;  /* 0x0000040000047836 */ /* 0x000fce0000000000 */
.L_x_497:
        /* <DEDUP_REMOVED lines=11> */
[----:B------:R-:W-:Y:S01]  /*12ac0*/  PLOP3.LUT P0, PT, PT, PT, PT, 0x80, 0x0 ;  /* 0x000000000000781c */ /* 0x000fe20003f0f070 */
[----:B------:R-:W-:Y:S01]  /*12ad0*/  VIADD R0, R0, 0x5c00 ;  /* 0x00005c0000007836 */ /* 0x000fe20000000000 */
[----:B------:R-:W-:Y:S01]  /*12ae0*/  UMOV UR6, 0x0 ;  /* 0x0000000000067882 */ /* 0x000fe20000000000 */
[----:B------:R-:W-:Y:S01]  /*12af0*/  UMOV UR7, 0x14f00000 ;  /* 0x14f0000000077882 */ /* 0x000fe20000000000 */
[----:B------:R-:W-:-:S09]  /*12b00*/  UMOV UR10, 0x40 ;  /* 0x00000040000a7882 */ /* 0x000fd20000000000 */
.L_x_498:
        /* <DEDUP_REMOVED lines=11> */
.L_x_492:
[----:B------:R-:W-:Y:S05]  /*12bc0*/  BSYNC B0 ;  /* 0x0000000000007941 */ /* 0x000fea0003800000 */
.L_x_491:
[----:B------:R-:W2:Y:S04]  /*12bd0*/  LDL.LU R5, [R1+0x8] ;  /* 0x0000080001057983 */ /* 0x000ea80000300800 */
[----:B------:R-:W4:Y:S01]  /*12be0*/  LDL.LU R4, [R1+0x10] ;  /* 0x0000100001047983 */ /* 0x000f220000300800 */
[----:B--2---:R-:W-:-:S05]  /*12bf0*/  VIADD R0, R5, 0x1 ;  /* 0x0000000105007836 */ /* 0x004fca0000000000 */
[----:B------:R-:W-:-:S04]  /*12c00*/  ISETP.NE.AND P0, PT, R0, 0x2, PT ;  /* 0x000000020000780c */ /* 0x000fc80003f05270 */
[----:B------:R-:W-:Y:S02]  /*12c10*/  SEL R2, RZ, 0x1, P0 ;  /* 0x00000001ff027807 */ /* 0x000fe40000000000 */
[----:B------:R-:W-:Y:S02]  /*12c20*/  SEL R0, R0, RZ, P0 ;  /* 0x000000ff00007207 */ /* 0x000fe40000000000 */
[----:B----4-:R-:W-:-:S03]  /*12c30*/  LOP3.LUT R4, R4, R2, RZ, 0x3c, !PT ;  /* 0x0000000204047212 */ /* 0x010fc600078e3cff */
[----:B------:R2:W-:Y:S04]  /*12c40*/  STL [R1+0x8], R0 ;  /* 0x0000080001007387 */ /* 0x0005e80000100800 */
[----:B------:R2:W-:Y:S02]  /*12c50*/  STL [R1+0x10], R4 ;  /* 0x0000100401007387 */ /* 0x0005e40000100800 */
.L_x_419:
[----:B------:R-:W-:Y:S05]  /*12c60*/  BSYNC B7 ;  /* 0x0000000000077941 */ /* 0x000fea0003800000 */
.L_x_417:
[----:B--2---:R-:W2:Y:S02]  /*12c70*/  LDL R0, [R1+0x1c] ;  /* 0x00001c0001007983 */ /* 0x004ea40000100800 */
[----:B--2---:R-:W-:-:S13]  /*12c80*/  LOP3.LUT P0, RZ, R0, 0x2, RZ, 0xc0, !PT ;  /* 0x0000000200ff7812 */ /* 0x004fda000780c0ff */
[----:B------:R-:W-:Y:S05]  /*12c90*/  @!P0 BRA `(.L_x_499) ;  /* 0x0000000000288947 */ /* 0x000fea0003800000 */
[----:B------:R-:W-:Y:S05]  /*12ca0*/  WARPSYNC.ALL ;  /* 0x0000000000007948 */ /* 0x000fea0003800000 */
[----:B------:R-:W2:Y:S08]  /*12cb0*/  S2UR UR5, SR_CgaCtaId ;  /* 0x00000000000579c3 */ /* 0x000eb00000008800 */
[----:B------:R-:W-:Y:S06]  /*12cc0*/  BAR.SYNC.DEFER_BLOCKING 0x5, 0x180 ;  /* 0x0146000000007b1d */ /* 0x000fec0000010000 */
[----:B------:R-:W-:-:S02]  /*12cd0*/  UMOV UR4, 0x400 ;  /* 0x0000040000047882 */ /* 0x000fc40000000000 */
[----:B--2---:R-:W-:-:S06]  /*12ce0*/  ULEA UR4, UR5, UR4, 0x18 ;  /* 0x0000000405047291 */ /* 0x004fcc000f8ec03f */
[----:B------:R-:W-:-:S05]  /*12cf0*/  IMAD.U32 R0, RZ, RZ, UR4 ;  /* 0x00000004ff007e24 */ /* 0x000fca000f8e00ff */
[----:B------:R2:W4:Y:S04]  /*12d00*/  LDS.128 R16, [R0+0x348d0] ;  /* 0x0348d00000107984 */ /* 0x0005280000000c00 */
[----:B------:R2:W-:Y:S01]  /*12d10*/  STL [R1+0x4], R0 ;  /* 0x0000040001007387 */ /* 0x0005e20000100800 */
[----:B------:R-:W-:Y:S06]  /*12d20*/  BAR.ARV 0x4, 0x180 ;  /* 0x0106000000007b1d */ /* 0x000fec0000002000 */
[----:B------:R-:W-:Y:S05]  /*12d30*/  BRA `(.L_x_500) ;  /* 0x0000000800487947 */ /* 0x000fea0003800000 */
.L_x_499:
[----:B------:R-:W1:Y:S01]  /*12d40*/  S2R R0, SR_TID.X ;  /* 0x0000000000007919 */ /* 0x000e620000002100 */
[----:B------:R-:W-:Y:S01]  /*12d50*/  UMOV UR4, 0xffffffff ;  /* 0xffffffff00047882 */ /* 0x000fe20000000000 */
[----:B-1----:R-:W-:-:S04]  /*12d60*/  LOP3.LUT R7, R0, 0x1f, RZ, 0xc0, !PT ;  /* 0x0000001f00077812 */ /* 0x002fc800078ec0ff */
[----:B------:R-:W-:Y:S01]  /*12d70*/  ISETP.NE.AND P0, PT, R7, 0x1f, PT ;  /* 0x0000001f0700780c */ /* 0x000fe20003f05270 */
[----:B------:R-:W-:-:S12]  /*12d80*/  BRA.DIV UR4, `(.L_x_501) ;  /* 0x0000001e04647947 */ /* 0x000fd8000b800000 */
[----:B------:R-:W-:Y:S01]  /*12d90*/  IMAD.IADD R5, R19, 0x1, R7 ;  /* 0x0000000113057824 */ /* 0x000fe200078e0207 */
[----:B------:R-:W-:-:S04]  /*12da0*/  ULDC UR4, c[0x0][0xc3c] ;  /* 0x00030f0000047ab9 */ /* 0x000fc80000000800 */
[----:B------:R-:W-:-:S13]  /*12db0*/  ISETP.GE.OR P1, PT, R5, UR4, !P0 ;  /* 0x0000000405007c0c */ /* 0x000fda000c726670 */
[----:B------:R-:W1:Y:S02]  /*12dc0*/  @!P1 LDC.64 R2, c[0x0][0xc80] ;  /* 0x00032000ff029b82 */ /* 0x000e640000000a00 */
[----:B-1----:R-:W-:-:S06]  /*12dd0*/  @!P1 IMAD.WIDE R2, R5, 0x4, R2 ;  /* 0x0000000405029825 */ /* 0x002fcc00078e0202 */
[----:B------:R1:W2:Y:S01]  /*12de0*/  @!P1 LDG.E R3, desc[UR60][R2.64] ;  /* 0x0000003c02039981 */ /* 0x0002a2000c1e1900 */
[C---:B------:R-:W-:Y:S02]  /*12df0*/  ISETP.GE.U32.AND P2, PT, R7.reuse, 0x2, PT ;  /* 0x000000020700780c */ /* 0x040fe40003f46070 */
[C---:B------:R-:W-:Y:S01]  /*12e00*/  ISETP.GE.U32.AND P3, PT, R7.reuse, 0x4, PT ;  /* 0x000000040700780c */ /* 0x040fe20003f66070 */
[----:B------:R-:W-:Y:S01]  /*12e10*/  SHFL.IDX PT, R4, R16, 0x1, 0x1f ;  /* 0x00201f0010047f89 */ /* 0x000fe200000e0000 */
[C---:B------:R-:W-:Y:S02]  /*12e20*/  ISETP.GE.U32.AND P4, PT, R7.reuse, 0x8, PT ;  /* 0x000000080700780c */ /* 0x040fe40003f86070 */
[C---:B------:R-:W-:Y:S01]  /*12e30*/  ISETP.GE.U32.AND P5, PT, R7.reuse, 0x10, PT ;  /* 0x000000100700780c */ /* 0x040fe20003fa6070 */
[----:B-1----:R-:W-:Y:S02]  /*12e40*/  IMAD.MOV.U32 R2, RZ, RZ, RZ ;  /* 0x000000ffff027224 */ /* 0x002fe400078e00ff */
[----:B--2---:R-:W-:Y:S01]  /*12e50*/  @!P1 IMAD.MOV.U32 R2, RZ, RZ, R3 ;  /* 0x000000ffff029224 */ /* 0x004fe200078e0003 */
[----:B------:R-:W-:-:S04]  /*12e60*/  ISETP.NE.AND P1, PT, R7, RZ, PT ;  /* 0x000000ff0700720c */ /* 0x000fc80003f25270 */
[----:B------:R-:W1:Y:S02]  /*12e70*/  SHFL.UP PT, R14, R2, 0x1, RZ ;  /* 0x04200000020e7989 */ /* 0x000e6400000e00ff */
[----:B-1----:R-:W-:-:S05]  /*12e80*/  SEL R5, R14, RZ, P1 ;  /* 0x000000ff0e057207 */ /* 0x002fca0000800000 */
[----:B------:R-:W-:-:S05]  /*12e90*/  IMAD.IADD R3, R2, 0x1, R5 ;  /* 0x0000000102037824 */ /* 0x000fca00078e0205 */
        /* <DEDUP_REMOVED lines=11> */
[----:B------:R-:W-:Y:S02]  /*12f50*/  IMAD.IADD R3, R3, 0x1, R0 ;  /* 0x0000000103037824 */ /* 0x000fe400078e0200 */
[----:B------:R1:W2:Y:S04]  /*12f60*/  SHFL.IDX PT, R0, R16, RZ, 0x1f ;  /* 0x00001fff10007589 */ /* 0x0002a800000e0000 */
[----:B------:R1:W4:Y:S02]  /*12f70*/  SHFL.IDX PT, R6, R3, 0x1f, 0x1f ;  /* 0x03e01f0003067f89 */ /* 0x00032400000e0000 */
.L_x_567:
[----:B------:R-:W-:Y:S02]  /*12f80*/  ULDC UR4, c[0x0][0xc38] ;  /* 0x00030e0000047ab9 */ /* 0x000fe40000000800 */
[----:B-1----:R-:W-:-:S04]  /*12f90*/  IMAD.U32 R16, RZ, RZ, UR4 ;  /* 0x00000004ff107e24 */ /* 0x002fc8000f8e00ff */
[----:B----4-:R-:W-:-:S04]  /*12fa0*/  IMAD R6, R6, R16, RZ ;  /* 0x0000001006067224 */ /* 0x010fc800078e02ff */
[----:B------:R-:W-:-:S05]  /*12fb0*/  IMAD.IADD R4, R4, 0x1, R6 ;  /* 0x0000000104047824 */ /* 0x000fca00078e0206 */
[----:B--2---:R-:W-:-:S13]  /*12fc0*/  ISETP.GT.AND P6, PT, R4, R0, PT ;  /* 0x000000000400720c */ /* 0x004fda0003fc4270 */
[----:B------:R-:W-:Y:S05]  /*12fd0*/  @P6 BRA `(.L_x_502) ;  /* 0x00000000009c6947 */ /* 0x000fea0003800000 */
.L_x_507:
[----:B-1----:R-:W1:Y:S01]  /*12fe0*/  LDC R2, c[0x0][0xc3c] ;  /* 0x00030f00ff027b82 */ /* 0x002e620000000800 */
[----:B------:R-:W-:-:S05]  /*12ff0*/  VIADD R19, R19, 0x1f ;  /* 0x0000001f13137836 */ /* 0x000fca0000000000 */
[----:B-1----:R-:W-:-:S13]  /*13000*/  ISETP.GE.AND P6, PT, R19, R2, PT ;  /* 0x000000021300720c */ /* 0x002fda0003fc6270 */
[----:B------:R-:W-:Y:S05]  /*13010*/  @P6 BRA `(.L_x_503) ;  /* 0x0000000400446947 */ /* 0x000fea0003800000 */
[----:B------:R-:W1:Y:S01]  /*13020*/  S2R R3, SR_TID.X ;  /* 0x0000000000037919 */ /* 0x000e620000002100 */
[----:B------:R-:W-:Y:S01]  /*13030*/  BSSY B0, `(.L_x_504) ;  /* 0x0000009000007945 */ /* 0x000fe20003800000 */
[----:B-1----:R-:W-:-:S05]  /*13040*/  LOP3.LUT R3, R3, 0x1f, RZ, 0xc0, !PT ;  /* 0x0000001f03037812 */ /* 0x002fca00078ec0ff */
[----:B------:R-:W-:-:S05]  /*13050*/  IMAD.IADD R5, R19, 0x1, R3 ;  /* 0x0000000113057824 */ /* 0x000fca00078e0203 */
[----:B------:R-:W-:Y:S01]  /*13060*/  ISETP.GE.OR P6, PT, R5, R2, !P0 ;  /* 0x000000020500720c */ /* 0x000fe200047c6670 */
[----:B------:R-:W-:-:S12]  /*13070*/  IMAD.MOV.U32 R2, RZ, RZ, RZ ;  /* 0x000000ffff027224 */ /* 0x000fd800078e00ff */
[----:B------:R-:W-:Y:S05]  /*13080*/  @P6 BRA `(.L_x_505) ;  /* 0x00000000000c6947 */ /* 0x000fea0003800000 */
[----:B------:R-:W1:Y:S02]  /*13090*/  LDC.64 R2, c[0x0][0xc80] ;  /* 0x00032000ff027b82 */ /* 0x000e640000000a00 */
[----:B-1----:R-:W-:-:S06]  /*130a0*/  IMAD.WIDE R2, R5, 0x4, R2 ;  /* 0x0000000405027825 */ /* 0x002fcc00078e0202 */
[----:B------:R1:W5:Y:S02]  /*130b0*/  LDG.E R2, desc[UR60][R2.64] ;  /* 0x0000003c02027981 */ /* 0x000364000c1e1900 */
.L_x_505:
[----:B------:R-:W-:Y:S05]  /*130c0*/  BSYNC B0 ;  /* 0x0000000000007941 */ /* 0x000fea0003800000 */
.L_x_504:
[----:B------:R-:W-:-:S03]  /*130d0*/  UMOV UR4, 0xffffffff ;  /* 0xffffffff00047882 */ /* 0x000fc60000000000 */
[----:B------:R-:W-:Y:S05]  /*130e0*/  BRA.DIV UR4, `(.L_x_506) ;  /* 0x0000001e04c47947 */ /* 0x000fea000b800000 */
[----:B-----5:R-:W1:Y:S02]  /*130f0*/  SHFL.UP PT, R14, R2, 0x1, RZ ;  /* 0x04200000020e7989 */ /* 0x020e6400000e00ff */
        /* <DEDUP_REMOVED lines=14> */
[----:B------:R1:W2:Y:S02]  /*131e0*/  SHFL.IDX PT, R6, R3, 0x1f, 0x1f ;  /* 0x03e01f0003067f89 */ /* 0x0002a400000e0000 */
.L_x_575:
[----:B------:R-:W-:Y:S02]  /*131f0*/  ULDC UR4, c[0x0][0xc38] ;  /* 0x00030e0000047ab9 */ /* 0x000fe40000000800 */
[----:B------:R-:W-:-:S04]  /*13200*/  IMAD.U32 R16, RZ, RZ, UR4 ;  /* 0x00000004ff107e24 */ /* 0x000fc8000f8e00ff */
[----:B--2---:R-:W-:-:S04]  /*13210*/  IMAD R6, R6, R16, RZ ;  /* 0x0000001006067224 */ /* 0x004fc800078e02ff */
[----:B------:R-:W-:-:S05]  /*13220*/  IMAD.IADD R4, R6, 0x1, R4 ;  /* 0x0000000106047824 */ /* 0x000fca00078e0204 */
[----:B------:R-:W-:-:S13]  /*13230*/  ISETP.GT.AND P6, PT, R4, R0, PT ;  /* 0x000000000400720c */ /* 0x000fda0003fc4270 */
[----:B------:R-:W-:Y:S05]  /*13240*/  @!P6 BRA `(.L_x_507) ;  /* 0xfffffffc0064e947 */ /* 0x000fea000383ffff */
.L_x_502:
[----:B------:R-:W-:Y:S01]  /*13250*/  IMAD.IADD R6, R4, 0x1, -R6 ;  /* 0x0000000104067824 */ /* 0x000fe200078e0a06 */
[----:B------:R-:W-:-:S03]  /*13260*/  UMOV UR4, 0xffffffff ;  /* 0xffffffff00047882 */ /* 0x000fc60000000000 */
[----:B------:R-:W-:-:S05]  /*13270*/  IMAD R4, R3, R16, R6 ;  /* 0x0000001003047224 */ /* 0x000fca00078e0206 */
[----:B------:R-:W-:Y:S01]  /*13280*/  ISETP.GT.AND P6, PT, R4, R0, PT ;  /* 0x000000000400720c */ /* 0x000fe20003fc4270 */
[----:B------:R-:W-:-:S12]  /*13290*/  BRA.DIV UR4, `(.L_x_508) ;  /* 0x00000022041c7947 */ /* 0x000fd8000b800000 */
[----:B------:R-:W-:-:S04]  /*132a0*/  VOTE.ANY R5, PT, !P6 ;  /* 0x0000000000057806 */ /* 0x000fc800070e0100 */
[----:B------:R-:W2:Y:S02]  /*132b0*/  POPC R4, R5 ;  /* 0x0000000500047309 */ /* 0x000ea40000000000 */
[----:B--2---:R2:W4:Y:S02]  /*132c0*/  SHFL.IDX PT, R17, R2, R4, 0x1f ;  /* 0x00001f0402117589 */ /* 0x00452400000e0000 */
.L_x_579:
[----:B------:R-:W-:Y:S01]  /*132d0*/  ISETP.NE.AND P0, PT, R5, RZ, PT ;  /* 0x000000ff0500720c */ /* 0x000fe20003f05270 */
[----:B--2---:R-:W-:-:S12]  /*132e0*/  IMAD.MOV.U32 R2, RZ, RZ, RZ ;  /* 0x000000ffff027224 */ /* 0x004fd800078e00ff */
[----:B------:R-:W-:Y:S05]  /*132f0*/  @!P0 BRA `(.L_x_509) ;  /* 0x0000000000108947 */ /* 0x000fea0003800000 */
[----:B------:R-:W-:Y:S01]  /*13300*/  UMOV UR4, 0xffffffff ;  /* 0xffffffff00047882 */ /* 0x000fe20000000000 */
[----:B0-----:R-:W-:Y:S02]  /*13310*/  VIADD R12, R4, 0xffffffff ;  /* 0xffffffff040c7836 */ /* 0x001fe40000000000 */
[----:B------:R-:W-:Y:S05]  /*13320*/  BRA.DIV UR4, `(.L_x_510) ;  /* 0x0000002204407947 */ /* 0x000fea000b800000 */
[----:B------:R2:W0:Y:S02]  /*13330*/  SHFL.IDX PT, R2, R3, R12, 0x1f ;  /* 0x00001f0c03027589 */ /* 0x00042400000e0000 */
.L_x_509:
[----:B----4-:R-:W-:Y:S01]  /*13340*/  IABS R5, R17 ;  /* 0x0000001100057213 */ /* 0x010fe20000000000 */
[----:B0-----:R-:W-:Y:S02]  /*13350*/  IMAD R16, R2, R16, R6 ;  /* 0x0000001002107224 */ /* 0x001fe400078e0206 */
[----:B------:R-:W-:Y:S01]  /*13360*/  IMAD.IADD R19, R4, 0x1, R19 ;  /* 0x0000000104137824 */ /* 0x000fe200078e0213 */
[----:B------:R-:W0:Y:S01]  /*13370*/  I2F.RP R2, R5 ;  /* 0x0000000500027306 */ /* 0x000e220000209400 */
[----:B------:R-:W-:-:S07]  /*13380*/  IMAD.IADD R0, R0, 0x1, -R16 ;  /* 0x0000000100007824 */ /* 0x000fce00078e0a10 */
[----:B0-----:R-:W0:Y:S02]  /*13390*/  MUFU.RCP R2, R2 ;  /* 0x0000000200027308 */ /* 0x001e240000001000 */
[----:B0-----:R-:W-:-:S06]  /*133a0*/  VIADD R2, R2, 0xffffffe ;  /* 0x0ffffffe02027836 */ /* 0x001fcc0000000000 */
[----:B-12---:R-:W0:Y:S02]  /*133b0*/  F2I.FTZ.U32.TRUNC.NTZ R3, R2 ;  /* 0x0000000200037305 */ /* 0x006e24000021f000 */
[----:B0-----:R-:W-:-:S04]  /*133c0*/  IMAD.MOV R2, RZ, RZ, -R3 ;  /* 0x000000ffff027224 */ /* 0x001fc800078e0a03 */
[----:B------:R-:W-:Y:S02]  /*133d0*/  IMAD R6, R2, R5, RZ ;  /* 0x0000000502067224 */ /* 0x000fe400078e02ff */
[----:B------:R-:W-:-:S04]  /*133e0*/  IMAD.MOV.U32 R2, RZ, RZ, RZ ;  /* 0x000000ffff027224 */ /* 0x000fc800078e00ff */
[----:B------:R-:W-:Y:S01]  /*133f0*/  IMAD.HI.U32 R2, R3, R6, R2 ;  /* 0x0000000603027227 */ /* 0x000fe200078e0002 */
[----:B------:R-:W-:Y:S02]  /*13400*/  IABS R6, R17 ;  /* 0x0000001100067213 */ /* 0x000fe40000000000 */
[----:B------:R-:W-:-:S03]  /*13410*/  IABS R3, R0 ;  /* 0x0000000000037213 */ /* 0x000fc60000000000 */
[----:B------:R-:W-:Y:S02]  /*13420*/  IMAD.MOV R6, RZ, RZ, -R6 ;  /* 0x000000ffff067224 */ /* 0x000fe400078e0a06 */
        /* <DEDUP_REMOVED lines=16> */
.L_x_503:
[----:B------:R-:W-:Y:S01]  /*13530*/  UMOV UR4, URZ ;  /* 0x0000003f00047c82 */ /* 0x000fe20008000000 */
[----:B------:R-:W-:Y:S01]  /*13540*/  UMOV UR5, URZ ;  /* 0x0000003f00057c82 */ /* 0x000fe20008000000 */
[----:B------:R-:W-:Y:S01]  /*13550*/  ULDC UR6, c[0x0][0xc3c] ;  /* 0x00030f0000067ab9 */ /* 0x000fe20000000800 */
[----:B------:R-:W-:Y:S02]  /*13560*/  IMAD.MOV.U32 R16, RZ, RZ, R0 ;  /* 0x000000ffff107224 */ /* 0x000fe400078e0000 */
[----:B------:R-:W-:Y:S02]  /*13570*/  IMAD.U32 R17, RZ, RZ, UR4 ;  /* 0x00000004ff117e24 */ /* 0x000fe4000f8e00ff */
[----:B------:R-:W-:Y:S02]  /*13580*/  IMAD.U32 R18, RZ, RZ, UR5 ;  /* 0x00000005ff127e24 */ /* 0x000fe4000f8e00ff */
[----:B------:R-:W-:-:S07]  /*13590*/  IMAD.U32 R19, RZ, RZ, UR6 ;  /* 0x00000006ff137e24 */ /* 0x000fce000f8e00ff */
.L_x_511:
[----:B------:R1:W2:Y:S01]  /*135a0*/  LDL R2, [R1+0x4] ;  /* 0x0000040001027983 */ /* 0x0002a20000100800 */
[----:B------:R-:W4:Y:S01]  /*135b0*/  S2R R0, SR_TID.X ;  /* 0x0000000000007919 */ /* 0x000f220000002100 */
[----:B------:R-:W-:Y:S05]  /*135c0*/  WARPSYNC.ALL ;  /* 0x0000000000007948 */ /* 0x000fea0003800000 */
[----:B----4-:R-:W-:Y:S01]  /*135d0*/  LOP3.LUT R0, R0, 0x1f, RZ, 0xc0, !PT ;  /* 0x0000001f00007812 */ /* 0x010fe200078ec0ff */
[----:B------:R-:W-:Y:S03]  /*135e0*/  BAR.SYNC.DEFER_BLOCKING 0x4, 0x180 ;  /* 0x0106000000007b1d */ /* 0x000fe60000010000 */
[----:B------:R-:W-:-:S13]  /*135f0*/  ISETP.NE.AND P0, PT, R0, RZ, PT ;  /* 0x000000ff0000720c */ /* 0x000fda0003f05270 */
[----:B------:R-:W2:Y:S01]  /*13600*/  @!P0 S2R R3, SR_CgaCtaId ;  /* 0x0000000000038919 */ /* 0x000ea20000008800 */
[----:B------:R-:W-:-:S04]  /*13610*/  @!P0 MOV R0, 0x400 ;  /* 0x0000040000008802 */ /* 0x000fc80000000f00 */
[----:B--2---:R-:W-:-:S05]  /*13620*/  @!P0 LEA R2, R3, R0, 0x18 ;  /* 0x0000000003028211 */ /* 0x004fca00078ec0ff */
[----:B------:R1:W-:Y:S04]  /*13630*/  @!P0 STS.128 [R2+0x348d0], R16 ;  /* 0x0348d01002008388 */ /* 0x0003e80000000c00 */
[----:B------:R1:W-:Y:S01]  /*13640*/  @!P0 STL [R1+0x4], R2 ;  /* 0x0000040201008387 */ /* 0x0003e20000100800 */
[----:B------:R-:W-:Y:S06]  /*13650*/  BAR.ARV 0x5, 0x180 ;  /* 0x0146000000007b1d */ /* 0x000fec0000002000 */
.L_x_500:
[----:B------:R-:W-:Y:S02]  /*13660*/  ULDC UR4, c[0x0][0xc3c] ;  /* 0x00030f0000047ab9 */ /* 0x000fe40000000800 */
[----:B----4-:R-:W-:-:S13]  /*13670*/  ISETP.GE.AND P0, PT, R19, UR4, PT ;  /* 0x0000000413007c0c */ /* 0x010fda000bf06270 */
[----:B------:R-:W-:Y:S05]  /*13680*/  @!P0 BRA `(.L_x_512) ;  /* 0xffffffb000788947 */ /* 0x000fea000383ffff */
[----:B------:R-:W-:Y:S05]  /*13690*/  BSYNC B8 ;  /* 0x0000000000087941 */ /* 0x000fea0003800000 */
.L_x_413:
[----:B--2---:R-:W2:Y:S01]  /*136a0*/  LDL.LU R0, [R1+0x50] ;  /* 0x0000500001007983 */ /* 0x004ea20000300800 */
[----:B------:R-:W-:Y:S01]  /*136b0*/  BSSY B0, `(.L_x_513) ;  /* 0x000000b000007945 */ /* 0x000fe20003800000 */
[----:B------:R-:W4:Y:S01]  /*136c0*/  S2R R5, SR_CgaCtaId ;  /* 0x0000000000057919 */ /* 0x000f220000008800 */
[----:B--2---:R-:W-:-:S05]  /*136d0*/  VIADD R0, R0, 0x1 ;  /* 0x0000000100007836 */ /* 0x004fca0000000000 */
[----:B-1----:R-:W-:-:S04]  /*136e0*/  LEA.HI R2, R0, R0, RZ, 0x1 ;  /* 0x0000000000027211 */ /* 0x002fc800078f08ff */
[----:B------:R-:W-:-:S05]  /*136f0*/  LOP3.LUT R3, R2, 0xfffffffe, RZ, 0xc0, !PT ;  /* 0xfffffffe02037812 */ /* 0x000fca00078ec0ff */
[----:B------:R-:W-:Y:S01]  /*13700*/  IMAD.IADD R3, R0, 0x1, -R3 ;  /* 0x0000000100037824 */ /* 0x000fe200078e0a03 */
[----:B------:R-:W-:-:S04]  /*13710*/  MOV R0, 0x400 ;  /* 0x0000040000007802 */ /* 0x000fc80000000f00 */
[----:B----4-:R-:W-:Y:S02]  /*13720*/  LEA R0, R5, R0, 0x18 ;  /* 0x0000000005007211 */ /* 0x010fe400078ec0ff */
[----:B------:R-:W-:-:S04]  /*13730*/  SHF.L.U32 R3, R3, 0x1f, RZ ;  /* 0x0000001f03037819 */ /* 0x000fc800000006ff */
[----:B------:R-:W1:Y:S02]  /*13740*/  SYNCS.PHASECHK.TRANS64.TRYWAIT P0, [R0+URZ+0x34820], R3 ;  /* 0x03482003000075a7 */ /* 0x000e64000800017f */
[----:B-1----:R-:W-:Y:S05]  /*13750*/  @!P0 BRA `(.L_x_514) ;  /* 0x0000001c005c8947 */ /* 0x002fea0003800000 */
.L_x_582:
[----:B------:R-:W-:Y:S05]  /*13760*/  BSYNC B0 ;  /* 0x0000000000007941 */ /* 0x000fea0003800000 */
.L_x_513:
[----:B------:R-:W-:-:S03]  /*13770*/  UMOV UR4, 0xffffffff ;  /* 0xffffffff00047882 */ /* 0x000fc60000000000 */
[----:B------:R-:W-:Y:S05]  /*13780*/  BRA.DIV UR4, `(.L_x_515) ;  /* 0x0000001e04647947 */ /* 0x000fea000b800000 */
[----:B------:R-:W2:Y:S02]  /*13790*/  S2R R2, SR_TID.X ;  /* 0x0000000000027919 */ /* 0x000ea40000002100 */
[----:B--2---:R-:W-:-:S04]  /*137a0*/  SHF.R.U32.HI R2, RZ, 0x5, R2 ;  /* 0x00000005ff027819 */ /* 0x004fc80000011602 */
[----:B------:R-:W-:-:S05]  /*137b0*/  LOP3.LUT R2, R2, 0x3, RZ, 0xc0, !PT ;  /* 0x0000000302027812 */ /* 0x000fca00078ec0ff */
[----:B------:R2:W4:Y:S02]  /*137c0*/  SHFL.IDX PT, R14, R2, RZ, 0x1f ;  /* 0x00001fff020e7589 */ /* 0x00052400000e0000 */
.L_x_585:
[----:B----4-:R-:W-:Y:S01]  /*137d0*/  ISETP.NE.AND P0, PT, R14, RZ, PT ;  /* 0x000000ff0e00720c */ /* 0x010fe20003f05270 */
[----:B------:R-:W-:-:S12]  /*137e0*/  BSSY B0, `(.L_x_516) ;  /* 0x0000027000007945 */ /* 0x000fd80003800000 */
[----:B------:R-:W-:Y:S05]  /*137f0*/  @P0 BRA `(.L_x_517) ;  /* 0x0000000000940947 */ /* 0x000fea0003800000 */
[----:B------:R-:W-:-:S03]  /*13800*/  UMOV UR4, 0xffffffff ;  /* 0xffffffff00047882 */ /* 0x000fc60000000000 */
[----:B------:R-:W-:Y:S05]  /*13810*/  BRA.DIV UR4, `(.L_x_518) ;  /* 0x0000001e04747947 */ /* 0x000fea000b800000 */
[----:B------:R-:W-:-:S13]  /*13820*/  ELECT P6, URZ, PT ;  /* 0x00000000003f782f */ /* 0x000fda00038c0000 */
.L_x_588:
[----:B------:R-:W-:Y:S05]  /*13830*/  @!P6 BRA `(.L_x_517) ;  /* 0x000000000084e947 */ /* 0x000fea0003800000 */
[----:B--2---:R-:W2:Y:S02]  /*13840*/  LDL.LU R2, [R1+0x58] ;  /* 0x0000580001027983 */ /* 0x004ea40000300800 */
[----:B--2---:R-:W-:-:S04]  /*13850*/  LOP3.LUT R2, R2, 0x2, RZ, 0xfc, !PT ;  /* 0x0000000202027812 */ /* 0x004fc800078efcff */
[----:B------:R-:W-:-:S13]  /*13860*/  ISETP.NE.AND P2, PT, R2, 0x3, PT ;  /* 0x000000030200780c */ /* 0x000fda0003f45270 */
[----:B------:R-:W-:Y:S05]  /*13870*/  @!P2 BRA `(.L_x_519) ;  /* 0x000000000004a947 */ /* 0x000fea0003800000 */
[----:B------:R-:W-:Y:S01]  /*13880*/  BPT.TRAP 0x1 ;  /* 0x000000040000795c */ /* 0x000fe20000300000 */
.L_x_519:
[----:B-1----:R-:W2:Y:S04]  /*13890*/  LDL R3, [R1+0x8] ;  /* 0x0000080001037983 */ /* 0x002ea80000100800 */
[----:B------:R-:W4:Y:S01]  /*138a0*/  LDL.LU R7, [R1+0x10] ;  /* 0x0000100001077983 */ /* 0x000f220000300800 */
[----:B------:R-:W-:-:S04]  /*138b0*/  VIADD R2, R0, 0x34840 ;  /* 0x0003484000027836 */ /* 0x000fc80000000000 */
[C---:B--2---:R-:W-:Y:S02]  /*138c0*/  IMAD R6, R3.reuse, 0x8, R2 ;  /* 0x0000000803067824 */ /* 0x044fe400078e0202 */
[----:B------:R-:W-:Y:S01]  /*138d0*/  VIADD R3, R3, 0x1 ;  /* 0x0000000103037836 */ /* 0x000fe20000000000 */
[----:B----4-:R-:W-:-:S04]  /*138e0*/  SHF.L.U32 R5, R7, 0x1f, RZ ;  /* 0x0000001f07057819 */ /* 0x010fc800000006ff */
[C---:B------:R-:W-:Y:S01]  /*138f0*/  ISETP.NE.AND P1, PT, R3.reuse, 0x2, PT ;  /* 0x000000020300780c */ /* 0x040fe20003f25270 */
[----:B------:R-:W1:Y:S03]  /*13900*/  SYNCS.PHASECHK.TRANS64.TRYWAIT P0, [R6+URZ], R5 ;  /* 0x00000005060075a7 */ /* 0x000e66000800017f */
[----:B------:R-:W-:Y:S02]  /*13910*/  SEL R4, RZ, 0x1, P1 ;  /* 0x00000001ff047807 */ /* 0x000fe40000800000 */
[----:B------:R-:W-:Y:S02]  /*13920*/  SEL R3, R3, RZ, P1 ;  /* 0x000000ff03037207 */ /* 0x000fe40000800000 */
[----:B------:R-:W-:-:S03]  /*13930*/  LOP3.LUT R4, R7, R4, RZ, 0x3c, !PT ;  /* 0x0000000407047212 */ /* 0x000fc600078e3cff */
[----:B------:R-:W-:Y:S01]  /*13940*/  IMAD R7, R3, 0x8, R2 ;  /* 0x0000000803077824 */ /* 0x000fe200078e0202 */
[----:B------:R-:W-:Y:S01]  /*13950*/  SHF.L.U32 R2, R4, 0x1f, RZ ;  /* 0x0000001f04027819 */ /* 0x000fe200000006ff */
[----:B-1----:R-:W-:Y:S06]  /*13960*/  @!P0 BRA `(.L_x_520) ;  /* 0x0000001c00408947 */ /* 0x002fec0003800000 */
.L_x_589:
[----:B------:R-:W2:Y:S02]  /*13970*/  SYNCS.PHASECHK.TRANS64.TRYWAIT P0, [R7+URZ], R2 ;  /* 0x00000002070075a7 */ /* 0x000ea4000800017f */
[----:B--2---:R-:W-:Y:S05]  /*13980*/  @!P0 BRA `(.L_x_521) ;  /* 0x0000001c004c8947 */ /* 0x004fea0003800000 */
.L_x_590:
[----:B------:R-:W-:Y:S05]  /*13990*/  @!P2 BRA `(.L_x_522) ;  /* 0x000000000004a947 */ /* 0x000fea0003800000 */
[----:B------:R-:W-:Y:S01]  /*139a0*/  BPT.TRAP 0x1 ;  /* 0x000000040000795c */ /* 0x000fe20000300000 */
.L_x_522:
[----:B------:R-:W4:Y:S01]  /*139b0*/  LDL.LU R4, [R1+0x8] ;  /* 0x0000080001047983 */ /* 0x000f220000300800 */
[----:B------:R-:W-:-:S04]  /*139c0*/  VIADD R0, R0, 0x34860 ;  /* 0x0003486000007836 */ /* 0x000fc80000000000 */
[----:B----4-:R-:W-:-:S04]  /*139d0*/  IMAD R4, R4, 0x8, R0 ;  /* 0x0000000804047824 */ /* 0x010fc800078e0200 */
[----:B------:R-:W4:Y:S02]  /*139e0*/  SYNCS.PHASECHK.TRANS64.TRYWAIT P0, [R4+URZ], R5 ;  /* 0x00000005040075a7 */ /* 0x000f24000800017f */
[----:B----4-:R-:W-:Y:S05]  /*139f0*/  @!P0 BRA `(.L_x_523) ;  /* 0x0000001c00448947 */ /* 0x010fea0003800000 */
.L_x_591:
[----:B------:R-:W-:-:S07]  /*13a00*/  IMAD R3, R3, 0x8, R0 ;  /* 0x0000000803037824 */ /* 0x000fce00078e0200 */
.L_x_524:
[----:B------:R0:W0:Y:S02]  /*13a10*/  SYNCS.PHASECHK.TRANS64.TRYWAIT P0, [R3+URZ], R2 ;  /* 0x00000002030075a7 */ /* 0x000024000800017f */
[----:B0-----:R-:W-:Y:S05]  /*13a20*/  @!P0 NANOSLEEP.SYNCS 0x989680 ;  /* 0x009896800000895d */ /* 0x001fea0003900000 */
[----:B------:R-:W0:Y:S02]  /*13a30*/  @!P0 SYNCS.PHASECHK.TRANS64 P0, [R3+URZ], R2 ;  /* 0x00000002030085a7 */ /* 0x000e24000800007f */
[----:B0-----:R-:W-:Y:S05]  /*13a40*/  @!P0 BRA `(.L_x_524) ;  /* 0xfffffffc00f08947 */ /* 0x001fea000383ffff */
.L_x_517:
[----:B------:R-:W-:Y:S05]  /*13a50*/  BSYNC B0 ;  /* 0x0000000000007941 */ /* 0x000fea0003800000 */
.L_x_516:
[----:B------:R-:W-:Y:S05]  /*13a60*/  EXIT ;  /* 0x000000000000794d */ /* 0x000fea0003800000 */
.L_x_365:
[----:B0-----:R0:W1:Y:S02]  /*13a70*/  SYNCS.PHASECHK.TRANS64.TRYWAIT P1, [R0+URZ+0x34800], R3 ;  /* 0x03480003000075a7 */ /* 0x001064000802017f */
[----:B-1----:R-:W-:Y:S05]  /*13a80*/  @!P1 NANOSLEEP.SYNCS 0x989680 ;  /* 0x009896800000995d */ /* 0x002fea0003900000 */
[----:B------:R-:W1:Y:S02]  /*13a90*/  @!P1 SYNCS.PHASECHK.TRANS64 P1, [R0+URZ+0x34800], R3 ;  /* 0x03480003000095a7 */ /* 0x000e64000802007f */
[----:B-1----:R-:W-:Y:S05]  /*13aa0*/  @!P1 BRA `(.L_x_365) ;  /* 0xfffffffc00f09947 */ /* 0x002fea000383ffff */
[----:B------:R-:W-:Y:S05]  /*13ab0*/  BRA `(.L_x_525) ;  /* 0xfffffed800c87947 */ /* 0x000fea000383ffff */
.L_x_369:
[----:B-1----:R1:W2:Y:S02]  /*13ac0*/  SYNCS.PHASECHK.TRANS64.TRYWAIT P2, [R12+URZ+0x34830], R3 ;  /* 0x034830030c0075a7 */ /* 0x0022a4000804017f */
[----:B--2---:R-:W-:Y:S05]  /*13ad0*/  @!P2 NANOSLEEP.SYNCS 0x989680 ;  /* 0x009896800000a95d */ /* 0x004fea0003900000 */
[----:B------:R-:W2:Y:S02]  /*13ae0*/  @!P2 SYNCS.PHASECHK.TRANS64 P2, [R12+URZ+0x34830], R3 ;  /* 0x034830030c00a5a7 */ /* 0x000ea4000804007f */
[----:B--2---:R-:W-:Y:S05]  /*13af0*/  @!P2 BRA `(.L_x_369) ;  /* 0xfffffffc00f0a947 */ /* 0x004fea000383ffff */
[----:B------:R-:W-:Y:S05]  /*13b00*/  BRA `(.L_x_368) ;  /* 0xfffffed800ec7947 */ /* 0x000fea000383ffff */
.L_x_374:
[----:B-1----:R1:W2:Y:S02]  /*13b10*/  SYNCS.PHASECHK.TRANS64.TRYWAIT P2, [R0+URZ+0x34830], R11 ;  /* 0x0348300b000075a7 */ /* 0x0022a4000804017f */
[----:B--2---:R-:W-:Y:S05]  /*13b20*/  @!P2 NANOSLEEP.SYNCS 0x989680 ;  /* 0x009896800000a95d */ /* 0x004fea0003900000 */
[----:B------:R-:W2:Y:S02]  /*13b30*/  @!P2 SYNCS.PHASECHK.TRANS64 P2, [R0+URZ+0x34830], R11 ;  /* 0x0348300b0000a5a7 */ /* 0x000ea4000804007f */
[----:B--2---:R-:W-:Y:S05]  /*13b40*/  @!P2 BRA `(.L_x_374) ;  /* 0xfffffffc00f0a947 */ /* 0x004fea000383ffff */
[----:B------:R-:W-:Y:S05]  /*13b50*/  BRA `(.L_x_371) ;  /* 0xffffff2c00087947 */ /* 0x000fea000383ffff */
.L_x_378:
[----:B-1----:R-:W-:-:S04]  /*13b60*/  IMAD.U32 R11, RZ, RZ, UR6 ;  /* 0x00000006ff0b7e24 */ /* 0x002fc8000f8e00ff */
[----:B------:R1:W2:Y:S03]  /*13b70*/  SYNCS.PHASECHK.TRANS64.TRYWAIT P2, [R11+URZ+0x34850], R0 ;  /* 0x034850000b0075a7 */ /* 0x0002a6000804017f */
[----:B--2---:R-:W-:Y:S05]  /*13b80*/  @!P2 NANOSLEEP.SYNCS 0x989680 ;  /* 0x009896800000a95d */ /* 0x004fea0003900000 */
[----:B------:R-:W2:Y:S02]  /*13b90*/  @!P2 SYNCS.PHASECHK.TRANS64 P2, [R11+URZ+0x34850], R0 ;  /* 0x034850000b00a5a7 */ /* 0x000ea4000804007f */
[----:B--2---:R-:W-:Y:S05]  /*13ba0*/  @!P2 BRA `(.L_x_378) ;  /* 0xfffffffc00eca947 */ /* 0x004fea000383ffff */
[----:B------:R-:W-:Y:S05]  /*13bb0*/  BRA `(.L_x_375) ;  /* 0xffffff5000b47947 */ /* 0x000fea000383ffff */
.L_x_383:
[----:B-1----:R1:W2:Y:S02]  /*13bc0*/  SYNCS.PHASECHK.TRANS64.TRYWAIT P0, [R8+URZ+0x34850], R3 ;  /* 0x03485003080075a7 */ /* 0x0022a4000800017f */
[----:B--2---:R-:W-:Y:S05]  /*13bd0*/  @!P0 NANOSLEEP.SYNCS 0x989680 ;  /* 0x009896800000895d */ /* 0x004fea0003900000 */
[----:B------:R-:W2:Y:S02]  /*13be0*/  @!P0 SYNCS.PHASECHK.TRANS64 P0, [R8+URZ+0x34850], R3 ;  /* 0x03485003080085a7 */ /* 0x000ea4000800007f */
[----:B--2---:R-:W-:Y:S05]  /*13bf0*/  @!P0 BRA `(.L_x_383) ;  /* 0xfffffffc00f08947 */ /* 0x004fea000383ffff */
[----:B------:R-:W-:Y:S05]  /*13c00*/  BRA `(.L_x_382) ;  /* 0xffffff7400987947 */ /* 0x000fea000383ffff */
.L_x_425:
[----:B------:R-:W1:Y:S01]  /*13c10*/  S2R R4, SR_TID.X ;  /* 0x0000000000047919 */ /* 0x000e620000002100 */
[----:B------:R-:W-:Y:S01]  /*13c20*/  BSSY B0, `(.L_x_526) ;  /* 0x000000a000007945 */ /* 0x000fe20003800000 */
[----:B0-----:R-:W-:Y:S02]  /*13c30*/  IMAD.MOV.U32 R12, RZ, RZ, RZ ;  /* 0x000000ffff0c7224 */ /* 0x001fe400078e00ff */
[----:B------:R-:W-:Y:S02]  /*13c40*/  IMAD.MOV.U32 R11, RZ, RZ, 0x1f ;  /* 0x0000001fff0b7424 */ /* 0x000fe400078e00ff */
[----:B------:R-:W-:Y:S01]  /*13c50*/  IMAD.MOV.U32 R15, RZ, RZ, -0x1 ;  /* 0xffffffffff0f7424 */ /* 0x000fe200078e00ff */
[----:B-1----:R-:W-:-:S04]  /*13c60*/  SHF.R.U32.HI R4, RZ, 0x5, R4 ;  /* 0x00000005ff047819 */ /* 0x002fc80000011604 */
[----:B------:R-:W-:-:S05]  /*13c70*/  LOP3.LUT R4, R4, 0x3, RZ, 0xc0, !PT ;  /* 0x0000000304047812 */ /* 0x000fca00078ec0ff */
[----:B------:R-:W-:-:S07]  /*13c80*/  IMAD.MOV.U32 R13, RZ, RZ, R4 ;  /* 0x000000ffff0d7224 */ /* 0x000fce00078e0004 */
[----:B------:R-:W-:Y:S05]  /*13c90*/  WARPSYNC.COLLECTIVE R15, `(.L_x_527) ;  /* 0x000000000f087348 */ /* 0x000fea0003c00000 */
[----:B------:R0:W1:Y:S02]  /*13ca0*/  SHFL.IDX P6, R14, R13, R12, R11 ;  /* 0x0000000c0d0e7389 */ /* 0x00006400000c000b */
[----:B01----:R-:W-:Y:S01]  /*13cb0*/  ENDCOLLECTIVE ;  /* 0x000000000000791b */ /* 0x003fe20003800000 */
.L_x_527:
[----:B------:R-:W-:Y:S05]  /*13cc0*/  BSYNC B0 ;  /* 0x0000000000007941 */ /* 0x000fea0003800000 */
.L_x_526:
[----:B------:R-:W-:Y:S05]  /*13cd0*/  BRA `(.L_x_528) ;  /* 0xffffffb400c87947 */ /* 0x000fea000383ffff */
.L_x_427:
[----:B------:R-:W-:Y:S01]  /*13ce0*/  BSSY B0, `(.L_x_529) ;  /* 0x0000006000007945 */ /* 0x000fe20003800000 */
[----:B------:R-:W-:-:S07]  /*13cf0*/  IMAD.MOV.U32 R15, RZ, RZ, -0x1 ;  /* 0xffffffffff0f7424 */ /* 0x000fce00078e00ff */
[----:B01----:R-:W-:Y:S05]  /*13d00*/  WARPSYNC.COLLECTIVE R15, `(.L_x_530) ;  /* 0x000000000f0c7348 */ /* 0x003fea0003c00000 */
[----:B------:R-:W-:Y:S02]  /*13d10*/  ELECT P6, UR62, PT ;  /* 0x00000000003e782f */ /* 0x000fe400038c0000 */
[----:B------:R-:W-:Y:S01]  /*13d20*/  MOV R14, UR62 ;  /* 0x0000003e000e7c02 */ /* 0x000fe20008000f00 */
[----:B01----:R-:W-:Y:S10]  /*13d30*/  ENDCOLLECTIVE ;  /* 0x000000000000791b */ /* 0x003ff40003800000 */
.L_x_530:
[----:B------:R-:W-:Y:S05]  /*13d40*/  BSYNC B0 ;  /* 0x0000000000007941 */ /* 0x000fea0003800000 */
.L_x_529:
[----:B------:R-:W-:Y:S05]  /*13d50*/  BRA `(.L_x_531) ;  /* 0xffffffb400d47947 */ /* 0x000fea000383ffff */
.L_x_429:
[----:B-1----:R1:W2:Y:S02]  /*13d60*/  SYNCS.PHASECHK.TRANS64.TRYWAIT P0, [R0+URZ+0x34840], R2 ;  /* 0x03484002000075a7 */ /* 0x0022a4000800017f */
[----:B--2---:R-:W-:Y:S05]  /*13d70*/  @!P0 NANOSLEEP.SYNCS 0x989680 ;  /* 0x009896800000895d */ /* 0x004fea0003900000 */
[----:B------:R-:W2:Y:S02]  /*13d80*/  @!P0 SYNCS.PHASECHK.TRANS64 P0, [R0+URZ+0x34840], R2 ;  /* 0x03484002000085a7 */ /* 0x000ea4000800007f */
[----:B--2---:R-:W-:Y:S05]  /*13d90*/  @!P0 BRA `(.L_x_429) ;  /* 0xfffffffc00f08947 */ /* 0x004fea000383ffff */
[----:B------:R-:W-:Y:S05]  /*13da0*/  BRA `(.L_x_532) ;  /* 0xffffffb800407947 */ /* 0x000fea000383ffff */
.L_x_433:
[----:B------:R-:W2:Y:S01]  /*13db0*/  LDL.LU R11, [R1+0x40] ;  /* 0x00004000010b7983 */ /* 0x000ea20000300800 */
[----:B------:R-:W-:Y:S01]  /*13dc0*/  IMAD.MOV.U32 R13, RZ, RZ, R0 ;  /* 0x000000ffff0d7224 */ /* 0x000fe200078e0000 */
[----:B------:R-:W-:Y:S01]  /*13dd0*/  LOP3.LUT R8, R8, 0x7f, RZ, 0xc0, !PT ;  /* 0x0000007f08087812 */ /* 0x000fe200078ec0ff */
[----:B------:R-:W-:Y:S02]  /*13de0*/  IMAD.MOV.U32 R12, RZ, RZ, RZ ;  /* 0x000000ffff0c7224 */ /* 0x000fe400078e00ff */
[----:B------:R-:W-:Y:S01]  /*13df0*/  IMAD.MOV.U32 R15, RZ, RZ, -0x1 ;  /* 0xffffffffff0f7424 */ /* 0x000fe200078e00ff */
[----:B------:R-:W-:-:S05]  /*13e00*/  SHF.R.U32.HI R5, RZ, 0x3, R8 ;  /* 0x00000003ff057819 */ /* 0x000fca0000011608 */
[----:B------:R-:W-:-:S04]  /*13e10*/  IMAD.IADD R2, R5, 0x1, R17 ;  /* 0x0000000105027824 */ /* 0x000fc800078e0211 */
[----:B------:R-:W-:Y:S02]  /*13e20*/  VIADD R5, R2, 0x10 ;  /* 0x0000001002057836 */ /* 0x000fe40000000000 */
[----:B--2---:R-:W-:Y:S02]  /*13e30*/  IMAD R3, R11, R7, RZ ;  /* 0x000000070b037224 */ /* 0x004fe400078e02ff */
[----:B------:R-:W-:-:S03]  /*13e40*/  IMAD.MOV.U32 R11, RZ, RZ, 0x181f ;  /* 0x0000181fff0b7424 */ /* 0x000fc600078e00ff */
[----:B------:R-:W-:-:S13]  /*13e50*/  ISETP.GE.AND P2, PT, R2, R3, PT ;  /* 0x000000030200720c */ /* 0x000fda0003f46270 */
[----:B-----5:R-:W-:Y:S05]  /*13e60*/  WARPSYNC.COLLECTIVE R15, `(.L_x_533) ;  /* 0x000000000f087348 */ /* 0x020fea0003c00000 */
[----:B------:R0:W1:Y:S02]  /*13e70*/  SHFL.IDX P6, R14, R13, R12, R11 ;  /* 0x0000000c0d0e7389 */ /* 0x00006400000c000b */
[----:B01---5:R-:W-:Y:S01]  /*13e80*/  ENDCOLLECTIVE ;  /* 0x000000000000791b */ /* 0x023fe20003800000 */
.L_x_533:
[----:B------:R-:W-:Y:S02]  /*13e90*/  IMAD.MOV.U32 R13, RZ, RZ, R4 ;  /* 0x000000ffff0d7224 */ /* 0x000fe400078e0004 */
[----:B------:R-:W-:-:S07]  /*13ea0*/  IMAD.MOV.U32 R6, RZ, RZ, R14 ;  /* 0x000000ffff067224 */ /* 0x000fce00078e000e */
[----:B------:R-:W-:Y:S05]  /*13eb0*/  WARPSYNC.COLLECTIVE R15, `(.L_x_534) ;  /* 0x000000000f087348 */ /* 0x000fea0003c00000 */
[----:B------:R0:W1:Y:S02]  /*13ec0*/  SHFL.IDX P6, R14, R13, R12, R11 ;  /* 0x0000000c0d0e7389 */ /* 0x00006400000c000b */
[----:B01----:R-:W-:Y:S01]  /*13ed0*/  ENDCOLLECTIVE ;  /* 0x000000000000791b */ /* 0x003fe20003800000 */
.L_x_534:
[----:B------:R-:W-:Y:S02]  /*13ee0*/  IMAD.MOV.U32 R13, RZ, RZ, R0 ;  /* 0x000000ffff0d7224 */ /* 0x000fe400078e0000 */
[----:B------:R-:W-:Y:S02]  /*13ef0*/  IMAD.MOV.U32 R12, RZ, RZ, 0x1 ;  /* 0x00000001ff0c7424 */ /* 0x000fe400078e00ff */
[----:B------:R-:W-:-:S07]  /*13f00*/  IMAD.MOV.U32 R7, RZ, RZ, R14 ;  /* 0x000000ffff077224 */ /* 0x000fce00078e000e */
[----:B------:R-:W-:Y:S05]  /*13f10*/  WARPSYNC.COLLECTIVE R15, `(.L_x_535) ;  /* 0x000000000f087348 */ /* 0x000fea0003c00000 */
[----:B------:R0:W1:Y:S02]  /*13f20*/  SHFL.IDX P6, R14, R13, R12, R11 ;  /* 0x0000000c0d0e7389 */ /* 0x00006400000c000b */
[----:B01----:R-:W-:Y:S01]  /*13f30*/  ENDCOLLECTIVE ;  /* 0x000000000000791b */ /* 0x003fe20003800000 */
.L_x_535:
[----:B------:R-:W-:-:S05]  /*13f40*/  @!P2 LEA R7, P3, R10, R7, 0x1 ;  /* 0x000000070a07a211 */ /* 0x000fca00078608ff */
[----:B------:R-:W-:-:S05]  /*13f50*/  @!P2 IMAD.X R6, RZ, RZ, R6, P3 ;  /* 0x000000ffff06a224 */ /* 0x000fca00018e0606 */
[----:B------:R-:W-:Y:S01]  /*13f60*/  @!P2 LOP3.LUT R7, R7, R6, RZ, 0x3c, !PT ;  /* 0x000000060707a212 */ /* 0x000fe200078e3cff */
[----:B------:R-:W-:-:S03]  /*13f70*/  IMAD.MOV.U32 R13, RZ, RZ, R4 ;  /* 0x000000ffff0d7224 */ /* 0x000fc600078e0004 */
[----:B------:R-:W-:-:S04]  /*13f80*/  @!P2 LOP3.LUT R6, R7, R6, RZ, 0x3c, !PT ;  /* 0x000000060706a212 */ /* 0x000fc800078e3cff */
[----:B------:R-:W-:Y:S01]  /*13f90*/  @!P2 LOP3.LUT R7, R7, R6, RZ, 0x3c, !PT ;  /* 0x000000060707a212 */ /* 0x000fe200078e3cff */
[----:B------:R-:W-:-:S07]  /*13fa0*/  IMAD.MOV.U32 R8, RZ, RZ, R14 ;  /* 0x000000ffff087224 */ /* 0x000fce00078e000e */
[----:B------:R-:W-:Y:S05]  /*13fb0*/  WARPSYNC.COLLECTIVE R15, `(.L_x_536) ;  /* 0x000000000f087348 */ /* 0x000fea0003c00000 */
[----:B------:R0:W1:Y:S02]  /*13fc0*/  SHFL.IDX P6, R14, R13, R12, R11 ;  /* 0x0000000c0d0e7389 */ /* 0x00006400000c000b */
[----:B01----:R-:W-:Y:S01]  /*13fd0*/  ENDCOLLECTIVE ;  /* 0x000000000000791b */ /* 0x003fe20003800000 */
.L_x_536:
[----:B------:R-:W-:Y:S01]  /*13fe0*/  @!PT LDS RZ, [RZ] ;  /* 0x00000000fffff984 */ /* 0x000fe20000000800 */
[----:B------:R-:W-:Y:S01]  /*13ff0*/  @!PT LDS RZ, [RZ] ;  /* 0x00000000fffff984 */ /* 0x000fe20000000800 */
[----:B------:R-:W-:Y:S01]  /*14000*/  @!PT LDS RZ, [RZ] ;  /* 0x00000000fffff984 */ /* 0x000fe20000000800 */
[----:B------:R0:W-:Y:S04]  /*14010*/  @!P2 LDGSTS.E.BYPASS.LTC128B.128 [R9+0x16400], desc[UR60][R6.64], !P0 ;  /* 0x164000000609afae */ /* 0x0001e8000c101d7c */
[----:B------:R0:W-:Y:S01]  /*14020*/  @!P2 LDGSTS.E.BYPASS.LTC128B.128 [R9+0x1a400], desc[UR60][R6.64+0x80], !P1 ;  /* 0x1a4000800609afae */ /* 0x0001e2000c901d7c */
[----:B------:R-:W-:Y:S01]  /*14030*/  ISETP.GE.AND P2, PT, R5, R3, PT ;  /* 0x000000030500720c */ /* 0x000fe20003f46270 */
[----:B------:R-:W-:Y:S02]  /*14040*/  IMAD.MOV.U32 R13, RZ, RZ, R0 ;  /* 0x000000ffff0d7224 */ /* 0x000fe400078e0000 */
[----:B------:R-:W-:Y:S02]  /*14050*/  IMAD.MOV.U32 R12, RZ, RZ, 0x2 ;  /* 0x00000002ff0c7424 */ /* 0x000fe400078e00ff */
[----:B------:R-:W-:-:S08]  /*14060*/  IMAD.MOV.U32 R5, RZ, RZ, R14 ;  /* 0x000000ffff057224 */ /* 0x000fd000078e000e */
[----:B0-----:R-:W-:Y:S05]  /*14070*/  WARPSYNC.COLLECTIVE R15, `(.L_x_537) ;  /* 0x000000000f087348 */ /* 0x001fea0003c00000 */
[----:B------:R1:W2:Y:S02]  /*14080*/  SHFL.IDX P6, R14, R13, R12, R11 ;  /* 0x0000000c0d0e7389 */ /* 0x0002a400000c000b */
[----:B012---:R-:W-:Y:S01]  /*14090*/  ENDCOLLECTIVE ;  /* 0x000000000000791b */ /* 0x007fe20003800000 */
.L_x_537:
[----:B------:R-:W-:Y:S01]  /*140a0*/  @!P2 LEA R7, P3, R10, R5, 0x1 ;  /* 0x000000050a07a211 */ /* 0x000fe200078608ff */
[----:B------:R-:W-:-:S04]  /*140b0*/  VIADD R5, R2, 0x20 ;  /* 0x0000002002057836 */ /* 0x000fc80000000000 */
[----:B------:R-:W-:Y:S02]  /*140c0*/  @!P2 IMAD.X R6, RZ, RZ, R8, P3 ;  /* 0x000000ffff06a224 */ /* 0x000fe400018e0608 */
[----:B------:R-:W-:-:S03]  /*140d0*/  VIADD R8, R2, 0x60 ;  /* 0x0000006002087836 */ /* 0x000fc60000000000 */
[----:B------:R-:W-:Y:S01]  /*140e0*/  @!P2 LOP3.LUT R7, R7, R6, RZ, 0x3c, !PT ;  /* 0x000000060707a212 */ /* 0x000fe200078e3cff */
[----:B------:R-:W-:-:S03]  /*140f0*/  IMAD.MOV.U32 R13, RZ, RZ, R4 ;  /* 0x000000ffff0d7224 */ /* 0x000fc600078e0004 */
[----:B------:R-:W-:-:S04]  /*14100*/  @!P2 LOP3.LUT R6, R7, R6, RZ, 0x3c, !PT ;  /* 0x000000060706a212 */ /* 0x000fc800078e3cff */
[----:B------:R-:W-:-:S05]  /*14110*/  @!P2 LOP3.LUT R7, R7, R6, RZ, 0x3c, !PT ;  /* 0x000000060707a212 */ /* 0x000fca00078e3cff */
[----:B------:R-:W-:Y:S01]  /*14120*/  @!PT LDS RZ, [RZ] ;  /* 0x00000000fffff984 */ /* 0x000fe20000000800 */
[----:B------:R-:W-:Y:S01]  /*14130*/  @!PT LDS RZ, [RZ] ;  /* 0x00000000fffff984 */ /* 0x000fe20000000800 */
[----:B------:R-:W-:Y:S01]  /*14140*/  @!PT LDS RZ, [RZ] ;  /* 0x00000000fffff984 */ /* 0x000fe20000000800 */
[----:B------:R-:W-:Y:S04]  /*14150*/  @!P2 LDGSTS.E.BYPASS.LTC128B.128 [R9+0x16c00], desc[UR60][R6.64], !P0 ;  /* 0x16c000000609afae */ /* 0x000fe8000c101d7c */
[----:B------:R0:W-:Y:S01]  /*14160*/  @!P2 LDGSTS.E.BYPASS.LTC128B.128 [R9+0x1ac00], desc[UR60][R6.64+0x80], !P1 ;  /* 0x1ac000800609afae */ /* 0x0001e2000c901d7c */
[----:B------:R-:W-:Y:S01]  /*14170*/  ISETP.GE.AND P2, PT, R5, R3, PT ;  /* 0x000000030500720c */ /* 0x000fe20003f46270 */
[----:B0-----:R-:W-:-:S12]  /*14180*/  IMAD.MOV.U32 R6, RZ, RZ, R14 ;  /* 0x000000ffff067224 */ /* 0x001fd800078e000e */
[----:B------:R-:W-:Y:S05]  /*14190*/  WARPSYNC.COLLECTIVE R15, `(.L_x_538) ;  /* 0x000000000f087348 */ /* 0x000fea0003c00000 */
[----:B------:R0:W1:Y:S02]  /*141a0*/  SHFL.IDX P6, R14, R13, R12, R11 ;  /* 0x0000000c0d0e7389 */ /* 0x00006400000c000b */
[----:B01----:R-:W-:Y:S01]  /*141b0*/  ENDCOLLECTIVE ;  /* 0x000000000000791b */ /* 0x003fe20003800000 */
.L_x_538:
[----:B------:R-:W-:Y:S02]  /*141c0*/  IMAD.MOV.U32 R13, RZ, RZ, R0 ;  /* 0x000000ffff0d7224 */ /* 0x000fe400078e0000 */
[----:B------:R-:W-:Y:S02]  /*141d0*/  IMAD.MOV.U32 R12, RZ, RZ, 0x3 ;  /* 0x00000003ff0c7424 */ /* 0x000fe400078e00ff */
[----:B------:R-:W-:-:S07]  /*141e0*/  IMAD.MOV.U32 R5, RZ, RZ, R14 ;  /* 0x000000ffff057224 */ /* 0x000fce00078e000e */
[----:B------:R-:W-:Y:S05]  /*141f0*/  WARPSYNC.COLLECTIVE R15, `(.L_x_539) ;  /* 0x000000000f087348 */ /* 0x000fea0003c00000 */
[----:B------:R0:W1:Y:S02]  /*14200*/  SHFL.IDX P6, R14, R13, R12, R11 ;  /* 0x0000000c0d0e7389 */ /* 0x00006400000c000b */
[----:B01----:R-:W-:Y:S01]  /*14210*/  ENDCOLLECTIVE ;  /* 0x000000000000791b */ /* 0x003fe20003800000 */
.L_x_539:
[----:B------:R-:W-:-:S05]  /*14220*/  @!P2 LEA R5, P3, R10, R5, 0x1 ;  /* 0x000000050a05a211 */ /* 0x000fca00078608ff */
[----:B------:R-:W-:-:S04]  /*14230*/  @!P2 IMAD.X R6, RZ, RZ, R6, P3 ;  /* 0x000000ffff06a224 */ /* 0x000fc800018e0606 */
[----:B------:R-:W-:Y:S02]  /*14240*/  @!P2 IMAD.MOV.U32 R7, RZ, RZ, R6 ;  /* 0x000000ffff07a224 */ /* 0x000fe400078e0006 */
[----:B------:R-:W-:Y:S02]  /*14250*/  @!P2 IMAD.MOV.U32 R6, RZ, RZ, R5 ;  /* 0x000000ffff06a224 */ /* 0x000fe400078e0005 */
[----:B------:R-:W-:Y:S02]  /*14260*/  IMAD.MOV.U32 R13, RZ, RZ, R4 ;  /* 0x000000ffff0d7224 */ /* 0x000fe400078e0004 */
[----:B------:R-:W-:Y:S01]  /*14270*/  VIADD R5, R2, 0x30 ;  /* 0x0000003002057836 */ /* 0x000fe20000000000 */
        /* <DEDUP_REMOVED lines=10> */
.L_x_540:
[----:B------:R-:W-:Y:S02]  /*14320*/  IMAD.MOV.U32 R13, RZ, RZ, R0 ;  /* 0x000000ffff0d7224 */ /* 0x000fe400078e0000 */
[----:B------:R-:W-:Y:S02]  /*14330*/  IMAD.MOV.U32 R12, RZ, RZ, 0x4 ;  /* 0x00000004ff0c7424 */ /* 0x000fe400078e00ff */
[----:B------:R-:W-:-:S07]  /*14340*/  IMAD.MOV.U32 R5, RZ, RZ, R14 ;  /* 0x000000ffff057224 */ /* 0x000fce00078e000e */
[----:B------:R-:W-:Y:S05]  /*14350*/  WARPSYNC.COLLECTIVE R15, `(.L_x_541) ;  /* 0x000000000f087348 */ /* 0x000fea0003c00000 */
[----:B------:R0:W1:Y:S02]  /*14360*/  SHFL.IDX P6, R14, R13, R12, R11 ;  /* 0x0000000c0d0e7389 */ /* 0x00006400000c000b */
[----:B01----:R-:W-:Y:S01]  /*14370*/  ENDCOLLECTIVE ;  /* 0x000000000000791b */ /* 0x003fe20003800000 */
.L_x_541:
        /* <DEDUP_REMOVED lines=16> */
.L_x_542:
[----:B------:R-:W-:Y:S02]  /*14480*/  IMAD.MOV.U32 R13, RZ, RZ, R0 ;  /* 0x000000ffff0d7224 */ /* 0x000fe400078e0000 */
[----:B------:R-:W-:Y:S02]  /*14490*/  IMAD.MOV.U32 R12, RZ, RZ, 0x5 ;  /* 0x00000005ff0c7424 */ /* 0x000fe400078e00ff */
[----:B------:R-:W-:-:S07]  /*144a0*/  IMAD.MOV.U32 R5, RZ, RZ, R14 ;  /* 0x000000ffff057224 */ /* 0x000fce00078e000e */
[----:B------:R-:W-:Y:S05]  /*144b0*/  WARPSYNC.COLLECTIVE R15, `(.L_x_543) ;  /* 0x000000000f087348 */ /* 0x000fea0003c00000 */
[----:B------:R0:W1:Y:S02]  /*144c0*/  SHFL.IDX P6, R14, R13, R12, R11 ;  /* 0x0000000c0d0e7389 */ /* 0x00006400000c000b */
[----:B01----:R-:W-:Y:S01]  /*144d0*/  ENDCOLLECTIVE ;  /* 0x000000000000791b */ /* 0x003fe20003800000 */
.L_x_543:
        /* <DEDUP_REMOVED lines=16> */
.L_x_544:
[----:B------:R-:W-:Y:S02]  /*145e0*/  IMAD.MOV.U32 R13, RZ, RZ, R0 ;  /* 0x000000ffff0d7224 */ /* 0x000fe400078e0000 */
[----:B------:R-:W-:Y:S02]  /*145f0*/  IMAD.MOV.U32 R12, RZ, RZ, 0x6 ;  /* 0x00000006ff0c7424 */ /* 0x000fe400078e00ff */
[----:B------:R-:W-:-:S07]  /*14600*/  IMAD.MOV.U32 R5, RZ, RZ, R14 ;  /* 0x000000ffff057224 */ /* 0x000fce00078e000e */
[----:B------:R-:W-:Y:S05]  /*14610*/  WARPSYNC.COLLECTIVE R15, `(.L_x_545) ;  /* 0x000000000f087348 */ /* 0x000fea0003c00000 */
[----:B------:R0:W1:Y:S02]  /*14620*/  SHFL.IDX P6, R14, R13, R12, R11 ;  /* 0x0000000c0d0e7389 */ /* 0x00006400000c000b */
[----:B01----:R-:W-:Y:S01]  /*14630*/  ENDCOLLECTIVE ;  /* 0x000000000000791b */ /* 0x003fe20003800000 */
.L_x_545:
[----:B------:R-:W-:-:S05]  /*14640*/  @!P2 LEA R5, P3, R10, R5, 0x1 ;  /* 0x000000050a05a211 */ /* 0x000fca00078608ff */
[----:B------:R-:W-:-:S04]  /*14650*/  @!P2 IMAD.X R6, RZ, RZ, R6, P3 ;  /* 0x000000ffff06a224 */ /* 0x000fc800018e0606 */
[----:B------:R-:W-:Y:S02]  /*14660*/  @!P2 IMAD.MOV.U32 R7, RZ, RZ, R6 ;  /* 0x000000ffff07a224 */ /* 0x000fe400078e0006 */
[----:B------:R-:W-:Y:S02]  /*14670*/  @!P2 IMAD.MOV.U32 R6, RZ, RZ, R5 ;  /* 0x000000ffff06a224 */ /* 0x000fe400078e0005 */
[----:B------:R-:W-:-:S03]  /*14680*/  IMAD.MOV.U32 R13, RZ, RZ, R4 ;  /* 0x000000ffff0d7224 */ /* 0x000fc600078e0004 */
        /* <DEDUP_REMOVED lines=10> */
.L_x_546:
[----:B------:R-:W-:Y:S02]  /*14730*/  IMAD.MOV.U32 R13, RZ, RZ, R0 ;  /* 0x000000ffff0d7224 */ /* 0x000fe400078e0000 */
[----:B------:R-:W-:Y:S02]  /*14740*/  IMAD.MOV.U32 R12, RZ, RZ, 0x7 ;  /* 0x00000007ff0c7424 */ /* 0x000fe400078e00ff */
[----:B------:R-:W-:-:S07]  /*14750*/  IMAD.MOV.U32 R5, RZ, RZ, R14 ;  /* 0x000000ffff057224 */ /* 0x000fce00078e000e */
[----:B------:R-:W-:Y:S05]  /*14760*/  WARPSYNC.COLLECTIVE R15, `(.L_x_547) ;  /* 0x000000000f087348 */ /* 0x000fea0003c00000 */
[----:B------:R0:W1:Y:S02]  /*14770*/  SHFL.IDX P6, R14, R13, R12, R11 ;  /* 0x0000000c0d0e7389 */ /* 0x00006400000c000b */
[----:B01----:R-:W-:Y:S01]  /*14780*/  ENDCOLLECTIVE ;  /* 0x000000000000791b */ /* 0x003fe20003800000 */
.L_x_547:
[----:B------:R-:W-:-:S05]  /*14790*/  @!P2 LEA R5, P3, R10, R5, 0x1 ;  /* 0x000000050a05a211 */ /* 0x000fca00078608ff */
[----:B------:R-:W-:-:S04]  /*147a0*/  @!P2 IMAD.X R6, RZ, RZ, R6, P3 ;  /* 0x000000ffff06a224 */ /* 0x000fc800018e0606 */
[----:B------:R-:W-:Y:S02]  /*147b0*/  @!P2 IMAD.MOV.U32 R7, RZ, RZ, R6 ;  /* 0x000000ffff07a224 */ /* 0x000fe400078e0006 */
[----:B------:R-:W-:Y:S02]  /*147c0*/  IMAD.MOV.U32 R13, RZ, RZ, R4 ;  /* 0x000000ffff0d7224 */ /* 0x000fe400078e0004 */
[----:B------:R-:W-:-:S05]  /*147d0*/  @!P2 IMAD.MOV.U32 R6, RZ, RZ, R5 ;  /* 0x000000ffff06a224 */ /* 0x000fca00078e0005 */
[----:B------:R-:W-:Y:S01]  /*147e0*/  @!PT LDS RZ, [RZ] ;  /* 0x00000000fffff984 */ /* 0x000fe20000000800 */
[----:B------:R-:W-:Y:S01]  /*147f0*/  @!PT LDS RZ, [RZ] ;  /* 0x00000000fffff984 */ /* 0x000fe20000000800 */
[----:B------:R-:W-:Y:S01]  /*14800*/  @!PT LDS RZ, [RZ] ;  /* 0x00000000fffff984 */ /* 0x000fe20000000800 */
[----:B------:R0:W-:Y:S01]  /*14810*/  @!P2 LDGSTS.E.BYPASS.LTC128B.128 [R9+0x19400], desc[UR60][R6.64], !P0 ;  /* 0x194000000609afae */ /* 0x0001e2000c101d7c */
[----:B------:R-:W-:-:S03]  /*14820*/  IMAD.MOV.U32 R0, RZ, RZ, R14 ;  /* 0x000000ffff007224 */ /* 0x000fc600078e000e */
[----:B------:R0:W-:Y:S04]  /*14830*/  @!P2 LDGSTS.E.BYPASS.LTC128B.128 [R9+0x1d400], desc[UR60][R6.64+0x80], !P1 ;  /* 0x1d4000800609afae */ /* 0x0001e8000c901d7c */
[----:B0-----:R-:W-:Y:S05]  /*14840*/  WARPSYNC.COLLECTIVE R15, `(.L_x_548) ;  /* 0x000000000f087348 */ /* 0x001fea0003c00000 */
[----:B------:R1:W2:Y:S02]  /*14850*/  SHFL.IDX P6, R14, R13, R12, R11 ;  /* 0x0000000c0d0e7389 */ /* 0x0002a400000c000b */
[----:B012---:R-:W-:Y:S01]  /*14860*/  ENDCOLLECTIVE ;  /* 0x000000000000791b */ /* 0x007fe20003800000 */
.L_x_548:
[----:B------:R-:W-:Y:S01]  /*14870*/  IMAD.MOV.U32 R4, RZ, RZ, R14 ;  /* 0x000000ffff047224 */ /* 0x000fe200078e000e */
[----:B------:R-:W-:Y:S06]  /*14880*/  BRA `(.L_x_549) ;  /* 0xffffffbc00107947 */ /* 0x000fec000383ffff */
.L_x_438:
[----:B0-----:R-:W2:Y:S02]  /*14890*/  LDL R2, [R1+0x4] ;  /* 0x0000040001027983 */ /* 0x001ea40000100800 */
[----:B--2---:R0:W1:Y:S02]  /*148a0*/  SYNCS.PHASECHK.TRANS64.TRYWAIT P0, [R2+URZ+0x34820], R0 ;  /* 0x03482000020075a7 */ /* 0x004064000800017f */
[----:B-1----:R-:W-:Y:S05]  /*148b0*/  @!P0 NANOSLEEP.SYNCS 0x989680 ;  /* 0x009896800000895d */ /* 0x002fea0003900000 */
[----:B------:R-:W1:Y:S02]  /*148c0*/  @!P0 SYNCS.PHASECHK.TRANS64 P0, [R2+URZ+0x34820], R0 ;  /* 0x03482000020085a7 */ /* 0x000e64000800007f */
[----:B-1----:R-:W-:Y:S05]  /*148d0*/  @!P0 BRA `(.L_x_438) ;  /* 0xfffffffc00ec8947 */ /* 0x002fea000383ffff */
[----:B------:R-:W-:Y:S05]  /*148e0*/  BRA `(.L_x_550) ;  /* 0xffffffbc00847947 */ /* 0x000fea000383ffff */
.L_x_447:
[----:B-1----:R1:W2:Y:S02]  /*148f0*/  SYNCS.PHASECHK.TRANS64.TRYWAIT P0, [R3+URZ+0x34840], R2 ;  /* 0x03484002030075a7 */ /* 0x0022a4000800017f */
[----:B--2---:R-:W-:Y:S05]  /*14900*/  @!P0 NANOSLEEP.SYNCS 0x989680 ;  /* 0x009896800000895d */ /* 0x004fea0003900000 */
[----:B------:R-:W2:Y:S02]  /*14910*/  @!P0 SYNCS.PHASECHK.TRANS64 P0, [R3+URZ+0x34840], R2 ;  /* 0x03484002030085a7 */ /* 0x000ea4000800007f */
[----:B--2---:R-:W-:Y:S05]  /*14920*/  @!P0 BRA `(.L_x_447) ;  /* 0xfffffffc00f08947 */ /* 0x004fea000383ffff */
[----:B------:R-:W-:Y:S05]  /*14930*/  BRA `(.L_x_551) ;  /* 0xffffffc000507947 */ /* 0x000fea000383ffff */
.L_x_453:
[----:B0-----:R0:W1:Y:S02]  /*14940*/  SYNCS.PHASECHK.TRANS64.TRYWAIT P0, [R3+URZ+0x60], R2 ;  /* 0x00006002030075a7 */ /* 0x001064000800017f */
[----:B-1----:R-:W-:Y:S05]  /*14950*/  @!P0 NANOSLEEP.SYNCS 0x989680 ;  /* 0x009896800000895d */ /* 0x002fea0003900000 */
[----:B------:R-:W1:Y:S02]  /*14960*/  @!P0 SYNCS.PHASECHK.TRANS64 P0, [R3+URZ+0x60], R2 ;  /* 0x00006002030085a7 */ /* 0x000e64000800007f */
[----:B-1----:R-:W-:Y:S05]  /*14970*/  @!P0 BRA `(.L_x_453) ;  /* 0xfffffffc00f08947 */ /* 0x002fea000383ffff */
[----:B------:R-:W-:Y:S05]  /*14980*/  BRA `(.L_x_552) ;  /* 0xffffffc4002c7947 */ /* 0x000fea000383ffff */
.L_x_462:
[----:B---3--:R3:W4:Y:S02]  /*14990*/  SYNCS.PHASECHK.TRANS64.TRYWAIT P0, [R3+URZ+0x34840], R2 ;  /* 0x03484002030075a7 */ /* 0x008724000800017f */
[----:B----4-:R-:W-:Y:S05]  /*149a0*/  @!P0 NANOSLEEP.SYNCS 0x989680 ;  /* 0x009896800000895d */ /* 0x010fea0003900000 */
[----:B------:R-:W4:Y:S02]  /*149b0*/  @!P0 SYNCS.PHASECHK.TRANS64 P0, [R3+URZ+0x34840], R2 ;  /* 0x03484002030085a7 */ /* 0x000f24000800007f */
[----:B----4-:R-:W-:Y:S05]  /*149c0*/  @!P0 BRA `(.L_x_462) ;  /* 0xfffffffc00f08947 */ /* 0x010fea000383ffff */
[----:B------:R-:W-:Y:S05]  /*149d0*/  BRA `(.L_x_553) ;  /* 0xffffffc800d47947 */ /* 0x000fea000383ffff */
.L_x_468:
[----:B--2---:R2:W3:Y:S02]  /*149e0*/  SYNCS.PHASECHK.TRANS64.TRYWAIT P0, [R2+URZ+0x60], R3 ;  /* 0x00006003020075a7 */ /* 0x0044e4000800017f */
[----:B---3--:R-:W-:Y:S05]  /*149f0*/  @!P0 NANOSLEEP.SYNCS 0x989680 ;  /* 0x009896800000895d */ /* 0x008fea0003900000 */
[----:B------:R-:W3:Y:S02]  /*14a00*/  @!P0 SYNCS.PHASECHK.TRANS64 P0, [R2+URZ+0x60], R3 ;  /* 0x00006003020085a7 */ /* 0x000ee4000800007f */
[----:B---3--:R-:W-:Y:S05]  /*14a10*/  @!P0 BRA `(.L_x_468) ;  /* 0xfffffffc00f08947 */ /* 0x008fea000383ffff */
[----:B------:R-:W-:Y:S05]  /*14a20*/  BRA `(.L_x_554) ;  /* 0xffffffcc00b07947 */ /* 0x000fea000383ffff */
.L_x_477:
[----:B----4-:R4:W0:Y:S02]  /*14a30*/  SYNCS.PHASECHK.TRANS64.TRYWAIT P0, [R2+URZ+0x34840], R3 ;  /* 0x03484003020075a7 */ /* 0x010824000800017f */
[----:B0-----:R-:W-:Y:S05]  /*14a40*/  @!P0 NANOSLEEP.SYNCS 0x989680 ;  /* 0x009896800000895d */ /* 0x001fea0003900000 */
[----:B------:R-:W0:Y:S02]  /*14a50*/  @!P0 SYNCS.PHASECHK.TRANS64 P0, [R2+URZ+0x34840], R3 ;  /* 0x03484003020085a7 */ /* 0x000e24000800007f */
[----:B0-----:R-:W-:Y:S05]  /*14a60*/  @!P0 BRA `(.L_x_477) ;  /* 0xfffffffc00f08947 */ /* 0x001fea000383ffff */
[----:B------:R-:W-:Y:S05]  /*14a70*/  BRA `(.L_x_555) ;  /* 0xffffffd400247947 */ /* 0x000fea000383ffff */
.L_x_483:
[----:B--2---:R2:W3:Y:S02]  /*14a80*/  SYNCS.PHASECHK.TRANS64.TRYWAIT P0, [R2+URZ+0x60], R5 ;  /* 0x00006005020075a7 */ /* 0x0044e4000800017f */
[----:B---3--:R-:W-:Y:S05]  /*14a90*/  @!P0 NANOSLEEP.SYNCS 0x989680 ;  /* 0x009896800000895d */ /* 0x008fea0003900000 */
[----:B------:R-:W3:Y:S02]  /*14aa0*/  @!P0 SYNCS.PHASECHK.TRANS64 P0, [R2+URZ+0x60], R5 ;  /* 0x00006005020085a7 */ /* 0x000ee4000800007f */
[----:B---3--:R-:W-:Y:S05]  /*14ab0*/  @!P0 BRA `(.L_x_483) ;  /* 0xfffffffc00f08947 */ /* 0x008fea000383ffff */
[----:B------:R-:W-:Y:S05]  /*14ac0*/  BRA `(.L_x_556) ;  /* 0xffffffd800007947 */ /* 0x000fea000383ffff */
.L_x_494:
[----:B--2---:R2:W4:Y:S02]  /*14ad0*/  SYNCS.PHASECHK.TRANS64.TRYWAIT P0, [R2+URZ+0x34860], R0 ;  /* 0x03486000020075a7 */ /* 0x004524000800017f */
[----:B----4-:R-:W-:Y:S05]  /*14ae0*/  @!P0 NANOSLEEP.SYNCS 0x989680 ;  /* 0x009896800000895d */ /* 0x010fea0003900000 */
[----:B------:R-:W4:Y:S02]  /*14af0*/  @!P0 SYNCS.PHASECHK.TRANS64 P0, [R2+URZ+0x34860], R0 ;  /* 0x03486000020085a7 */ /* 0x000f24000800007f */
[----:B----4-:R-:W-:Y:S05]  /*14b00*/  @!P0 BRA `(.L_x_494) ;  /* 0xfffffffc00f08947 */ /* 0x010fea000383ffff */
[----:B------:R-:W-:Y:S05]  /*14b10*/  BRA `(.L_x_557) ;  /* 0xffffffdc00587947 */ /* 0x000fea000383ffff */
.L_x_501:
[----:B------:R-:W-:Y:S01]  /*14b20*/  BSSY B0, `(.L_x_558) ;  /* 0x0000008000007945 */ /* 0x000fe20003800000 */
[----:B------:R-:W-:Y:S02]  /*14b30*/  IMAD.MOV.U32 R13, RZ, RZ, R16 ;  /* 0x000000ffff0d7224 */ /* 0x000fe400078e0010 */
[----:B0-----:R-:W-:Y:S02]  /*14b40*/  IMAD.MOV.U32 R12, RZ, RZ, RZ ;  /* 0x000000ffff0c7224 */ /* 0x001fe400078e00ff */
[----:B---3--:R-:W-:Y:S02]  /*14b50*/  IMAD.MOV.U32 R11, RZ, RZ, 0x1f ;  /* 0x0000001fff0b7424 */ /* 0x008fe400078e00ff */
[----:B------:R-:W-:-:S07]  /*14b60*/  IMAD.MOV.U32 R15, RZ, RZ, -0x1 ;  /* 0xffffffffff0f7424 */ /* 0x000fce00078e00ff */
[----:B-----5:R-:W-:Y:S05]  /*14b70*/  WARPSYNC.COLLECTIVE R15, `(.L_x_559) ;  /* 0x000000000f087348 */ /* 0x020fea0003c00000 */
[----:B------:R0:W1:Y:S02]  /*14b80*/  SHFL.IDX P6, R14, R13, R12, R11 ;  /* 0x0000000c0d0e7389 */ /* 0x00006400000c000b */
[----:B01---5:R-:W-:Y:S01]  /*14b90*/  ENDCOLLECTIVE ;  /* 0x000000000000791b */ /* 0x023fe20003800000 */
.L_x_559:
[----:B------:R-:W-:Y:S05]  /*14ba0*/  BSYNC B0 ;  /* 0x0000000000007941 */ /* 0x000fea0003800000 */
.L_x_558:
[----:B------:R-:W-:Y:S02]  /*14bb0*/  IMAD.MOV.U32 R13, RZ, RZ, R16 ;  /* 0x000000ffff0d7224 */ /* 0x000fe400078e0010 */
[----:B------:R-:W-:Y:S02]  /*14bc0*/  IMAD.MOV.U32 R12, RZ, RZ, 0x1 ;  /* 0x00000001ff0c7424 */ /* 0x000fe400078e00ff */
[----:B------:R-:W-:Y:S02]  /*14bd0*/  IMAD.MOV.U32 R11, RZ, RZ, 0x1f ;  /* 0x0000001fff0b7424 */ /* 0x000fe400078e00ff */
[----:B------:R-:W-:Y:S02]  /*14be0*/  IMAD.MOV.U32 R15, RZ, RZ, -0x1 ;  /* 0xffffffffff0f7424 */ /* 0x000fe400078e00ff */
[----:B------:R-:W-:Y:S02]  /*14bf0*/  IMAD.IADD R5, R19, 0x1, R7 ;  /* 0x0000000113057824 */ /* 0x000fe400078e0207 */
[----:B------:R-:W-:-:S07]  /*14c00*/  IMAD.MOV.U32 R0, RZ, RZ, R14 ;  /* 0x000000ffff007224 */ /* 0x000fce00078e000e */
[----:B------:R-:W-:Y:S05]  /*14c10*/  WARPSYNC.COLLECTIVE R15, `(.L_x_560) ;  /* 0x000000000f087348 */ /* 0x000fea0003c00000 */
[----:B------:R0:W1:Y:S02]  /*14c20*/  SHFL.IDX P6, R14, R13, R12, R11 ;  /* 0x0000000c0d0e7389 */ /* 0x00006400000c000b */
[----:B01----:R-:W-:Y:S01]  /*14c30*/  ENDCOLLECTIVE ;  /* 0x000000000000791b */ /* 0x003fe20003800000 */
.L_x_560:
[----:B------:R-:W-:Y:S02]  /*14c40*/  ULDC UR4, c[0x0][0xc3c] ;  /* 0x00030f0000047ab9 */ /* 0x000fe40000000800 */
[----:B------:R-:W-:-:S13]  /*14c50*/  ISETP.GE.OR P1, PT, R5, UR4, !P0 ;  /* 0x0000000405007c0c */ /* 0x000fda000c726670 */
[----:B------:R-:W0:Y:S01]  /*14c60*/  @!P1 LDC.64 R2, c[0x0][0xc80] ;  /* 0x00032000ff029b82 */ /* 0x000e220000000a00 */
[----:B------:R-:W-:Y:S02]  /*14c70*/  IMAD.MOV.U32 R11, RZ, RZ, RZ ;  /* 0x000000ffff0b7224 */ /* 0x000fe400078e00ff */
[----:B------:R-:W-:Y:S02]  /*14c80*/  IMAD.MOV.U32 R4, RZ, RZ, R14 ;  /* 0x000000ffff047224 */ /* 0x000fe400078e000e */
[----:B0-----:R-:W-:-:S06]  /*14c90*/  @!P1 IMAD.WIDE R2, R5, 0x4, R2 ;  /* 0x0000000405029825 */ /* 0x001fcc00078e0202 */
[----:B------:R0:W2:Y:S01]  /*14ca0*/  @!P1 LDG.E R3, desc[UR60][R2.64] ;  /* 0x0000003c02039981 */ /* 0x0000a2000c1e1900 */
[C---:B------:R-:W-:Y:S02]  /*14cb0*/  ISETP.GE.U32.AND P2, PT, R7.reuse, 0x2, PT ;  /* 0x000000020700780c */ /* 0x040fe40003f46070 */
[C---:B------:R-:W-:Y:S02]  /*14cc0*/  ISETP.GE.U32.AND P3, PT, R7.reuse, 0x4, PT ;  /* 0x000000040700780c */ /* 0x040fe40003f66070 */
[C---:B------:R-:W-:Y:S02]  /*14cd0*/  ISETP.GE.U32.AND P4, PT, R7.reuse, 0x8, PT ;  /* 0x000000080700780c */ /* 0x040fe40003f86070 */
[C---:B------:R-:W-:Y:S01]  /*14ce0*/  ISETP.GE.U32.AND P5, PT, R7.reuse, 0x10, PT ;  /* 0x000000100700780c */ /* 0x040fe20003fa6070 */
[----:B0-----:R-:W-:Y:S02]  /*14cf0*/  IMAD.MOV.U32 R2, RZ, RZ, RZ ;  /* 0x000000ffff027224 */ /* 0x001fe400078e00ff */
[----:B--2---:R-:W-:Y:S01]  /*14d00*/  @!P1 IMAD.MOV.U32 R2, RZ, RZ, R3 ;  /* 0x000000ffff029224 */ /* 0x004fe200078e0003 */
[----:B------:R-:W-:-:S03]  /*14d10*/  ISETP.NE.AND P1, PT, R7, RZ, PT ;  /* 0x000000ff0700720c */ /* 0x000fc60003f25270 */
[----:B------:R-:W-:-:S10]  /*14d20*/  IMAD.MOV.U32 R13, RZ, RZ, R2 ;  /* 0x000000ffff0d7224 */ /* 0x000fd400078e0002 */
[----:B------:R-:W-:Y:S05]  /*14d30*/  WARPSYNC.COLLECTIVE R15, `(.L_x_561) ;  /* 0x000000000f087348 */ /* 0x000fea0003c00000 */
[----:B------:R0:W1:Y:S02]  /*14d40*/  SHFL.UP P6, R14, R13, R12, R11 ;  /* 0x0400000c0d0e7389 */ /* 0x00006400000c000b */
[----:B01----:R-:W-:Y:S01]  /*14d50*/  ENDCOLLECTIVE ;  /* 0x000000000000791b */ /* 0x003fe20003800000 */
.L_x_561:
[----:B------:R-:W-:Y:S01]  /*14d60*/  IMAD.MOV.U32 R12, RZ, RZ, 0x2 ;  /* 0x00000002ff0c7424 */ /* 0x000fe200078e00ff */
[----:B------:R-:W-:-:S05]  /*14d70*/  SEL R5, R14, RZ, P1 ;  /* 0x000000ff0e057207 */ /* 0x000fca0000800000 */
[----:B------:R-:W-:-:S04]  /*14d80*/  IMAD.IADD R3, R2, 0x1, R5 ;  /* 0x0000000102037824 */ /* 0x000fc800078e0205 */
[----:B------:R-:W-:-:S07]  /*14d90*/  IMAD.MOV.U32 R13, RZ, RZ, R3 ;  /* 0x000000ffff0d7224 */ /* 0x000fce00078e0003 */
[----:B------:R-:W-:Y:S05]  /*14da0*/  WARPSYNC.COLLECTIVE R15, `(.L_x_562) ;  /* 0x000000000f087348 */ /* 0x000fea0003c00000 */
[----:B------:R0:W1:Y:S02]  /*14db0*/  SHFL.UP P6, R14, R13, R12, R11 ;  /* 0x0400000c0d0e7389 */ /* 0x00006400000c000b */
[----:B01----:R-:W-:Y:S01]  /*14dc0*/  ENDCOLLECTIVE ;  /* 0x000000000000791b */ /* 0x003fe20003800000 */
.L_x_562:
[----:B------:R-:W-:Y:S02]  /*14dd0*/  IMAD.MOV.U32 R12, RZ, RZ, 0x4 ;  /* 0x00000004ff0c7424 */ /* 0x000fe400078e00ff */
[----:B------:R-:W-:-:S05]  /*14de0*/  IMAD.MOV.U32 R5, RZ, RZ, R14 ;  /* 0x000000ffff057224 */ /* 0x000fca00078e000e */
[----:B------:R-:W-:-:S05]  /*14df0*/  SEL R6, R5, RZ, P2 ;  /* 0x000000ff05067207 */ /* 0x000fca0001000000 */
[----:B------:R-:W-:-:S04]  /*14e00*/  IMAD.IADD R3, R3, 0x1, R6 ;  /* 0x0000000103037824 */ /* 0x000fc800078e0206 */
[----:B------:R-:W-:-:S07]  /*14e10*/  IMAD.MOV.U32 R13, RZ, RZ, R3 ;  /* 0x000000ffff0d7224 */ /* 0x000fce00078e0003 */
[----:B------:R-:W-:Y:S05]  /*14e20*/  WARPSYNC.COLLECTIVE R15, `(.L_x_563) ;  /* 0x000000000f087348 */ /* 0x000fea0003c00000 */
[----:B------:R0:W1:Y:S02]  /*14e30*/  SHFL.UP P6, R14, R13, R12, R11 ;  /* 0x0400000c0d0e7389 */ /* 0x00006400000c000b */
[----:B01----:R-:W-:Y:S01]  /*14e40*/  ENDCOLLECTIVE ;  /* 0x000000000000791b */ /* 0x003fe20003800000 */
.L_x_563:
        /* <DEDUP_REMOVED lines=8> */
.L_x_564:
        /* <DEDUP_REMOVED lines=8> */
.L_x_565:
[----:B------:R-:W-:Y:S02]  /*14f50*/  IMAD.MOV.U32 R12, RZ, RZ, 0x1f ;  /* 0x0000001fff0c7424 */ /* 0x000fe400078e00ff */
[----:B------:R-:W-:Y:S02]  /*14f60*/  IMAD.MOV.U32 R11, RZ, RZ, 0x1f ;  /* 0x0000001fff0b7424 */ /* 0x000fe400078e00ff */
[----:B------:R-:W-:-:S05]  /*14f70*/  IMAD.MOV.U32 R5, RZ, RZ, R14 ;  /* 0x000000ffff057224 */ /* 0x000fca00078e000e */
[----:B------:R-:W-:-:S05]  /*14f80*/  SEL R6, R5, RZ, P5 ;  /* 0x000000ff05067207 */ /* 0x000fca0002800000 */
[----:B------:R-:W-:-:S04]  /*14f90*/  IMAD.IADD R3, R3, 0x1, R6 ;  /* 0x0000000103037824 */ /* 0x000fc800078e0206 */
[----:B------:R-:W-:-:S07]  /*14fa0*/  IMAD.MOV.U32 R13, RZ, RZ, R3 ;  /* 0x000000ffff0d7224 */ /* 0x000fce00078e0003 */
[----:B------:R-:W-:Y:S05]  /*14fb0*/  WARPSYNC.COLLECTIVE R15, `(.L_x_566) ;  /* 0x000000000f087348 */ /* 0x000fea0003c00000 */
[----:B------:R0:W1:Y:S02]  /*14fc0*/  SHFL.IDX P6, R14, R13, R12, R11 ;  /* 0x0000000c0d0e7389 */ /* 0x00006400000c000b */
[----:B01----:R-:W-:Y:S01]  /*14fd0*/  ENDCOLLECTIVE ;  /* 0x000000000000791b */ /* 0x003fe20003800000 */
.L_x_566:
[----:B------:R-:W-:Y:S01]  /*14fe0*/  IMAD.MOV.U32 R6, RZ, RZ, R14 ;  /* 0x000000ffff067224 */ /* 0x000fe200078e000e */
[----:B------:R-:W-:Y:S06]  /*14ff0*/  BRA `(.L_x_567) ;  /* 0xffffffdc00e07947 */ /* 0x000fec000383ffff */
.L_x_506:
[----:B------:R-:W-:Y:S01]  /*15000*/  BSSY B0, `(.L_x_568) ;  /* 0x0000008000007945 */ /* 0x000fe20003800000 */
[----:B-----5:R-:W-:Y:S02]  /*15010*/  IMAD.MOV.U32 R13, RZ, RZ, R2 ;  /* 0x000000ffff0d7224 */ /* 0x020fe400078e0002 */
[----:B0-----:R-:W-:Y:S02]  /*15020*/  IMAD.MOV.U32 R12, RZ, RZ, 0x1 ;  /* 0x00000001ff0c7424 */ /* 0x001fe400078e00ff */
[----:B---3--:R-:W-:Y:S02]  /*15030*/  IMAD.MOV.U32 R11, RZ, RZ, RZ ;  /* 0x000000ffff0b7224 */ /* 0x008fe400078e00ff */
[----:B------:R-:W-:-:S07]  /*15040*/  IMAD.MOV.U32 R15, RZ, RZ, -0x1 ;  /* 0xffffffffff0f7424 */ /* 0x000fce00078e00ff */
[----:B-1----:R-:W-:Y:S05]  /*15050*/  WARPSYNC.COLLECTIVE R15, `(.L_x_569) ;  /* 0x000000000f087348 */ /* 0x002fea0003c00000 */
[----:B------:R0:W2:Y:S02]  /*15060*/  SHFL.UP P6, R14, R13, R12, R11 ;  /* 0x0400000c0d0e7389 */ /* 0x0000a400000c000b */
[----:B012---:R-:W-:Y:S01]  /*15070*/  ENDCOLLECTIVE ;  /* 0x000000000000791b */ /* 0x007fe20003800000 */
.L_x_569:
[----:B------:R-:W-:Y:S05]  /*15080*/  BSYNC B0 ;  /* 0x0000000000007941 */ /* 0x000fea0003800000 */
.L_x_568:
[----:B------:R-:W-:Y:S01]  /*15090*/  SEL R3, R14, RZ, P1 ;  /* 0x000000ff0e037207 */ /* 0x000fe20000800000 */
[----:B------:R-:W-:Y:S02]  /*150a0*/  IMAD.MOV.U32 R12, RZ, RZ, 0x2 ;  /* 0x00000002ff0c7424 */ /* 0x000fe400078e00ff */
[----:B------:R-:W-:Y:S02]  /*150b0*/  IMAD.MOV.U32 R11, RZ, RZ, RZ ;  /* 0x000000ffff0b7224 */ /* 0x000fe400078e00ff */
[----:B------:R-:W-:Y:S02]  /*150c0*/  IMAD.IADD R3, R2, 0x1, R3 ;  /* 0x0000000102037824 */ /* 0x000fe400078e0203 */
[----:B------:R-:W-:Y:S02]  /*150d0*/  IMAD.MOV.U32 R15, RZ, RZ, -0x1 ;  /* 0xffffffffff0f7424 */ /* 0x000fe400078e00ff */
[----:B------:R-:W-:-:S07]  /*150e0*/  IMAD.MOV.U32 R13, RZ, RZ, R3 ;  /* 0x000000ffff0d7224 */ /* 0x000fce00078e0003 */
[----:B------:R-:W-:Y:S05]  /*150f0*/  WARPSYNC.COLLECTIVE R15, `(.L_x_570) ;  /* 0x000000000f087348 */ /* 0x000fea0003c00000 */
[----:B------:R0:W1:Y:S02]  /*15100*/  SHFL.UP P6, R14, R13, R12, R11 ;  /* 0x0400000c0d0e7389 */ /* 0x00006400000c000b */
[----:B01----:R-:W-:Y:S01]  /*15110*/  ENDCOLLECTIVE ;  /* 0x000000000000791b */ /* 0x003fe20003800000 */
.L_x_570:
[----:B------:R-:W-:Y:S01]  /*15120*/  IMAD.MOV.U32 R12, RZ, RZ, 0x4 ;  /* 0x00000004ff0c7424 */ /* 0x000fe200078e00ff */
[----:B------:R-:W-:-:S05]  /*15130*/  SEL R14, R14, RZ, P2 ;  /* 0x000000ff0e0e7207 */ /* 0x000fca0001000000 */
[----:B------:R-:W-:-:S04]  /*15140*/  IMAD.IADD R3, R3, 0x1, R14 ;  /* 0x0000000103037824 */ /* 0x000fc800078e020e */
[----:B------:R-:W-:-:S07]  /*15150*/  IMAD.MOV.U32 R13, RZ, RZ, R3 ;  /* 0x000000ffff0d7224 */ /* 0x000fce00078e0003 */
[----:B------:R-:W-:Y:S05]  /*15160*/  WARPSYNC.COLLECTIVE R15, `(.L_x_571) ;  /* 0x000000000f087348 */ /* 0x000fea0003c00000 */
[----:B------:R0:W1:Y:S02]  /*15170*/  SHFL.UP P6, R14, R13, R12, R11 ;  /* 0x0400000c0d0e7389 */ /* 0x00006400000c000b */
[----:B01----:R-:W-:Y:S01]  /*15180*/  ENDCOLLECTIVE ;  /* 0x000000000000791b */ /* 0x003fe20003800000 */
.L_x_571:
[----:B------:R-:W-:Y:S01]  /*15190*/  IMAD.MOV.U32 R12, RZ, RZ, 0x8 ;  /* 0x00000008ff0c7424 */ /* 0x000fe200078e00ff */
[----:B------:R-:W-:-:S05]  /*151a0*/  SEL R14, R14, RZ, P3 ;  /* 0x000000ff0e0e7207 */ /* 0x000fca0001800000 */
[----:B------:R-:W-:-:S04]  /*151b0*/  IMAD.IADD R3, R3, 0x1, R14 ;  /* 0x0000000103037824 */ /* 0x000fc800078e020e */
[----:B------:R-:W-:-:S07]  /*151c0*/  IMAD.MOV.U32 R13, RZ, RZ, R3 ;  /* 0x000000ffff0d7224 */ /* 0x000fce00078e0003 */
[----:B------:R-:W-:Y:S05]  /*151d0*/  WARPSYNC.COLLECTIVE R15, `(.L_x_572) ;  /* 0x000000000f087348 */ /* 0x000fea0003c00000 */
[----:B------:R0:W1:Y:S02]  /*151e0*/  SHFL.UP P6, R14, R13, R12, R11 ;  /* 0x0400000c0d0e7389 */ /* 0x00006400000c000b */
[----:B01----:R-:W-:Y:S01]  /*151f0*/  ENDCOLLECTIVE ;  /* 0x000000000000791b */ /* 0x003fe20003800000 */
.L_x_572:
[----:B------:R-:W-:Y:S01]  /*15200*/  IMAD.MOV.U32 R12, RZ, RZ, 0x10 ;  /* 0x00000010ff0c7424 */ /* 0x000fe200078e00ff */
[----:B------:R-:W-:-:S05]  /*15210*/  SEL R14, R14, RZ, P4 ;  /* 0x000000ff0e0e7207 */ /* 0x000fca0002000000 */
[----:B------:R-:W-:-:S04]  /*15220*/  IMAD.IADD R3, R3, 0x1, R14 ;  /* 0x0000000103037824 */ /* 0x000fc800078e020e */
[----:B------:R-:W-:-:S07]  /*15230*/  IMAD.MOV.U32 R13, RZ, RZ, R3 ;  /* 0x000000ffff0d7224 */ /* 0x000fce00078e0003 */
[----:B------:R-:W-:Y:S05]  /*15240*/  WARPSYNC.COLLECTIVE R15, `(.L_x_573) ;  /* 0x000000000f087348 */ /* 0x000fea0003c00000 */
[----:B------:R0:W1:Y:S02]  /*15250*/  SHFL.UP P6, R14, R13, R12, R11 ;  /* 0x0400000c0d0e7389 */ /* 0x00006400000c000b */
[----:B01----:R-:W-:Y:S01]  /*15260*/  ENDCOLLECTIVE ;  /* 0x000000000000791b */ /* 0x003fe20003800000 */
.L_x_573:
[----:B------:R-:W-:Y:S02]  /*15270*/  IMAD.MOV.U32 R12, RZ, RZ, 0x1f ;  /* 0x0000001fff0c7424 */ /* 0x000fe400078e00ff */
[----:B------:R-:W-:Y:S01]  /*15280*/  IMAD.MOV.U32 R11, RZ, RZ, 0x1f ;  /* 0x0000001fff0b7424 */ /* 0x000fe200078e00ff */
[----:B------:R-:W-:-:S05]  /*15290*/  SEL R14, R14, RZ, P5 ;  /* 0x000000ff0e0e7207 */ /* 0x000fca0002800000 */
[----:B------:R-:W-:-:S04]  /*152a0*/  IMAD.IADD R3, R3, 0x1, R14 ;  /* 0x0000000103037824 */ /* 0x000fc800078e020e */
[----:B------:R-:W-:-:S07]  /*152b0*/  IMAD.MOV.U32 R13, RZ, RZ, R3 ;  /* 0x000000ffff0d7224 */ /* 0x000fce00078e0003 */
[----:B------:R-:W-:Y:S05]  /*152c0*/  WARPSYNC.COLLECTIVE R15, `(.L_x_574) ;  /* 0x000000000f087348 */ /* 0x000fea0003c00000 */
[----:B------:R0:W1:Y:S02]  /*152d0*/  SHFL.IDX P6, R14, R13, R12, R11 ;  /* 0x0000000c0d0e7389 */ /* 0x00006400000c000b */
[----:B01----:R-:W-:Y:S01]  /*152e0*/  ENDCOLLECTIVE ;  /* 0x000000000000791b */ /* 0x003fe20003800000 */
.L_x_574:
[----:B------:R-:W-:Y:S01]  /*152f0*/  IMAD.MOV.U32 R6, RZ, RZ, R14 ;  /* 0x000000ffff067224 */ /* 0x000fe200078e000e */
[----:B------:R-:W-:Y:S06]  /*15300*/  BRA `(.L_x_575) ;  /* 0xffffffdc00b87947 */ /* 0x000fec000383ffff */
.L_x_508:
[----:B------:R-:W-:Y:S01]  /*15310*/  BSSY B0, `(.L_x_576) ;  /* 0x0000006000007945 */ /* 0x000fe20003800000 */
[----:B------:R-:W-:Y:S01]  /*15320*/  PLOP3.LUT P6, PT, P6, PT, PT, 0x8, 0x0 ;  /* 0x000000000000781c */ /* 0x000fe200037ce170 */
[----:B------:R-:W-:-:S12]  /*15330*/  IMAD.MOV.U32 R15, RZ, RZ, -0x1 ;  /* 0xffffffffff0f7424 */ /* 0x000fd800078e00ff */
[----:B01-3-5:R-:W-:Y:S05]  /*15340*/  WARPSYNC.COLLECTIVE R15, `(.L_x_577) ;  /* 0x000000000f087348 */ /* 0x02bfea0003c00000 */
[----:B------:R-:W-:Y:S01]  /*15350*/  VOTE.ANY R14, PT, P6 ;  /* 0x00000000000e7806 */ /* 0x000fe200030e0100 */
[----:B01-3-5:R-:W-:Y:S06]  /*15360*/  ENDCOLLECTIVE ;  /* 0x000000000000791b */ /* 0x02bfec0003800000 */
.L_x_577:
[----:B------:R-:W-:Y:S05]  /*15370*/  BSYNC B0 ;  /* 0x0000000000007941 */ /* 0x000fea0003800000 */
.L_x_576:
[----:B------:R-:W-:Y:S02]  /*15380*/  IMAD.MOV.U32 R5, RZ, RZ, R14 ;  /* 0x000000ffff057224 */ /* 0x000fe400078e000e */
[----:B------:R-:W-:Y:S02]  /*15390*/  IMAD.MOV.U32 R13, RZ, RZ, R2 ;  /* 0x000000ffff0d7224 */ /* 0x000fe400078e0002 */
[----:B------:R-:W0:Y:S01]  /*153a0*/  POPC R4, R5 ;  /* 0x0000000500047309 */ /* 0x000e220000000000 */
[----:B------:R-:W-:Y:S02]  /*153b0*/  IMAD.MOV.U32 R11, RZ, RZ, 0x1f ;  /* 0x0000001fff0b7424 */ /* 0x000fe400078e00ff */
[----:B------:R-:W-:Y:S02]  /*153c0*/  IMAD.MOV.U32 R15, RZ, RZ, -0x1 ;  /* 0xffffffffff0f7424 */ /* 0x000fe400078e00ff */
[----:B0-----:R-:W-:-:S07]  /*153d0*/  IMAD.MOV.U32 R12, RZ, RZ, R4 ;  /* 0x000000ffff0c7224 */ /* 0x001fce00078e0004 */
[----:B------:R-:W-:Y:S05]  /*153e0*/  WARPSYNC.COLLECTIVE R15, `(.L_x_578) ;  /* 0x000000000f087348 */ /* 0x000fea0003c00000 */
[----:B------:R0:W1:Y:S02]  /*153f0*/  SHFL.IDX P6, R14, R13, R12, R11 ;  /* 0x0000000c0d0e7389 */ /* 0x00006400000c000b */
[----:B01----:R-:W-:Y:S01]  /*15400*/  ENDCOLLECTIVE ;  /* 0x000000000000791b */ /* 0x003fe20003800000 */
.L_x_578:
[----:B------:R-:W-:Y:S01]  /*15410*/  IMAD.MOV.U32 R17, RZ, RZ, R14 ;  /* 0x000000ffff117224 */ /* 0x000fe200078e000e */
[----:B------:R-:W-:Y:S06]  /*15420*/  BRA `(.L_x_579) ;  /* 0xffffffdc00a87947 */ /* 0x000fec000383ffff */
.L_x_510:
[----:B------:R-:W-:Y:S01]  /*15430*/  BSSY B0, `(.L_x_580) ;  /* 0x0000007000007945 */ /* 0x000fe20003800000 */
[----:B------:R-:W-:Y:S02]  /*15440*/  IMAD.MOV.U32 R13, RZ, RZ, R3 ;  /* 0x000000ffff0d7224 */ /* 0x000fe400078e0003 */
[----:B---3--:R-:W-:Y:S02]  /*15450*/  IMAD.MOV.U32 R11, RZ, RZ, 0x1f ;  /* 0x0000001fff0b7424 */ /* 0x008fe400078e00ff */
[----:B------:R-:W-:-:S07]  /*15460*/  IMAD.MOV.U32 R15, RZ, RZ, -0x1 ;  /* 0xffffffffff0f7424 */ /* 0x000fce00078e00ff */
[----:B-1--45:R-:W-:Y:S05]  /*15470*/  WARPSYNC.COLLECTIVE R15, `(.L_x_581) ;  /* 0x000000000f087348 */ /* 0x032fea0003c00000 */
[----:B------:R0:W2:Y:S02]  /*15480*/  SHFL.IDX P6, R14, R13, R12, R11 ;  /* 0x0000000c0d0e7389 */ /* 0x0000a400000c000b */
[----:B012-45:R-:W-:Y:S01]  /*15490*/  ENDCOLLECTIVE ;  /* 0x000000000000791b */ /* 0x037fe20003800000 */
.L_x_581:
[----:B------:R-:W-:Y:S05]  /*154a0*/  BSYNC B0 ;  /* 0x0000000000007941 */ /* 0x000fea0003800000 */
.L_x_580:
[----:B------:R-:W-:Y:S01]  /*154b0*/  IMAD.MOV.U32 R2, RZ, RZ, R14 ;  /* 0x000000ffff027224 */ /* 0x000fe200078e000e */
[----:B------:R-:W-:Y:S06]  /*154c0*/  BRA `(.L_x_509) ;  /* 0xffffffdc009c7947 */ /* 0x000fec000383ffff */
.L_x_514:
[----:B-1----:R1:W2:Y:S02]  /*154d0*/  SYNCS.PHASECHK.TRANS64.TRYWAIT P0, [R0+URZ+0x34820], R3 ;  /* 0x03482003000075a7 */ /* 0x0022a4000800017f */
[----:B--2---:R-:W-:Y:S05]  /*154e0*/  @!P0 NANOSLEEP.SYNCS 0x989680 ;  /* 0x009896800000895d */ /* 0x004fea0003900000 */
[----:B------:R-:W2:Y:S02]  /*154f0*/  @!P0 SYNCS.PHASECHK.TRANS64 P0, [R0+URZ+0x34820], R3 ;  /* 0x03482003000085a7 */ /* 0x000ea4000800007f */
[----:B--2---:R-:W-:Y:S05]  /*15500*/  @!P0 BRA `(.L_x_514) ;  /* 0xfffffffc00f08947 */ /* 0x004fea000383ffff */
[----:B------:R-:W-:Y:S05]  /*15510*/  BRA `(.L_x_582) ;  /* 0xffffffe000907947 */ /* 0x000fea000383ffff */
.L_x_515:
[----:B------:R-:W2:Y:S01]  /*15520*/  S2R R2, SR_TID.X ;  /* 0x0000000000027919 */ /* 0x000ea20000002100 */
[----:B------:R-:W-:Y:S01]  /*15530*/  BSSY B0, `(.L_x_583) ;  /* 0x000000a000007945 */ /* 0x000fe20003800000 */
[----:B0-----:R-:W-:Y:S02]  /*15540*/  IMAD.MOV.U32 R12, RZ, RZ, RZ ;  /* 0x000000ffff0c7224 */ /* 0x001fe400078e00ff */
[----:B---3--:R-:W-:Y:S02]  /*15550*/  IMAD.MOV.U32 R11, RZ, RZ, 0x1f ;  /* 0x0000001fff0b7424 */ /* 0x008fe400078e00ff */
[----:B------:R-:W-:Y:S01]  /*15560*/  IMAD.MOV.U32 R15, RZ, RZ, -0x1 ;  /* 0xffffffffff0f7424 */ /* 0x000fe200078e00ff */
[----:B--2---:R-:W-:-:S04]  /*15570*/  SHF.R.U32.HI R2, RZ, 0x5, R2 ;  /* 0x00000005ff027819 */ /* 0x004fc80000011602 */
[----:B------:R-:W-:-:S05]  /*15580*/  LOP3.LUT R2, R2, 0x3, RZ, 0xc0, !PT ;  /* 0x0000000302027812 */ /* 0x000fca00078ec0ff */
[----:B------:R-:W-:-:S07]  /*15590*/  IMAD.MOV.U32 R13, RZ, RZ, R2 ;  /* 0x000000ffff0d7224 */ /* 0x000fce00078e0002 */
[----:B-1---5:R-:W-:Y:S05]  /*155a0*/  WARPSYNC.COLLECTIVE R15, `(.L_x_584) ;  /* 0x000000000f087348 */ /* 0x022fea0003c00000 */
[----:B------:R0:W2:Y:S02]  /*155b0*/  SHFL.IDX P6, R14, R13, R12, R11 ;  /* 0x0000000c0d0e7389 */ /* 0x0000a400000c000b */
[----:B012--5:R-:W-:Y:S01]  /*155c0*/  ENDCOLLECTIVE ;  /* 0x000000000000791b */ /* 0x027fe20003800000 */
.L_x_584:
[----:B------:R-:W-:Y:S05]  /*155d0*/  BSYNC B0 ;  /* 0x0000000000007941 */ /* 0x000fea0003800000 */
.L_x_583:
[----:B------:R-:W-:Y:S05]  /*155e0*/  BRA `(.L_x_585) ;  /* 0xffffffe000787947 */ /* 0x000fea000383ffff */
.L_x_518:
[----:B------:R-:W-:Y:S01]  /*155f0*/  BSSY B1, `(.L_x_586) ;  /* 0x0000006000017945 */ /* 0x000fe20003800000 */
[----:B------:R-:W-:-:S07]  /*15600*/  IMAD.MOV.U32 R15, RZ, RZ, -0x1 ;  /* 0xffffffffff0f7424 */ /* 0x000fce00078e00ff */
[----:B0123-5:R-:W-:Y:S05]  /*15610*/  WARPSYNC.COLLECTIVE R15, `(.L_x_587) ;  /* 0x000000000f0c7348 */ /* 0x02ffea0003c00000 */
[----:B------:R-:W-:Y:S02]  /*15620*/  ELECT P6, UR62, PT ;  /* 0x00000000003e782f */ /* 0x000fe400038c0000 */
[----:B------:R-:W-:Y:S01]  /*15630*/  MOV R14, UR62 ;  /* 0x0000003e000e7c02 */ /* 0x000fe20008000f00 */
[----:B0123-5:R-:W-:Y:S10]  /*15640*/  ENDCOLLECTIVE ;  /* 0x000000000000791b */ /* 0x02fff40003800000 */
.L_x_587:
[----:B------:R-:W-:Y:S05]  /*15650*/  BSYNC B1 ;  /* 0x0000000000017941 */ /* 0x000fea0003800000 */
.L_x_586:
[----:B------:R-:W-:Y:S05]  /*15660*/  BRA `(.L_x_588) ;  /* 0xffffffe000707947 */ /* 0x000fea000383ffff */
.L_x_520:
[----:B-1----:R1:W2:Y:S02]  /*15670*/  SYNCS.PHASECHK.TRANS64.TRYWAIT P0, [R6+URZ], R5 ;  /* 0x00000005060075a7 */ /* 0x0022a4000800017f */
[----:B--2---:R-:W-:Y:S05]  /*15680*/  @!P0 NANOSLEEP.SYNCS 0x989680 ;  /* 0x009896800000895d */ /* 0x004fea0003900000 */
[----:B------:R-:W2:Y:S02]  /*15690*/  @!P0 SYNCS.PHASECHK.TRANS64 P0, [R6+URZ], R5 ;  /* 0x00000005060085a7 */ /* 0x000ea4000800007f */
[----:B--2---:R-:W-:Y:S05]  /*156a0*/  @!P0 BRA `(.L_x_520) ;  /* 0xfffffffc00f08947 */ /* 0x004fea000383ffff */
[----:B------:R-:W-:Y:S05]  /*156b0*/  BRA `(.L_x_589) ;  /* 0xffffffe000ac7947 */ /* 0x000fea000383ffff */
.L_x_521:
[----:B--2---:R2:W4:Y:S02]  /*156c0*/  SYNCS.PHASECHK.TRANS64.TRYWAIT P0, [R7+URZ], R2 ;  /* 0x00000002070075a7 */ /* 0x004524000800017f */
[----:B----4-:R-:W-:Y:S05]  /*156d0*/  @!P0 NANOSLEEP.SYNCS 0x989680 ;  /* 0x009896800000895d */ /* 0x010fea0003900000 */
[----:B------:R-:W4:Y:S02]  /*156e0*/  @!P0 SYNCS.PHASECHK.TRANS64 P0, [R7+URZ], R2 ;  /* 0x00000002070085a7 */ /* 0x000f24000800007f */
[----:B----4-:R-:W-:Y:S05]  /*156f0*/  @!P0 BRA `(.L_x_521) ;  /* 0xfffffffc00f08947 */ /* 0x010fea000383ffff */
[----:B------:R-:W-:Y:S05]  /*15700*/  BRA `(.L_x_590) ;  /* 0xffffffe000a07947 */ /* 0x000fea000383ffff */
.L_x_523:
[----:B----4-:R4:W0:Y:S02]  /*15710*/  SYNCS.PHASECHK.TRANS64.TRYWAIT P0, [R4+URZ], R5 ;  /* 0x00000005040075a7 */ /* 0x010824000800017f */
[----:B0-----:R-:W-:Y:S05]  /*15720*/  @!P0 NANOSLEEP.SYNCS 0x989680 ;  /* 0x009896800000895d */ /* 0x001fea0003900000 */
[----:B------:R-:W0:Y:S02]  /*15730*/  @!P0 SYNCS.PHASECHK.TRANS64 P0, [R4+URZ], R5 ;  /* 0x00000005040085a7 */ /* 0x000e24000800007f */
[----:B0-----:R-:W-:Y:S05]  /*15740*/  @!P0 BRA `(.L_x_523) ;  /* 0xfffffffc00f08947 */ /* 0x001fea000383ffff */
[----:B------:R-:W-:Y:S05]  /*15750*/  BRA `(.L_x_591) ;  /* 0xffffffe000a87947 */ /* 0x000fea000383ffff */
.L_x_592:
        /* <DEDUP_REMOVED lines=10> */
.L_x_3219:


//--------------------- .text._ZN7cutlass13device_kernelIN5flash11enable_sm90INS1_16FlashAttnFwdSm90INS1_25CollectiveMainloopFwdSm90ILi2EN4cute5tupleIJNS5_1CILi1EEES8_S8_EEENS6_IJNS7_ILi128EEENS7_ILi176EEESA_EEELi128ENS_10bfloat16_tEfNS_4arch4Sm90ELb0ELb0ELb0ELb1ELb0ELb1ELb0ELb1ELb1ELb1ELb0ELb0EEENS1_21CollectiveEpilogueFwdINS6_IJSA_SA_SB_EEES9_SD_SF_Li256ELb1ELb1ELb0ELb0EEENS1_36VarlenDynamicPersistentTileSchedulerILi128ELi176ELi256ELi128ELb0ELb1ELb1ELb0ELb1ELb1EEEEEEEEEvNT_6ParamsE --------------------------
	.section	.text._ZN7cutlass13device_kernelIN5flash11enable_sm90INS1_16FlashAttnFwdSm90INS1_25CollectiveMainloopFwdSm90ILi2EN4cute5tupleIJNS5_1CILi1EEES8_S8_EEENS6_IJNS7_ILi128EEENS7_ILi176EEESA_EEELi128ENS_10bfloat16_tEfNS_4arch4Sm90ELb0ELb0ELb0ELb1ELb0ELb1ELb0ELb1ELb1ELb1ELb0ELb0EEENS1_21CollectiveEpilogueFwdINS6_IJSA_SA_SB_EEES9_SD_SF_Li256ELb1ELb1ELb0ELb0EEENS1_36VarlenDynamicPersistentTileSchedulerILi128ELi176ELi256ELi128ELb0ELb1ELb1ELb0ELb1ELb1EEEEEEEEEvNT_6ParamsE,"ax",@progbits
	.align	128
.text._ZN7cutlass13device_kernelIN5flash11enable_sm90INS1_16FlashAttnFwdSm90INS1_25CollectiveMainloopFwdSm90ILi2EN4cute5tupleIJNS5_1CILi1EEES8_S8_EEENS6_IJNS7_ILi128EEENS7_ILi176EEESA_EEELi128ENS_10bfloat16_tEfNS_4arch4Sm90ELb0ELb0ELb0ELb1ELb0ELb1ELb0ELb1ELb1ELb1ELb0ELb0EEENS1_21CollectiveEpilogueFwdINS6_IJSA_SA_SB_EEES9_SD_SF_Li256ELb1ELb1ELb0ELb0EEENS1_36VarlenDynamicPersistentTileSchedulerILi128ELi176ELi256ELi128ELb0ELb1ELb1ELb0ELb1ELb1EEEEEEEEEvNT_6ParamsE:
        .type           _ZN7cutlass13device_kernelIN5flash11enable_sm90INS1_16FlashAttnFwdSm90INS1_25CollectiveMainloopFwdSm90ILi2EN4cute5tupleIJNS5_1CILi1EEES8_S8_EEENS6_IJNS7_ILi128EEENS7_ILi176EEESA_EEELi128ENS_10bfloat16_tEfNS_4arch4Sm90ELb0ELb0ELb0ELb1ELb0ELb1ELb0ELb1ELb1ELb1ELb0ELb0EEENS1_21CollectiveEpilogueFwdINS6_IJSA_SA_SB_EEES9_SD_SF_Li256ELb1ELb1ELb0ELb0EEENS1_36VarlenDynamicPersistentTileSchedulerILi128ELi176ELi256ELi128ELb0ELb1ELb1ELb0ELb1ELb1EEEEEEEEEvNT_6ParamsE,@function
        .size           _ZN7cutlass13device_kernelIN5flash11enable_sm90INS1_16FlashAttnFwdSm90INS1_25CollectiveMainloopFwdSm90ILi2EN4cute5tupleIJNS5_1CILi1EEES8_S8_EEENS6_IJNS7_ILi128EEENS7_ILi176EEESA_EEELi128ENS_10bfloat16_tEfNS_4arch4Sm90ELb0ELb0ELb0ELb1ELb0ELb1ELb0ELb1ELb1ELb1ELb0ELb0EEENS1_21CollectiveEpilogueFwdINS6_IJSA_SA_SB_EEES9_SD_SF_Li256ELb1ELb1ELb0ELb0EEENS1_36VarlenDynamicPersistentTileSchedulerILi128ELi176ELi256ELi128ELb0ELb1ELb1ELb0ELb1ELb1EEEEEEEEEvNT_6ParamsE,(.L_x_3220 - _ZN7cutlass13device_kernelIN5flash11enable_sm90INS1_16FlashAttnFwdSm90INS1_25CollectiveMainloopFwdSm90ILi2EN4cute5tupleIJNS5_1CILi1EEES8_S8_EEENS6_IJNS7_ILi128EEENS7_ILi176EEESA_EEELi128ENS_10bfloat16_tEfNS_4arch4Sm90ELb0ELb0ELb0ELb1ELb0ELb1ELb0ELb1ELb1ELb1ELb0ELb0EEENS1_21CollectiveEpilogueFwdINS6_IJSA_SA_SB_EEES9_SD_SF_Li256ELb1ELb1ELb0ELb0EEENS1_36VarlenDynamicPersistentTileSchedulerILi128ELi176ELi256ELi128ELb0ELb1ELb1ELb0ELb1ELb1EEEEEEEEEvNT_6ParamsE)
        .other          _ZN7cutlass13device_kernelIN5flash11enable_sm90INS1_16FlashAttnFwdSm90INS1_25CollectiveMainloopFwdSm90ILi2EN4cute5tupleIJNS5_1CILi1EEES8_S8_EEENS6_IJNS7_ILi128EEENS7_ILi176EEESA_EEELi128ENS_10bfloat16_tEfNS_4arch4Sm90ELb0ELb0ELb0ELb1ELb0ELb1ELb0ELb1ELb1ELb1ELb0ELb0EEENS1_21CollectiveEpilogueFwdINS6_IJSA_SA_SB_EEES9_SD_SF_Li256ELb1ELb1ELb0ELb0EEENS1_36VarlenDynamicPersistentTileSchedulerILi128ELi176ELi256ELi128ELb0ELb1ELb1ELb0ELb1ELb1EEEEEEEEEvNT_6ParamsE,@"STO_CUDA_ENTRY STV_DEFAULT"
_ZN7cutlass13device_kernelIN5flash11enable_sm90INS1_16FlashAttnFwdSm90INS1_25CollectiveMainloopFwdSm90ILi2EN4cute5tupleIJNS5_1CILi1EEES8_S8_EEENS6_IJNS7_ILi128EEENS7_ILi176EEESA_EEELi128ENS_10bfloat16_tEfNS_4arch4Sm90ELb0ELb0ELb0ELb1ELb0ELb1ELb0ELb1ELb1ELb1ELb0ELb0EEENS1_21CollectiveEpilogueFwdINS6_IJSA_SA_SB_EEES9_SD_SF_Li256ELb1ELb1ELb0ELb0EEENS1_36VarlenDynamicPersistentTileSchedulerILi128ELi176ELi256ELi128ELb0ELb1ELb1ELb0ELb1ELb1EEEEEEEEEvNT_6ParamsE:
        /* <DEDUP_REMOVED lines=12> */
[----:B------:R-:W-:Y:S02]  /*00c0*/  UIADD3 UR10, UP2, UR4, 0x570, URZ ;  /* 0x00000570040a7890 */ /* 0x000fe4000ff5e03f */
[----:B------:R-:W-:Y:S02]  /*00d0*/  UIADD3 UR4, UP3, UR4, 0x670, URZ ;  /* 0x0000067004047890 */ /* 0x000fe4000ff7e03f */
[----:B------:R-:W-:-:S02]  /*00e0*/  UIADD3.X UR7, URZ, UR5, URZ, UP0, !UPT ;  /* 0x000000053f077290 */ /* 0x000fc400087fe43f */
[----:B------:R-:W-:Y:S02]  /*00f0*/  UIADD3.X UR9, URZ, UR5, URZ, UP1, !UPT ;  /* 0x000000053f097290 */ /* 0x000fe40008ffe43f */
[----:B------:R-:W-:Y:S02]  /*0100*/  UIADD3.X UR11, URZ, UR5, URZ, UP2, !UPT ;  /* 0x000000053f0b7290 */ /* 0x000fe400097fe43f */
[----:B------:R-:W-:-:S03]  /*0110*/  UIADD3.X UR5, URZ, UR5, URZ, UP3, !UPT ;  /* 0x000000053f057290 */ /* 0x000fc60009ffe43f */
[----:B------:R0:W-:Y:S02]  /*0120*/  UTMACCTL.PF [UR6] ;  /* 0x00000000060079b9 */ /* 0x0001e40008040000 */
[----:B------:R0:W-:Y:S02]  /*0130*/  UTMACCTL.PF [UR8] ;  /* 0x00000000080079b9 */ /* 0x0001e40008040000 */
[----:B------:R0:W-:Y:S02]  /*0140*/  UTMACCTL.PF [UR10] ;  /* 0x000000000a0079b9 */ /* 0x0001e40008040000 */
[----:B------:R0:W-:Y:S02]  /*0150*/  UTMACCTL.PF [UR4] ;  /* 0x00000000040079b9 */ /* 0x0001e40008040000 */
[----:B0-----:R-:W-:Y:S01]  /*0160*/  NOP ;  /* 0x0000000000007918 */ /* 0x001fe20000000000 */
.L_x_594:
[----:B------:R-:W-:Y:S05]  /*0170*/  BSYNC B0 ;  /* 0x0000000000007941 */ /* 0x000fea0003800000 */
.L_x_593:
        /* <DEDUP_REMOVED lines=40> */
.L_x_595:
        /* <DEDUP_REMOVED lines=22> */
.L_x_596:
        /* <DEDUP_REMOVED lines=18> */
.L_x_597:
        /* <DEDUP_REMOVED lines=22> */
.L_x_598:
        /* <DEDUP_REMOVED lines=22> */
.L_x_599:
[----:B--2---:R-:W-:Y:S01]  /*0940*/  ISETP.NE.AND P0, PT, R3, RZ, PT ;  /* 0x000000ff0300720c */ /* 0x004fe20003f05270 */
[----:B------:R-:W-:Y:S01]  /*0950*/  IMAD.MOV.U32 R3, RZ, RZ, 0x1 ;  /* 0x00000001ff037424 */ /* 0x000fe200078e00ff */
[----:B------:R-:W-:Y:S01]  /*0960*/  NOP ;  /* 0x0000000000007918 */ /* 0x000fe20000000000 */
[----:B------:R-:W-:Y:S03]  /*0970*/  BSSY B9, `(.L_x_600) ;  /* 0x00025c1000097945 */ /* 0x000fe60003800000 */
[----:B------:R-:W-:-:S05]  /*0980*/  SEL R3, R3, 0x2, !P0 ;  /* 0x0000000203037807 */ /* 0x000fca0004000000 */
[----:B------:R2:W-:Y:S01]  /*0990*/  STL [R1+0x68], R3 ;  /* 0x0000680301007387 */ /* 0x0005e20000100800 */
[----:B01-34-:R-:W-:Y:S06]  /*09a0*/  BAR.SYNC.DEFER_BLOCKING 0x0 ;  /* 0x0000000000007b1d */ /* 0x01bfec0000010000 */
[----:B------:R-:W-:Y:S05]  /*09b0*/  @!P0 BRA `(.L_x_601) ;  /* 0x000001e800948947 */ /* 0x000fea0003800000 */
.L_x_602:
[----:B------:R-:W-:-:S08]  /*09c0*/  NOP ;  /* 0x0000000000007918 */ /* 0x000fd00000000000 */
[----:B------:R-:W0:Y:S02]  /*09d0*/  USETMAXREG.TRY_ALLOC.CTAPOOL UP0, 0xf0 ;  /* 0x000000f0000079c8 */ /* 0x000e240008000600 */
[----:B0-----:R-:W-:-:S13]  /*09e0*/  PLOP3.LUT P0, PT, PT, PT, UP0, 0x80, 0x0 ;  /* 0x000000000000781c */ /* 0x001fda0003f0f008 */
[----:B------:R-:W-:Y:S05]  /*09f0*/  @!P0 BRA `(.L_x_602) ;  /* 0xfffffffc00f08947 */ /* 0x000fea000383ffff */
[----:B--2---:R-:W2:Y:S01]  /*0a00*/  LDL.LU R3, [R1+0x4] ;  /* 0x0000040001037983 */ /* 0x004ea20000300800 */
[----:B------:R-:W-:Y:S01]  /*0a10*/  SHF.R.U32.HI R2, RZ, 0x7, R0 ;  /* 0x00000007ff027819 */ /* 0x000fe20000011600 */
[----:B------:R-:W0:Y:S01]  /*0a20*/  S2UR UR5, SR_CgaCtaId ;  /* 0x00000000000579c3 */ /* 0x000e220000008800 */
[----:B------:R-:W-:-:S07]  /*0a30*/  UMOV UR4, 0x400 ;  /* 0x0000040000047882 */ /* 0x000fce0000000000 */
[----:B------:R-:W-:Y:S06]  /*0a40*/  BAR.ARV 0x8, 0x180 ;  /* 0x0206000000007b1d */ /* 0x000fec0000002000 */
[----:B------:R-:W-:-:S13]  /*0a50*/  ISETP.NE.AND P0, PT, R2, 0x1, PT ;  /* 0x000000010200780c */ /* 0x000fda0003f05270 */
[----:B------:R-:W-:Y:S06]  /*0a60*/  @!P0 BAR.ARV 0x9, 0x100 ;  /* 0x0244000000008b1d */ /* 0x000fec0000002000 */
[----:B0-----:R-:W-:Y:S02]  /*0a70*/  ULEA UR4, UR5, UR4, 0x18 ;  /* 0x0000000405047291 */ /* 0x001fe4000f8ec03f */
[----:B------:R-:W-:Y:S04]  /*0a80*/  BAR.SYNC.DEFER_BLOCKING 0x5, 0x180 ;  /* 0x0146000000007b1d */ /* 0x000fe80000010000 */
[----:B------:R-:W-:-:S02]  /*0a90*/  IMAD.U32 R2, RZ, RZ, UR4 ;  /* 0x00000004ff027e24 */ /* 0x000fc4000f8e00ff */
[----:B------:R-:W-:-:S03]  /*0aa0*/  ULDC UR4, c[0x0][0xc3c] ;  /* 0x00030f0000047ab9 */ /* 0x000fc60000000800 */
[----:B------:R-:W0:Y:S01]  /*0ab0*/  LDS.128 R124, [R2+0x348d0] ;  /* 0x0348d000027c7984 */ /* 0x000e220000000c00 */
[----:B------:R-:W-:Y:S06]  /*0ac0*/  BAR.ARV 0x4, 0x180 ;  /* 0x0106000000007b1d */ /* 0x000fec0000002000 */
[----:B--2---:R-:W-:-:S04]  /*0ad0*/  LOP3.LUT R3, R3, 0xffffffdf, RZ, 0xc0, !PT ;  /* 0xffffffdf03037812 */ /* 0x004fc800078ec0ff */
[----:B------:R-:W-:Y:S02]  /*0ae0*/  @P0 LOP3.LUT R3, R3, 0x20, RZ, 0xfc, !PT ;  /* 0x0000002003030812 */ /* 0x000fe400078efcff */
[----:B0-----:R-:W-:-:S03]  /*0af0*/  ISETP.GE.AND P0, PT, R127, UR4, PT ;  /* 0x000000047f007c0c */ /* 0x001fc6000bf06270 */
[----:B------:R0:W-:Y:S10]  /*0b00*/  STL [R1+0x4], R3 ;  /* 0x0000040301007387 */ /* 0x0001f40000100800 */
[----:B0-----:R-:W-:Y:S05]  /*0b10*/  @P0 BRA `(.L_x_603) ;  /* 0x0000025800980947 */ /* 0x001fea0003800000 */
[----:B------:R-:W2:Y:S01]  /*0b20*/  LDL R15, [R1+0x68] ;  /* 0x00006800010f7983 */ /* 0x000ea20000100800 */
[----:B------:R-:W-:Y:S01]  /*0b30*/  VIADD R13, R0, 0xffffff80 ;  /* 0xffffff80000d7836 */ /* 0x000fe20000000000 */
[----:B------:R-:W-:Y:S01]  /*0b40*/  CS2R R222, SRZ ;  /* 0x0000000000de7805 */ /* 0x000fe2000001ff00 */
[----:B------:R-:W-:Y:S02]  /*0b50*/  IMAD.MOV.U32 R23, RZ, RZ, RZ ;  /* 0x000000ffff177224 */ /* 0x000fe400078e00ff */
[----:B------:R-:W-:Y:S01]  /*0b60*/  IMAD.MOV.U32 R233, RZ, RZ, RZ ;  /* 0x000000ffffe97224 */ /* 0x000fe200078e00ff */
[----:B------:R-:W-:-:S04]  /*0b70*/  SHF.R.S32.HI R0, RZ, 0x1f, R13 ;  /* 0x0000001fff007819 */ /* 0x000fc8000001140d */
[CC--:B------:R-:W-:Y:S02]  /*0b80*/  LEA.HI R3, R0.reuse, R13.reuse, RZ, 0x7 ;  /* 0x0000000d00037211 */ /* 0x0c0fe400078f38ff */
[CC--:B------:R-:W-:Y:S02]  /*0b90*/  LEA.HI R5, R0.reuse, R13.reuse, RZ, 0x5 ;  /* 0x0000000d00057211 */ /* 0x0c0fe400078f28ff */
[----:B------:R-:W-:Y:S02]  /*0ba0*/  LOP3.LUT R4, R3, 0xffffff80, RZ, 0xc0, !PT ;  /* 0xffffff8003047812 */ /* 0x000fe400078ec0ff */
[----:B------:R-:W-:Y:S01]  /*0bb0*/  SHF.R.S32.HI R14, RZ, 0x7, R3 ;  /* 0x00000007ff0e7819 */ /* 0x000fe20000011403 */
[----:B------:R-:W-:Y:S01]  /*0bc0*/  IMAD.SHL.U32 R6, R5, 0x20, RZ ;  /* 0x0000002005067824 */ /* 0x000fe200078e00ff */
[CC--:B------:R-:W-:Y:S01]  /*0bd0*/  LEA.HI R12, R0.reuse, R13.reuse, RZ, 0x2 ;  /* 0x0000000d000c7211 */ /* 0x0c0fe200078f10ff */
[----:B------:R-:W-:Y:S01]  /*0be0*/  IMAD.IADD R16, R13, 0x1, -R4 ;  /* 0x000000010d107824 */ /* 0x000fe200078e0a04 */
[----:B------:R-:W-:-:S02]  /*0bf0*/  LEA.HI R4, R0, R13, RZ, 0x4 ;  /* 0x0000000d00047211 */ /* 0x000fc400078f20ff */
[----:B------:R-:W-:Y:S02]  /*0c00*/  LEA.HI R3, R3, R14, RZ, 0x1 ;  /* 0x0000000e03037211 */ /* 0x000fe400078f08ff */
[----:B------:R-:W-:Y:S02]  /*0c10*/  SHF.R.S32.HI R8, RZ, 0x1f, R16 ;  /* 0x0000001fff087819 */ /* 0x000fe40000011410 */
[----:B------:R-:W-:Y:S02]  /*0c20*/  SHF.R.S32.HI R7, RZ, 0x4, R4 ;  /* 0x00000004ff077819 */ /* 0x000fe40000011404 */
[----:B------:R-:W-:Y:S02]  /*0c30*/  LEA.HI R9, R8, R16, RZ, 0x2 ;  /* 0x0000001008097211 */ /* 0x000fe400078f10ff */
[----:B------:R-:W-:Y:S02]  /*0c40*/  LOP3.LUT R5, R4, 0x3fffff0, RZ, 0xc0, !PT ;  /* 0x03fffff004057812 */ /* 0x000fe400078ec0ff */
[----:B------:R-:W-:-:S02]  /*0c50*/  SHF.R.S32.HI R10, RZ, 0x2, R9 ;  /* 0x00000002ff0a7819 */ /* 0x000fc40000011409 */
[----:B------:R-:W-:Y:S01]  /*0c60*/  SHF.R.S32.HI R11, RZ, 0x1f, R9 ;  /* 0x0000001fff0b7819 */ /* 0x000fe20000011409 */
[----:B------:R-:W-:Y:S01]  /*0c70*/  IMAD.IADD R5, R13, 0x1, -R5 ;  /* 0x000000010d057824 */ /* 0x000fe200078e0a05 */
[----:B------:R-:W-:Y:S02]  /*0c80*/  LEA.HI R8, R8, R16, RZ, 0x5 ;  /* 0x0000001008087211 */ /* 0x000fe400078f28ff */
[----:B------:R-:W-:Y:S02]  /*0c90*/  LEA.HI R11, R11, R10, RZ, 0x3 ;  /* 0x0000000a0b0b7211 */ /* 0x000fe400078f18ff */
[----:B------:R-:W-:Y:S02]  /*0ca0*/  LEA.HI R4, R4, R7, RZ, 0x1 ;  /* 0x0000000704047211 */ /* 0x000fe400078f08ff */
[----:B------:R-:W-:Y:S02]  /*0cb0*/  LOP3.LUT R11, R11, 0xfffffff8, RZ, 0xc0, !PT ;  /* 0xfffffff80b0b7812 */ /* 0x000fe400078ec0ff */
[----:B------:R-:W-:-:S02]  /*0cc0*/  SHF.R.S32.HI R8, RZ, 0x5, R8 ;  /* 0x00000005ff087819 */ /* 0x000fc40000011408 */
[----:B------:R-:W-:Y:S01]  /*0cd0*/  LOP3.LUT R3, R3, 0x3fffffe, RZ, 0xc0, !PT ;  /* 0x03fffffe03037812 */ /* 0x000fe200078ec0ff */
[----:B------:R-:W-:Y:S01]  /*0ce0*/  IMAD.IADD R11, R10, 0x1, -R11 ;  /* 0x000000010a0b7824 */ /* 0x000fe200078e0a0b */
[----:B------:R-:W-:Y:S01]  /*0cf0*/  LOP3.LUT R6, R6, 0xfffffc00, RZ, 0xc0, !PT ;  /* 0xfffffc0006067812 */ /* 0x000fe200078ec0ff */
[----:B------:R-:W-:Y:S01]  /*0d00*/  IMAD.MOV.U32 R10, RZ, RZ, -0x2 ;  /* 0xfffffffeff0a7424 */ /* 0x000fe200078e00ff */
[----:B------:R-:W-:Y:S01]  /*0d10*/  LOP3.LUT R4, R4, 0x1ffffffe, RZ, 0xc0, !PT ;  /* 0x1ffffffe04047812 */ /* 0x000fe200078ec0ff */
[----:B------:R-:W-:Y:S01]  /*0d20*/  IMAD R8, R8, 0x10, R11 ;  /* 0x0000001008087824 */ /* 0x000fe200078e020b */
[----:B------:R-:W-:Y:S01]  /*0d30*/  LOP3.LUT R9, R9, 0x7ffffffc, RZ, 0xc0, !PT ;  /* 0x7ffffffc09097812 */ /* 0x000fe200078ec0ff */
[----:B------:R-:W-:Y:S01]  /*0d40*/  IMAD.IADD R3, R14, 0x1, -R3 ;  /* 0x000000010e037824 */ /* 0x000fe200078e0a03 */
[----:B------:R-:W-:Y:S01]  /*0d50*/  LOP3.LUT R12, R12, 0xfffffffc, RZ, 0xc0, !PT ;  /* 0xfffffffc0c0c7812 */ /* 0x000fe200078ec0ff */
[----:B------:R-:W-:Y:S02]  /*0d60*/  IMAD R5, R5, 0x40, R6 ;  /* 0x0000004005057824 */ /* 0x000fe400078e0206 */
[----:B------:R-:W-:-:S02]  /*0d70*/  IMAD.IADD R4, R7, 0x1, -R4 ;  /* 0x0000000107047824 */ /* 0x000fc400078e0a04 */
[----:B------:R-:W-:Y:S02]  /*0d80*/  IMAD.IADD R9, R16, 0x1, -R9 ;  /* 0x0000000110097824 */ /* 0x000fe400078e0a09 */
[----:B------:R-:W-:Y:S01]  /*0d90*/  IMAD R14, R3, 0x40, R8 ;  /* 0x00000040030e7824 */ /* 0x000fe200078e0208 */
[-C--:B------:R-:W-:Y:S01]  /*0da0*/  LEA.HI R3, R0, R13.reuse, RZ, 0x6 ;  /* 0x0000000d00037211 */ /* 0x080fe200078f30ff */
[----:B------:R-:W-:Y:S01]  /*0db0*/  IMAD R5, R4, 0x8, R5 ;  /* 0x0000000804057824 */ /* 0x000fe200078e0205 */
[----:B------:R-:W-:Y:S01]  /*0dc0*/  LEA.HI R0, R0, R13, RZ, 0x3 ;  /* 0x0000000d00007211 */ /* 0x000fe200078f18ff */
[----:B------:R-:W-:Y:S02]  /*0dd0*/  IMAD R4, R9, R10, 0xb0 ;  /* 0x000000b009047424 */ /* 0x000fe400078e020a */
[----:B------:R-:W-:Y:S01]  /*0de0*/  IMAD.IADD R12, R13, 0x1, -R12 ;  /* 0x000000010d0c7824 */ /* 0x000fe200078e0a0c */
[----:B------:R-:W-:Y:S01]  /*0df0*/  STL [R1+0x90], R5 ;  /* 0x0000900501007387 */ /* 0x000fe20000100800 */
[----:B------:R-:W-:-:S03]  /*0e00*/  SHF.R.S32.HI R22, RZ, 0x3, R0 ;  /* 0x00000003ff167819 */ /* 0x000fc60000011400 */
[----:B------:R0:W-:Y:S01]  /*0e10*/  STL [R1+0x88], R4 ;  /* 0x0000880401007387 */ /* 0x0001e20000100800 */
[----:B------:R-:W-:Y:S01]  /*0e20*/  LEA.HI R6, R12, R12, RZ, 0x1 ;  /* 0x0000000c0c067211 */ /* 0x000fe200078f08ff */
[C---:B------:R-:W-:Y:S02]  /*0e30*/  VIADD R28, R22.reuse, 0x20 ;  /* 0x00000020161c7836 */ /* 0x040fe40000000000 */
[----:B------:R-:W-:Y:S01]  /*0e40*/  VIADD R27, R22, 0x40 ;  /* 0x00000040161b7836 */ /* 0x000fe20000000000 */
[----:B------:R-:W-:Y:S01]  /*0e50*/  LOP3.LUT R7, R6, 0x1ffffffe, RZ, 0xc0, !PT ;  /* 0x1ffffffe06077812 */ /* 0x000fe200078ec0ff */
[C---:B------:R-:W-:Y:S01]  /*0e60*/  VIADD R26, R22.reuse, 0x60 ;  /* 0x00000060161a7836 */ /* 0x040fe20000000000 */
[----:B------:R-:W-:Y:S01]  /*0e70*/  STL [R1+0x84], R14 ;  /* 0x0000840e01007387 */ /* 0x000fe20000100800 */
[----:B------:R-:W-:Y:S01]  /*0e80*/  VIADD R25, R22, 0x80 ;  /* 0x0000008016197836 */ /* 0x000fe20000000000 */
[----:B------:R-:W-:Y:S01]  /*0e90*/  SHF.R.S32.HI R6, RZ, 0x1f, R27 ;  /* 0x0000001fff067819 */ /* 0x000fe2000001141b */
[----:B0-----:R-:W-:Y:S01]  /*0ea0*/  IMAD.SHL.U32 R4, R3, 0x8, RZ ;  /* 0x0000000803047824 */ /* 0x001fe200078e00ff */
[----:B------:R-:W-:Y:S01]  /*0eb0*/  LOP3.LUT R3, R0, 0xfffffff8, RZ, 0xc0, !PT ;  /* 0xfffffff800037812 */ /* 0x000fe200078ec0ff */
[C---:B------:R-:W-:Y:S01]  /*0ec0*/  IMAD.SHL.U32 R0, R22.reuse, 0x40, RZ ;  /* 0x0000004016007824 */ /* 0x040fe200078e00ff */
[----:B------:R-:W-:Y:S01]  /*0ed0*/  SHF.R.S32.HI R9, RZ, 0x1f, R26 ;  /* 0x0000001fff097819 */ /* 0x000fe2000001141a */
[----:B------:R-:W-:Y:S01]  /*0ee0*/  VIADD R24, R22, 0xa0 ;  /* 0x000000a016187836 */ /* 0x000fe20000000000 */
[----:B------:R-:W-:Y:S01]  /*0ef0*/  LOP3.LUT R20, R4, 0xfffffe00, RZ, 0xc0, !PT ;  /* 0xfffffe0004147812 */ /* 0x000fe200078ec0ff */
[----:B------:R-:W-:Y:S01]  /*0f00*/  IMAD.IADD R18, R13, 0x1, -R3 ;  /* 0x000000010d127824 */ /* 0x000fe200078e0a03 */
[----:B------:R-:W-:Y:S01]  /*0f10*/  SHF.R.S32.HI R4, RZ, 0x1f, R28 ;  /* 0x0000001fff047819 */ /* 0x000fe2000001141c */
[----:B------:R-:W-:Y:S01]  /*0f20*/  IMAD.SHL.U32 R5, R27, 0x40, RZ ;  /* 0x000000401b057824 */ /* 0x000fe200078e00ff */
[----:B------:R-:W-:Y:S01]  /*0f30*/  SHF.R.S32.HI R3, RZ, 0x1f, R22 ;  /* 0x0000001fff037819 */ /* 0x000fe20000011416 */
[----:B------:R-:W-:Y:S01]  /*0f40*/  IMAD.SHL.U32 R16, R18, 0x8, RZ ;  /* 0x0000000812107824 */ /* 0x000fe200078e00ff */
[----:B------:R-:W-:Y:S01]  /*0f50*/  LOP3.LUT R3, R0, 0x1c0, RZ, 0xc0, !PT ;  /* 0x000001c000037812 */ /* 0x000fe200078ec0ff */
[----:B------:R-:W-:Y:S01]  /*0f60*/  IMAD.SHL.U32 R0, R28, 0x40, RZ ;  /* 0x000000401c007824 */ /* 0x000fe200078e00ff */
[----:B------:R-:W-:Y:S01]  /*0f70*/  LEA.HI R4, R4, R28, RZ, 0x3 ;  /* 0x0000001c04047211 */ /* 0x000fe200078f18ff */
[----:B------:R-:W-:Y:S01]  /*0f80*/  IMAD.SHL.U32 R8, R26, 0x40, RZ ;  /* 0x000000401a087824 */ /* 0x000fe200078e00ff */
[----:B------:R-:W-:Y:S01]  /*0f90*/  SHF.R.S32.HI R11, RZ, 0x1f, R25 ;  /* 0x0000001fff0b7819 */ /* 0x000fe20000011419 */
[----:B------:R-:W-:Y:S01]  /*0fa0*/  IMAD.IADD R7, R12, 0x1, -R7 ;  /* 0x000000010c077824 */ /* 0x000fe200078e0a07 */
[----:B------:R-:W-:Y:S01]  /*0fb0*/  SHF.R.U32.HI R21, RZ, 0x3, R3 ;  /* 0x00000003ff157819 */ /* 0x000fe20000011603 */
[----:B------:R-:W-:Y:S01]  /*0fc0*/  IMAD.SHL.U32 R4, R4, 0x40, RZ ;  /* 0x0000004004047824 */ /* 0x000fe200078e00ff */
[----:B------:R-:W-:Y:S01]  /*0fd0*/  LEA.HI R6, R6, R27, RZ, 0x3 ;  /* 0x0000001b06067211 */ /* 0x000fe200078f18ff */
[----:B------:R-:W-:Y:S01]  /*0fe0*/  IMAD.SHL.U32 R10, R25, 0x40, RZ ;  /* 0x00000040190a7824 */ /* 0x000fe200078e00ff */
[----:B------:R-:W-:Y:S01]  /*0ff0*/  LOP3.LUT R3, R3, 0x38, R16, 0xf8, !PT ;  /* 0x0000003803037812 */ /* 0x000fe200078ef810 */
[----:B------:R-:W-:Y:S01]  /*1000*/  IMAD.SHL.U32 R12, R24, 0x40, RZ ;  /* 0x00000040180c7824 */ /* 0x000fe200078e00ff */
[----:B------:R-:W-:Y:S01]  /*1010*/  SHF.R.S32.HI R13, RZ, 0x1f, R24 ;  /* 0x0000001fff0d7819 */ /* 0x000fe20000011418 */
[----:B------:R-:W-:Y:S01]  /*1020*/  IMAD.SHL.U32 R6, R6, 0x40, RZ ;  /* 0x0000004006067824 */ /* 0x000fe200078e00ff */
[----:B------:R-:W-:Y:S01]  /*1030*/  LEA.HI R9, R9, R26, RZ, 0x3 ;  /* 0x0000001a09097211 */ /* 0x000fe200078f18ff */
[----:B------:R-:W-:Y:S01]  /*1040*/  STL [R1+0x6c], RZ ;  /* 0x00006cff01007387 */ /* 0x000fe20000100800 */
[----:B------:R-:W-:Y:S01]  /*1050*/  LOP3.LUT R0, R0, 0x1c0, RZ, 0xc0, !PT ;  /* 0x000001c000007812 */ /* 0x000fe200078ec0ff */
[----:B------:R-:W-:Y:S01]  /*1060*/  IMAD.SHL.U32 R18, R18, 0x4, RZ ;  /* 0x0000000412127824 */ /* 0x000fe200078e00ff */
[----:B------:R-:W-:Y:S01]  /*1070*/  LEA.HI R11, R11, R25, RZ, 0x3 ;  /* 0x000000190b0b7211 */ /* 0x000fe200078f18ff */
[----:B------:R-:W-:Y:S01]  /*1080*/  IMAD.SHL.U32 R9, R9, 0x40, RZ ;  /* 0x0000004009097824 */ /* 0x000fe200078e00ff */
[----:B------:R-:W-:Y:S01]  /*1090*/  LOP3.LUT R3, R20, R3, R21, 0xf6, !PT ;  /* 0x0000000314037212 */ /* 0x000fe200078ef615 */
[----:B------:R-:W-:Y:S01]  /*10a0*/  VIADD R220, R18, 0x20 ;  /* 0x0000002012dc7836 */ /* 0x000fe20000000000 */
[----:B------:R-:W-:Y:S01]  /*10b0*/  LEA.HI R13, R13, R24, RZ, 0x3 ;  /* 0x000000180d0d7211 */ /* 0x000fe200078f18ff */
[----:B------:R-:W-:Y:S01]  /*10c0*/  IMAD.SHL.U32 R11, R11, 0x40, RZ ;  /* 0x000000400b0b7824 */ /* 0x000fe200078e00ff */
[----:B------:R-:W-:Y:S01]  /*10d0*/  LOP3.LUT R5, R5, 0x1c0, RZ, 0xc0, !PT ;  /* 0x000001c005057812 */ /* 0x000fe200078ec0ff */
[----:B------:R-:W-:Y:S01]  /*10e0*/  VIADD R221, R16, 0x40 ;  /* 0x0000004010dd7836 */ /* 0x000fe20000000000 */
[----:B------:R-:W-:Y:S01]  /*10f0*/  SHF.R.U32.HI R20, RZ, 0x3, R0 ;  /* 0x00000003ff147819 */ /* 0x000fe20000011600 */
[----:B------:R-:W-:Y:S01]  /*1100*/  IMAD.SHL.U32 R13, R13, 0x40, RZ ;  /* 0x000000400d0d7824 */ /* 0x000fe200078e00ff */
[----:B------:R-:W-:-:S02]  /*1110*/  LOP3.LUT R8, R8, 0x1c0, RZ, 0xc0, !PT ;  /* 0x000001c008087812 */ /* 0x000fc400078ec0ff */
[----:B------:R-:W-:Y:S02]  /*1120*/  LOP3.LUT R0, R0, 0x38, R16, 0xf8, !PT ;  /* 0x0000003800007812 */ /* 0x000fe400078ef810 */
[----:B------:R-:W-:Y:S02]  /*1130*/  LOP3.LUT R4, R4, 0xfffffe00, RZ, 0xc0, !PT ;  /* 0xfffffe0004047812 */ /* 0x000fe400078ec0ff */
[----:B------:R-:W-:Y:S02]  /*1140*/  LOP3.LUT R24, R10, 0x1c0, RZ, 0xc0, !PT ;  /* 0x000001c00a187812 */ /* 0x000fe400078ec0ff */
[----:B------:R-:W-:Y:S02]  /*1150*/  LOP3.LUT R10, R12, 0x1c0, RZ, 0xc0, !PT ;  /* 0x000001c00c0a7812 */ /* 0x000fe400078ec0ff */
[----:B------:R-:W-:Y:S02]  /*1160*/  LOP3.LUT R6, R6, 0xfffffe00, RZ, 0xc0, !PT ;  /* 0xfffffe0006067812 */ /* 0x000fe400078ec0ff */
[----:B------:R-:W-:-:S02]  /*1170*/  SHF.R.U32.HI R12, RZ, 0x3, R5 ;  /* 0x00000003ff0c7819 */ /* 0x000fc40000011605 */
[----:B------:R-:W-:Y:S02]  /*1180*/  SHF.R.U32.HI R10, RZ, 0x3, R8 ;  /* 0x00000003ff0a7819 */ /* 0x000fe40000011608 */
[----:B------:R-:W-:Y:S02]  /*1190*/  LOP3.LUT R0, R4, R0, R20, 0xf6, !PT ;  /* 0x0000000004007212 */ /* 0x000fe400078ef614 */
[----:B------:R-:W-:Y:S02]  /*11a0*/  SHF.R.S32.HI R17, RZ, 0x1f, R16 ;  /* 0x0000001fff117819 */ /* 0x000fe40000011410 */
[----:B--2---:R-:W-:Y:S01]  /*11b0*/  LOP3.LUT R224, R15, 0x1, RZ, 0xfc, !PT ;  /* 0x000000010fe07812 */ /* 0x004fe200078efcff */
[----:B------:R-:W-:-:S04]  /*11c0*/  VIADD R15, R2, 0x16400 ;  /* 0x00016400020f7836 */ /* 0x000fc80000000000 */
[----:B------:R-:W-:Y:S01]  /*11d0*/  IMAD R0, R0, 0x2, R15 ;  /* 0x0000000200007824 */ /* 0x000fe200078e020f */
[----:B------:R-:W-:Y:S04]  /*11e0*/  STL [R1+0x74], R15 ;  /* 0x0000740f01007387 */ /* 0x000fe80000100800 */
[----:B------:R0:W-:Y:S04]  /*11f0*/  STL [R1+0x3c], R3 ;  /* 0x00003c0301007387 */ /* 0x0001e80000100800 */
[----:B------:R-:W-:Y:S04]  /*1200*/  STL [R1+0x4c], R4 ;  /* 0x00004c0401007387 */ /* 0x000fe80000100800 */
[----:B------:R1:W-:Y:S01]  /*1210*/  STL [R1+0x48], R6 ;  /* 0x0000480601007387 */ /* 0x0003e20000100800 */
[----:B0-----:R-:W-:-:S02]  /*1220*/  LOP3.LUT R3, R5, 0x38, R16, 0xf8, !PT ;  /* 0x0000003805037812 */ /* 0x001fc400078ef810 */
[----:B------:R-:W-:Y:S02]  /*1230*/  LOP3.LUT R5, R8, 0x38, R16, 0xf8, !PT ;  /* 0x0000003808057812 */ /* 0x000fe400078ef810 */
[----:B------:R-:W-:Y:S02]  /*1240*/  LOP3.LUT R8, R9, 0xfffffe00, RZ, 0xc0, !PT ;  /* 0xfffffe0009087812 */ /* 0x000fe400078ec0ff */
[----:B------:R-:W-:Y:S02]  /*1250*/  LOP3.LUT R9, R11, 0xfffffe00, RZ, 0xc0, !PT ;  /* 0xfffffe000b097812 */ /* 0x000fe400078ec0ff */
[----:B------:R-:W-:Y:S02]  /*1260*/  LOP3.LUT R3, R6, R3, R12, 0xf6, !PT ;  /* 0x0000000306037212 */ /* 0x000fe400078ef60c */
[----:B-1----:R-:W-:Y:S01]  /*1270*/  LOP3.LUT R6, R13, 0xfffffe00, RZ, 0xc0, !PT ;  /* 0xfffffe000d067812 */ /* 0x002fe200078ec0ff */
[----:B------:R-:W-:Y:S01]  /*1280*/  STL [R1+0x5c], R9 ;  /* 0x00005c0901007387 */ /* 0x000fe20000100800 */
[----:B------:R-:W-:Y:S01]  /*1290*/  LOP3.LUT R5, R8, R5, R10, 0xf6, !PT ;  /* 0x0000000508057212 */ /* 0x000fe200078ef60a */
[----:B------:R-:W-:-:S02]  /*12a0*/  IMAD R4, R3, 0x2, R15 ;  /* 0x0000000203047824 */ /* 0x000fc400078e020f */
[----:B------:R-:W-:Y:S02]  /*12b0*/  STL [R1+0x40], R8 ;  /* 0x0000400801007387 */ /* 0x000fe40000100800 */
[----:B------:R-:W-:Y:S02]  /*12c0*/  IMAD R3, R5, 0x2, R15 ;  /* 0x0000000205037824 */ /* 0x000fe400078e020f */
[----:B------:R-:W-:Y:S04]  /*12d0*/  STL [R1+0x58], R6 ;  /* 0x0000580601007387 */ /* 0x000fe80000100800 */
[----:B------:R0:W-:Y:S04]  /*12e0*/  STL [R1+0x80], R0 ;  /* 0x0000800001007387 */ /* 0x0001e80000100800 */
[----:B------:R1:W-:Y:S01]  /*12f0*/  STL [R1+0x7c], R4 ;  /* 0x00007c0401007387 */ /* 0x0003e20000100800 */
[----:B0-----:R-:W-:-:S05]  /*1300*/  IMAD R0, R7, 0x8, R14 ;  /* 0x0000000807007824 */ /* 0x001fca00078e020e */
[----:B------:R1:W-:Y:S04]  /*1310*/  STL [R1+0x8c], R0 ;  /* 0x00008c0001007387 */ /* 0x0003e80000100800 */
[----:B------:R1:W-:Y:S02]  /*1320*/  STL [R1+0x78], R3 ;  /* 0x0000780301007387 */ /* 0x0003e40000100800 */
.L_x_821:
[----:B01----:R-:W0:Y:S01]  /*1330*/  LDC.64 R4, c[0x0][0xc88] ;  /* 0x00032200ff047b82 */ /* 0x003e220000000a00 */
[----:B------:R-:W-:Y:S01]  /*1340*/  ULDC.64 UR4, c[0x0][0x208] ;  /* 0x0000820000047ab9 */ /* 0x000fe20000000a00 */
[----:B0-----:R-:W-:-:S05]  /*1350*/  IMAD.WIDE R4, R127, 0x4, R4 ;  /* 0x000000047f047825 */ /* 0x001fca00078e0204 */
[----:B--2---:R-:W2:Y:S01]  /*1360*/  LDG.E R10, desc[UR4][R4.64] ;  /* 0x00000004040a7981 */ /* 0x004ea2000c1e1900 */
[----:B------:R-:W-:Y:S05]  /*1370*/  YIELD ;  /* 0x0000000000007946 */ /* 0x000fea0003800000 */
[----:B------:R-:W-:Y:S01]  /*1380*/  ULDC.64 UR4, c[0x0][0xa28] ;  /* 0x00028a0000047ab9 */ /* 0x000fe20000000a00 */
[----:B------:R-:W-:Y:S01]  /*1390*/  ULDC.64 UR8, c[0x0][0xa18] ;  /* 0x0002860000087ab9 */ /* 0x000fe20000000a00 */
[----:B------:R-:W-:Y:S01]  /*13a0*/  ISETP.NE.U32.AND P1, PT, RZ, UR4, PT ;  /* 0x00000004ff007c0c */ /* 0x000fe2000bf25070 */
[----:B------:R-:W-:Y:S01]  /*13b0*/  ULDC.64 UR6, c[0x0][0xa08] ;  /* 0x0002820000067ab9 */ /* 0x000fe20000000a00 */
[----:B------:R-:W-:Y:S01]  /*13c0*/  IMAD.MOV.U32 R3, RZ, RZ, RZ ;  /* 0x000000ffff037224 */ /* 0x000fe200078e00ff */
[----:B------:R-:W-:Y:S01]  /*13d0*/  ISETP.NE.U32.AND P0, PT, RZ, UR6, PT ;  /* 0x00000006ff007c0c */ /* 0x000fe2000bf05070 */
[----:B------:R-:W-:Y:S01]  /*13e0*/  ULDC.64 UR10, c[0x0][0x208] ;  /* 0x00008200000a7ab9 */ /* 0x000fe20000000a00 */
[----:B------:R-:W-:Y:S01]  /*13f0*/  ISETP.NE.AND.EX P1, PT, RZ, UR5, PT, P1 ;  /* 0x00000005ff007c0c */ /* 0x000fe2000bf25310 */
[----:B------:R-:W-:Y:S01]  /*1400*/  IMAD.MOV.U32 R29, RZ, RZ, RZ ;  /* 0x000000ffff1d7224 */ /* 0x000fe200078e00ff */
[----:B------:R-:W-:-:S02]  /*1410*/  ISETP.NE.AND.EX P0, PT, RZ, UR7, PT, P0 ;  /* 0x00000007ff007c0c */ /* 0x000fc4000bf05300 */
[----:B--2---:R-:W-:Y:S01]  /*1420*/  SHF.R.S32.HI R0, RZ, 0x1f, R10 ;  /* 0x0000001fff007819 */ /* 0x004fe2000001140a */
[----:B------:R0:W-:Y:S08]  /*1430*/  STL [R1+0x60], R10 ;  /* 0x0000600a01007387 */ /* 0x0001f00000100800 */
[C---:B------:R-:W-:Y:S01]  /*1440*/  @P1 LEA R6, P2, R10.reuse, UR4, 0x2 ;  /* 0x000000040a061c11 */ /* 0x040fe2000f8410ff */
[C---:B------:R-:W-:Y:S01]  /*1450*/  IMAD.SHL.U32 R28, R10.reuse, 0x4, RZ ;  /* 0x000000040a1c7824 */ /* 0x040fe200078e00ff */
[----:B------:R-:W-:-:S02]  /*1460*/  SHF.L.U64.HI R30, R10, 0x2, R0 ;  /* 0x000000020a1e7819 */ /* 0x000fc40000010200 */
[----:B----4-:R-:W-:Y:S02]  /*1470*/  @P1 LEA.HI.X R7, R10, UR5, R0, 0x2, P2 ;  /* 0x000000050a071c11 */ /* 0x010fe400090f1400 */
[----:B------:R-:W-:Y:S01]  /*1480*/  ISETP.NE.U32.AND P2, PT, RZ, UR8, PT ;  /* 0x00000008ff007c0c */ /* 0x000fe2000bf45070 */
[----:B------:R-:W-:Y:S01]  /*1490*/  ULDC UR4, c[0x0][0x288] ;  /* 0x0000a20000047ab9 */ /* 0x000fe20000000800 */
[----:B------:R-:W-:Y:S01]  /*14a0*/  IADD3 R8, P3, R28, UR6, RZ ;  /* 0x000000061c087c10 */ /* 0x000fe2000ff7e0ff */
[----:B------:R-:W-:Y:S01]  /*14b0*/  IMAD.U32 R160, RZ, RZ, UR4 ;  /* 0x00000004ffa07e24 */ /* 0x000fe2000f8e00ff */
[----:B------:R-:W-:Y:S01]  /*14c0*/  ISETP.NE.AND.EX P2, PT, RZ, UR9, PT, P2 ;  /* 0x00000009ff007c0c */ /* 0x000fe2000bf45320 */
[----:B------:R-:W-:Y:S01]  /*14d0*/  ULDC.64 UR4, c[0x0][0x418] ;  /* 0x0001060000047ab9 */ /* 0x000fe20000000a00 */
[----:B------:R0:W5:Y:S01]  /*14e0*/  @P1 LDG.E R3, desc[UR10][R6.64] ;  /* 0x0000000a06031981 */ /* 0x000162000c1e1900 */
[----:B------:R-:W-:Y:S01]  /*14f0*/  UISETP.NE.U32.AND UP0, UPT, UR4, URZ, UPT ;  /* 0x0000003f0400728c */ /* 0x000fe2000bf05070 */
[----:B------:R-:W-:-:S02]  /*1500*/  IADD3.X R9, R30, UR7, RZ, P3, !PT ;  /* 0x000000071e097c10 */ /* 0x000fc40009ffe4ff */
[----:B------:R-:W-:Y:S01]  /*1510*/  ULDC UR4, c[0x0][0x424] ;  /* 0x0001090000047ab9 */ /* 0x000fe20000000800 */
[----:B------:R-:W-:Y:S02]  /*1520*/  UISETP.NE.AND.EX UP0, UPT, UR5, URZ, UPT, UP0 ;  /* 0x0000003f0500728c */ /* 0x000fe4000bf05300 */
[----:B------:R0:W5:Y:S01]  /*1530*/  @P0 LDG.E R29, desc[UR10][R8.64] ;  /* 0x0000000a081d0981 */ /* 0x000162000c1e1900 */
[----:B------:R-:W-:Y:S01]  /*1540*/  ULDC UR5, c[0x0][0x2f0] ;  /* 0x0000bc0000057ab9 */ /* 0x000fe20000000800 */
[----:B------:R-:W-:Y:S02]  /*1550*/  USEL UR4, UR4, 0x1, UP0 ;  /* 0x0000000104047887 */ /* 0x000fe40008000000 */
[----:B------:R-:W-:Y:S02]  /*1560*/  @P2 IADD3 R4, P1, R28, UR8, RZ ;  /* 0x000000081c042c10 */ /* 0x000fe4000ff3e0ff */
[----:B------:R-:W-:Y:S02]  /*1570*/  UIMAD UR4, UR4, UR5, URZ ;  /* 0x00000005040472a4 */ /* 0x000fe4000f8e023f */
[----:B------:R-:W-:Y:S01]  /*1580*/  @P2 IADD3.X R5, R30, UR9, RZ, P1, !PT ;  /* 0x000000091e052c10 */ /* 0x000fe20008ffe4ff */
[----:B------:R-:W-:-:S02]  /*1590*/  ULDC UR5, c[0x0][0x348] ;  /* 0x0000d20000057ab9 */ /* 0x000fc40000000800 */
[----:B------:R-:W-:Y:S02]  /*15a0*/  IMAD.U32 R25, RZ, RZ, UR5 ;  /* 0x00000005ff197e24 */ /* 0x000fe4000f8e00ff */
[----:B------:R0:W5:Y:S01]  /*15b0*/  @P2 LDG.E R160, desc[UR10][R4.64] ;  /* 0x0000000a04a02981 */ /* 0x000162000c1e1900 */
[----:B------:R-:W-:Y:S02]  /*15c0*/  IMAD.U32 R26, RZ, RZ, UR4 ;  /* 0x00000004ff1a7e24 */ /* 0x000fe4000f8e00ff */
[----:B------:R-:W-:Y:S01]  /*15d0*/  IMAD.MOV.U32 R27, RZ, RZ, R10 ;  /* 0x000000ffff1b7224 */ /* 0x000fe200078e000a */
[----:B---3--:R-:W-:Y:S06]  /*15e0*/  @P2 BRA `(.L_x_604) ;  /* 0x0000000000282947 */ /* 0x008fec0003800000 */
[----:B------:R-:W-:Y:S02]  /*15f0*/  ULDC.64 UR4, c[0x0][0xa00] ;  /* 0x0002800000047ab9 */ /* 0x000fe40000000a00 */
[----:B------:R-:W-:-:S04]  /*1600*/  ISETP.NE.U32.AND P1, PT, RZ, UR4, PT ;  /* 0x00000004ff007c0c */ /* 0x000fc8000bf25070 */
[----:B------:R-:W-:-:S13]  /*1610*/  ISETP.NE.AND.EX P1, PT, RZ, UR5, PT, P1 ;  /* 0x00000005ff007c0c */ /* 0x000fda000bf25310 */
[----:B------:R-:W-:Y:S05]  /*1620*/  @!P1 BRA `(.L_x_604) ;  /* 0x0000000000189947 */ /* 0x000fea0003800000 */
[----:B0-----:R-:W0:Y:S01]  /*1630*/  LDC.64 R4, c[0x0][0xa00] ;  /* 0x00028000ff047b82 */ /* 0x001e220000000a00 */
[----:B------:R-:W-:Y:S01]  /*1640*/  ULDC.64 UR4, c[0x0][0x208] ;  /* 0x0000820000047ab9 */ /* 0x000fe20000000a00 */
[----:B0-----:R-:W-:-:S05]  /*1650*/  IMAD.WIDE R4, R27, 0x4, R4 ;  /* 0x000000041b047825 */ /* 0x001fca00078e0204 */
[----:B-----5:R-:W2:Y:S04]  /*1660*/  LDG.E R160, desc[UR4][R4.64] ;  /* 0x0000000404a07981 */ /* 0x020ea8000c1e1900 */
[----:B------:R-:W2:Y:S02]  /*1670*/  LDG.E R7, desc[UR4][R4.64+0x4] ;  /* 0x0000040404077981 */ /* 0x000ea4000c1e1900 */
[----:B--2---:R-:W-:-:S07]  /*1680*/  IMAD.IADD R160, R7, 0x1, -R160 ;  /* 0x0000000107a07824 */ /* 0x004fce00078e0aa0 */
.L_x_604:
[----:B------:R-:W-:Y:S01]  /*1690*/  ULDC.64 UR4, c[0x0][0xa20] ;  /* 0x0002880000047ab9 */ /* 0x000fe20000000a00 */
[----:B------:R1:W-:Y:S01]  /*16a0*/  STL [R1+0x70], R125 ;  /* 0x0000707d01007387 */ /* 0x0003e20000100800 */
[----:B------:R-:W-:-:S03]  /*16b0*/  ISETP.NE.U32.AND P1, PT, RZ, UR4, PT ;  /* 0x00000004ff007c0c */ /* 0x000fc6000bf25070 */
[----:B------:R1:W-:Y:S01]  /*16c0*/  STL [R1+0x64], R126 ;  /* 0x0000647e01007387 */ /* 0x0003e20000100800 */
[----:B------:R-:W-:-:S13]  /*16d0*/  ISETP.NE.AND.EX P1, PT, RZ, UR5, PT, P1 ;  /* 0x00000005ff007c0c */ /* 0x000fda000bf25310 */
[----:B-1----:R-:W-:Y:S05]  /*16e0*/  @!P1 BRA `(.L_x_605) ;  /* 0x0000000000149947 */ /* 0x002fea0003800000 */
[----:B0-----:R-:W-:Y:S01]  /*16f0*/  IADD3 R4, P0, R28, UR4, RZ ;  /* 0x000000041c047c10 */ /* 0x001fe2000ff1e0ff */
[----:B------:R-:W-:-:S03]  /*1700*/  ULDC.64 UR6, c[0x0][0x208] ;  /* 0x0000820000067ab9 */ /* 0x000fc60000000a00 */
[----:B------:R-:W-:-:S05]  /*1710*/  IADD3.X R5, R30, UR5, RZ, P0, !PT ;  /* 0x000000051e057c10 */ /* 0x000fca00087fe4ff */
[----:B------:R1:W5:Y:S01]  /*1720*/  LDG.E R26, desc[UR6][R4.64] ;  /* 0x00000006041a7981 */ /* 0x000362000c1e1900 */
[----:B------:R-:W-:Y:S05]  /*1730*/  BRA `(.L_x_606) ;  /* 0x0000000000147947 */ /* 0x000fea0003800000 */
.L_x_605:
[----:B------:R-:W-:Y:S05]  /*1740*/  @!P0 BRA `(.L_x_606) ;  /* 0x0000000000108947 */ /* 0x000fea0003800000 */
[----:B------:R-:W-:Y:S02]  /*1750*/  ULDC.64 UR4, c[0x0][0x208] ;  /* 0x0000820000047ab9 */ /* 0x000fe40000000a00 */
[----:B0-----:R-:W2:Y:S04]  /*1760*/  LDG.E R5, desc[UR4][R8.64] ;  /* 0x0000000408057981 */ /* 0x001ea8000c1e1900 */
[----:B------:R-:W2:Y:S02]  /*1770*/  LDG.E R26, desc[UR4][R8.64+0x4] ;  /* 0x00000404081a7981 */ /* 0x000ea4000c1e1900 */
[----:B--2---:R-:W-:-:S07]  /*1780*/  IMAD.IADD R26, R26, 0x1, -R5 ;  /* 0x000000011a1a7824 */ /* 0x004fce00078e0a05 */
.L_x_606:
[----:B------:R-:W-:Y:S01]  /*1790*/  ULDC.64 UR4, c[0x0][0xa10] ;  /* 0x0002840000047ab9 */ /* 0x000fe20000000a00 */
[----:B------:R-:W-:Y:S01]  /*17a0*/  ULDC.64 UR6, c[0x0][0x208] ;  /* 0x0000820000067ab9 */ /* 0x000fe20000000a00 */
[----:B------:R-:W-:-:S04]  /*17b0*/  ISETP.NE.U32.AND P0, PT, RZ, UR4, PT ;  /* 0x00000004ff007c0c */ /* 0x000fc8000bf05070 */
[----:B------:R-:W-:Y:S01]  /*17c0*/  ISETP.NE.AND.EX P0, PT, RZ, UR5, PT, P0 ;  /* 0x00000005ff007c0c */ /* 0x000fe2000bf05300 */
[----:B0----5:R-:W-:Y:S01]  /*17d0*/  IMAD.IADD R8, R26, 0x1, -R3 ;  /* 0x000000011a087824 */ /* 0x021fe200078e0a03 */
[----:B------:R-:W-:-:S11]  /*17e0*/  ULDC.64 UR4, c[0x0][0xa30] ;  /* 0x00028c0000047ab9 */ /* 0x000fd60000000a00 */
[----:B-1----:R-:W0:Y:S02]  /*17f0*/  @P0 LDC.64 R4, c[0x0][0xa10] ;  /* 0x00028400ff040b82 */ /* 0x002e240000000a00 */
[----:B0-----:R-:W-:-:S05]  /*1800*/  @P0 IMAD.WIDE R4, R27, 0x4, R4 ;  /* 0x000000041b040825 */ /* 0x001fca00078e0204 */
[----:B------:R-:W2:Y:S04]  /*1810*/  @P0 LDG.E R0, desc[UR6][R4.64] ;  /* 0x0000000604000981 */ /* 0x000ea8000c1e1900 */
[----:B------:R0:W2:Y:S01]  /*1820*/  @P0 LDG.E R9, desc[UR6][R4.64+0x4] ;  /* 0x0000040604090981 */ /* 0x0000a2000c1e1900 */
[----:B------:R-:W-:Y:S01]  /*1830*/  ISETP.NE.U32.AND P1, PT, RZ, UR4, PT ;  /* 0x00000004ff007c0c */ /* 0x000fe2000bf25070 */
[----:B------:R-:W-:-:S03]  /*1840*/  IMAD.MOV.U32 R148, RZ, RZ, R26 ;  /* 0x000000ffff947224 */ /* 0x000fc600078e001a */
[----:B------:R-:W-:Y:S01]  /*1850*/  ISETP.NE.AND.EX P1, PT, RZ, UR5, PT, P1 ;  /* 0x00000005ff007c0c */ /* 0x000fe2000bf25310 */
[----:B0-----:R-:W-:-:S05]  /*1860*/  IMAD.MOV R4, RZ, RZ, -R8 ;  /* 0x000000ffff047224 */ /* 0x001fca00078e0a08 */
[----:B------:R-:W-:-:S07]  /*1870*/  VIMNMX R4, RZ, R4, !PT ;  /* 0x00000004ff047248 */ /* 0x000fce0007fe0100 */
[----:B------:R-:W-:-:S04]  /*1880*/  @P1 IADD3 R6, P2, R28, UR4, RZ ;  /* 0x000000041c061c10 */ /* 0x000fc8000ff5e0ff */
[----:B------:R-:W-:-:S05]  /*1890*/  @P1 IADD3.X R7, R30, UR5, RZ, P2, !PT ;  /* 0x000000051e071c10 */ /* 0x000fca00097fe4ff */
[----:B------:R0:W5:Y:S01]  /*18a0*/  @P1 LDG.E R148, desc[UR6][R6.64] ;  /* 0x0000000606941981 */ /* 0x000162000c1e1900 */
[----:B--2---:R-:W-:-:S04]  /*18b0*/  @P0 IMAD.IADD R25, R9, 0x1, -R0 ;  /* 0x0000000109190824 */ /* 0x004fc800078e0a00 */
[----:B------:R-:W-:-:S04]  /*18c0*/  IMAD.IADD R161, R8, 0x1, R25 ;  /* 0x0000000108a17824 */ /* 0x000fc800078e0219 */
[----:B------:R-:W-:-:S04]  /*18d0*/  VIADD R0, R161, 0xaf ;  /* 0x000000afa1007836 */ /* 0x000fc80000000000 */
[----:B------:R-:W-:-:S05]  /*18e0*/  IMAD.HI R0, R0, 0x2e8ba2e9, RZ ;  /* 0x2e8ba2e900007827 */ /* 0x000fca00078e02ff */
[----:B------:R-:W-:-:S04]  /*18f0*/  SHF.R.U32.HI R163, RZ, 0x1f, R0 ;  /* 0x0000001fffa37819 */ /* 0x000fc80000011600 */
[----:B------:R-:W-:-:S05]  /*1900*/  LEA.HI.SX32 R163, R0, R163, 0x1b ;  /* 0x000000a300a37211 */ /* 0x000fca00078fdaff */
[----:B------:R-:W-:-:S05]  /*1910*/  IMAD R0, R163, 0xb0, -R8 ;  /* 0x000000b0a3007824 */ /* 0x000fca00078e0a08 */
[----:B------:R-:W-:-:S04]  /*1920*/  VIMNMX R3, R0, R25, PT ;  /* 0x0000001900037248 */ /* 0x000fc80003fe0100 */
[----:B------:R-:W-:Y:S01]  /*1930*/  ISETP.GT.AND P0, PT, R3, R4, PT ;  /* 0x000000040300720c */ /* 0x000fe20003f04270 */
[----:B------:R-:W-:-:S05]  /*1940*/  IMAD.WIDE.U32 R4, R4, -0x45d1745d, RZ ;  /* 0xba2e8ba304047825 */ /* 0x000fca00078e00ff */
[----:B------:R-:W-:-:S05]  /*1950*/  SHF.R.U32.HI R131, RZ, 0x7, R5 ;  /* 0x00000007ff837819 */ /* 0x000fca0000011605 */
[----:B------:R-:W-:Y:S02]  /*1960*/  IMAD.MOV.U32 R24, RZ, RZ, R131 ;  /* 0x000000ffff187224 */ /* 0x000fe400078e0083 */
[----:B------:R-:W-:-:S04]  /*1970*/  @P0 VIADD R0, R3, 0xaf ;  /* 0x000000af03000836 */ /* 0x000fc80000000000 */
[----:B------:R-:W-:-:S05]  /*1980*/  @P0 IMAD.HI R0, R0, 0x2e8ba2e9, RZ ;  /* 0x2e8ba2e900000827 */ /* 0x000fca00078e02ff */
[----:B------:R-:W-:-:S04]  /*1990*/  @P0 SHF.R.U32.HI R3, RZ, 0x1f, R0 ;  /* 0x0000001fff030819 */ /* 0x000fc80000011600 */
[----:B------:R-:W-:Y:S02]  /*19a0*/  @P0 LEA.HI.SX32 R24, R0, R3, 0x1b ;  /* 0x0000000300180211 */ /* 0x000fe400078fdaff */
[----:B------:R-:W-:Y:S02]  /*19b0*/  PLOP3.LUT P0, PT, PT, PT, PT, 0x80, 0x0 ;  /* 0x000000000000781c */ /* 0x000fe40003f0f070 */
[----:B------:R-:W-:-:S13]  /*19c0*/  ISETP.GT.AND P1, PT, R24, R131, PT ;  /* 0x000000831800720c */ /* 0x000fda0003f24270 */
[----:B0-----:R-:W-:Y:S05]  /*19d0*/  @!P1 BRA `(.L_x_607) ;  /* 0x000000ac00909947 */ /* 0x001fea0003800000 */
[----:B------:R-:W-:Y:S01]  /*19e0*/  VIADD R0, R2, 0x1e400 ;  /* 0x0001e40002007836 */ /* 0x000fe20000000000 */
[----:B------:R-:W-:Y:S04]  /*19f0*/  BSSY B6, `(.L_x_608) ;  /* 0x0000013000067945 */ /* 0x000fe80003800000 */
[----:B------:R-:W-:-:S13]  /*1a00*/  LOP3.LUT P0, RZ, R0, 0x3ff, RZ, 0xc0, !PT ;  /* 0x000003ff00ff7812 */ /* 0x000fda000780c0ff */
[----:B------:R-:W-:Y:S05]  /*1a10*/  @!P0 BRA `(.L_x_609) ;  /* 0x0000000000408947 */ /* 0x000fea0003800000 */
        /* <DEDUP_REMOVED lines=15> */
[----:B-1---5:R-:W-:Y:S05]  /*1b10*/  CALL.ABS.NOINC R14 ;  /* 0x000000000e007343 */ /* 0x022fea0003c00000 */
.L_x_609:
[----:B------:R-:W-:Y:S05]  /*1b20*/  BSYNC B6 ;  /* 0x0000000000067941 */ /* 0x000fea0003800000 */
.L_x_608:
        /* <DEDUP_REMOVED lines=20> */
.L_x_611:
[----:B------:R-:W-:Y:S05]  /*1c70*/  BSYNC B6 ;  /* 0x0000000000067941 */ /* 0x000fea0003800000 */
.L_x_610:
[----:B------:R-:W-:Y:S01]  /*1c80*/  ULDC.64 UR4, c[0x0][0x9f8] ;  /* 0x00027e0000047ab9 */ /* 0x000fe20000000a00 */
[----:B------:R-:W-:Y:S01]  /*1c90*/  ULDC.64 UR6, c[0x0][0x208] ;  /* 0x0000820000067ab9 */ /* 0x000fe20000000a00 */
[----:B------:R-:W-:Y:S01]  /*1ca0*/  ISETP.NE.U32.AND P0, PT, RZ, UR4, PT ;  /* 0x00000004ff007c0c */ /* 0x000fe2000bf05070 */
[----:B------:R-:W2:Y:S01]  /*1cb0*/  LDL.LU R31, [R1+0x4] ;  /* 0x00000400011f7983 */ /* 0x000ea20000300800 */
[----:B------:R-:W0:Y:S02]  /*1cc0*/  LDC.64 R42, c[0x0][0x300] ;  /* 0x0000c000ff2a7b82 */ /* 0x000e240000000a00 */
[----:B------:R-:W-:Y:S01]  /*1cd0*/  ISETP.NE.AND.EX P0, PT, RZ, UR5, PT, P0 ;  /* 0x00000005ff007c0c */ /* 0x000fe2000bf05300 */
[----:B------:R-:W1:Y:S01]  /*1ce0*/  S2R R21, SR_TID.X ;  /* 0x0000000000157919 */ /* 0x000e620000002100 */
[----:B------:R-:W-:Y:S01]  /*1cf0*/  IMAD.IADD R119, R29, 0x1, R26 ;  /* 0x000000011d777824 */ /* 0x000fe200078e021a */
[----:B------:R-:W-:Y:S01]  /*1d00*/  SHF.R.S32.HI R8, RZ, 0x1f, R126 ;  /* 0x0000001fff087819 */ /* 0x000fe2000001147e */
[----:B------:R-:W3:Y:S02]  /*1d10*/  LDL R26, [R1+0x48] ;  /* 0x00004800011a7983 */ /* 0x000ee40000100800 */
[----:B------:R-:W4:Y:S02]  /*1d20*/  LDC R13, c[0x0][0x3f4] ;  /* 0x0000fd00ff0d7b82 */ /* 0x000f240000000800 */
[----:B------:R-:W3:Y:S05]  /*1d30*/  LDL R14, [R1+0x40] ;  /* 0x00004000010e7983 */ /* 0x000eea0000100800 */
[----:B------:R-:W-:Y:S01]  /*1d40*/  @P0 IADD3 R4, P1, R28, UR4, RZ ;  /* 0x000000041c040c10 */ /* 0x000fe2000ff3e0ff */
[----:B------:R-:W2:Y:S03]  /*1d50*/  LDC.64 R108, c[0x0][0x3f8] ;  /* 0x0000fe00ff6c7b82 */ /* 0x000ea60000000a00 */
[----:B------:R-:W-:Y:S01]  /*1d60*/  @P0 IADD3.X R5, R30, UR5, RZ, P1, !PT ;  /* 0x000000051e050c10 */ /* 0x000fe20008ffe4ff */
[----:B------:R-:W-:-:S04]  /*1d70*/  ULDC.64 UR4, c[0x0][0x308] ;  /* 0x0000c20000047ab9 */ /* 0x000fc80000000a00 */
[----:B------:R1:W3:Y:S01]  /*1d80*/  @P0 LDG.E R27, desc[UR6][R4.64] ;  /* 0x00000006041b0981 */ /* 0x0002e2000c1e1900 */
[----:B------:R-:W-:Y:S01]  /*1d90*/  SHF.R.S32.HI R15, RZ, 0x1f, R119 ;  /* 0x0000001fff0f7819 */ /* 0x000fe20000011477 */
[----:B------:R-:W-:Y:S01]  /*1da0*/  ULDC.64 UR6, c[0x0][0xa08] ;  /* 0x0002820000067ab9 */ /* 0x000fe20000000a00 */
[-C--:B0-----:R-:W-:Y:S01]  /*1db0*/  IMAD.WIDE.U32 R6, R119, R42.reuse, RZ ;  /* 0x0000002a77067225 */ /* 0x081fe200078e00ff */
[----:B------:R-:W-:Y:S01]  /*1dc0*/  ISETP.NE.U32.AND P0, PT, RZ, UR6, PT ;  /* 0x00000006ff007c0c */ /* 0x000fe2000bf05070 */
[----:B------:R-:W0:Y:S01]  /*1dd0*/  LDC.64 R114, c[0x0][0x408] ;  /* 0x00010200ff727b82 */ /* 0x000e220000000a00 */
[----:B------:R-:W-:Y:S01]  /*1de0*/  SHF.R.S32.HI R20, RZ, 0x1f, R22 ;  /* 0x0000001fff147819 */ /* 0x000fe20000011416 */
[----:B------:R-:W-:Y:S01]  /*1df0*/  IMAD R0, R15, R42, RZ ;  /* 0x0000002a0f007224 */ /* 0x000fe200078e02ff */
[----:B----4-:R-:W-:Y:S02]  /*1e00*/  ISETP.GE.AND P2, PT, R16, R13, PT ;  /* 0x0000000d1000720c */ /* 0x010fe40003f46270 */
[----:B------:R-:W-:Y:S01]  /*1e10*/  ISETP.NE.AND.EX P0, PT, RZ, UR7, PT, P0 ;  /* 0x00000007ff007c0c */ /* 0x000fe2000bf05300 */
[----:B------:R-:W-:Y:S01]  /*1e20*/  IMAD R3, R119, R43, R0 ;  /* 0x0000002b77037224 */ /* 0x000fe200078e0200 */
[----:B-1----:R-:W-:-:S02]  /*1e30*/  SHF.R.U32.HI R21, RZ, 0x7, R21 ;  /* 0x00000007ff157819 */ /* 0x002fc40000011615 */
[----:B------:R-:W-:Y:S01]  /*1e40*/  SHF.R.S32.HI R19, RZ, 0x1f, R18 ;  /* 0x0000001fff137819 */ /* 0x000fe20000011412 */
[----:B------:R-:W-:Y:S01]  /*1e50*/  IMAD.IADD R7, R7, 0x1, R3 ;  /* 0x0000000107077824 */ /* 0x000fe200078e0203 */
[----:B------:R-:W-:Y:S01]  /*1e60*/  ISETP.NE.AND P6, PT, R21, 0x1, PT ;  /* 0x000000011500780c */ /* 0x000fe20003fc5270 */
[----:B------:R-:W-:Y:S02]  /*1e70*/  IMAD R3, R8, UR4, RZ ;  /* 0x0000000408037c24 */ /* 0x000fe4000f8e02ff */
[----:B------:R-:W-:-:S04]  /*1e80*/  IMAD.WIDE.U32 R4, R126, UR4, R6 ;  /* 0x000000047e047c25 */ /* 0x000fc8000f8e0006 */
[----:B------:R-:W-:Y:S01]  /*1e90*/  IMAD R3, R126, UR5, R3 ;  /* 0x000000057e037c24 */ /* 0x000fe2000f8e0203 */
[----:B------:R-:W-:Y:S01]  /*1ea0*/  ULDC.64 UR4, c[0x0][0x310] ;  /* 0x0000c40000047ab9 */ /* 0x000fe20000000a00 */
[----:B--2---:R-:W-:Y:S02]  /*1eb0*/  LOP3.LUT R31, R31, 0xfffffffe, RZ, 0xc0, !PT ;  /* 0xfffffffe1f1f7812 */ /* 0x004fe400078ec0ff */
[----:B------:R-:W-:Y:S01]  /*1ec0*/  IMAD.IADD R5, R5, 0x1, R3 ;  /* 0x0000000105057824 */ /* 0x000fe200078e0203 */
[----:B---3--:R-:W-:Y:S02]  /*1ed0*/  SHF.R.S32.HI R0, RZ, 0x1f, R27 ;  /* 0x0000001fff007819 */ /* 0x008fe4000001141b */
[----:B------:R-:W-:Y:S01]  /*1ee0*/  SEL R103, R27, RZ, !P0 ;  /* 0x000000ff1b677207 */ /* 0x000fe20004000000 */
[----:B------:R-:W-:Y:S01]  /*1ef0*/  VIADD R9, R22, 0x40 ;  /* 0x0000004016097836 */ /* 0x000fe20000000000 */
[----:B------:R-:W-:Y:S01]  /*1f00*/  SEL R6, R0, RZ, !P0 ;  /* 0x000000ff00067207 */ /* 0x000fe20004000000 */
[----:B------:R-:W2:Y:S01]  /*1f10*/  LDL R27, [R1+0x4c] ;  /* 0x00004c00011b7983 */ /* 0x000ea20000100800 */
[----:B------:R-:W-:Y:S01]  /*1f20*/  @P2 LOP3.LUT R31, R31, 0x1, RZ, 0xfc, !PT ;  /* 0x000000011f1f2812 */ /* 0x000fe200078efcff */
[----:B------:R-:W-:-:S04]  /*1f30*/  IMAD.WIDE.U32 R100, R103, UR4, R4 ;  /* 0x0000000467647c25 */ /* 0x000fc8000f8e0004 */
[----:B------:R-:W-:Y:S02]  /*1f40*/  IMAD R0, R6, UR4, RZ ;  /* 0x0000000406007c24 */ /* 0x000fe4000f8e02ff */
[----:B------:R-:W-:Y:S02]  /*1f50*/  VIADD R32, R22, 0x20 ;  /* 0x0000002016207836 */ /* 0x000fe40000000000 */
[----:B------:R-:W-:Y:S01]  /*1f60*/  IMAD R11, R103, UR5, R0 ;  /* 0x00000005670b7c24 */ /* 0x000fe2000f8e0200 */
[----:B------:R-:W-:Y:S05]  /*1f70*/  @!P6 WARPSYNC.ALL ;  /* 0x000000000000e948 */ /* 0x000fea0003800000 */
[----:B------:R-:W-:Y:S01]  /*1f80*/  ULDC.64 UR4, c[0x0][0x330] ;  /* 0x0000cc0000047ab9 */ /* 0x000fe20000000a00 */
[----:B------:R1:W-:Y:S01]  /*1f90*/  STL [R1+0x4], R31 ;  /* 0x0000041f01007387 */ /* 0x0003e20000100800 */
[----:B------:R-:W-:-:S02]  /*1fa0*/  IMAD R3, R8, UR4, RZ ;  /* 0x0000000408037c24 */ /* 0x000fc4000f8e02ff */
[C---:B------:R-:W-:Y:S01]  /*1fb0*/  IMAD.WIDE.U32 R4, R126.reuse, UR4, R16 ;  /* 0x000000047e047c25 */ /* 0x040fe2000f8e0010 */
[----:B------:R-:W3:Y:S03]  /*1fc0*/  LDL R8, [R1+0x5c] ;  /* 0x00005c0001087983 */ /* 0x000ee60000100800 */
[----:B------:R-:W-:Y:S01]  /*1fd0*/  IMAD R3, R126, UR5, R3 ;  /* 0x000000057e037c24 */ /* 0x000fe2000f8e0203 */
[----:B------:R-:W4:Y:S01]  /*1fe0*/  LDL R12, [R1+0x58] ;  /* 0x00005800010c7983 */ /* 0x000f220000100800 */
[----:B------:R-:W-:Y:S01]  /*1ff0*/  IMAD R0, R20, R108, RZ ;  /* 0x0000006c14007224 */ /* 0x000fe200078e02ff */
[----:B------:R-:W-:Y:S01]  /*2000*/  ULDC.64 UR4, c[0x0][0x338] ;  /* 0x0000ce0000047ab9 */ /* 0x000fe20000000a00 */
[----:B------:R-:W-:Y:S01]  /*2010*/  IMAD.IADD R5, R5, 0x1, R3 ;  /* 0x0000000105057824 */ /* 0x000fe200078e0203 */
[----:B------:R-:W-:Y:S01]  /*2020*/  SEL R3, R13, RZ, P2 ;  /* 0x000000ff0d037207 */ /* 0x000fe20001000000 */
[----:B------:R-:W-:-:S02]  /*2030*/  IMAD R7, R22, R109, R0 ;  /* 0x0000006d16077224 */ /* 0x000fc400078e0200 */
[----:B-1----:R-:W-:Y:S02]  /*2040*/  VIADD R31, R22, 0x40 ;  /* 0x00000040161f7836 */ /* 0x002fe40000000000 */
[----:B------:R-:W-:Y:S02]  /*2050*/  IMAD R0, R6, UR4, RZ ;  /* 0x0000000406007c24 */ /* 0x000fe4000f8e02ff */
[----:B------:R-:W-:Y:S02]  /*2060*/  IMAD.IADD R3, R16, 0x1, R3 ;  /* 0x0000000110037824 */ /* 0x000fe400078e0203 */
[----:B------:R-:W-:Y:S02]  /*2070*/  IMAD.SHL.U32 R31, R31, 0x40, RZ ;  /* 0x000000401f1f7824 */ /* 0x000fe400078e00ff */
[C---:B------:R-:W-:Y:S01]  /*2080*/  IMAD R45, R103.reuse, UR5, R0 ;  /* 0x00000005672d7c24 */ /* 0x040fe2000f8e0200 */
[----:B------:R-:W-:Y:S01]  /*2090*/  SHF.R.S32.HI R0, RZ, 0x1f, R3 ;  /* 0x0000001fff007819 */ /* 0x000fe20000011403 */
[----:B------:R-:W-:Y:S01]  /*20a0*/  IMAD.WIDE.U32 R102, R103, UR4, R4 ;  /* 0x0000000467667c25 */ /* 0x000fe2000f8e0004 */
[----:B------:R-:W-:Y:S01]  /*20b0*/  LOP3.LUT R31, R31, 0x1c0, RZ, 0xc0, !PT ;  /* 0x000001c01f1f7812 */ /* 0x000fe200078ec0ff */
[----:B------:R-:W-:Y:S01]  /*20c0*/  ULDC UR4, c[0x0][0x2f4] ;  /* 0x0000bd0000047ab9 */ /* 0x000fe20000000800 */
[----:B------:R-:W-:Y:S01]  /*20d0*/  LEA.HI R10, R0, R3, RZ, 0x3 ;  /* 0x00000003000a7211 */ /* 0x000fe200078f18ff */
[----:B0-----:R-:W-:-:S02]  /*20e0*/  IMAD R4, R20, R114, RZ ;  /* 0x0000007214047224 */ /* 0x001fc400078e02ff */
[C---:B------:R-:W-:Y:S02]  /*20f0*/  VIADD R28, R22.reuse, 0x20 ;  /* 0x00000020161c7836 */ /* 0x040fe40000000000 */
[C---:B------:R-:W-:Y:S01]  /*2100*/  IMAD R5, R22.reuse, R115, R4 ;  /* 0x0000007316057224 */ /* 0x040fe200078e0204 */
[----:B------:R-:W-:Y:S01]  /*2110*/  LOP3.LUT R4, R31, 0x38, R10, 0xf8, !PT ;  /* 0x000000381f047812 */ /* 0x000fe200078ef80a */
[-C--:B------:R-:W-:Y:S01]  /*2120*/  IMAD.WIDE.U32 R110, R22, R114.reuse, R18 ;  /* 0x00000072166e7225 */ /* 0x080fe200078e0012 */
[----:B------:R-:W0:Y:S01]  /*2130*/  S2R R31, SR_TID.X ;  /* 0x00000000001f7919 */ /* 0x000e220000002100 */
[----:B------:R-:W-:Y:S02]  /*2140*/  LEA.HI R0, R0, R3, RZ, 0x6 ;  /* 0x0000000300007211 */ /* 0x000fe400078f30ff */
[----:B------:R-:W-:Y:S02]  /*2150*/  IMAD.WIDE.U32 R112, R22, R114, R16 ;  /* 0x0000007216707225 */ /* 0x000fe400078e0010 */
[----:B------:R-:W-:-:S02]  /*2160*/  SHF.R.S32.HI R3, RZ, 0x6, R0 ;  /* 0x00000006ff037819 */ /* 0x000fc40000011400 */
[C---:B------:R-:W-:Y:S01]  /*2170*/  SHF.L.U64.HI R117, R42.reuse, 0x5, R43 ;  /* 0x000000052a757819 */ /* 0x040fe2000001022b */
[----:B------:R-:W-:Y:S02]  /*2180*/  IMAD.SHL.U32 R116, R42, 0x20, RZ ;  /* 0x000000202a747824 */ /* 0x000fe400078e00ff */
[----:B------:R-:W-:Y:S02]  /*2190*/  IMAD R145, R3, 0x2c00, R26 ;  /* 0x00002c0003917824 */ /* 0x000fe400078e021a */
[----:B------:R-:W-:Y:S02]  /*21a0*/  VIADD R26, R22, 0x80 ;  /* 0x00000080161a7836 */ /* 0x000fe40000000000 */
[----:B------:R-:W-:Y:S02]  /*21b0*/  IMAD.SHL.U32 R9, R9, 0x40, RZ ;  /* 0x0000004009097824 */ /* 0x000fe400078e00ff */
[----:B------:R-:W-:Y:S02]  /*21c0*/  IMAD.SHL.U32 R26, R26, 0x40, RZ ;  /* 0x000000401a1a7824 */ /* 0x000fe400078e00ff */
[----:B------:R-:W-:Y:S01]  /*21d0*/  IMAD.SHL.U32 R32, R32, 0x40, RZ ;  /* 0x0000004020207824 */ /* 0x000fe200078e00ff */
[----:B------:R-:W-:Y:S01]  /*21e0*/  LOP3.LUT R9, R9, 0x1c0, RZ, 0xc0, !PT ;  /* 0x000001c009097812 */ /* 0x000fe200078ec0ff */
[----:B------:R-:W-:Y:S01]  /*21f0*/  IMAD.SHL.U32 R28, R28, 0x40, RZ ;  /* 0x000000401c1c7824 */ /* 0x000fe200078e00ff */
[----:B------:R-:W-:Y:S01]  /*2200*/  LOP3.LUT R26, R26, 0x1c0, RZ, 0xc0, !PT ;  /* 0x000001c01a1a7812 */ /* 0x000fe200078ec0ff */
[C---:B------:R-:W-:Y:S01]  /*2210*/  VIADD R29, R22.reuse, 0xa0 ;  /* 0x000000a0161d7836 */ /* 0x040fe20000000000 */
[----:B------:R-:W-:Y:S01]  /*2220*/  SHF.R.U32.HI R9, RZ, 0x3, R9 ;  /* 0x00000003ff097819 */ /* 0x000fe20000011609 */
[----:B------:R-:W-:Y:S01]  /*2230*/  IMAD.WIDE.U32 R104, R22, R108, R18 ;  /* 0x0000006c16687225 */ /* 0x000fe200078e0012 */
[----:B------:R-:W-:-:S02]  /*2240*/  SHF.R.U32.HI R165, RZ, 0x3, R26 ;  /* 0x00000003ffa57819 */ /* 0x000fc4000001161a */
[--C-:B------:R-:W-:Y:S01]  /*2250*/  LOP3.LUT R6, R26, 0x38, R10.reuse, 0xf8, !PT ;  /* 0x000000381a067812 */ /* 0x100fe200078ef80a */
[----:B0-----:R-:W-:Y:S01]  /*2260*/  VIADD R31, R31, 0xffffff80 ;  /* 0xffffff801f1f7836 */ /* 0x001fe20000000000 */
[----:B------:R-:W-:Y:S02]  /*2270*/  LOP3.LUT R32, R32, 0x1c0, RZ, 0xc0, !PT ;  /* 0x000001c020207812 */ /* 0x000fe400078ec0ff */
[----:B------:R-:W-:Y:S02]  /*2280*/  LOP3.LUT R28, R28, 0x1c0, RZ, 0xc0, !PT ;  /* 0x000001c01c1c7812 */ /* 0x000fe400078ec0ff */
[----:B------:R-:W-:Y:S02]  /*2290*/  SHF.R.S32.HI R26, RZ, 0x1f, R31 ;  /* 0x0000001fff1a7819 */ /* 0x000fe4000001141f */
[----:B------:R-:W-:Y:S02]  /*22a0*/  LOP3.LUT R4, R4, R9, RZ, 0x3c, !PT ;  /* 0x0000000904047212 */ /* 0x000fe400078e3cff */
[----:B------:R-:W-:-:S02]  /*22b0*/  LOP3.LUT R0, R32, 0x38, R10, 0xf8, !PT ;  /* 0x0000003820007812 */ /* 0x000fc400078ef80a */
[----:B------:R-:W-:Y:S02]  /*22c0*/  SHF.R.U32.HI R28, RZ, 0x3, R28 ;  /* 0x00000003ff1c7819 */ /* 0x000fe4000001161c */
[----:B------:R-:W-:Y:S01]  /*22d0*/  LEA.HI R26, R26, R31, RZ, 0x6 ;  /* 0x0000001f1a1a7211 */ /* 0x000fe200078f30ff */
[----:B------:R-:W-:Y:S02]  /*22e0*/  IMAD.IADD R111, R111, 0x1, R5 ;  /* 0x000000016f6f7824 */ /* 0x000fe400078e0205 */
[----:B------:R-:W-:Y:S01]  /*22f0*/  IMAD.IADD R113, R5, 0x1, R113 ;  /* 0x0000000105717824 */ /* 0x000fe200078e0271 */
[----:B------:R-:W-:Y:S01]  /*2300*/  LOP3.LUT R5, R0, R28, RZ, 0x3c, !PT ;  /* 0x0000001c00057212 */ /* 0x000fe200078e3cff */
[----:B------:R-:W-:Y:S01]  /*2310*/  IMAD.IADD R145, R145, 0x1, R4 ;  /* 0x0000000191917824 */ /* 0x000fe200078e0204 */
[----:B------:R-:W-:Y:S01]  /*2320*/  LOP3.LUT R0, R10, 0x38, RZ, 0xc0, !PT ;  /* 0x000000380a007812 */ /* 0x000fe200078ec0ff */
[----:B------:R-:W-:Y:S02]  /*2330*/  IMAD.SHL.U32 R26, R26, 0x8, RZ ;  /* 0x000000081a1a7824 */ /* 0x000fe400078e00ff */
[----:B------:R-:W-:-:S03]  /*2340*/  IMAD.SHL.U32 R28, R22, 0x40, RZ ;  /* 0x00000040161c7824 */ /* 0x000fc600078e00ff */
[----:B------:R-:W-:Y:S02]  /*2350*/  LOP3.LUT R26, R26, 0xfffffe00, RZ, 0xc0, !PT ;  /* 0xfffffe001a1a7812 */ /* 0x000fe400078ec0ff */
[----:B------:R-:W-:Y:S02]  /*2360*/  LOP3.LUT R0, R0, 0x1c0, R28, 0xf8, !PT ;  /* 0x000001c000007812 */ /* 0x000fe400078ef81c */
[----:B-----5:R-:W-:Y:S01]  /*2370*/  SHF.R.S32.HI R9, RZ, 0x1f, R148 ;  /* 0x0000001fff097819 */ /* 0x020fe20000011494 */
[C---:B------:R-:W-:Y:S02]  /*2380*/  IMAD R147, R3.reuse, 0x2c00, R26 ;  /* 0x00002c0003937824 */ /* 0x040fe400078e021a */
[----:B------:R-:W-:Y:S02]  /*2390*/  IMAD R144, R3, 0x2c00, R14 ;  /* 0x00002c0003907824 */ /* 0x000fe400078e020e */
[C---:B------:R-:W-:Y:S01]  /*23a0*/  IMAD.WIDE.U32 R158, R22.reuse, R42, R116 ;  /* 0x0000002a169e7225 */ /* 0x040fe200078e0074 */
[----:B------:R-:W-:-:S02]  /*23b0*/  IADD3 R118, P0, R22, R119, RZ ;  /* 0x0000007716767210 */ /* 0x000fc40007f1e0ff */
[----:B------:R-:W-:-:S03]  /*23c0*/  IADD3 R126, P1, R116, R158, RZ ;  /* 0x0000009e747e7210 */ /* 0x000fc60007f3e0ff */
[----:B------:R-:W-:Y:S01]  /*23d0*/  IMAD.X R119, R20, 0x1, R15, P0 ;  /* 0x0000000114777824 */ /* 0x000fe200000e060f */
[----:B------:R-:W-:Y:S01]  /*23e0*/  IADD3 R128, P0, R126, R116, RZ ;  /* 0x000000747e807210 */ /* 0x000fe20007f1e0ff */
[----:B------:R-:W-:Y:S02]  /*23f0*/  IMAD.SHL.U32 R29, R29, 0x40, RZ ;  /* 0x000000401d1d7824 */ /* 0x000fe400078e00ff */
[----:B------:R-:W-:-:S03]  /*2400*/  IMAD.WIDE.U32 R106, R22, R108, R16 ;  /* 0x0000006c166a7225 */ /* 0x000fc600078e0010 */
[----:B------:R-:W-:Y:S01]  /*2410*/  LOP3.LUT R29, R29, 0x1c0, RZ, 0xc0, !PT ;  /* 0x000001c01d1d7812 */ /* 0x000fe200078ec0ff */
[----:B------:R-:W-:-:S03]  /*2420*/  IMAD.WIDE.U32 R120, R22, R42, R16 ;  /* 0x0000002a16787225 */ /* 0x000fc600078e0010 */
[----:B------:R-:W-:Y:S01]  /*2430*/  SHF.R.U32.HI R164, RZ, 0x3, R29 ;  /* 0x00000003ffa47819 */ /* 0x000fe2000001161d */
[----:B------:R-:W-:Y:S02]  /*2440*/  IMAD.IADD R105, R105, 0x1, R7 ;  /* 0x0000000169697824 */ /* 0x000fe400078e0207 */
[----:B------:R-:W-:Y:S01]  /*2450*/  IMAD.IADD R107, R7, 0x1, R107 ;  /* 0x00000001076b7824 */ /* 0x000fe200078e026b */
[----:B------:R-:W-:Y:S01]  /*2460*/  LOP3.LUT R7, R29, 0x38, R10, 0xf8, !PT ;  /* 0x000000381d077812 */ /* 0x000fe200078ef80a */
[----:B------:R-:W-:Y:S01]  /*2470*/  IMAD.IADD R14, R101, 0x1, R11 ;  /* 0x00000001650e7824 */ /* 0x000fe200078e020b */
[C-C-:B------:R-:W-:Y:S01]  /*2480*/  SHF.L.U64.HI R141, R42.reuse, 0x6, R43.reuse ;  /* 0x000000062a8d7819 */ /* 0x140fe2000001022b */
[----:B------:R-:W-:Y:S01]  /*2490*/  IMAD R41, R43, 0xb0, RZ ;  /* 0x000000b02b297824 */ /* 0x000fe200078e02ff */
[----:B------:R-:W-:Y:S01]  /*24a0*/  SHF.L.U64.HI R132, R42, 0x7, R43 ;  /* 0x000000072a847819 */ /* 0x000fe2000001022b */
[----:B------:R-:W-:Y:S01]  /*24b0*/  IMAD.SHL.U32 R37, R108, 0x20, RZ ;  /* 0x000000206c257824 */ /* 0x000fe200078e00ff */
[----:B------:R-:W-:Y:S01]  /*24c0*/  LOP3.LUT R6, R6, R165, RZ, 0x3c, !PT ;  /* 0x000000a506067212 */ /* 0x000fe200078e3cff */
[C---:B------:R-:W-:Y:S01]  /*24d0*/  IMAD.SHL.U32 R36, R108.reuse, 0x40, RZ ;  /* 0x000000406c247824 */ /* 0x040fe200078e00ff */
[----:B------:R-:W-:Y:S01]  /*24e0*/  LOP3.LUT R7, R7, R164, RZ, 0x3c, !PT ;  /* 0x000000a407077212 */ /* 0x000fe200078e3cff */
[C---:B------:R-:W-:Y:S01]  /*24f0*/  IMAD.SHL.U32 R35, R108.reuse, 0x80, RZ ;  /* 0x000000806c237824 */ /* 0x040fe200078e00ff */
[----:B------:R-:W-:Y:S01]  /*2500*/  SHF.L.U64.HI R40, R108, 0x5, R109 ;  /* 0x000000056c287819 */ /* 0x000fe2000001026d */
[----:B------:R-:W-:Y:S01]  /*2510*/  IMAD.WIDE.U32 R104, R148, R108, R104 ;  /* 0x0000006c94687225 */ /* 0x000fe200078e0068 */
[----:B------:R-:W-:-:S02]  /*2520*/  SHF.L.U64.HI R39, R108, 0x6, R109 ;  /* 0x000000066c277819 */ /* 0x000fc4000001026d */
[----:B------:R-:W-:Y:S01]  /*2530*/  SHF.L.U64.HI R38, R108, 0x7, R109 ;  /* 0x000000076c267819 */ /* 0x000fe2000001026d */
[----:B------:R-:W-:Y:S01]  /*2540*/  IMAD.WIDE.U32 R106, R148, R108, R106 ;  /* 0x0000006c946a7225 */ /* 0x000fe200078e006a */
[C-C-:B------:R-:W-:Y:S02]  /*2550*/  SHF.L.U64.HI R34, R114.reuse, 0x5, R115.reuse ;  /* 0x0000000572227819 */ /* 0x140fe40000010273 */
[C-C-:B------:R-:W-:Y:S01]  /*2560*/  SHF.L.U64.HI R33, R114.reuse, 0x6, R115.reuse ;  /* 0x0000000672217819 */ /* 0x140fe20000010273 */
[----:B------:R-:W-:Y:S01]  /*2570*/  IMAD R135, R115, 0xb0, RZ ;  /* 0x000000b073877824 */ /* 0x000fe200078e02ff */
[C---:B------:R-:W-:Y:S01]  /*2580*/  SHF.L.U64.HI R32, R114.reuse, 0x7, R115 ;  /* 0x0000000772207819 */ /* 0x040fe20000010273 */
[C---:B------:R-:W-:Y:S02]  /*2590*/  IMAD.SHL.U32 R31, R114.reuse, 0x20, RZ ;  /* 0x00000020721f7824 */ /* 0x040fe400078e00ff */
[C---:B------:R-:W-:Y:S02]  /*25a0*/  IMAD.SHL.U32 R30, R114.reuse, 0x40, RZ ;  /* 0x00000040721e7824 */ /* 0x040fe400078e00ff */
[----:B------:R-:W-:-:S02]  /*25b0*/  IMAD.SHL.U32 R29, R114, 0x80, RZ ;  /* 0x00000080721d7824 */ /* 0x000fc400078e00ff */
[----:B------:R-:W-:-:S04]  /*25c0*/  IMAD.WIDE.U32 R110, R148, R114, R110 ;  /* 0x00000072946e7225 */ /* 0x000fc800078e006e */
[----:B------:R-:W-:-:S04]  /*25d0*/  IMAD.WIDE.U32 R112, R148, R114, R112 ;  /* 0x0000007294707225 */ /* 0x000fc800078e0070 */
[----:B------:R-:W-:-:S04]  /*25e0*/  IMAD.WIDE.U32 R156, R42, 0xb0, RZ ;  /* 0x000000b02a9c7825 */ /* 0x000fc800078e00ff */
[----:B------:R-:W-:Y:S02]  /*25f0*/  VIADD R162, R21, 0x8 ;  /* 0x0000000815a27836 */ /* 0x000fe40000000000 */
[----:B------:R-:W-:Y:S02]  /*2600*/  IMAD.IADD R41, R157, 0x1, R41 ;  /* 0x000000019d297824 */ /* 0x000fe400078e0229 */
[----:B--2---:R-:W-:Y:S02]  /*2610*/  IMAD R146, R3, 0x2c00, R27 ;  /* 0x00002c0003927824 */ /* 0x004fe400078e021b */
[----:B------:R-:W-:-:S04]  /*2620*/  VIADD R27, R22, 0x60 ;  /* 0x00000060161b7836 */ /* 0x000fc80000000000 */
[----:B------:R-:W-:-:S05]  /*2630*/  IMAD.SHL.U32 R27, R27, 0x40, RZ ;  /* 0x000000401b1b7824 */ /* 0x000fca00078e00ff */
[----:B------:R-:W-:-:S04]  /*2640*/  LOP3.LUT R27, R27, 0x1c0, RZ, 0xc0, !PT ;  /* 0x000001c01b1b7812 */ /* 0x000fc800078ec0ff */
[----:B------:R-:W-:Y:S01]  /*2650*/  LOP3.LUT R4, R27, 0x38, R10, 0xf8, !PT ;  /* 0x000000381b047812 */ /* 0x000fe200078ef80a */
[----:B---3--:R-:W-:Y:S02]  /*2660*/  IMAD R143, R3, 0x2c00, R8 ;  /* 0x00002c00038f7824 */ /* 0x008fe400078e0208 */
[C---:B------:R-:W-:Y:S02]  /*2670*/  IMAD.SHL.U32 R8, R22.reuse, 0x40, RZ ;  /* 0x0000004016087824 */ /* 0x040fe400078e00ff */
[----:B------:R-:W-:-:S03]  /*2680*/  VIADD R27, R22, 0x60 ;  /* 0x00000060161b7836 */ /* 0x000fc60000000000 */
[----:B------:R-:W-:Y:S01]  /*2690*/  LOP3.LUT R8, R8, 0x1c0, RZ, 0xc0, !PT ;  /* 0x000001c008087812 */ /* 0x000fe200078ec0ff */
[----:B------:R-:W-:-:S03]  /*26a0*/  IMAD.SHL.U32 R27, R27, 0x40, RZ ;  /* 0x000000401b1b7824 */ /* 0x000fc600078e00ff */
[----:B------:R-:W-:Y:S02]  /*26b0*/  SHF.R.U32.HI R8, RZ, 0x3, R8 ;  /* 0x00000003ff087819 */ /* 0x000fe40000011608 */
[----:B------:R-:W-:Y:S02]  /*26c0*/  LOP3.LUT R27, R27, 0x1c0, RZ, 0xc0, !PT ;  /* 0x000001c01b1b7812 */ /* 0x000fe400078ec0ff */
[----:B------:R-:W-:Y:S02]  /*26d0*/  LOP3.LUT R0, R0, R8, RZ, 0x3c, !PT ;  /* 0x0000000800007212 */ /* 0x000fe400078e3cff */
[----:B------:R-:W-:-:S03]  /*26e0*/  SHF.R.U32.HI R27, RZ, 0x3, R27 ;  /* 0x00000003ff1b7819 */ /* 0x000fc6000001161b */
[----:B------:R-:W-:Y:S02]  /*26f0*/  IMAD.IADD R147, R147, 0x1, R0 ;  /* 0x0000000193937824 */ /* 0x000fe400078e0200 */
[----:B------:R-:W-:Y:S02]  /*2700*/  IMAD R0, R9, R108, RZ ;  /* 0x0000006c09007224 */ /* 0x000fe400078e02ff */
[----:B------:R-:W-:Y:S01]  /*2710*/  IMAD.IADD R146, R146, 0x1, R5 ;  /* 0x0000000192927824 */ /* 0x000fe200078e0205 */
[----:B------:R-:W-:Y:S01]  /*2720*/  LOP3.LUT R5, R4, R27, RZ, 0x3c, !PT ;  /* 0x0000001b04057212 */ /* 0x000fe200078e3cff */
[----:B----4-:R-:W-:Y:S02]  /*2730*/  IMAD R142, R3, 0x2c00, R12 ;  /* 0x00002c00038e7824 */ /* 0x010fe400078e020c */
[----:B------:R-:W-:Y:S02]  /*2740*/  VIADD R3, R22, 0xa0 ;  /* 0x000000a016037836 */ /* 0x000fe40000000000 */
[----:B------:R-:W-:-:S02]  /*2750*/  IMAD R27, R148, R109, R0 ;  /* 0x0000006d941b7224 */ /* 0x000fc400078e0200 */
[----:B------:R-:W-:Y:S01]  /*2760*/  IMAD R0, R20, R42, RZ ;  /* 0x0000002a14007224 */ /* 0x000fe200078e02ff */
[----:B------:R-:W-:-:S03]  /*2770*/  SHF.R.S32.HI R149, RZ, 0x1f, R3 ;  /* 0x0000001fff957819 */ /* 0x000fc60000011403 */
[----:B------:R-:W-:-:S04]  /*2780*/  IMAD R3, R22, R43, R0 ;  /* 0x0000002b16037224 */ /* 0x000fc800078e0200 */
[----:B------:R-:W-:-:S04]  /*2790*/  IMAD.IADD R123, R3, 0x1, R159 ;  /* 0x00000001037b7824 */ /* 0x000fc800078e029f */
[----:B------:R-:W-:-:S04]  /*27a0*/  IMAD.X R124, R123, 0x1, R117, P1 ;  /* 0x000000017b7c7824 */ /* 0x000fc800008e0675 */
[--C-:B------:R-:W-:Y:S01]  /*27b0*/  IMAD.X R127, R124, 0x1, R117.reuse, P0 ;  /* 0x000000017c7f7824 */ /* 0x100fe200000e0675 */
[----:B------:R-:W-:Y:S01]  /*27c0*/  IADD3 R130, P0, R128, R116, RZ ;  /* 0x0000007480827210 */ /* 0x000fe20007f1e0ff */
[C---:B------:R-:W-:Y:S02]  /*27d0*/  VIADD R4, R22.reuse, 0x20 ;  /* 0x0000002016047836 */ /* 0x040fe40000000000 */
[----:B------:R-:W-:Y:S02]  /*27e0*/  VIADD R12, R22, 0x40 ;  /* 0x00000040160c7836 */ /* 0x000fe40000000000 */
[----:B------:R-:W-:Y:S01]  /*27f0*/  IMAD.X R129, R127, 0x1, R117, P0 ;  /* 0x000000017f817824 */ /* 0x000fe200000e0675 */
[----:B------:R-:W-:Y:S01]  /*2800*/  IADD3 R15, P0, R100, R120, RZ ;  /* 0x00000078640f7210 */ /* 0x000fe20007f1e0ff */
[----:B------:R-:W-:Y:S02]  /*2810*/  IMAD R9, R9, R114, RZ ;  /* 0x0000007209097224 */ /* 0x000fe400078e02ff */
[----:B------:R-:W-:Y:S01]  /*2820*/  IMAD.IADD R122, R121, 0x1, R3 ;  /* 0x00000001797a7824 */ /* 0x000fe200078e0203 */
[----:B------:R-:W-:Y:S01]  /*2830*/  SHF.R.S32.HI R155, RZ, 0x1f, R4 ;  /* 0x0000001fff9b7819 */ /* 0x000fe20000011404 */
[----:B------:R-:W-:Y:S01]  /*2840*/  IMAD.IADD R144, R144, 0x1, R5 ;  /* 0x0000000190907824 */ /* 0x000fe200078e0205 */
[----:B------:R-:W-:Y:S01]  /*2850*/  SHF.R.S32.HI R154, RZ, 0x1f, R12 ;  /* 0x0000001fff9a7819 */ /* 0x000fe2000001140c */
[----:B------:R-:W-:Y:S01]  /*2860*/  VIADD R8, R22, 0x60 ;  /* 0x0000006016087836 */ /* 0x000fe20000000000 */
[----:B------:R-:W-:Y:S01]  /*2870*/  IADD3 R134, P2, R130, R116, RZ ;  /* 0x0000007482867210 */ /* 0x000fe20007f5e0ff */
[----:B------:R-:W-:Y:S01]  /*2880*/  IMAD.SHL.U32 R43, R13, 0x2, RZ ;  /* 0x000000020d2b7824 */ /* 0x000fe200078e00ff */
[----:B------:R-:W-:Y:S01]  /*2890*/  IADD3 R13, P3, R100, 0x40, RZ ;  /* 0x00000040640d7810 */ /* 0x000fe20007f7e0ff */
[----:B------:R-:W-:Y:S01]  /*28a0*/  IMAD R5, R109, 0xb0, RZ ;  /* 0x000000b06d057824 */ /* 0x000fe200078e02ff */
[----:B------:R-:W-:Y:S01]  /*28b0*/  IADD3 R12, P4, R15, 0x40, RZ ;  /* 0x000000400f0c7810 */ /* 0x000fe20007f9e0ff */
[----:B------:R-:W-:Y:S01]  /*28c0*/  IMAD R9, R148, R115, R9 ;  /* 0x0000007394097224 */ /* 0x000fe200078e0209 */
[----:B------:R-:W-:Y:S01]  /*28d0*/  LOP3.LUT R20, R10, 0xfffffff8, RZ, 0xc0, !PT ;  /* 0xfffffff80a147812 */ /* 0x000fe200078ec0ff */
[----:B------:R-:W-:-:S02]  /*28e0*/  VIADD R4, R22, 0x80 ;  /* 0x0000008016047836 */ /* 0x000fc40000000000 */
[----:B------:R-:W-:Y:S01]  /*28f0*/  IMAD.WIDE.U32 R108, R108, 0xb0, RZ ;  /* 0x000000b06c6c7825 */ /* 0x000fe200078e00ff */
[----:B------:R-:W-:-:S03]  /*2900*/  SHF.R.S32.HI R153, RZ, 0x1f, R8 ;  /* 0x0000001fff997819 */ /* 0x000fc60000011408 */
[----:B------:R-:W-:-:S04]  /*2910*/  IMAD.WIDE.U32 R114, R114, 0xb0, RZ ;  /* 0x000000b072727825 */ /* 0x000fc800078e00ff */
[----:B------:R-:W-:Y:S01]  /*2920*/  IMAD.X R11, R122, 0x1, R14, P0 ;  /* 0x000000017a0b7824 */ /* 0x000fe200000e060e */
[----:B------:R-:W-:Y:S01]  /*2930*/  SHF.R.S32.HI R152, RZ, 0x1f, R4 ;  /* 0x0000001fff987819 */ /* 0x000fe20000011404 */
[----:B------:R-:W-:Y:S01]  /*2940*/  IMAD.IADD R143, R143, 0x1, R6 ;  /* 0x000000018f8f7824 */ /* 0x000fe200078e0206 */
[----:B------:R-:W-:Y:S01]  /*2950*/  ISETP.GE.AND P0, PT, R16, UR4, PT ;  /* 0x0000000410007c0c */ /* 0x000fe2000bf06270 */
[----:B------:R-:W-:Y:S01]  /*2960*/  IMAD.IADD R142, R142, 0x1, R7 ;  /* 0x000000018e8e7824 */ /* 0x000fe200078e0207 */
[----:B------:R-:W-:Y:S01]  /*2970*/  ISETP.GE.AND P1, PT, R221, UR4, PT ;  /* 0x00000004dd007c0c */ /* 0x000fe2000bf26270 */
[----:B------:R-:W-:Y:S01]  /*2980*/  IMAD.IADD R28, R105, 0x1, R27 ;  /* 0x00000001691c7824 */ /* 0x000fe200078e021b */
[----:B------:R-:W-:Y:S01]  /*2990*/  SHF.R.S32.HI R10, RZ, 0x3, R10 ;  /* 0x00000003ff0a7819 */ /* 0x000fe2000001140a */
[----:B------:R-:W-:Y:S02]  /*29a0*/  IMAD.IADD R26, R111, 0x1, R9 ;  /* 0x000000016f1a7824 */ /* 0x000fe400078e0209 */
[----:B------:R-:W-:Y:S01]  /*29b0*/  IMAD.IADD R21, R9, 0x1, R113 ;  /* 0x0000000109157824 */ /* 0x000fe200078e0271 */
[----:B------:R-:W-:Y:S01]  /*29c0*/  SHF.R.S32.HI R9, RZ, 0x1f, R20 ;  /* 0x0000001fff097819 */ /* 0x000fe20000011414 */
[----:B------:R-:W-:-:S02]  /*29d0*/  IMAD.IADD R140, R109, 0x1, R5 ;  /* 0x000000016d8c7824 */ /* 0x000fc400078e0205 */
[----:B------:R-:W-:Y:S02]  /*29e0*/  IMAD.IADD R135, R115, 0x1, R135 ;  /* 0x0000000173877824 */ /* 0x000fe400078e0287 */
[----:B------:R-:W-:Y:S02]  /*29f0*/  IMAD.IADD R27, R27, 0x1, R107 ;  /* 0x000000011b1b7824 */ /* 0x000fe400078e026b */
[----:B------:R-:W-:Y:S02]  /*2a00*/  IMAD.X R133, R129, 0x1, R117, P2 ;  /* 0x0000000181857824 */ /* 0x000fe400010e0675 */
[----:B------:R-:W-:Y:S02]  /*2a10*/  IMAD.X R8, RZ, RZ, R14, P3 ;  /* 0x000000ffff087224 */ /* 0x000fe400018e060e */
[----:B------:R-:W-:Y:S02]  /*2a20*/  IMAD.X R7, RZ, RZ, R11, P4 ;  /* 0x000000ffff077224 */ /* 0x000fe400020e060b */
[----:B------:R-:W-:Y:S01]  /*2a30*/  IMAD.IADD R6, R103, 0x1, R45 ;  /* 0x0000000167067824 */ /* 0x000fe200078e022d */
[----:B------:R-:W-:Y:S06]  /*2a40*/  @!P6 BAR.SYNC.DEFER_BLOCKING 0x9, 0x100 ;  /* 0x024400000000eb1d */ /* 0x000fec0000010000 */
.L_x_735:
[----:B--2---:R-:W2:Y:S01]  /*2a50*/  LDL R0, [R1+0x3c] ;  /* 0x00003c0001007983 */ /* 0x004ea20000100800 */
[----:B0-----:R-:W0:Y:S03]  /*2a60*/  LDC R84, c[0x0][0x3f4] ;  /* 0x0000fd00ff547b82 */ /* 0x001e260000000800 */
[----:B---34-:R-:W3:Y:S01]  /*2a70*/  LDL.LU R51, [R1+0x4] ;  /* 0x0000040001337983 */ /* 0x018ee20000300800 */
[----:B------:R-:W-:Y:S01]  /*2a80*/  VIADD R24, R24, 0xffffffff ;  /* 0xffffffff18187836 */ /* 0x000fe20000000000 */
[----:B------:R-:W-:Y:S05]  /*2a90*/  YIELD ;  /* 0x0000000000007946 */ /* 0x000fea0003800000 */
[----:B------:R-:W-:Y:S01]  /*2aa0*/  ISETP.GT.AND P3, PT, R24, R131, PT ;  /* 0x000000831800720c */ /* 0x000fe20003f64270 */
[----:B------:R-:W-:Y:S01]  /*2ab0*/  BSSY B0, `(.L_x_612) ;  /* 0x0000924000007945 */ /* 0x000fe20003800000 */
[----:B0-----:R-:W-:Y:S01]  /*2ac0*/  ISETP.GE.AND P2, PT, R84, 0x1, PT ;  /* 0x000000015400780c */ /* 0x001fe20003f46270 */
[----:B--2---:R-:W-:Y:S01]  /*2ad0*/  IMAD R5, R23, 0x5800, R0 ;  /* 0x0000580017057824 */ /* 0x004fe200078e0200 */
[----:B---3--:R-:W-:-:S03]  /*2ae0*/  LOP3.LUT R51, R51, 0xffffffef, RZ, 0xc0, !PT ;  /* 0xffffffef33337812 */ /* 0x008fc600078ec0ff */
[----:B------:R-:W-:-:S06]  /*2af0*/  IMAD R5, R5, 0x2, R2 ;  /* 0x0000000205057824 */ /* 0x000fcc00078e0202 */
[----:B------:R-:W-:-:S05]  /*2b00*/  @P3 LOP3.LUT R51, R51, 0x10, RZ, 0xfc, !PT ;  /* 0x0000001033333812 */ /* 0x000fca00078efcff */
[----:B------:R0:W-:Y:S01]  /*2b10*/  STL [R1+0x4], R51 ;  /* 0x0000043301007387 */ /* 0x0001e20000100800 */
[----:B------:R-:W-:Y:S05]  /*2b20*/  @!P2 BRA `(.L_x_613) ;  /* 0x000000880018a947 */ /* 0x000fea0003800000 */
[----:B------:R-:W-:Y:S01]  /*2b30*/  ULDC.U8 UR4, c[0x0][0x410] ;  /* 0x0001040000047ab9 */ /* 0x000fe20000000000 */
[----:B------:R-:W-:Y:S01]  /*2b40*/  SHF.R.S32.HI R3, RZ, 0x1f, R24 ;  /* 0x0000001fff037819 */ /* 0x000fe20000011418 */
[-C--:B------:R-:W-:Y:S01]  /*2b50*/  IMAD R4, R140, R24.reuse, RZ ;  /* 0x000000188c047224 */ /* 0x080fe200078e02ff */
[----:B------:R-:W-:Y:S01]  /*2b60*/  ISETP.NE.AND P2, PT, RZ, UR4, PT ;  /* 0x00000004ff007c0c */ /* 0x000fe2000bf45270 */
[-C--:B------:R-:W-:Y:S02]  /*2b70*/  IMAD R0, R41, R24.reuse, RZ ;  /* 0x0000001829007224 */ /* 0x080fe400078e02ff */
[----:B------:R-:W-:Y:S02]  /*2b80*/  IMAD R44, R135, R24, RZ ;  /* 0x00000018872c7224 */ /* 0x000fe400078e02ff */
[----:B------:R-:W-:Y:S02]  /*2b90*/  IMAD R47, R3, R108, R4 ;  /* 0x0000006c032f7224 */ /* 0x000fe400078e0204 */
[----:B------:R-:W-:-:S02]  /*2ba0*/  IMAD R4, R24, -0xb0, R25 ;  /* 0xffffff5018047824 */ /* 0x000fc400078e0219 */
[C---:B------:R-:W-:Y:S02]  /*2bb0*/  IMAD R45, R3.reuse, R156, R0 ;  /* 0x0000009c032d7224 */ /* 0x040fe400078e0200 */
[----:B------:R-:W-:Y:S01]  /*2bc0*/  IMAD R49, R3, R114, R44 ;  /* 0x0000007203317224 */ /* 0x000fe200078e022c */
[----:B------:R-:W-:Y:S01]  /*2bd0*/  VIMNMX R4, R4, 0xb0, PT ;  /* 0x000000b004047848 */ /* 0x000fe20003fe0100 */
[----:B------:R-:W-:-:S04]  /*2be0*/  IMAD.WIDE.U32 R136, R156, R24, RZ ;  /* 0x000000189c887225 */ /* 0x000fc800078e00ff */
[----:B------:R-:W-:-:S04]  /*2bf0*/  IMAD.WIDE.U32 R96, R108, R24, RZ ;  /* 0x000000186c607225 */ /* 0x000fc800078e00ff */
[----:B------:R-:W-:-:S04]  /*2c00*/  IMAD.WIDE.U32 R94, R114, R24, RZ ;  /* 0x00000018725e7225 */ /* 0x000fc800078e00ff */
[----:B------:R-:W-:Y:S02]  /*2c10*/  IMAD.IADD R92, R137, 0x1, R45 ;  /* 0x00000001895c7824 */ /* 0x000fe400078e022d */
[----:B------:R-:W-:Y:S02]  /*2c20*/  IMAD.IADD R3, R97, 0x1, R47 ;  /* 0x0000000161037824 */ /* 0x000fe400078e022f */
[----:B------:R-:W-:Y:S01]  /*2c30*/  IMAD.IADD R0, R95, 0x1, R49 ;  /* 0x000000015f007824 */ /* 0x000fe200078e0231 */
[----:B------:R-:W-:Y:S06]  /*2c40*/  @!P2 BRA `(.L_x_614) ;  /* 0x00000040008ca947 */ /* 0x000fec0003800000 */
[----:B------:R-:W-:Y:S01]  /*2c50*/  ISETP.GE.AND P3, PT, R22, R4, PT ;  /* 0x000000041600720c */ /* 0x000fe20003f66270 */
[----:B------:R-:W-:Y:S01]  /*2c60*/  BSSY B1, `(.L_x_615) ;  /* 0x000001c000017945 */ /* 0x000fe20003800000 */
[----:B------:R-:W-:Y:S02]  /*2c70*/  CS2R R80, SRZ ;  /* 0x0000000000507805 */ /* 0x000fe4000001ff00 */
[----:B------:R-:W-:Y:S02]  /*2c80*/  CS2R R90, SRZ ;  /* 0x00000000005a7805 */ /* 0x000fe4000001ff00 */
[----:B------:R-:W-:Y:S02]  /*2c90*/  CS2R R138, SRZ ;  /* 0x00000000008a7805 */ /* 0x000fe4000001ff00 */
[----:B------:R-:W-:Y:S02]  /*2ca0*/  CS2R R98, SRZ ;  /* 0x0000000000627805 */ /* 0x000fe4000001ff00 */
[----:B------:R-:W-:-:S03]  /*2cb0*/  CS2R R150, SRZ ;  /* 0x0000000000967805 */ /* 0x000fc6000001ff00 */
[----:B------:R-:W-:Y:S05]  /*2cc0*/  @P3 BRA `(.L_x_616) ;  /* 0x0000000000543947 */ /* 0x000fea0003800000 */
[----:B------:R-:W-:Y:S01]  /*2cd0*/  IADD3 R45, P2, R104, R96, RZ ;  /* 0x00000060682d7210 */ /* 0x000fe20007f5e0ff */
[----:B------:R-:W-:Y:S01]  /*2ce0*/  ULDC.64 UR4, c[0x0][0x3e8] ;  /* 0x0000fa0000047ab9 */ /* 0x000fe20000000a00 */
[----:B------:R-:W-:Y:S02]  /*2cf0*/  CS2R R138, SRZ ;  /* 0x00000000008a7805 */ /* 0x000fe4000001ff00 */
[----:B------:R-:W-:Y:S01]  /*2d00*/  CS2R R150, SRZ ;  /* 0x0000000000967805 */ /* 0x000fe2000001ff00 */
[----:B------:R-:W-:Y:S01]  /*2d10*/  ULDC.64 UR6, c[0x0][0x208] ;  /* 0x0000820000067ab9 */ /* 0x000fe20000000a00 */
[----:B------:R-:W-:Y:S01]  /*2d20*/  IMAD.X R46, R3, 0x1, R28, P2 ;  /* 0x00000001032e7824 */ /* 0x000fe200010e061c */
[----:B------:R-:W-:-:S04]  /*2d30*/  LEA R44, P2, R45, UR4, 0x1 ;  /* 0x000000042d2c7c11 */ /* 0x000fc8000f8408ff */
[----:B------:R-:W-:Y:S01]  /*2d40*/  LEA.HI.X R45, R45, UR5, R46, 0x1, P2 ;  /* 0x000000052d2d7c11 */ /* 0x000fe200090f0c2e */
[----:B------:R-:W-:Y:S01]  /*2d50*/  ULDC.64 UR4, c[0x0][0x400] ;  /* 0x0001000000047ab9 */ /* 0x000fe20000000a00 */
[----:B------:R-:W-:-:S05]  /*2d60*/  IADD3 R47, P2, R110, R94, RZ ;  /* 0x0000005e6e2f7210 */ /* 0x000fca0007f5e0ff */
[----:B------:R-:W-:Y:S01]  /*2d70*/  IMAD.X R48, R0, 0x1, R26, P2 ;  /* 0x0000000100307824 */ /* 0x000fe200010e061a */
[----:B------:R-:W-:-:S04]  /*2d80*/  LEA R46, P2, R47, UR4, 0x1 ;  /* 0x000000042f2e7c11 */ /* 0x000fc8000f8408ff */
[----:B------:R-:W-:Y:S02]  /*2d90*/  LEA.HI.X R47, R47, UR5, R48, 0x1, P2 ;  /* 0x000000052f2f7c11 */ /* 0x000fe400090f0c30 */
[----:B------:R-:W-:Y:S02]  /*2da0*/  ISETP.GE.AND P2, PT, R18, R84, PT ;  /* 0x000000541200720c */ /* 0x000fe40003f46270 */
[----:B------:R-:W-:Y:S02]  /*2db0*/  CS2R R90, SRZ ;  /* 0x00000000005a7805 */ /* 0x000fe4000001ff00 */
[----:B------:R-:W-:-:S09]  /*2dc0*/  CS2R R98, SRZ ;  /* 0x0000000000627805 */ /* 0x000fd2000001ff00 */
[----:B------:R1:W5:Y:S04]  /*2dd0*/  @!P2 LDG.E.64 R138, desc[UR6][R44.64] ;  /* 0x000000062c8aa981 */ /* 0x000368000c1e1b00 */
[----:B------:R1:W5:Y:S01]  /*2de0*/  @!P2 LDG.E.64 R150, desc[UR6][R46.64] ;  /* 0x000000062e96a981 */ /* 0x000362000c1e1b00 */
[----:B------:R-:W-:-:S13]  /*2df0*/  ISETP.GE.AND P2, PT, R220, R84, PT ;  /* 0x00000054dc00720c */ /* 0x000fda0003f46270 */
[----:B------:R1:W5:Y:S04]  /*2e00*/  @!P2 LDG.E.64 R90, desc[UR6][R44.64+0x40] ;  /* 0x000040062c5aa981 */ /* 0x000368000c1e1b00 */
[----:B------:R1:W5:Y:S02]  /*2e10*/  @!P2 LDG.E.64 R98, desc[UR6][R46.64+0x40] ;  /* 0x000040062e62a981 */ /* 0x000364000c1e1b00 */
.L_x_616:
[----:B------:R-:W-:Y:S05]  /*2e20*/  BSYNC B1 ;  /* 0x0000000000017941 */ /* 0x000fea0003800000 */
.L_x_615:
[----:B-1----:R-:W-:Y:S01]  /*2e30*/  VIADD R47, R22, 0x20 ;  /* 0x00000020162f7836 */ /* 0x002fe20000000000 */
[----:B------:R-:W-:Y:S01]  /*2e40*/  BSSY B1, `(.L_x_617) ;  /* 0x0000029000017945 */ /* 0x000fe20003800000 */
[----:B-----5:R-:W-:Y:S01]  /*2e50*/  IMAD.MOV.U32 R44, RZ, RZ, R90 ;  /* 0x000000ffff2c7224 */ /* 0x020fe200078e005a */
[----:B------:R-:W-:Y:S01]  /*2e60*/  CS2R R86, SRZ ;  /* 0x0000000000567805 */ /* 0x000fe2000001ff00 */
[----:B------:R-:W-:Y:S01]  /*2e70*/  IMAD.MOV.U32 R45, RZ, RZ, R91 ;  /* 0x000000ffff2d7224 */ /* 0x000fe200078e005b */
[----:B------:R-:W-:Y:S01]  /*2e80*/  ISETP.GE.AND P4, PT, R47, R4, PT ;  /* 0x000000042f00720c */ /* 0x000fe20003f86270 */
[----:B------:R-:W-:Y:S01]  /*2e90*/  IMAD.MOV.U32 R46, RZ, RZ, R138 ;  /* 0x000000ffff2e7224 */ /* 0x000fe200078e008a */
[----:B------:R-:W-:Y:S01]  /*2ea0*/  PRMT R93, R93, 0x5410, R44 ;  /* 0x000054105d5d7816 */ /* 0x000fe2000000002c */
[----:B------:R-:W-:Y:S01]  /*2eb0*/  IMAD.MOV.U32 R44, RZ, RZ, R139 ;  /* 0x000000ffff2c7224 */ /* 0x000fe200078e008b */
[----:B------:R-:W-:Y:S01]  /*2ec0*/  PRMT R166, R166, 0x5410, R45 ;  /* 0x00005410a6a67816 */ /* 0x000fe2000000002d */
[----:B------:R-:W-:Y:S01]  /*2ed0*/  IMAD.MOV.U32 R45, RZ, RZ, R98 ;  /* 0x000000ffff2d7224 */ /* 0x000fe200078e0062 */
[----:B------:R-:W-:Y:S01]  /*2ee0*/  PRMT R167, R167, 0x5410, R46 ;  /* 0x00005410a7a77816 */ /* 0x000fe2000000002e */
[----:B------:R-:W-:Y:S01]  /*2ef0*/  IMAD.MOV.U32 R46, RZ, RZ, R99 ;  /* 0x000000ffff2e7224 */ /* 0x000fe200078e0063 */
[----:B------:R-:W-:-:S02]  /*2f00*/  PRMT R185, R44, 0x7610, R185 ;  /* 0x000076102cb97816 */ /* 0x000fc400000000b9 */
[----:B------:R-:W-:Y:S02]  /*2f10*/  CS2R R82, SRZ ;  /* 0x0000000000527805 */ /* 0x000fe4000001ff00 */
[----:B------:R-:W-:Y:S01]  /*2f20*/  PRMT R204, R45, 0x7610, R204 ;  /* 0x000076102dcc7816 */ /* 0x000fe200000000cc */
[----:B------:R-:W-:Y:S01]  /*2f30*/  IMAD.MOV.U32 R49, RZ, RZ, R150 ;  /* 0x000000ffff317224 */ /* 0x000fe200078e0096 */
[----:B------:R-:W-:Y:S01]  /*2f40*/  PRMT R205, R46, 0x7610, R205 ;  /* 0x000076102ecd7816 */ /* 0x000fe200000000cd */
[----:B------:R-:W-:Y:S01]  /*2f50*/  IMAD.MOV.U32 R50, RZ, RZ, R151 ;  /* 0x000000ffff327224 */ /* 0x000fe200078e0097 */
[----:B------:R-:W-:Y:S01]  /*2f60*/  CS2R R88, SRZ ;  /* 0x0000000000587805 */ /* 0x000fe2000001ff00 */
[----:B------:R-:W-:Y:S06]  /*2f70*/  @P4 BRA `(.L_x_618) ;  /* 0x0000000000544947 */ /* 0x000fec0003800000 */
[----:B------:R-:W-:Y:S01]  /*2f80*/  IADD3 R45, P2, P5, R104, R96, R37 ;  /* 0x00000060682d7210 */ /* 0x000fe20007d5e025 */
[----:B------:R-:W-:Y:S01]  /*2f90*/  ULDC.64 UR4, c[0x0][0x3e8] ;  /* 0x0000fa0000047ab9 */ /* 0x000fe20000000a00 */
[----:B------:R-:W-:Y:S02]  /*2fa0*/  CS2R R86, SRZ ;  /* 0x0000000000567805 */ /* 0x000fe4000001ff00 */
[----:B------:R-:W-:Y:S02]  /*2fb0*/  CS2R R88, SRZ ;  /* 0x0000000000587805 */ /* 0x000fe4000001ff00 */
[----:B------:R-:W-:Y:S01]  /*2fc0*/  IADD3.X R46, R28, R3, R40, P2, P5 ;  /* 0x000000031c2e7210 */ /* 0x000fe200017ea428 */
[----:B------:R-:W-:Y:S01]  /*2fd0*/  ULDC.64 UR6, c[0x0][0x208] ;  /* 0x0000820000067ab9 */ /* 0x000fe20000000a00 */
[----:B------:R-:W-:-:S04]  /*2fe0*/  IADD3 R47, P2, P5, R110, R94, R31 ;  /* 0x0000005e6e2f7210 */ /* 0x000fc80007d5e01f */
[----:B------:R-:W-:Y:S02]  /*2ff0*/  IADD3.X R48, R26, R0, R34, P2, P5 ;  /* 0x000000001a307210 */ /* 0x000fe400017ea422 */
[----:B------:R-:W-:-:S04]  /*3000*/  LEA R44, P2, R45, UR4, 0x1 ;  /* 0x000000042d2c7c11 */ /* 0x000fc8000f8408ff */
[----:B------:R-:W-:Y:S01]  /*3010*/  LEA.HI.X R45, R45, UR5, R46, 0x1, P2 ;  /* 0x000000052d2d7c11 */ /* 0x000fe200090f0c2e */
[----:B------:R-:W-:Y:S02]  /*3020*/  ULDC.64 UR4, c[0x0][0x400] ;  /* 0x0001000000047ab9 */ /* 0x000fe40000000a00 */
        /* <DEDUP_REMOVED lines=10> */
.L_x_618:
[----:B------:R-:W-:Y:S05]  /*30d0*/  BSYNC B1 ;  /* 0x0000000000017941 */ /* 0x000fea0003800000 */
.L_x_617:
[----:B------:R-:W-:Y:S01]  /*30e0*/  VIADD R48, R22, 0x40 ;  /* 0x0000004016307836 */ /* 0x000fe20000000000 */
[----:B0-----:R-:W-:Y:S01]  /*30f0*/  LOP3.LUT R51, R51, 0xfffffffb, RZ, 0xc0, !PT ;  /* 0xfffffffb33337812 */ /* 0x001fe200078ec0ff */
[----:B-1---5:R-:W-:Y:S01]  /*3100*/  IMAD.MOV.U32 R44, RZ, RZ, R80 ;  /* 0x000000ffff2c7224 */ /* 0x022fe200078e0050 */
[----:B------:R-:W-:Y:S01]  /*3110*/  BSSY B1, `(.L_x_619) ;  /* 0x000002e000017945 */ /* 0x000fe20003800000 */
        /* <DEDUP_REMOVED lines=11> */
[----:B------:R-:W-:Y:S02]  /*31d0*/  PRMT R169, R169, 0x5410, R44 ;  /* 0x00005410a9a97816 */ /* 0x000fe4000000002c */
[----:B------:R-:W-:Y:S02]  /*31e0*/  CS2R R72, SRZ ;  /* 0x0000000000487805 */ /* 0x000fe4000001ff00 */
[----:B------:R-:W-:Y:S02]  /*31f0*/  PRMT R85, R85, 0x5410, R45 ;  /* 0x0000541055557816 */ /* 0x000fe4000000002d */
[----:B------:R-:W-:Y:S02]  /*3200*/  CS2R R76, SRZ ;  /* 0x00000000004c7805 */ /* 0x000fe4000001ff00 */
[----:B------:R-:W-:-:S02]  /*3210*/  @P2 LOP3.LUT R51, R51, 0x4, RZ, 0xfc, !PT ;  /* 0x0000000433332812 */ /* 0x000fc400078efcff */
[----:B------:R-:W-:Y:S02]  /*3220*/  CS2R R74, SRZ ;  /* 0x00000000004a7805 */ /* 0x000fe4000001ff00 */
[----:B------:R-:W-:Y:S02]  /*3230*/  PRMT R175, R46, 0x7610, R175 ;  /* 0x000076102eaf7816 */ /* 0x000fe400000000af */
[----:B------:R-:W-:Y:S02]  /*3240*/  CS2R R78, SRZ ;  /* 0x00000000004e7805 */ /* 0x000fe4000001ff00 */
[----:B------:R-:W-:Y:S01]  /*3250*/  PRMT R174, R47, 0x7610, R174 ;  /* 0x000076102fae7816 */ /* 0x000fe200000000ae */
[----:B------:R0:W-:Y:S01]  /*3260*/  STL [R1+0x4], R51 ;  /* 0x0000043301007387 */ /* 0x0001e20000100800 */
[----:B------:R-:W-:Y:S02]  /*3270*/  IMAD.MOV.U32 R49, RZ, RZ, R88 ;  /* 0x000000ffff317224 */ /* 0x000fe400078e0058 */
[----:B------:R-:W-:Y:S01]  /*3280*/  IMAD.MOV.U32 R50, RZ, RZ, R89 ;  /* 0x000000ffff327224 */ /* 0x000fe200078e0059 */
        /* <DEDUP_REMOVED lines=22> */
.L_x_620:
[----:B------:R-:W-:Y:S05]  /*33f0*/  BSYNC B1 ;  /* 0x0000000000017941 */ /* 0x000fea0003800000 */
.L_x_619:
[----:B------:R-:W-:Y:S01]  /*3400*/  IMAD.MOV.U32 R53, RZ, RZ, R51 ;  /* 0x000000ffff357224 */ /* 0x000fe200078e0033 */
[----:B------:R-:W-:Y:S01]  /*3410*/  BSSY B1, `(.L_x_621) ;  /* 0x0000039000017945 */ /* 0x000fe20003800000 */
[----:B0-----:R-:W-:Y:S01]  /*3420*/  VIADD R51, R22, 0x60 ;  /* 0x0000006016337836 */ /* 0x001fe20000000000 */
[----:B------:R-:W-:Y:S01]  /*3430*/  PRMT R206, R49, 0x7610, R206 ;  /* 0x0000761031ce7816 */ /* 0x000fe200000000ce */
[----:B-1---5:R-:W-:Y:S01]  /*3440*/  IMAD.MOV.U32 R44, RZ, RZ, R72 ;  /* 0x000000ffff2c7224 */ /* 0x022fe200078e0048 */
[----:B------:R-:W-:Y:S01]  /*3450*/  LOP3.LUT R53, R53, 0xfffffff7, RZ, 0xc0, !PT ;  /* 0xfffffff735357812 */ /* 0x000fe200078ec0ff */
        /* <DEDUP_REMOVED lines=15> */
[----:B------:R-:W-:Y:S01]  /*3550*/  @P2 LOP3.LUT R53, R53, 0x8, RZ, 0xfc, !PT ;  /* 0x0000000835352812 */ /* 0x000fe200078efcff */
[----:B------:R-:W-:Y:S01]  /*3560*/  IMAD.MOV.U32 R49, RZ, RZ, R78 ;  /* 0x000000ffff317224 */ /* 0x000fe200078e004e */
[----:B------:R-:W-:Y:S01]  /*3570*/  PRMT R167, R47, 0x7610, R167 ;  /* 0x000076102fa77816 */ /* 0x000fe200000000a7 */
[----:B------:R-:W-:-:S02]  /*3580*/  IMAD.MOV.U32 R48, RZ, RZ, R79 ;  /* 0x000000ffff307224 */ /* 0x000fc400078e004f */
[----:B------:R0:W-:Y:S01]  /*3590*/  STL [R1+0x4], R53 ;  /* 0x0000043501007387 */ /* 0x0001e20000100800 */
[----:B------:R-:W-:Y:S05]  /*35a0*/  @P2 BRA `(.L_x_622) ;  /* 0x00000000007c2947 */ /* 0x000fea0003800000 */
[----:B------:R-:W1:Y:S01]  /*35b0*/  LDC.64 R44, c[0x0][0x3f8] ;  /* 0x0000fe00ff2c7b82 */ /* 0x000e620000000a00 */
[----:B------:R-:W-:Y:S01]  /*35c0*/  IMAD.MOV.U32 R46, RZ, RZ, R96 ;  /* 0x000000ffff2e7224 */ /* 0x000fe200078e0060 */
[----:B------:R-:W-:Y:S01]  /*35d0*/  ULDC.64 UR4, c[0x0][0x3e8] ;  /* 0x0000fa0000047ab9 */ /* 0x000fe20000000a00 */
[----:B------:R-:W-:Y:S01]  /*35e0*/  IMAD.MOV.U32 R47, RZ, RZ, R3 ;  /* 0x000000ffff2f7224 */ /* 0x000fe200078e0003 */
[----:B------:R-:W-:Y:S02]  /*35f0*/  CS2R R68, SRZ ;  /* 0x0000000000447805 */ /* 0x000fe4000001ff00 */
[----:B------:R-:W-:Y:S01]  /*3600*/  CS2R R70, SRZ ;  /* 0x0000000000467805 */ /* 0x000fe2000001ff00 */
[----:B------:R-:W-:Y:S01]  /*3610*/  ULDC.64 UR6, c[0x0][0x208] ;  /* 0x0000820000067ab9 */ /* 0x000fe20000000a00 */
[----:B-1----:R-:W-:-:S04]  /*3620*/  IMAD.WIDE.U32 R46, R44, 0x60, R46 ;  /* 0x000000602c2e7825 */ /* 0x002fc800078e002e */
[----:B------:R-:W-:Y:S01]  /*3630*/  IMAD R45, R45, 0x60, RZ ;  /* 0x000000602d2d7824 */ /* 0x000fe200078e02ff */
[----:B------:R-:W-:Y:S01]  /*3640*/  IADD3 R51, P2, R104, R46, RZ ;  /* 0x0000002e68337210 */ /* 0x000fe20007f5e0ff */
[----:B------:R-:W-:-:S03]  /*3650*/  IMAD.MOV.U32 R46, RZ, RZ, R94 ;  /* 0x000000ffff2e7224 */ /* 0x000fc600078e005e */
[----:B------:R-:W-:Y:S01]  /*3660*/  IADD3.X R52, R28, R47, R45, P2, !PT ;  /* 0x0000002f1c347210 */ /* 0x000fe200017fe42d */
[----:B------:R-:W-:Y:S01]  /*3670*/  IMAD.MOV.U32 R47, RZ, RZ, R0 ;  /* 0x000000ffff2f7224 */ /* 0x000fe200078e0000 */
[----:B------:R-:W1:Y:S02]  /*3680*/  LDC.64 R44, c[0x0][0x408] ;  /* 0x00010200ff2c7b82 */ /* 0x000e640000000a00 */
[----:B-1----:R-:W-:-:S04]  /*3690*/  IMAD.WIDE.U32 R46, R44, 0x60, R46 ;  /* 0x000000602c2e7825 */ /* 0x002fc800078e002e */
[----:B------:R-:W-:Y:S01]  /*36a0*/  IMAD R45, R45, 0x60, RZ ;  /* 0x000000602d2d7824 */ /* 0x000fe200078e02ff */
[----:B------:R-:W-:-:S04]  /*36b0*/  IADD3 R50, P2, R110, R46, RZ ;  /* 0x0000002e6e327210 */ /* 0x000fc80007f5e0ff */
[----:B------:R-:W-:Y:S02]  /*36c0*/  IADD3.X R47, R26, R47, R45, P2, !PT ;  /* 0x0000002f1a2f7210 */ /* 0x000fe400017fe42d */
        /* <DEDUP_REMOVED lines=13> */
.L_x_622:
[----:B------:R-:W-:Y:S05]  /*37a0*/  BSYNC B1 ;  /* 0x0000000000017941 */ /* 0x000fea0003800000 */
.L_x_621:
[----:B-1----:R-:W-:Y:S01]  /*37b0*/  VIADD R47, R22, 0x80 ;  /* 0x00000080162f7836 */ /* 0x002fe20000000000 */
[----:B------:R-:W-:Y:S01]  /*37c0*/  BSSY B1, `(.L_x_623) ;  /* 0x000002a000017945 */ /* 0x000fe20003800000 */
[----:B------:R-:W-:Y:S01]  /*37d0*/  IMAD.MOV.U32 R46, RZ, RZ, R53 ;  /* 0x000000ffff2e7224 */ /* 0x000fe200078e0035 */
[----:B------:R-:W-:Y:S01]  /*37e0*/  PRMT R184, R49, 0x7610, R184 ;  /* 0x0000761031b87816 */ /* 0x000fe200000000b8 */
[----:B-----5:R-:W-:Y:S01]  /*37f0*/  IMAD.MOV.U32 R44, RZ, RZ, R64 ;  /* 0x000000ffff2c7224 */ /* 0x020fe200078e0040 */
[----:B------:R-:W-:Y:S01]  /*3800*/  ISETP.GE.AND P2, PT, R47, R4, PT ;  /* 0x000000042f00720c */ /* 0x000fe20003f46270 */
[----:B------:R-:W-:Y:S01]  /*3810*/  IMAD.MOV.U32 R45, RZ, RZ, R65 ;  /* 0x000000ffff2d7224 */ /* 0x000fe200078e0041 */
[----:B------:R-:W-:Y:S02]  /*3820*/  LOP3.LUT R46, R46, 0xfffffffd, RZ, 0xc0, !PT ;  /* 0xfffffffd2e2e7812 */ /* 0x000fe400078ec0ff */
[----:B------:R-:W-:Y:S02]  /*3830*/  CS2R R56, SRZ ;  /* 0x0000000000387805 */ /* 0x000fe4000001ff00 */
[----:B------:R-:W-:-:S02]  /*3840*/  PRMT R188, R48, 0x7610, R188 ;  /* 0x0000761030bc7816 */ /* 0x000fc400000000bc */
[----:B------:R-:W-:Y:S02]  /*3850*/  CS2R R48, SRZ ;  /* 0x0000000000307805 */ /* 0x000fe4000001ff00 */
[----:B------:R-:W-:Y:S02]  /*3860*/  PRMT R168, R44, 0x7610, R168 ;  /* 0x000076102ca87816 */ /* 0x000fe400000000a8 */
[----:B------:R-:W-:Y:S02]  /*3870*/  CS2R R60, SRZ ;  /* 0x00000000003c7805 */ /* 0x000fe4000001ff00 */
[----:B------:R-:W-:Y:S02]  /*3880*/  PRMT R169, R45, 0x7610, R169 ;  /* 0x000076102da97816 */ /* 0x000fe400000000a9 */
[----:B------:R-:W-:Y:S02]  /*3890*/  CS2R R58, SRZ ;  /* 0x00000000003a7805 */ /* 0x000fe4000001ff00 */
[----:B------:R-:W-:-:S02]  /*38a0*/  CS2R R62, SRZ ;  /* 0x00000000003e7805 */ /* 0x000fc4000001ff00 */
[----:B0-----:R-:W-:Y:S02]  /*38b0*/  CS2R R52, SRZ ;  /* 0x0000000000347805 */ /* 0x001fe4000001ff00 */
[----:B------:R-:W-:Y:S02]  /*38c0*/  CS2R R50, SRZ ;  /* 0x0000000000327805 */ /* 0x000fe4000001ff00 */
[----:B------:R-:W-:Y:S02]  /*38d0*/  @P2 LOP3.LUT R46, R46, 0x2, RZ, 0xfc, !PT ;  /* 0x000000022e2e2812 */ /* 0x000fe400078efcff */
[----:B------:R-:W-:-:S03]  /*38e0*/  CS2R R54, SRZ ;  /* 0x0000000000367805 */ /* 0x000fc6000001ff00 */
[----:B------:R0:W-:Y:S01]  /*38f0*/  STL [R1+0x4], R46 ;  /* 0x0000042e01007387 */ /* 0x0001e20000100800 */
[----:B------:R-:W-:Y:S05]  /*3900*/  @P2 BRA `(.L_x_624) ;  /* 0x0000000000542947 */ /* 0x000fea0003800000 */
        /* <DEDUP_REMOVED lines=8> */
[----:B0-----:R-:W-:-:S04]  /*3990*/  LEA R46, P2, R44, UR4, 0x1 ;  /* 0x000000042c2e7c11 */ /* 0x001fc8000f8408ff */
        /* <DEDUP_REMOVED lines=12> */
.L_x_624:
[----:B------:R-:W-:Y:S05]  /*3a60*/  BSYNC B1 ;  /* 0x0000000000017941 */ /* 0x000fea0003800000 */
.L_x_623:
[----:B-1----:R-:W-:Y:S01]  /*3a70*/  VIADD R44, R22, 0xa0 ;  /* 0x000000a0162c7836 */ /* 0x002fe20000000000 */
[----:B------:R-:W-:Y:S04]  /*3a80*/  BSSY B1, `(.L_x_625) ;  /* 0x0000020000017945 */ /* 0x000fe80003800000 */
[----:B------:R-:W-:-:S13]  /*3a90*/  ISETP.GE.AND P5, PT, R44, R4, PT ;  /* 0x000000042c00720c */ /* 0x000fda0003fa6270 */
        /* <DEDUP_REMOVED lines=10> */
[----:B------:R-:W-:-:S04]  /*3b40*/  IADD3 R3, P2, R104, R96, RZ ;  /* 0x0000006068037210 */ /* 0x000fc80007f5e0ff */
[----:B------:R-:W-:Y:S02]  /*3b50*/  IADD3.X R96, R28, R97, R45, P2, !PT ;  /* 0x000000611c607210 */ /* 0x000fe400017fe42d */
        /* <DEDUP_REMOVED lines=8> */
[----:B0-----:R-:W-:-:S04]  /*3be0*/  LEA R46, P2, R0, UR4, 0x1 ;  /* 0x00000004002e7c11 */ /* 0x001fc8000f8408ff */
        /* <DEDUP_REMOVED lines=9> */
.L_x_626:
[----:B------:R-:W-:Y:S05]  /*3c80*/  BSYNC B1 ;  /* 0x0000000000017941 */ /* 0x000fea0003800000 */
.L_x_625:
[----:B------:R-:W-:Y:S01]  /*3c90*/  IMAD.MOV.U32 R0, RZ, RZ, R68 ;  /* 0x000000ffff007224 */ /* 0x000fe200078e0044 */
[----:B------:R-:W-:Y:S01]  /*3ca0*/  ISETP.NE.AND P2, PT, R224, 0x3, PT ;  /* 0x00000003e000780c */ /* 0x000fe20003f45270 */
[----:B------:R-:W-:Y:S02]  /*3cb0*/  IMAD.MOV.U32 R3, RZ, RZ, R69 ;  /* 0x000000ffff037224 */ /* 0x000fe400078e0045 */
[----:B-1----:R-:W-:Y:S01]  /*3cc0*/  IMAD.MOV.U32 R44, RZ, RZ, R66 ;  /* 0x000000ffff2c7224 */ /* 0x002fe200078e0042 */
[----:B------:R-:W-:Y:S01]  /*3cd0*/  PRMT R200, R0, 0x7610, R200 ;  /* 0x0000761000c87816 */ /* 0x000fe200000000c8 */
[----:B-----5:R-:W-:Y:S01]  /*3ce0*/  IMAD.MOV.U32 R0, RZ, RZ, R57 ;  /* 0x000000ffff007224 */ /* 0x020fe200078e0039 */
[----:B------:R-:W-:Y:S01]  /*3cf0*/  PRMT R201, R3, 0x7610, R201 ;  /* 0x0000761003c97816 */ /* 0x000fe200000000c9 */
[----:B------:R-:W-:Y:S01]  /*3d00*/  IMAD.MOV.U32 R3, RZ, RZ, R70 ;  /* 0x000000ffff037224 */ /* 0x000fe200078e0046 */
        /* <DEDUP_REMOVED lines=31> */
[----:B------:R-:W-:Y:S01]  /*3f00*/  PRMT R96, R0, 0x7610, R96 ;  /* 0x0000761000607816 */ /* 0x000fe20000000060 */
[----:B------:R-:W-:Y:S01]  /*3f10*/  IMAD.MOV.U32 R0, RZ, RZ, R55 ;  /* 0x000000ffff007224 */ /* 0x000fe200078e0037 */
[----:B------:R-:W-:Y:S01]  /*3f20*/  PRMT R97, R3, 0x7610, R97 ;  /* 0x0000761003617816 */ /* 0x000fe20000000061 */
[----:B------:R-:W-:-:S03]  /*3f30*/  IMAD.MOV.U32 R3, RZ, RZ, R54 ;  /* 0x000000ffff037224 */ /* 0x000fc600078e0036 */
[----:B------:R-:W-:Y:S02]  /*3f40*/  PRMT R195, R0, 0x7610, R195 ;  /* 0x0000761000c37816 */ /* 0x000fe400000000c3 */
[----:B------:R-:W-:Y:S01]  /*3f50*/  PRMT R193, R3, 0x7610, R193 ;  /* 0x0000761003c17816 */ /* 0x000fe200000000c1 */
[----:B------:R-:W-:Y:S06]  /*3f60*/  @!P2 BRA `(.L_x_627) ;  /* 0x000000000004a947 */ /* 0x000fec0003800000 */
[----:B------:R-:W-:Y:S01]  /*3f70*/  BPT.TRAP 0x1 ;  /* 0x000000040000795c */ /* 0x000fe20000300000 */
.L_x_627:
[----:B------:R-:W-:Y:S01]  /*3f80*/  IMAD R3, R23, 0x8, R2 ;  /* 0x0000000817037824 */ /* 0x000fe200078e0202 */
[----:B------:R-:W-:Y:S01]  /*3f90*/  SHF.L.U32 R0, R223, 0x1f, RZ ;  /* 0x0000001fdf007819 */ /* 0x000fe200000006ff */
[----:B------:R-:W-:Y:S03]  /*3fa0*/  BSSY B1, `(.L_x_628) ;  /* 0x0000003000017945 */ /* 0x000fe60003800000 */
[----:B------:R-:W1:Y:S02]  /*3fb0*/  SYNCS.PHASECHK.TRANS64.TRYWAIT P6, [R3+URZ+0x34890], R0 ;  /* 0x03489000030075a7 */ /* 0x000e6400080c017f */
[----:B-1----:R-:W-:Y:S05]  /*3fc0*/  @!P6 BRA `(.L_x_629) ;  /* 0x000002240074e947 */ /* 0x002fea0003800000 */
.L_x_977:
[----:B------:R-:W-:Y:S05]  /*3fd0*/  BSYNC B1 ;  /* 0x0000000000017941 */ /* 0x000fea0003800000 */
.L_x_628:
[----:B------:R-:W-:Y:S04]  /*3fe0*/  BSSY B1, `(.L_x_630) ;  /* 0x0000079000017945 */ /* 0x000fe80003800000 */
[----:B------:R-:W-:Y:S05]  /*3ff0*/  @P3 BRA `(.L_x_631) ;  /* 0x0000000400dc3947 */ /* 0x000fea0003800000 */
[----:B------:R-:W-:Y:S01]  /*4000*/  IADD3 R179, P3, R120, R136, RZ ;  /* 0x0000008878b37210 */ /* 0x000fe20007f7e0ff */
[----:B------:R-:W-:Y:S04]  /*4010*/  BSSY B2, `(.L_x_632) ;  /* 0x000003b000027945 */ /* 0x000fe80003800000 */
[----:B------:R-:W-:Y:S01]  /*4020*/  IMAD.X R181, R92, 0x1, R122, P3 ;  /* 0x000000015cb57824 */ /* 0x000fe200018e067a */
[----:B------:R-:W-:Y:S07]  /*4030*/  @P0 BRA `(.L_x_633) ;  /* 0x0000000000e00947 */ /* 0x000fee0003800000 */
[----:B0-----:R0:W2:Y:S01]  /*4040*/  LDS.128 R44, [R5+0x1e400] ;  /* 0x01e40000052c7984 */ /* 0x0010a20000000c00 */
[----:B------:R-:W-:Y:S01]  /*4050*/  ISETP.GE.AND P3, PT, R18, R84, PT ;  /* 0x000000541200720c */ /* 0x000fe20003f66270 */
[----:B------:R-:W-:-:S12]  /*4060*/  BSSY B3, `(.L_x_634) ;  /* 0x000002e000037945 */ /* 0x000fd80003800000 */
[----:B0-----:R-:W-:Y:S05]  /*4070*/  @P3 BRA `(.L_x_635) ;  /* 0x0000000000b03947 */ /* 0x001fea0003800000 */
[--C-:B------:R-:W-:Y:S02]  /*4080*/  SHF.R.U64 R94, R138, 0x10, R139.reuse ;  /* 0x000000108a5e7819 */ /* 0x100fe4000000128b */
[----:B------:R-:W-:Y:S02]  /*4090*/  SHF.R.U32.HI R95, RZ, 0x10, R139 ;  /* 0x00000010ff5f7819 */ /* 0x000fe4000001168b */
[----:B------:R-:W-:Y:S02]  /*40a0*/  SHF.R.U64 R139, R150, 0x10, R151 ;  /* 0x00000010968b7819 */ /* 0x000fe40000001297 */
[----:B------:R-:W-:Y:S02]  /*40b0*/  PRMT R94, R167, 0x5432, R94 ;  /* 0x00005432a75e7816 */ /* 0x000fe4000000005e */
[----:B------:R-:W-:Y:S02]  /*40c0*/  PRMT R139, R186, 0x5410, R139 ;  /* 0x00005410ba8b7816 */ /* 0x000fe4000000008b */
[----:B------:R-:W-:-:S02]  /*40d0*/  SHF.R.U32.HI R150, RZ, 0x10, R151 ;  /* 0x00000010ff967819 */ /* 0x000fc40000011697 */
[C---:B--2---:R-:W-:Y:S01]  /*40e0*/  LOP3.LUT R151, R45.reuse, 0xffff0000, RZ, 0xc0, !PT ;  /* 0xffff00002d977812 */ /* 0x044fe200078ec0ff */
[----:B------:R-:W-:Y:S01]  /*40f0*/  IMAD.U32 R45, R45, 0x10000, RZ ;  /* 0x000100002d2d7824 */ /* 0x000fe200078e00ff */
[----:B------:R-:W-:Y:S02]  /*4100*/  LOP3.LUT R186, R139, 0xffff0000, RZ, 0xc0, !PT ;  /* 0xffff00008bba7812 */ /* 0x000fe400078ec0ff */
[C---:B------:R-:W-:Y:S01]  /*4110*/  LOP3.LUT R138, R94.reuse, 0xffff0000, RZ, 0xc0, !PT ;  /* 0xffff00005e8a7812 */ /* 0x040fe200078ec0ff */
[----:B------:R-:W-:Y:S01]  /*4120*/  IMAD.U32 R94, R94, 0x10000, RZ ;  /* 0x000100005e5e7824 */ /* 0x000fe200078e00ff */
[----:B------:R-:W-:Y:S01]  /*4130*/  PRMT R150, R168, 0x5432, R150 ;  /* 0x00005432a8967816 */ /* 0x000fe20000000096 */
[----:B------:R-:W-:Y:S01]  /*4140*/  FMUL.FTZ R190, R151, R186 ;  /* 0x000000ba97be7220 */ /* 0x000fe20000410000 */
[----:B------:R-:W-:Y:S01]  /*4150*/  PRMT R95, R185, 0x5410, R95 ;  /* 0x00005410b95f7816 */ /* 0x000fe2000000005f */
[-C--:B------:R-:W-:Y:S02]  /*4160*/  FMUL.FTZ R151, R151, R138.reuse ;  /* 0x0000008a97977220 */ /* 0x080fe40000410000 */
[----:B------:R-:W-:-:S02]  /*4170*/  FFMA.FTZ R138, R45, R138, -R190 ;  /* 0x0000008a2d8a7223 */ /* 0x000fc400000108be */
[----:B------:R-:W-:Y:S01]  /*4180*/  FFMA.FTZ R45, R45, R186, R151 ;  /* 0x000000ba2d2d7223 */ /* 0x000fe20000010097 */
[----:B------:R-:W-:Y:S01]  /*4190*/  LOP3.LUT R186, R46, 0xffff0000, RZ, 0xc0, !PT ;  /* 0xffff00002eba7812 */ /* 0x000fe200078ec0ff */
[----:B------:R-:W-:Y:S02]  /*41a0*/  IMAD.U32 R151, R150, 0x10000, RZ ;  /* 0x0001000096977824 */ /* 0x000fe400078e00ff */
[C---:B------:R-:W-:Y:S01]  /*41b0*/  IMAD.U32 R185, R95.reuse, 0x10000, RZ ;  /* 0x000100005fb97824 */ /* 0x040fe200078e00ff */
[----:B------:R-:W-:Y:S01]  /*41c0*/  LOP3.LUT R95, R95, 0xffff0000, RZ, 0xc0, !PT ;  /* 0xffff00005f5f7812 */ /* 0x000fe200078ec0ff */
[----:B------:R-:W-:Y:S01]  /*41d0*/  FMUL.FTZ R187, R186, R151 ;  /* 0x00000097babb7220 */ /* 0x000fe20000410000 */
[----:B------:R-:W-:Y:S02]  /*41e0*/  IMAD.U32 R46, R46, 0x10000, RZ ;  /* 0x000100002e2e7824 */ /* 0x000fe400078e00ff */
[-C--:B------:R-:W-:Y:S01]  /*41f0*/  FMUL.FTZ R186, R186, R185.reuse ;  /* 0x000000b9baba7220 */ /* 0x080fe20000410000 */
[----:B------:R-:W-:Y:S01]  /*4200*/  F2FP.BF16.F32.PACK_AB R45, R45, R138 ;  /* 0x0000008a2d2d723e */ /* 0x000fe200000010ff */
[----:B------:R-:W-:-:S02]  /*4210*/  FFMA.FTZ R187, R46, R185, -R187 ;  /* 0x000000b92ebb7223 */ /* 0x000fc400000108bb */
[----:B------:R-:W-:Y:S01]  /*4220*/  FFMA.FTZ R186, R46, R151, R186 ;  /* 0x000000972eba7223 */ /* 0x000fe200000100ba */
[----:B------:R-:W-:Y:S01]  /*4230*/  LOP3.LUT R151, R150, 0xffff0000, RZ, 0xc0, !PT ;  /* 0xffff000096977812 */ /* 0x000fe200078ec0ff */
[C---:B------:R-:W-:Y:S01]  /*4240*/  IMAD.U32 R150, R47.reuse, 0x10000, RZ ;  /* 0x000100002f967824 */ /* 0x040fe200078e00ff */
[----:B------:R-:W-:-:S05]  /*4250*/  LOP3.LUT R46, R47, 0xffff0000, RZ, 0xc0, !PT ;  /* 0xffff00002f2e7812 */ /* 0x000fca00078ec0ff */
[C---:B------:R-:W-:Y:S01]  /*4260*/  FMUL.FTZ R47, R46.reuse, R151 ;  /* 0x000000972e2f7220 */ /* 0x040fe20000410000 */
[----:B------:R-:W-:-:S03]  /*4270*/  FMUL.FTZ R46, R46, R95 ;  /* 0x0000005f2e2e7220 */ /* 0x000fc60000410000 */
[C---:B------:R-:W-:Y:S01]  /*4280*/  FFMA.FTZ R47, R150.reuse, R95, -R47 ;  /* 0x0000005f962f7223 */ /* 0x040fe2000001082f */
[----:B------:R-:W-:Y:S01]  /*4290*/  FFMA.FTZ R46, R150, R151, R46 ;  /* 0x00000097962e7223 */ /* 0x000fe2000001002e */
[C---:B------:R-:W-:Y:S01]  /*42a0*/  LOP3.LUT R95, R44.reuse, 0xffff0000, RZ, 0xc0, !PT ;  /* 0xffff00002c5f7812 */ /* 0x040fe200078ec0ff */
[----:B------:R-:W-:Y:S02]  /*42b0*/  IMAD.U32 R150, R139, 0x10000, RZ ;  /* 0x000100008b967824 */ /* 0x000fe400078e00ff */
[----:B------:R-:W-:Y:S01]  /*42c0*/  IMAD.U32 R139, R44, 0x10000, RZ ;  /* 0x000100002c8b7824 */ /* 0x000fe200078e00ff */
[----:B------:R-:W-:Y:S01]  /*42d0*/  F2FP.BF16.F32.PACK_AB R47, R46, R47 ;  /* 0x0000002f2e2f723e */ /* 0x000fe200000010ff */
[C---:B------:R-:W-:Y:S01]  /*42e0*/  FMUL.FTZ R44, R95.reuse, R150 ;  /* 0x000000965f2c7220 */ /* 0x040fe20000410000 */
[-C--:B------:R-:W-:Y:S01]  /*42f0*/  FMUL.FTZ R95, R95, R94.reuse ;  /* 0x0000005e5f5f7220 */ /* 0x080fe20000410000 */
[----:B------:R-:W-:Y:S02]  /*4300*/  F2FP.BF16.F32.PACK_AB R46, R186, R187 ;  /* 0x000000bbba2e723e */ /* 0x000fe400000010ff */
[C---:B------:R-:W-:Y:S01]  /*4310*/  FFMA.FTZ R44, R139.reuse, R94, -R44 ;  /* 0x0000005e8b2c7223 */ /* 0x040fe2000001082c */
[----:B------:R-:W-:-:S05]  /*4320*/  FFMA.FTZ R95, R139, R150, R95 ;  /* 0x000000968b5f7223 */ /* 0x000fca000001005f */
[----:B------:R-:W-:-:S07]  /*4330*/  F2FP.BF16.F32.PACK_AB R44, R95, R44 ;  /* 0x0000002c5f2c723e */ /* 0x000fce00000010ff */
.L_x_635:
[----:B------:R-:W-:Y:S05]  /*4340*/  BSYNC B3 ;  /* 0x0000000000037941 */ /* 0x000fea0003800000 */
.L_x_634:
[----:B------:R-:W-:Y:S01]  /*4350*/  IADD3 R95, P3, R179, R100, RZ ;  /* 0x00000064b35f7210 */ /* 0x000fe20007f7e0ff */
[----:B------:R-:W-:Y:S01]  /*4360*/  ULDC.64 UR4, c[0x0][0x2e8] ;  /* 0x0000ba0000047ab9 */ /* 0x000fe20000000a00 */
[----:B------:R-:W-:-:S03]  /*4370*/  ULDC.64 UR6, c[0x0][0x208] ;  /* 0x0000820000067ab9 */ /* 0x000fc60000000a00 */
[----:B------:R-:W-:Y:S01]  /*4380*/  IMAD.X R138, R181, 0x1, R14, P3 ;  /* 0x00000001b58a7824 */ /* 0x000fe200018e060e */
[----:B------:R-:W-:-:S04]  /*4390*/  LEA R94, P3, R95, UR4, 0x1 ;  /* 0x000000045f5e7c11 */ /* 0x000fc8000f8608ff */
[----:B------:R-:W-:-:S05]  /*43a0*/  LEA.HI.X R95, R95, UR5, R138, 0x1, P3 ;  /* 0x000000055f5f7c11 */ /* 0x000fca00098f0c8a */
[----:B--2---:R2:W-:Y:S04]  /*43b0*/  STG.E.128 desc[UR6][R94.64], R44 ;  /* 0x0000002c5e007986 */ /* 0x0045e8000c101d06 */
.L_x_633:
[----:B------:R-:W-:Y:S05]  /*43c0*/  BSYNC B2 ;  /* 0x0000000000027941 */ /* 0x000fea0003800000 */
.L_x_632:
[----:B------:R-:W-:Y:S05]  /*43d0*/  @P1 BRA `(.L_x_631) ;  /* 0x0000000000e41947 */ /* 0x000fea0003800000 */
[----:B0-2---:R0:W2:Y:S01]  /*43e0*/  LDS.128 R44, [R5+0x23c00] ;  /* 0x023c0000052c7984 */ /* 0x0050a20000000c00 */
[----:B------:R-:W-:Y:S01]  /*43f0*/  IADD3 R179, P3, R179, R13, RZ ;  /* 0x0000000db3b37210 */ /* 0x000fe20007f7e0ff */
[----:B------:R-:W-:Y:S04]  /*4400*/  BSSY B2, `(.L_x_636) ;  /* 0x0000031000027945 */ /* 0x000fe80003800000 */
[----:B------:R-:W-:Y:S01]  /*4410*/  IMAD.X R94, R181, 0x1, R8, P3 ;  /* 0x00000001b55e7824 */ /* 0x000fe200018e0608 */
[----:B------:R-:W-:-:S13]  /*4420*/  ISETP.GE.AND P3, PT, R220, R84, PT ;  /* 0x00000054dc00720c */ /* 0x000fda0003f66270 */
[----:B0-----:R-:W-:Y:S05]  /*4430*/  @P3 BRA `(.L_x_637) ;  /* 0x0000000000b43947 */ /* 0x001fea0003800000 */
[----:B------:R-:W-:Y:S02]  /*4440*/  SHF.R.U64 R95, R98, 0x10, R99 ;  /* 0x00000010625f7819 */ /* 0x000fe40000001263 */
[----:B------:R-:W-:Y:S02]  /*4450*/  SHF.R.U64 R90, R90, 0x10, R91 ;  /* 0x000000105a5a7819 */ /* 0x000fe4000000125b */
[----:B------:R-:W-:Y:S02]  /*4460*/  PRMT R95, R204, 0x5410, R95 ;  /* 0x00005410cc5f7816 */ /* 0x000fe4000000005f */
[----:B------:R-:W-:Y:S02]  /*4470*/  PRMT R90, R93, 0x5432, R90 ;  /* 0x000054325d5a7816 */ /* 0x000fe4000000005a */
[----:B--2---:R-:W-:Y:S02]  /*4480*/  LOP3.LUT R139, R45, 0xffff0000, RZ, 0xc0, !PT ;  /* 0xffff00002d8b7812 */ /* 0x004fe400078ec0ff */
[----:B------:R-:W-:-:S02]  /*4490*/  LOP3.LUT R150, R95, 0xffff0000, RZ, 0xc0, !PT ;  /* 0xffff00005f967812 */ /* 0x000fc400078ec0ff */
[C---:B------:R-:W-:Y:S01]  /*44a0*/  LOP3.LUT R98, R90.reuse, 0xffff0000, RZ, 0xc0, !PT ;  /* 0xffff00005a627812 */ /* 0x040fe200078ec0ff */
[----:B------:R-:W-:Y:S01]  /*44b0*/  IMAD.U32 R90, R90, 0x10000, RZ ;  /* 0x000100005a5a7824 */ /* 0x000fe200078e00ff */
[----:B------:R-:W-:Y:S01]  /*44c0*/  SHF.R.U32.HI R138, RZ, 0x10, R91 ;  /* 0x00000010ff8a7819 */ /* 0x000fe2000001165b */
[----:B------:R-:W-:Y:S02]  /*44d0*/  IMAD.U32 R91, R45, 0x10000, RZ ;  /* 0x000100002d5b7824 */ /* 0x000fe400078e00ff */
[C---:B------:R-:W-:Y:S01]  /*44e0*/  FMUL.FTZ R186, R139.reuse, R150 ;  /* 0x000000968bba7220 */ /* 0x040fe20000410000 */
[----:B------:R-:W-:Y:S01]  /*44f0*/  SHF.R.U32.HI R99, RZ, 0x10, R99 ;  /* 0x00000010ff637819 */ /* 0x000fe20000011663 */
[-C--:B------:R-:W-:Y:S02]  /*4500*/  FMUL.FTZ R45, R139, R98.reuse ;  /* 0x000000628b2d7220 */ /* 0x080fe40000410000 */
[----:B------:R-:W-:Y:S01]  /*4510*/  FFMA.FTZ R98, R91, R98, -R186 ;  /* 0x000000625b627223 */ /* 0x000fe200000108ba */
[----:B------:R-:W-:Y:S01]  /*4520*/  PRMT R99, R205, 0x5410, R99 ;  /* 0x00005410cd637816 */ /* 0x000fe20000000063 */
[----:B------:R-:W-:Y:S01]  /*4530*/  FFMA.FTZ R91, R91, R150, R45 ;  /* 0x000000965b5b7223 */ /* 0x000fe2000001002d */
[----:B------:R-:W-:Y:S01]  /*4540*/  PRMT R45, R166, 0x5432, R138 ;  /* 0x00005432a62d7816 */ /* 0x000fe2000000008a */
[----:B------:R-:W-:Y:S01]  /*4550*/  IMAD.U32 R150, R47, 0x10000, RZ ;  /* 0x000100002f967824 */ /* 0x000fe200078e00ff */
[----:B------:R-:W-:Y:S01]  /*4560*/  LOP3.LUT R138, R46, 0xffff0000, RZ, 0xc0, !PT ;  /* 0xffff00002e8a7812 */ /* 0x000fe200078ec0ff */
[C---:B------:R-:W-:Y:S01]  /*4570*/  IMAD.U32 R139, R99.reuse, 0x10000, RZ ;  /* 0x00010000638b7824 */ /* 0x040fe200078e00ff */
[----:B------:R-:W-:Y:S01]  /*4580*/  LOP3.LUT R99, R99, 0xffff0000, RZ, 0xc0, !PT ;  /* 0xffff000063637812 */ /* 0x000fe200078ec0ff */
[C---:B------:R-:W-:Y:S01]  /*4590*/  IMAD.U32 R151, R45.reuse, 0x10000, RZ ;  /* 0x000100002d977824 */ /* 0x040fe200078e00ff */
[----:B------:R-:W-:Y:S01]  /*45a0*/  LOP3.LUT R45, R45, 0xffff0000, RZ, 0xc0, !PT ;  /* 0xffff00002d2d7812 */ /* 0x000fe200078ec0ff */
[----:B------:R-:W-:Y:S01]  /*45b0*/  FMUL.FTZ R181, R138, R139 ;  /* 0x0000008b8ab57220 */ /* 0x000fe20000410000 */
[----:B------:R-:W-:-:S02]  /*45c0*/  IMAD.U32 R46, R46, 0x10000, RZ ;  /* 0x000100002e2e7824 */ /* 0x000fc400078e00ff */
[-C--:B------:R-:W-:Y:S01]  /*45d0*/  FMUL.FTZ R138, R138, R151.reuse ;  /* 0x000000978a8a7220 */ /* 0x080fe20000410000 */
[----:B------:R-:W-:Y:S01]  /*45e0*/  F2FP.BF16.F32.PACK_AB R91, R91, R98 ;  /* 0x000000625b5b723e */ /* 0x000fe200000010ff */
[C---:B------:R-:W-:Y:S02]  /*45f0*/  FFMA.FTZ R181, R46.reuse, R151, -R181 ;  /* 0x000000972eb57223 */ /* 0x040fe400000108b5 */
[----:B------:R-:W-:Y:S01]  /*4600*/  FFMA.FTZ R138, R46, R139, R138 ;  /* 0x0000008b2e8a7223 */ /* 0x000fe2000001008a */
        /* <DEDUP_REMOVED lines=14> */
[----:B------:R-:W-:Y:S01]  /*46f0*/  F2FP.BF16.F32.PACK_AB R44, R45, R44 ;  /* 0x0000002c2d2c723e */ /* 0x000fe200000010ff */
[----:B------:R-:W-:-:S07]  /*4700*/  IMAD.MOV.U32 R45, RZ, RZ, R91 ;  /* 0x000000ffff2d7224 */ /* 0x000fce00078e005b */
.L_x_637:
[----:B------:R-:W-:Y:S05]  /*4710*/  BSYNC B2 ;  /* 0x0000000000027941 */ /* 0x000fea0003800000 */
.L_x_636:
[----:B------:R-:W-:Y:S01]  /*4720*/  ULDC.64 UR4, c[0x0][0x2e8] ;  /* 0x0000ba0000047ab9 */ /* 0x000fe20000000a00 */
[----:B------:R-:W-:Y:S01]  /*4730*/  ULDC.64 UR6, c[0x0][0x208] ;  /* 0x0000820000067ab9 */ /* 0x000fe20000000a00 */
[----:B------:R-:W-:-:S04]  /*4740*/  LEA R90, P3, R179, UR4, 0x1 ;  /* 0x00000004b35a7c11 */ /* 0x000fc8000f8608ff */
[----:B------:R-:W-:-:S05]  /*4750*/  LEA.HI.X R91, R179, UR5, R94, 0x1, P3 ;  /* 0x00000005b35b7c11 */ /* 0x000fca00098f0c5e */
[----:B--2---:R3:W-:Y:S04]  /*4760*/  STG.E.128 desc[UR6][R90.64], R44 ;  /* 0x0000002c5a007986 */ /* 0x0047e8000c101d06 */
.L_x_631:
[----:B------:R-:W-:Y:S05]  /*4770*/  BSYNC B1 ;  /* 0x0000000000017941 */ /* 0x000fea0003800000 */
.L_x_630:
[----:B------:R-:W-:Y:S04]  /*4780*/  BSSY B1, `(.L_x_638) ;  /* 0x000007a000017945 */ /* 0x000fe80003800000 */
[----:B------:R-:W-:Y:S05]  /*4790*/  @P4 BRA `(.L_x_639) ;  /* 0x0000000400e04947 */ /* 0x000fea0003800000 */
[----:B---3--:R-:W-:Y:S01]  /*47a0*/  IADD3 R90, P3, P4, R158, R136, R16 ;  /* 0x000000889e5a7210 */ /* 0x008fe20007c7e010 */
[----:B------:R-:W-:Y:S03]  /*47b0*/  BSSY B2, `(.L_x_640) ;  /* 0x000003c000027945 */ /* 0x000fe60003800000 */
[----:B------:R-:W-:Y:S01]  /*47c0*/  IADD3.X R91, R123, R92, R17, P3, P4 ;  /* 0x0000005c7b5b7210 */ /* 0x000fe20001fe8411 */
[----:B------:R-:W-:Y:S08]  /*47d0*/  @P0 BRA `(.L_x_641) ;  /* 0x0000000000e40947 */ /* 0x000ff00003800000 */
[----:B0-2---:R0:W2:Y:S01]  /*47e0*/  LDS.128 R44, [R5+0x1f400] ;  /* 0x01f40000052c7984 */ /* 0x0050a20000000c00 */
[----:B------:R-:W-:Y:S01]  /*47f0*/  IADD3 R94, P3, R90, R100, RZ ;  /* 0x000000645a5e7210 */ /* 0x000fe20007f7e0ff */
[----:B------:R-:W-:Y:S04]  /*4800*/  BSSY B3, `(.L_x_642) ;  /* 0x0000031000037945 */ /* 0x000fe80003800000 */
[----:B------:R-:W-:Y:S01]  /*4810*/  IMAD.X R95, R91, 0x1, R14, P3 ;  /* 0x000000015b5f7824 */ /* 0x000fe200018e060e */
[----:B------:R-:W-:-:S13]  /*4820*/  ISETP.GE.AND P3, PT, R18, R84, PT ;  /* 0x000000541200720c */ /* 0x000fda0003f66270 */
[----:B0-----:R-:W-:Y:S05]  /*4830*/  @P3 BRA `(.L_x_643) ;  /* 0x0000000000b43947 */ /* 0x001fea0003800000 */
[--C-:B------:R-:W-:Y:S02]  /*4840*/  SHF.R.U64 R86, R86, 0x10, R87.reuse ;  /* 0x0000001056567819 */ /* 0x100fe40000001257 */
[----:B------:R-:W-:Y:S02]  /*4850*/  SHF.R.U32.HI R98, RZ, 0x10, R87 ;  /* 0x00000010ff627819 */ /* 0x000fe40000011657 */
[--C-:B------:R-:W-:Y:S02]  /*4860*/  SHF.R.U64 R87, R88, 0x10, R89.reuse ;  /* 0x0000001058577819 */ /* 0x100fe40000001259 */
[----:B------:R-:W-:Y:S02]  /*4870*/  SHF.R.U32.HI R99, RZ, 0x10, R89 ;  /* 0x00000010ff637819 */ /* 0x000fe40000011659 */
[----:B------:R-:W-:Y:S01]  /*4880*/  PRMT R89, R206, 0x5410, R87 ;  /* 0x00005410ce597816 */ /* 0x000fe20000000057 */
[----:B--2---:R-:W-:Y:S01]  /*4890*/  IMAD.U32 R87, R45, 0x10000, RZ ;  /* 0x000100002d577824 */ /* 0x004fe200078e00ff */
[----:B------:R-:W-:-:S02]  /*48a0*/  PRMT R86, R169, 0x5432, R86 ;  /* 0x00005432a9567816 */ /* 0x000fc40000000056 */
[----:B------:R-:W-:Y:S02]  /*48b0*/  LOP3.LUT R139, R45, 0xffff0000, RZ, 0xc0, !PT ;  /* 0xffff00002d8b7812 */ /* 0x000fe400078ec0ff */
[----:B------:R-:W-:Y:S02]  /*48c0*/  LOP3.LUT R138, R89, 0xffff0000, RZ, 0xc0, !PT ;  /* 0xffff0000598a7812 */ /* 0x000fe400078ec0ff */
[C---:B------:R-:W-:Y:S01]  /*48d0*/  LOP3.LUT R88, R86.reuse, 0xffff0000, RZ, 0xc0, !PT ;  /* 0xffff000056587812 */ /* 0x040fe200078ec0ff */
[----:B------:R-:W-:Y:S02]  /*48e0*/  IMAD.U32 R86, R86, 0x10000, RZ ;  /* 0x0001000056567824 */ /* 0x000fe400078e00ff */
[C---:B------:R-:W-:Y:S02]  /*48f0*/  FMUL.FTZ R150, R139.reuse, R138 ;  /* 0x0000008a8b967220 */ /* 0x040fe40000410000 */
[-C--:B------:R-:W-:Y:S02]  /*4900*/  FMUL.FTZ R45, R139, R88.reuse ;  /* 0x000000588b2d7220 */ /* 0x080fe40000410000 */
[----:B------:R-:W-:-:S02]  /*4910*/  FFMA.FTZ R88, R87, R88, -R150 ;  /* 0x0000005857587223 */ /* 0x000fc40000010896 */
[----:B------:R-:W-:Y:S01]  /*4920*/  FFMA.FTZ R87, R87, R138, R45 ;  /* 0x0000008a57577223 */ /* 0x000fe2000001002d */
[----:B------:R-:W-:Y:S02]  /*4930*/  PRMT R45, R85, 0x5432, R98 ;  /* 0x00005432552d7816 */ /* 0x000fe40000000062 */
[----:B------:R-:W-:Y:S02]  /*4940*/  PRMT R98, R207, 0x5410, R99 ;  /* 0x00005410cf627816 */ /* 0x000fe40000000063 */
[----:B------:R-:W-:Y:S01]  /*4950*/  LOP3.LUT R138, R46, 0xffff0000, RZ, 0xc0, !PT ;  /* 0xffff00002e8a7812 */ /* 0x000fe200078ec0ff */
[C---:B------:R-:W-:Y:S01]  /*4960*/  IMAD.U32 R139, R45.reuse, 0x10000, RZ ;  /* 0x000100002d8b7824 */ /* 0x040fe200078e00ff */
[----:B------:R-:W-:Y:S01]  /*4970*/  LOP3.LUT R45, R45, 0xffff0000, RZ, 0xc0, !PT ;  /* 0xffff00002d2d7812 */ /* 0x000fe200078ec0ff */
[----:B------:R-:W-:Y:S01]  /*4980*/  IMAD.U32 R99, R98, 0x10000, RZ ;  /* 0x0001000062637824 */ /* 0x000fe200078e00ff */
[----:B------:R-:W-:Y:S01]  /*4990*/  F2FP.BF16.F32.PACK_AB R87, R87, R88 ;  /* 0x000000585757723e */ /* 0x000fe200000010ff */
[----:B------:R-:W-:-:S02]  /*49a0*/  IMAD.U32 R46, R46, 0x10000, RZ ;  /* 0x000100002e2e7824 */ /* 0x000fc400078e00ff */
[C---:B------:R-:W-:Y:S01]  /*49b0*/  FMUL.FTZ R151, R138.reuse, R99 ;  /* 0x000000638a977220 */ /* 0x040fe20000410000 */
[----:B------:R-:W-:-:S03]  /*49c0*/  FMUL.FTZ R138, R138, R139 ;  /* 0x0000008b8a8a7220 */ /* 0x000fc60000410000 */
[C---:B------:R-:W-:Y:S01]  /*49d0*/  FFMA.FTZ R151, R46.reuse, R139, -R151 ;  /* 0x0000008b2e977223 */ /* 0x040fe20000010897 */
        /* <DEDUP_REMOVED lines=19> */
.L_x_643:
[----:B------:R-:W-:Y:S05]  /*4b10*/  BSYNC B3 ;  /* 0x0000000000037941 */ /* 0x000fea0003800000 */
.L_x_642:
[----:B------:R-:W-:Y:S01]  /*4b20*/  ULDC.64 UR4, c[0x0][0x2e8] ;  /* 0x0000ba0000047ab9 */ /* 0x000fe20000000a00 */
[----:B------:R-:W-:Y:S01]  /*4b30*/  ULDC.64 UR6, c[0x0][0x208] ;  /* 0x0000820000067ab9 */ /* 0x000fe20000000a00 */
[----:B------:R-:W-:-:S04]  /*4b40*/  LEA R86, P3, R94, UR4, 0x1 ;  /* 0x000000045e567c11 */ /* 0x000fc8000f8608ff */
[----:B------:R-:W-:-:S05]  /*4b50*/  LEA.HI.X R87, R94, UR5, R95, 0x1, P3 ;  /* 0x000000055e577c11 */ /* 0x000fca00098f0c5f */
[----:B--2---:R3:W-:Y:S04]  /*4b60*/  STG.E.128 desc[UR6][R86.64], R44 ;  /* 0x0000002c56007986 */ /* 0x0047e8000c101d06 */
.L_x_641:
[----:B------:R-:W-:Y:S05]  /*4b70*/  BSYNC B2 ;  /* 0x0000000000027941 */ /* 0x000fea0003800000 */
.L_x_640:
[----:B------:R-:W-:Y:S05]  /*4b80*/  @P1 BRA `(.L_x_639) ;  /* 0x0000000000e41947 */ /* 0x000fea0003800000 */
[----:B0-23--:R0:W2:Y:S01]  /*4b90*/  LDS.128 R44, [R5+0x24c00] ;  /* 0x024c0000052c7984 */ /* 0x00d0a20000000c00 */
[----:B------:R-:W-:Y:S01]  /*4ba0*/  IADD3 R90, P3, R90, R13, RZ ;  /* 0x0000000d5a5a7210 */ /* 0x000fe20007f7e0ff */
[----:B------:R-:W-:Y:S04]  /*4bb0*/  BSSY B2, `(.L_x_644) ;  /* 0x0000031000027945 */ /* 0x000fe80003800000 */
[----:B------:R-:W-:Y:S01]  /*4bc0*/  IMAD.X R91, R91, 0x1, R8, P3 ;  /* 0x000000015b5b7824 */ /* 0x000fe200018e0608 */
[----:B------:R-:W-:-:S13]  /*4bd0*/  ISETP.GE.AND P3, PT, R220, R84, PT ;  /* 0x00000054dc00720c */ /* 0x000fda0003f66270 */
[----:B0-----:R-:W-:Y:S05]  /*4be0*/  @P3 BRA `(.L_x_645) ;  /* 0x0000000000b43947 */ /* 0x001fea0003800000 */
[----:B------:R-:W-:Y:S01]  /*4bf0*/  SHF.R.U64 R82, R82, 0x10, R83 ;  /* 0x0000001052527819 */ /* 0x000fe20000001253 */
[----:B--2---:R-:W-:Y:S01]  /*4c00*/  IMAD.U32 R86, R46, 0x10000, RZ ;  /* 0x000100002e567824 */ /* 0x004fe200078e00ff */
[----:B------:R-:W-:Y:S02]  /*4c10*/  SHF.R.U64 R80, R80, 0x10, R81 ;  /* 0x0000001050507819 */ /* 0x000fe40000001251 */
[----:B------:R-:W-:Y:S02]  /*4c20*/  PRMT R175, R175, 0x5410, R82 ;  /* 0x00005410afaf7816 */ /* 0x000fe40000000052 */
[----:B------:R-:W-:Y:S02]  /*4c30*/  PRMT R177, R177, 0x5410, R80 ;  /* 0x00005410b1b17816 */ /* 0x000fe40000000050 */
[----:B------:R-:W-:Y:S02]  /*4c40*/  SHF.R.U32.HI R87, RZ, 0x10, R83 ;  /* 0x00000010ff577819 */ /* 0x000fe40000011653 */
[----:B------:R-:W-:-:S02]  /*4c50*/  SHF.R.U32.HI R81, RZ, 0x10, R81 ;  /* 0x00000010ff517819 */ /* 0x000fc40000011651 */
[----:B------:R-:W-:Y:S02]  /*4c60*/  LOP3.LUT R89, R45, 0xffff0000, RZ, 0xc0, !PT ;  /* 0xffff00002d597812 */ /* 0x000fe400078ec0ff */
[C---:B------:R-:W-:Y:S01]  /*4c70*/  LOP3.LUT R80, R175.reuse, 0xffff0000, RZ, 0xc0, !PT ;  /* 0xffff0000af507812 */ /* 0x040fe200078ec0ff */
[----:B------:R-:W-:Y:S01]  /*4c80*/  IMAD.U32 R175, R175, 0x10000, RZ ;  /* 0x00010000afaf7824 */ /* 0x000fe200078e00ff */
[C---:B------:R-:W-:Y:S01]  /*4c90*/  LOP3.LUT R82, R177.reuse, 0xffff0000, RZ, 0xc0, !PT ;  /* 0xffff0000b1527812 */ /* 0x040fe200078ec0ff */
[----:B------:R-:W-:Y:S01]  /*4ca0*/  IMAD.U32 R177, R177, 0x10000, RZ ;  /* 0x00010000b1b17824 */ /* 0x000fe200078e00ff */
[----:B------:R-:W-:Y:S01]  /*4cb0*/  PRMT R174, R174, 0x5410, R87 ;  /* 0x00005410aeae7816 */ /* 0x000fe20000000057 */
[----:B------:R-:W-:Y:S01]  /*4cc0*/  FMUL.FTZ R88, R89, R80 ;  /* 0x0000005059587220 */ /* 0x000fe20000410000 */
[----:B------:R-:W-:Y:S01]  /*4cd0*/  PRMT R176, R176, 0x5410, R81 ;  /* 0x00005410b0b07816 */ /* 0x000fe20000000051 */
[----:B------:R-:W-:Y:S01]  /*4ce0*/  IMAD.U32 R81, R45, 0x10000, RZ ;  /* 0x000100002d517824 */ /* 0x000fe200078e00ff */
[----:B------:R-:W-:Y:S01]  /*4cf0*/  LOP3.LUT R46, R46, 0xffff0000, RZ, 0xc0, !PT ;  /* 0xffff00002e2e7812 */ /* 0x000fe200078ec0ff */
[----:B------:R-:W-:Y:S01]  /*4d00*/  FMUL.FTZ R89, R89, R82 ;  /* 0x0000005259597220 */ /* 0x000fe20000410000 */
[----:B------:R-:W-:-:S02]  /*4d10*/  IMAD.U32 R45, R174, 0x10000, RZ ;  /* 0x00010000ae2d7824 */ /* 0x000fc400078e00ff */
[C---:B------:R-:W-:Y:S01]  /*4d20*/  FFMA.FTZ R88, R81.reuse, R82, -R88 ;  /* 0x0000005251587223 */ /* 0x040fe20000010858 */
[----:B------:R-:W-:Y:S02]  /*4d30*/  IMAD.U32 R87, R176, 0x10000, RZ ;  /* 0x00010000b0577824 */ /* 0x000fe400078e00ff */
[----:B------:R-:W-:Y:S01]  /*4d40*/  FFMA.FTZ R89, R81, R80, R89 ;  /* 0x0000005051597223 */ /* 0x000fe20000010059 */
[----:B------:R-:W-:Y:S01]  /*4d50*/  FMUL.FTZ R81, R46, R45 ;  /* 0x0000002d2e517220 */ /* 0x000fe20000410000 */
[C---:B------:R-:W-:Y:S01]  /*4d60*/  IMAD.U32 R80, R44.reuse, 0x10000, RZ ;  /* 0x000100002c507824 */ /* 0x040fe200078e00ff */
[----:B------:R-:W-:Y:S01]  /*4d70*/  LOP3.LUT R44, R44, 0xffff0000, RZ, 0xc0, !PT ;  /* 0xffff00002c2c7812 */ /* 0x000fe200078ec0ff */
[-C--:B------:R-:W-:Y:S01]  /*4d80*/  FMUL.FTZ R95, R46, R87.reuse ;  /* 0x000000572e5f7220 */ /* 0x080fe20000410000 */
[----:B------:R-:W-:Y:S01]  /*4d90*/  LOP3.LUT R83, R47, 0xffff0000, RZ, 0xc0, !PT ;  /* 0xffff00002f537812 */ /* 0x000fe200078ec0ff */
[----:B------:R-:W-:Y:S01]  /*4da0*/  FFMA.FTZ R81, R86, R87, -R81 ;  /* 0x0000005756517223 */ /* 0x000fe20000010851 */
[----:B------:R-:W-:Y:S01]  /*4db0*/  LOP3.LUT R174, R174, 0xffff0000, RZ, 0xc0, !PT ;  /* 0xffff0000aeae7812 */ /* 0x000fe200078ec0ff */
[----:B------:R-:W-:Y:S01]  /*4dc0*/  FFMA.FTZ R86, R86, R45, R95 ;  /* 0x0000002d56567223 */ /* 0x000fe2000001005f */
[----:B------:R-:W-:Y:S01]  /*4dd0*/  LOP3.LUT R176, R176, 0xffff0000, RZ, 0xc0, !PT ;  /* 0xffff0000b0b07812 */ /* 0x000fe200078ec0ff */
[C---:B------:R-:W-:Y:S01]  /*4de0*/  FMUL.FTZ R45, R44.reuse, R175 ;  /* 0x000000af2c2d7220 */ /* 0x040fe20000410000 */
[----:B------:R-:W-:Y:S01]  /*4df0*/  FMUL.FTZ R44, R44, R177 ;  /* 0x000000b12c2c7220 */ /* 0x000fe20000410000 */
[----:B------:R-:W-:Y:S01]  /*4e00*/  FMUL.FTZ R46, R83, R174 ;  /* 0x000000ae532e7220 */ /* 0x000fe20000410000 */
[----:B------:R-:W-:-:S02]  /*4e10*/  IMAD.U32 R47, R47, 0x10000, RZ ;  /* 0x000100002f2f7824 */ /* 0x000fc400078e00ff */
[-C--:B------:R-:W-:Y:S01]  /*4e20*/  FMUL.FTZ R83, R83, R176.reuse ;  /* 0x000000b053537220 */ /* 0x080fe20000410000 */
[C---:B------:R-:W-:Y:S01]  /*4e30*/  FFMA.FTZ R45, R80.reuse, R177, -R45 ;  /* 0x000000b1502d7223 */ /* 0x040fe2000001082d */
[----:B------:R-:W-:Y:S01]  /*4e40*/  FFMA.FTZ R44, R80, R175, R44 ;  /* 0x000000af502c7223 */ /* 0x000fe2000001002c */
[C---:B------:R-:W-:Y:S01]  /*4e50*/  FFMA.FTZ R176, R47.reuse, R176, -R46 ;  /* 0x000000b02fb07223 */ /* 0x040fe2000001082e */
[----:B------:R-:W-:Y:S01]  /*4e60*/  FFMA.FTZ R83, R47, R174, R83 ;  /* 0x000000ae2f537223 */ /* 0x000fe20000010053 */
[----:B------:R-:W-:Y:S02]  /*4e70*/  F2FP.BF16.F32.PACK_AB R88, R89, R88 ;  /* 0x000000585958723e */ /* 0x000fe400000010ff */
[----:B------:R-:W-:Y:S02]  /*4e80*/  F2FP.BF16.F32.PACK_AB R44, R44, R45 ;  /* 0x0000002d2c2c723e */ /* 0x000fe400000010ff */
[----:B------:R-:W-:Y:S01]  /*4e90*/  F2FP.BF16.F32.PACK_AB R47, R83, R176 ;  /* 0x000000b0532f723e */ /* 0x000fe200000010ff */
[----:B------:R-:W-:Y:S01]  /*4ea0*/  IMAD.MOV.U32 R45, RZ, RZ, R88 ;  /* 0x000000ffff2d7224 */ /* 0x000fe200078e0058 */
[----:B------:R-:W-:-:S07]  /*4eb0*/  F2FP.BF16.F32.PACK_AB R46, R86, R81 ;  /* 0x00000051562e723e */ /* 0x000fce00000010ff */
.L_x_645:
[----:B------:R-:W-:Y:S05]  /*4ec0*/  BSYNC B2 ;  /* 0x0000000000027941 */ /* 0x000fea0003800000 */
.L_x_644:
[----:B------:R-:W-:Y:S01]  /*4ed0*/  ULDC.64 UR4, c[0x0][0x2e8] ;  /* 0x0000ba0000047ab9 */ /* 0x000fe20000000a00 */
[----:B------:R-:W-:Y:S01]  /*4ee0*/  ULDC.64 UR6, c[0x0][0x208] ;  /* 0x0000820000067ab9 */ /* 0x000fe20000000a00 */
[----:B------:R-:W-:-:S04]  /*4ef0*/  LEA R80, P3, R90, UR4, 0x1 ;  /* 0x000000045a507c11 */ /* 0x000fc8000f8608ff */
[----:B------:R-:W-:-:S05]  /*4f00*/  LEA.HI.X R81, R90, UR5, R91, 0x1, P3 ;  /* 0x000000055a517c11 */ /* 0x000fca00098f0c5b */
[----:B--2---:R4:W-:Y:S04]  /*4f10*/  STG.E.128 desc[UR6][R80.64], R44 ;  /* 0x0000002c50007986 */ /* 0x0049e8000c101d06 */
.L_x_639:
[----:B------:R-:W-:Y:S05]  /*4f20*/  BSYNC B1 ;  /* 0x0000000000017941 */ /* 0x000fea0003800000 */
.L_x_638:
[----:B--2---:R-:W2:Y:S01]  /*4f30*/  LDL R94, [R1+0x4] ;  /* 0x00000400015e7983 */ /* 0x004ea20000100800 */
[----:B------:R-:W-:Y:S01]  /*4f40*/  BSSY B1, `(.L_x_646) ;  /* 0x000007b000017945 */ /* 0x000fe20003800000 */
[----:B--2---:R-:W-:-:S13]  /*4f50*/  LOP3.LUT P3, RZ, R94, 0x4, RZ, 0xc0, !PT ;  /* 0x000000045eff7812 */ /* 0x004fda000786c0ff */
[----:B------:R-:W-:Y:S05]  /*4f60*/  @P3 BRA `(.L_x_647) ;  /* 0x0000000400e03947 */ /* 0x000fea0003800000 */
[----:B----4-:R-:W-:Y:S01]  /*4f70*/  IADD3 R80, P3, P4, R126, R136, R16 ;  /* 0x000000887e507210 */ /* 0x010fe20007c7e010 */
[----:B------:R-:W-:Y:S03]  /*4f80*/  BSSY B2, `(.L_x_648) ;  /* 0x000003c000027945 */ /* 0x000fe60003800000 */
[----:B------:R-:W-:Y:S01]  /*4f90*/  IADD3.X R81, R124, R92, R17, P3, P4 ;  /* 0x0000005c7c517210 */ /* 0x000fe20001fe8411 */
[----:B------:R-:W-:Y:S08]  /*4fa0*/  @P0 BRA `(.L_x_649) ;  /* 0x0000000000e40947 */ /* 0x000ff00003800000 */
[----:B0--3--:R0:W2:Y:S01]  /*4fb0*/  LDS.128 R44, [R5+0x20400] ;  /* 0x02040000052c7984 */ /* 0x0090a20000000c00 */
[----:B------:R-:W-:Y:S01]  /*4fc0*/  IADD3 R82, P3, R80, R100, RZ ;  /* 0x0000006450527210 */ /* 0x000fe20007f7e0ff */
[----:B------:R-:W-:Y:S04]  /*4fd0*/  BSSY B3, `(.L_x_650) ;  /* 0x0000031000037945 */ /* 0x000fe80003800000 */
[----:B------:R-:W-:Y:S01]  /*4fe0*/  IMAD.X R83, R81, 0x1, R14, P3 ;  /* 0x0000000151537824 */ /* 0x000fe200018e060e */
[----:B------:R-:W-:-:S13]  /*4ff0*/  ISETP.GE.AND P3, PT, R18, R84, PT ;  /* 0x000000541200720c */ /* 0x000fda0003f66270 */
[----:B0-----:R-:W-:Y:S05]  /*5000*/  @P3 BRA `(.L_x_651) ;  /* 0x0000000000b43947 */ /* 0x001fea0003800000 */
[--C-:B------:R-:W-:Y:S02]  /*5010*/  SHF.R.U64 R87, R78, 0x10, R79.reuse ;  /* 0x000000104e577819 */ /* 0x100fe4000000124f */
[----:B------:R-:W-:Y:S02]  /*5020*/  SHF.R.U32.HI R79, RZ, 0x10, R79 ;  /* 0x00000010ff4f7819 */ /* 0x000fe4000001164f */
[--C-:B------:R-:W-:Y:S01]  /*5030*/  SHF.R.U64 R86, R76, 0x10, R77.reuse ;  /* 0x000000104c567819 */ /* 0x100fe2000000124d */
[----:B--2---:R-:W-:Y:S01]  /*5040*/  IMAD.U32 R76, R46, 0x10000, RZ ;  /* 0x000100002e4c7824 */ /* 0x004fe200078e00ff */
[----:B------:R-:W-:Y:S02]  /*5050*/  SHF.R.U32.HI R89, RZ, 0x10, R77 ;  /* 0x00000010ff597819 */ /* 0x000fe4000001164d */
[----:B------:R-:W-:Y:S02]  /*5060*/  PRMT R184, R184, 0x5410, R87 ;  /* 0x00005410b8b87816 */ /* 0x000fe40000000057 */
[----:B------:R-:W-:-:S02]  /*5070*/  PRMT R188, R188, 0x5410, R79 ;  /* 0x00005410bcbc7816 */ /* 0x000fc4000000004f */
[----:B------:R-:W-:Y:S01]  /*5080*/  PRMT R173, R173, 0x5410, R86 ;  /* 0x00005410adad7816 */ /* 0x000fe20000000056 */
[C---:B------:R-:W-:Y:S01]  /*5090*/  IMAD.U32 R86, R45.reuse, 0x10000, RZ ;  /* 0x000100002d567824 */ /* 0x040fe200078e00ff */
[----:B------:R-:W-:Y:S01]  /*50a0*/  PRMT R172, R172, 0x5410, R89 ;  /* 0x00005410acac7816 */ /* 0x000fe20000000059 */
[----:B------:R-:W-:Y:S01]  /*50b0*/  IMAD.U32 R78, R188, 0x10000, RZ ;  /* 0x00010000bc4e7824 */ /* 0x000fe200078e00ff */
[----:B------:R-:W-:Y:S02]  /*50c0*/  LOP3.LUT R77, R46, 0xffff0000, RZ, 0xc0, !PT ;  /* 0xffff00002e4d7812 */ /* 0x000fe400078ec0ff */
[----:B------:R-:W-:Y:S01]  /*50d0*/  LOP3.LUT R79, R45, 0xffff0000, RZ, 0xc0, !PT ;  /* 0xffff00002d4f7812 */ /* 0x000fe200078ec0ff */
[----:B------:R-:W-:Y:S01]  /*50e0*/  IMAD.U32 R87, R172, 0x10000, RZ ;  /* 0x00010000ac577824 */ /* 0x000fe200078e00ff */
[----:B------:R-:W-:Y:S01]  /*50f0*/  LOP3.LUT R89, R184, 0xffff0000, RZ, 0xc0, !PT ;  /* 0xffff0000b8597812 */ /* 0x000fe200078ec0ff */
[----:B------:R-:W-:Y:S01]  /*5100*/  FMUL.FTZ R95, R77, R78 ;  /* 0x0000004e4d5f7220 */ /* 0x000fe20000410000 */
[----:B------:R-:W-:Y:S01]  /*5110*/  LOP3.LUT R88, R173, 0xffff0000, RZ, 0xc0, !PT ;  /* 0xffff0000ad587812 */ /* 0x000fe200078ec0ff */
[----:B------:R-:W-:Y:S01]  /*5120*/  IMAD.U32 R45, R44, 0x10000, RZ ;  /* 0x000100002c2d7824 */ /* 0x000fe200078e00ff */
[----:B------:R-:W-:Y:S01]  /*5130*/  LOP3.LUT R46, R47, 0xffff0000, RZ, 0xc0, !PT ;  /* 0xffff00002f2e7812 */ /* 0x000fe200078ec0ff */
[----:B------:R-:W-:Y:S01]  /*5140*/  FMUL.FTZ R91, R79, R89 ;  /* 0x000000594f5b7220 */ /* 0x000fe20000410000 */
[-C--:B------:R-:W-:Y:S01]  /*5150*/  FMUL.FTZ R77, R77, R87.reuse ;  /* 0x000000574d4d7220 */ /* 0x080fe20000410000 */
[-C--:B------:R-:W-:Y:S01]  /*5160*/  FMUL.FTZ R90, R79, R88.reuse ;  /* 0x000000584f5a7220 */ /* 0x080fe20000410000 */
[----:B------:R-:W-:Y:S01]  /*5170*/  LOP3.LUT R188, R188, 0xffff0000, RZ, 0xc0, !PT ;  /* 0xffff0000bcbc7812 */ /* 0x000fe200078ec0ff */
[----:B------:R-:W-:Y:S01]  /*5180*/  IMAD.U32 R184, R184, 0x10000, RZ ;  /* 0x00010000b8b87824 */ /* 0x000fe200078e00ff */
[----:B------:R-:W-:Y:S01]  /*5190*/  LOP3.LUT R172, R172, 0xffff0000, RZ, 0xc0, !PT ;  /* 0xffff0000acac7812 */ /* 0x000fe200078ec0ff */
[----:B------:R-:W-:Y:S01]  /*51a0*/  IMAD.U32 R173, R173, 0x10000, RZ ;  /* 0x00010000adad7824 */ /* 0x000fe200078e00ff */
[----:B------:R-:W-:Y:S01]  /*51b0*/  LOP3.LUT R44, R44, 0xffff0000, RZ, 0xc0, !PT ;  /* 0xffff00002c2c7812 */ /* 0x000fe200078ec0ff */
[----:B------:R-:W-:Y:S01]  /*51c0*/  FFMA.FTZ R79, R86, R88, -R91 ;  /* 0x00000058564f7223 */ /* 0x000fe2000001085b */
[----:B------:R-:W-:Y:S01]  /*51d0*/  FFMA.FTZ R87, R76, R87, -R95 ;  /* 0x000000574c577223 */ /* 0x000fe2000001085f */
[----:B------:R-:W-:Y:S01]  /*51e0*/  FFMA.FTZ R86, R86, R89, R90 ;  /* 0x0000005956567223 */ /* 0x000fe2000001005a */
[----:B------:R-:W-:Y:S01]  /*51f0*/  FFMA.FTZ R76, R76, R78, R77 ;  /* 0x0000004e4c4c7223 */ /* 0x000fe2000001004d */
[C---:B------:R-:W-:Y:S01]  /*5200*/  FMUL.FTZ R78, R46.reuse, R188 ;  /* 0x000000bc2e4e7220 */ /* 0x040fe20000410000 */
[----:B------:R-:W-:Y:S01]  /*5210*/  FMUL.FTZ R89, R46, R172 ;  /* 0x000000ac2e597220 */ /* 0x000fe20000410000 */
[CC--:B------:R-:W-:Y:S01]  /*5220*/  FMUL.FTZ R46, R44.reuse, R184.reuse ;  /* 0x000000b82c2e7220 */ /* 0x0c0fe20000410000 */
[----:B------:R-:W-:Y:S01]  /*5230*/  FMUL.FTZ R77, R44, R173 ;  /* 0x000000ad2c4d7220 */ /* 0x000fe20000410000 */
[----:B------:R-:W-:Y:S01]  /*5240*/  IMAD.U32 R47, R47, 0x10000, RZ ;  /* 0x000100002f2f7824 */ /* 0x000fe200078e00ff */
[----:B------:R-:W-:Y:S01]  /*5250*/  F2FP.BF16.F32.PACK_AB R76, R76, R87 ;  /* 0x000000574c4c723e */ /* 0x000fe200000010ff */
[C---:B------:R-:W-:Y:S01]  /*5260*/  FFMA.FTZ R46, R45.reuse, R173, -R46 ;  /* 0x000000ad2d2e7223 */ /* 0x040fe2000001082e */
[----:B------:R-:W-:Y:S01]  /*5270*/  FFMA.FTZ R77, R45, R184, R77 ;  /* 0x000000b82d4d7223 */ /* 0x000fe2000001004d */
[C---:B------:R-:W-:Y:S01]  /*5280*/  FFMA.FTZ R78, R47.reuse, R172, -R78 ;  /* 0x000000ac2f4e7223 */ /* 0x040fe2000001084e */
[----:B------:R-:W-:Y:S01]  /*5290*/  FFMA.FTZ R89, R47, R188, R89 ;  /* 0x000000bc2f597223 */ /* 0x000fe20000010059 */
[----:B------:R-:W-:-:S02]  /*52a0*/  F2FP.BF16.F32.PACK_AB R45, R86, R79 ;  /* 0x0000004f562d723e */ /* 0x000fc400000010ff */
[----:B------:R-:W-:Y:S01]  /*52b0*/  F2FP.BF16.F32.PACK_AB R44, R77, R46 ;  /* 0x0000002e4d2c723e */ /* 0x000fe200000010ff */
[----:B------:R-:W-:Y:S01]  /*52c0*/  IMAD.MOV.U32 R46, RZ, RZ, R76 ;  /* 0x000000ffff2e7224 */ /* 0x000fe200078e004c */
[----:B------:R-:W-:-:S07]  /*52d0*/  F2FP.BF16.F32.PACK_AB R47, R89, R78 ;  /* 0x0000004e592f723e */ /* 0x000fce00000010ff */
.L_x_651:
[----:B------:R-:W-:Y:S05]  /*52e0*/  BSYNC B3 ;  /* 0x0000000000037941 */ /* 0x000fea0003800000 */
.L_x_650:
[----:B------:R-:W-:Y:S01]  /*52f0*/  ULDC.64 UR4, c[0x0][0x2e8] ;  /* 0x0000ba0000047ab9 */ /* 0x000fe20000000a00 */
[----:B------:R-:W-:Y:S01]  /*5300*/  ULDC.64 UR6, c[0x0][0x208] ;  /* 0x0000820000067ab9 */ /* 0x000fe20000000a00 */
[----:B------:R-:W-:-:S04]  /*5310*/  LEA R76, P3, R82, UR4, 0x1 ;  /* 0x00000004524c7c11 */ /* 0x000fc8000f8608ff */
[----:B------:R-:W-:-:S05]  /*5320*/  LEA.HI.X R77, R82, UR5, R83, 0x1, P3 ;  /* 0x00000005524d7c11 */ /* 0x000fca00098f0c53 */
[----:B--2---:R2:W-:Y:S04]  /*5330*/  STG.E.128 desc[UR6][R76.64], R44 ;  /* 0x0000002c4c007986 */ /* 0x0045e8000c101d06 */
.L_x_649:
[----:B------:R-:W-:Y:S05]  /*5340*/  BSYNC B2 ;  /* 0x0000000000027941 */ /* 0x000fea0003800000 */
.L_x_648:
[----:B------:R-:W-:Y:S05]  /*5350*/  @P1 BRA `(.L_x_647) ;  /* 0x0000000000e41947 */ /* 0x000fea0003800000 */
[----:B0-23--:R0:W2:Y:S01]  /*5360*/  LDS.128 R44, [R5+0x25c00] ;  /* 0x025c0000052c7984 */ /* 0x00d0a20000000c00 */
[----:B------:R-:W-:Y:S01]  /*5370*/  IADD3 R80, P3, R80, R13, RZ ;  /* 0x0000000d50507210 */ /* 0x000fe20007f7e0ff */
[----:B------:R-:W-:Y:S04]  /*5380*/  BSSY B2, `(.L_x_652) ;  /* 0x0000031000027945 */ /* 0x000fe80003800000 */
[----:B------:R-:W-:Y:S01]  /*5390*/  IMAD.X R81, R81, 0x1, R8, P3 ;  /* 0x0000000151517824 */ /* 0x000fe200018e0608 */
[----:B------:R-:W-:-:S13]  /*53a0*/  ISETP.GE.AND P3, PT, R220, R84, PT ;  /* 0x00000054dc00720c */ /* 0x000fda0003f66270 */
[----:B0-----:R-:W-:Y:S05]  /*53b0*/  @P3 BRA `(.L_x_653) ;  /* 0x0000000000b43947 */ /* 0x001fea0003800000 */
[----:B------:R-:W-:Y:S02]  /*53c0*/  SHF.R.U64 R77, R74, 0x10, R75 ;  /* 0x000000104a4d7819 */ /* 0x000fe4000000124b */
[----:B------:R-:W-:Y:S01]  /*53d0*/  SHF.R.U64 R78, R72, 0x10, R73 ;  /* 0x00000010484e7819 */ /* 0x000fe20000001249 */
[----:B--2---:R-:W-:Y:S01]  /*53e0*/  IMAD.U32 R72, R46, 0x10000, RZ ;  /* 0x000100002e487824 */ /* 0x004fe200078e00ff */
[----:B------:R-:W-:Y:S01]  /*53f0*/  SHF.R.U32.HI R74, RZ, 0x10, R75 ;  /* 0x00000010ff4a7819 */ /* 0x000fe2000001164b */
[----:B------:R-:W-:Y:S01]  /*5400*/  IMAD.U32 R75, R45, 0x10000, RZ ;  /* 0x000100002d4b7824 */ /* 0x000fe200078e00ff */
[----:B------:R-:W-:Y:S02]  /*5410*/  SHF.R.U32.HI R76, RZ, 0x10, R73 ;  /* 0x00000010ff4c7819 */ /* 0x000fe40000011649 */
[----:B------:R-:W-:Y:S02]  /*5420*/  PRMT R93, R93, 0x5410, R78 ;  /* 0x000054105d5d7816 */ /* 0x000fe4000000004e */
[----:B------:R-:W-:-:S02]  /*5430*/  PRMT R166, R166, 0x5410, R77 ;  /* 0x00005410a6a67816 */ /* 0x000fc4000000004d */
[----:B------:R-:W-:Y:S02]  /*5440*/  PRMT R167, R167, 0x5410, R74 ;  /* 0x00005410a7a77816 */ /* 0x000fe4000000004a */
[----:B------:R-:W-:Y:S02]  /*5450*/  PRMT R85, R85, 0x5410, R76 ;  /* 0x0000541055557816 */ /* 0x000fe4000000004c */
[----:B------:R-:W-:Y:S01]  /*5460*/  LOP3.LUT R73, R46, 0xffff0000, RZ, 0xc0, !PT ;  /* 0xffff00002e497812 */ /* 0x000fe200078ec0ff */
[----:B------:R-:W-:Y:S01]  /*5470*/  IMAD.U32 R79, R167, 0x10000, RZ ;  /* 0x00010000a74f7824 */ /* 0x000fe200078e00ff */
[----:B------:R-:W-:Y:S01]  /*5480*/  LOP3.LUT R74, R45, 0xffff0000, RZ, 0xc0, !PT ;  /* 0xffff00002d4a7812 */ /* 0x000fe200078ec0ff */
[----:B------:R-:W-:Y:S01]  /*5490*/  IMAD.U32 R77, R85, 0x10000, RZ ;  /* 0x00010000554d7824 */ /* 0x000fe200078e00ff */
[----:B------:R-:W-:Y:S01]  /*54a0*/  LOP3.LUT R78, R166, 0xffff0000, RZ, 0xc0, !PT ;  /* 0xffff0000a64e7812 */ /* 0x000fe200078ec0ff */
[----:B------:R-:W-:Y:S01]  /*54b0*/  FMUL.FTZ R87, R73, R79 ;  /* 0x0000004f49577220 */ /* 0x000fe20000410000 */
[----:B------:R-:W-:Y:S01]  /*54c0*/  LOP3.LUT R76, R93, 0xffff0000, RZ, 0xc0, !PT ;  /* 0xffff00005d4c7812 */ /* 0x000fe200078ec0ff */
[----:B------:R-:W-:Y:S01]  /*54d0*/  FMUL.FTZ R73, R73, R77 ;  /* 0x0000004d49497220 */ /* 0x000fe20000410000 */
[----:B------:R-:W-:Y:S01]  /*54e0*/  LOP3.LUT R46, R47, 0xffff0000, RZ, 0xc0, !PT ;  /* 0xffff00002f2e7812 */ /* 0x000fe200078ec0ff */
[C---:B------:R-:W-:Y:S01]  /*54f0*/  FMUL.FTZ R82, R74.reuse, R78 ;  /* 0x0000004e4a527220 */ /* 0x040fe20000410000 */
[----:B------:R-:W-:Y:S01]  /*5500*/  LOP3.LUT R167, R167, 0xffff0000, RZ, 0xc0, !PT ;  /* 0xffff0000a7a77812 */ /* 0x000fe200078ec0ff */
[----:B------:R-:W-:Y:S01]  /*5510*/  FMUL.FTZ R83, R74, R76 ;  /* 0x0000004c4a537220 */ /* 0x000fe20000410000 */
[----:B------:R-:W-:Y:S01]  /*5520*/  LOP3.LUT R85, R85, 0xffff0000, RZ, 0xc0, !PT ;  /* 0xffff000055557812 */ /* 0x000fe200078ec0ff */
[----:B------:R-:W-:Y:S01]  /*5530*/  IMAD.U32 R166, R166, 0x10000, RZ ;  /* 0x00010000a6a67824 */ /* 0x000fe200078e00ff */
[----:B------:R-:W-:Y:S01]  /*5540*/  LOP3.LUT R74, R44, 0xffff0000, RZ, 0xc0, !PT ;  /* 0xffff00002c4a7812 */ /* 0x000fe200078ec0ff */
[----:B------:R-:W-:-:S02]  /*5550*/  IMAD.U32 R93, R93, 0x10000, RZ ;  /* 0x000100005d5d7824 */ /* 0x000fc400078e00ff */
[C---:B------:R-:W-:Y:S01]  /*5560*/  FFMA.FTZ R83, R75.reuse, R78, R83 ;  /* 0x0000004e4b537223 */ /* 0x040fe20000010053 */
[----:B------:R-:W-:Y:S02]  /*5570*/  IMAD.U32 R45, R44, 0x10000, RZ ;  /* 0x000100002c2d7824 */ /* 0x000fe400078e00ff */
[----:B------:R-:W-:Y:S01]  /*5580*/  FFMA.FTZ R44, R75, R76, -R82 ;  /* 0x0000004c4b2c7223 */ /* 0x000fe20000010852 */
[C---:B------:R-:W-:Y:S01]  /*5590*/  FFMA.FTZ R87, R72.reuse, R77, -R87 ;  /* 0x0000004d48577223 */ /* 0x040fe20000010857 */
[----:B------:R-:W-:Y:S01]  /*55a0*/  FFMA.FTZ R72, R72, R79, R73 ;  /* 0x0000004f48487223 */ /* 0x000fe20000010049 */
[C---:B------:R-:W-:Y:S01]  /*55b0*/  FMUL.FTZ R76, R46.reuse, R167 ;  /* 0x000000a72e4c7220 */ /* 0x040fe20000410000 */
[----:B------:R-:W-:Y:S01]  /*55c0*/  FMUL.FTZ R78, R46, R85 ;  /* 0x000000552e4e7220 */ /* 0x000fe20000410000 */
[----:B------:R-:W-:Y:S02]  /*55d0*/  IMAD.U32 R47, R47, 0x10000, RZ ;  /* 0x000100002f2f7824 */ /* 0x000fe400078e00ff */
[CC--:B------:R-:W-:Y:S01]  /*55e0*/  FMUL.FTZ R46, R74.reuse, R166.reuse ;  /* 0x000000a64a2e7220 */ /* 0x0c0fe20000410000 */
[----:B------:R-:W-:Y:S01]  /*55f0*/  FMUL.FTZ R73, R74, R93 ;  /* 0x0000005d4a497220 */ /* 0x000fe20000410000 */
[----:B------:R-:W-:Y:S01]  /*5600*/  F2FP.BF16.F32.PACK_AB R72, R72, R87 ;  /* 0x000000574848723e */ /* 0x000fe200000010ff */
[----:B------:R-:W-:Y:S01]  /*5610*/  FFMA.FTZ R76, R47, R85, -R76 ;  /* 0x000000552f4c7223 */ /* 0x000fe2000001084c */
[C---:B------:R-:W-:Y:S01]  /*5620*/  FFMA.FTZ R46, R45.reuse, R93, -R46 ;  /* 0x0000005d2d2e7223 */ /* 0x040fe2000001082e */
[----:B------:R-:W-:Y:S01]  /*5630*/  FFMA.FTZ R73, R45, R166, R73 ;  /* 0x000000a62d497223 */ /* 0x000fe20000010049 */
[----:B------:R-:W-:Y:S01]  /*5640*/  FFMA.FTZ R47, R47, R167, R78 ;  /* 0x000000a72f2f7223 */ /* 0x000fe2000001004e */
[----:B------:R-:W-:-:S03]  /*5650*/  F2FP.BF16.F32.PACK_AB R45, R83, R44 ;  /* 0x0000002c532d723e */ /* 0x000fc600000010ff */
[----:B------:R-:W-:Y:S01]  /*5660*/  F2FP.BF16.F32.PACK_AB R44, R73, R46 ;  /* 0x0000002e492c723e */ /* 0x000fe200000010ff */
[----:B------:R-:W-:Y:S01]  /*5670*/  IMAD.MOV.U32 R46, RZ, RZ, R72 ;  /* 0x000000ffff2e7224 */ /* 0x000fe200078e0048 */
[----:B------:R-:W-:-:S07]  /*5680*/  F2FP.BF16.F32.PACK_AB R47, R47, R76 ;  /* 0x0000004c2f2f723e */ /* 0x000fce00000010ff */
.L_x_653:
[----:B------:R-:W-:Y:S05]  /*5690*/  BSYNC B2 ;  /* 0x0000000000027941 */ /* 0x000fea0003800000 */
.L_x_652:
[----:B------:R-:W-:Y:S01]  /*56a0*/  ULDC.64 UR4, c[0x0][0x2e8] ;  /* 0x0000ba0000047ab9 */ /* 0x000fe20000000a00 */
[----:B------:R-:W-:Y:S01]  /*56b0*/  ULDC.64 UR6, c[0x0][0x208] ;  /* 0x0000820000067ab9 */ /* 0x000fe20000000a00 */
[----:B------:R-:W-:-:S04]  /*56c0*/  LEA R72, P3, R80, UR4, 0x1 ;  /* 0x0000000450487c11 */ /* 0x000fc8000f8608ff */
[----:B------:R-:W-:-:S05]  /*56d0*/  LEA.HI.X R73, R80, UR5, R81, 0x1, P3 ;  /* 0x0000000550497c11 */ /* 0x000fca00098f0c51 */
[----:B--2---:R0:W-:Y:S04]  /*56e0*/  STG.E.128 desc[UR6][R72.64], R44 ;  /* 0x0000002c48007986 */ /* 0x0041e8000c101d06 */
.L_x_647:
[----:B------:R-:W-:Y:S05]  /*56f0*/  BSYNC B1 ;  /* 0x0000000000017941 */ /* 0x000fea0003800000 */
.L_x_646:
[----:B------:R-:W-:Y:S01]  /*5700*/  LOP3.LUT P3, RZ, R94, 0x8, RZ, 0xc0, !PT ;  /* 0x000000085eff7812 */ /* 0x000fe2000786c0ff */
[----:B------:R-:W-:-:S12]  /*5710*/  BSSY B1, `(.L_x_654) ;  /* 0x000007b000017945 */ /* 0x000fd80003800000 */
[----:B------:R-:W-:Y:S05]  /*5720*/  @P3 BRA `(.L_x_655) ;  /* 0x0000000400e43947 */ /* 0x000fea0003800000 */
[----:B0-----:R-:W-:Y:S01]  /*5730*/  IADD3 R72, P3, P4, R128, R136, R16 ;  /* 0x0000008880487210 */ /* 0x001fe20007c7e010 */
[----:B------:R-:W-:Y:S03]  /*5740*/  BSSY B2, `(.L_x_656) ;  /* 0x000003c000027945 */ /* 0x000fe60003800000 */
[----:B------:R-:W-:Y:S01]  /*5750*/  IADD3.X R73, R127, R92, R17, P3, P4 ;  /* 0x0000005c7f497210 */ /* 0x000fe20001fe8411 */
[----:B------:R-:W-:Y:S08]  /*5760*/  @P0 BRA `(.L_x_657) ;  /* 0x0000000000e40947 */ /* 0x000ff00003800000 */
[----:B--234-:R0:W2:Y:S01]  /*5770*/  LDS.128 R44, [R5+0x21400] ;  /* 0x02140000052c7984 */ /* 0x01c0a20000000c00 */
[----:B------:R-:W-:Y:S01]  /*5780*/  IADD3 R74, P3, R72, R100, RZ ;  /* 0x00000064484a7210 */ /* 0x000fe20007f7e0ff */
[----:B------:R-:W-:Y:S04]  /*5790*/  BSSY B3, `(.L_x_658) ;  /* 0x0000031000037945 */ /* 0x000fe80003800000 */
[----:B------:R-:W-:Y:S01]  /*57a0*/  IMAD.X R75, R73, 0x1, R14, P3 ;  /* 0x00000001494b7824 */ /* 0x000fe200018e060e */
[----:B------:R-:W-:-:S13]  /*57b0*/  ISETP.GE.AND P3, PT, R18, R84, PT ;  /* 0x000000541200720c */ /* 0x000fda0003f66270 */
[----:B0-----:R-:W-:Y:S05]  /*57c0*/  @P3 BRA `(.L_x_659) ;  /* 0x0000000000b43947 */ /* 0x001fea0003800000 */
[----:B------:R-:W-:Y:S02]  /*57d0*/  SHF.R.U64 R77, R70, 0x10, R71 ;  /* 0x00000010464d7819 */ /* 0x000fe40000001247 */
[----:B------:R-:W-:Y:S02]  /*57e0*/  SHF.R.U64 R79, R68, 0x10, R69 ;  /* 0x00000010444f7819 */ /* 0x000fe40000001245 */
[----:B------:R-:W-:Y:S02]  /*57f0*/  SHF.R.U32.HI R70, RZ, 0x10, R71 ;  /* 0x00000010ff467819 */ /* 0x000fe40000011647 */
[----:B------:R-:W-:Y:S01]  /*5800*/  SHF.R.U32.HI R76, RZ, 0x10, R69 ;  /* 0x00000010ff4c7819 */ /* 0x000fe20000011645 */
[----:B--2---:R-:W-:Y:S01]  /*5810*/  IMAD.U32 R69, R46, 0x10000, RZ ;  /* 0x000100002e457824 */ /* 0x004fe200078e00ff */
        /* <DEDUP_REMOVED lines=9> */
[----:B------:R-:W-:Y:S01]  /*58b0*/  IMAD.U32 R202, R202, 0x10000, RZ ;  /* 0x00010000caca7824 */ /* 0x000fe200078e00ff */
[----:B------:R-:W-:Y:S01]  /*58c0*/  LOP3.LUT R71, R46, 0xffff0000, RZ, 0xc0, !PT ;  /* 0xffff00002e477812 */ /* 0x000fe200078ec0ff */
[C---:B------:R-:W-:Y:S01]  /*58d0*/  IMAD.U32 R46, R47.reuse, 0x10000, RZ ;  /* 0x000100002f2e7824 */ /* 0x040fe200078e00ff */
[----:B------:R-:W-:Y:S01]  /*58e0*/  LOP3.LUT R68, R47, 0xffff0000, RZ, 0xc0, !PT ;  /* 0xffff00002f447812 */ /* 0x000fe200078ec0ff */
[----:B------:R-:W-:Y:S01]  /*58f0*/  FMUL.FTZ R82, R70, R77 ;  /* 0x0000004d46527220 */ /* 0x000fe20000410000 */
[----:B------:R-:W-:-:S02]  /*5900*/  IMAD.U32 R47, R45, 0x10000, RZ ;  /* 0x000100002d2f7824 */ /* 0x000fc400078e00ff */
[----:B------:R-:W-:Y:S01]  /*5910*/  FMUL.FTZ R70, R70, R76 ;  /* 0x0000004c46467220 */ /* 0x000fe20000410000 */
[----:B------:R-:W-:Y:S01]  /*5920*/  FMUL.FTZ R86, R71, R80 ;  /* 0x0000005047567220 */ /* 0x000fe20000410000 */
[----:B------:R-:W-:Y:S01]  /*5930*/  LOP3.LUT R203, R203, 0xffff0000, RZ, 0xc0, !PT ;  /* 0xffff0000cbcb7812 */ /* 0x000fe200078ec0ff */
[C---:B------:R-:W-:Y:S02]  /*5940*/  IMAD.U32 R45, R44.reuse, 0x10000, RZ ;  /* 0x000100002c2d7824 */ /* 0x040fe400078e00ff */
[----:B------:R-:W-:Y:S01]  /*5950*/  FFMA.FTZ R77, R47, R77, R70 ;  /* 0x0000004d2f4d7223 */ /* 0x000fe20000010046 */
[-C--:B------:R-:W-:Y:S01]  /*5960*/  FMUL.FTZ R70, R71, R78.reuse ;  /* 0x0000004e47467220 */ /* 0x080fe20000410000 */
[----:B------:R-:W-:Y:S01]  /*5970*/  LOP3.LUT R201, R201, 0xffff0000, RZ, 0xc0, !PT ;  /* 0xffff0000c9c97812 */ /* 0x000fe200078ec0ff */
[C---:B------:R-:W-:Y:S01]  /*5980*/  FFMA.FTZ R86, R69.reuse, R78, -R86 ;  /* 0x0000004e45567223 */ /* 0x040fe20000010856 */
[----:B------:R-:W-:Y:S01]  /*5990*/  LOP3.LUT R44, R44, 0xffff0000, RZ, 0xc0, !PT ;  /* 0xffff00002c2c7812 */ /* 0x000fe200078ec0ff */
[----:B------:R-:W-:Y:S01]  /*59a0*/  FFMA.FTZ R69, R69, R80, R70 ;  /* 0x0000005045457223 */ /* 0x000fe20000010046 */
[----:B------:R-:W-:-:S02]  /*59b0*/  IMAD.U32 R200, R200, 0x10000, RZ ;  /* 0x00010000c8c87824 */ /* 0x000fc400078e00ff */
[C---:B------:R-:W-:Y:S01]  /*59c0*/  FMUL.FTZ R71, R68.reuse, R203 ;  /* 0x000000cb44477220 */ /* 0x040fe20000410000 */
[-C--:B------:R-:W-:Y:S01]  /*59d0*/  FMUL.FTZ R70, R68, R201.reuse ;  /* 0x000000c944467220 */ /* 0x080fe20000410000 */
[----:B------:R-:W-:Y:S01]  /*59e0*/  FFMA.FTZ R82, R47, R76, -R82 ;  /* 0x0000004c2f527223 */ /* 0x000fe20000010852 */
[C---:B------:R-:W-:Y:S01]  /*59f0*/  FMUL.FTZ R68, R44.reuse, R202 ;  /* 0x000000ca2c447220 */ /* 0x040fe20000410000 */
[-C--:B------:R-:W-:Y:S01]  /*5a00*/  FMUL.FTZ R47, R44, R200.reuse ;  /* 0x000000c82c2f7220 */ /* 0x080fe20000410000 */
[C---:B------:R-:W-:Y:S01]  /*5a10*/  FFMA.FTZ R71, R46.reuse, R201, -R71 ;  /* 0x000000c92e477223 */ /* 0x040fe20000010847 */
[----:B------:R-:W-:Y:S01]  /*5a20*/  FFMA.FTZ R70, R46, R203, R70 ;  /* 0x000000cb2e467223 */ /* 0x000fe20000010046 */
[C---:B------:R-:W-:Y:S01]  /*5a30*/  FFMA.FTZ R68, R45.reuse, R200, -R68 ;  /* 0x000000c82d447223 */ /* 0x040fe20000010844 */
[----:B------:R-:W-:Y:S01]  /*5a40*/  FFMA.FTZ R47, R45, R202, R47 ;  /* 0x000000ca2d2f7223 */ /* 0x000fe2000001002f */
[----:B------:R-:W-:Y:S02]  /*5a50*/  F2FP.BF16.F32.PACK_AB R45, R77, R82 ;  /* 0x000000524d2d723e */ /* 0x000fe400000010ff */
[----:B------:R-:W-:-:S02]  /*5a60*/  F2FP.BF16.F32.PACK_AB R70, R70, R71 ;  /* 0x000000474646723e */ /* 0x000fc400000010ff */
[----:B------:R-:W-:Y:S02]  /*5a70*/  F2FP.BF16.F32.PACK_AB R44, R47, R68 ;  /* 0x000000442f2c723e */ /* 0x000fe400000010ff */
[----:B------:R-:W-:Y:S01]  /*5a80*/  F2FP.BF16.F32.PACK_AB R46, R69, R86 ;  /* 0x00000056452e723e */ /* 0x000fe200000010ff */
[----:B------:R-:W-:-:S07]  /*5a90*/  IMAD.MOV.U32 R47, RZ, RZ, R70 ;  /* 0x000000ffff2f7224 */ /* 0x000fce00078e0046 */
.L_x_659:
[----:B------:R-:W-:Y:S05]  /*5aa0*/  BSYNC B3 ;  /* 0x0000000000037941 */ /* 0x000fea0003800000 */
.L_x_658:
[----:B------:R-:W-:Y:S01]  /*5ab0*/  ULDC.64 UR4, c[0x0][0x2e8] ;  /* 0x0000ba0000047ab9 */ /* 0x000fe20000000a00 */
[----:B------:R-:W-:Y:S01]  /*5ac0*/  ULDC.64 UR6, c[0x0][0x208] ;  /* 0x0000820000067ab9 */ /* 0x000fe20000000a00 */
[----:B------:R-:W-:-:S04]  /*5ad0*/  LEA R68, P3, R74, UR4, 0x1 ;  /* 0x000000044a447c11 */ /* 0x000fc8000f8608ff */
[----:B------:R-:W-:-:S05]  /*5ae0*/  LEA.HI.X R69, R74, UR5, R75, 0x1, P3 ;  /* 0x000000054a457c11 */ /* 0x000fca00098f0c4b */
[----:B--2---:R0:W-:Y:S04]  /*5af0*/  STG.E.128 desc[UR6][R68.64], R44 ;  /* 0x0000002c44007986 */ /* 0x0041e8000c101d06 */
.L_x_657:
[----:B------:R-:W-:Y:S05]  /*5b00*/  BSYNC B2 ;  /* 0x0000000000027941 */ /* 0x000fea0003800000 */
.L_x_656:
[----:B------:R-:W-:Y:S05]  /*5b10*/  @P1 BRA `(.L_x_655) ;  /* 0x0000000000e81947 */ /* 0x000fea0003800000 */
[----:B0-234-:R0:W2:Y:S01]  /*5b20*/  LDS.128 R44, [R5+0x26c00] ;  /* 0x026c0000052c7984 */ /* 0x01d0a20000000c00 */
[----:B------:R-:W-:Y:S01]  /*5b30*/  IADD3 R72, P3, R72, R13, RZ ;  /* 0x0000000d48487210 */ /* 0x000fe20007f7e0ff */
[----:B------:R-:W-:Y:S04]  /*5b40*/  BSSY B2, `(.L_x_660) ;  /* 0x0000032000027945 */ /* 0x000fe80003800000 */
[----:B------:R-:W-:Y:S01]  /*5b50*/  IMAD.X R73, R73, 0x1, R8, P3 ;  /* 0x0000000149497824 */ /* 0x000fe200018e0608 */
[----:B------:R-:W-:-:S13]  /*5b60*/  ISETP.GE.AND P3, PT, R220, R84, PT ;  /* 0x00000054dc00720c */ /* 0x000fda0003f66270 */
[----:B0-----:R-:W-:Y:S05]  /*5b70*/  @P3 BRA `(.L_x_661) ;  /* 0x0000000000b83947 */ /* 0x001fea0003800000 */
[----:B------:R-:W-:Y:S01]  /*5b80*/  SHF.R.U64 R68, R66, 0x10, R67 ;  /* 0x0000001042447819 */ /* 0x000fe20000001243 */
[----:B--2---:R-:W-:Y:S01]  /*5b90*/  IMAD.U32 R66, R47, 0x10000, RZ ;  /* 0x000100002f427824 */ /* 0x004fe200078e00ff */
[----:B------:R-:W-:Y:S01]  /*5ba0*/  SHF.R.U64 R71, R64, 0x10, R65 ;  /* 0x0000001040477819 */ /* 0x000fe20000001241 */
[----:B------:R-:W-:Y:S01]  /*5bb0*/  IMAD.U32 R64, R46, 0x10000, RZ ;  /* 0x000100002e407824 */ /* 0x000fe200078e00ff */
[----:B------:R-:W-:Y:S02]  /*5bc0*/  SHF.R.U32.HI R69, RZ, 0x10, R67 ;  /* 0x00000010ff457819 */ /* 0x000fe40000011643 */
[----:B------:R-:W-:Y:S02]  /*5bd0*/  SHF.R.U32.HI R70, RZ, 0x10, R65 ;  /* 0x00000010ff467819 */ /* 0x000fe40000011641 */
[----:B------:R-:W-:Y:S02]  /*5be0*/  PRMT R197, R197, 0x5410, R68 ;  /* 0x00005410c5c57816 */ /* 0x000fe40000000044 */
[----:B------:R-:W-:-:S02]  /*5bf0*/  PRMT R168, R168, 0x5410, R71 ;  /* 0x00005410a8a87816 */ /* 0x000fc40000000047 */
[----:B------:R-:W-:Y:S02]  /*5c00*/  PRMT R198, R198, 0x5410, R69 ;  /* 0x00005410c6c67816 */ /* 0x000fe40000000045 */
[----:B------:R-:W-:Y:S02]  /*5c10*/  LOP3.LUT R67, R47, 0xffff0000, RZ, 0xc0, !PT ;  /* 0xffff00002f437812 */ /* 0x000fe400078ec0ff */
[----:B------:R-:W-:Y:S01]  /*5c20*/  PRMT R169, R169, 0x5410, R70 ;  /* 0x00005410a9a97816 */ /* 0x000fe20000000046 */
[----:B------:R-:W-:Y:S01]  /*5c30*/  IMAD.U32 R71, R198, 0x10000, RZ ;  /* 0x00010000c6477824 */ /* 0x000fe200078e00ff */
[----:B------:R-:W-:Y:S02]  /*5c40*/  LOP3.LUT R47, R45, 0xffff0000, RZ, 0xc0, !PT ;  /* 0xffff00002d2f7812 */ /* 0x000fe400078ec0ff */
[----:B------:R-:W-:Y:S01]  /*5c50*/  LOP3.LUT R70, R197, 0xffff0000, RZ, 0xc0, !PT ;  /* 0xffff0000c5467812 */ /* 0x000fe200078ec0ff */
[----:B------:R-:W-:Y:S01]  /*5c60*/  IMAD.U32 R69, R169, 0x10000, RZ ;  /* 0x00010000a9457824 */ /* 0x000fe200078e00ff */
[----:B------:R-:W-:Y:S01]  /*5c70*/  LOP3.LUT R68, R168, 0xffff0000, RZ, 0xc0, !PT ;  /* 0xffff0000a8447812 */ /* 0x000fe200078ec0ff */
[----:B------:R-:W-:Y:S01]  /*5c80*/  IMAD.U32 R197, R197, 0x10000, RZ ;  /* 0x00010000c5c57824 */ /* 0x000fe200078e00ff */
[----:B------:R-:W-:Y:S01]  /*5c90*/  LOP3.LUT R65, R46, 0xffff0000, RZ, 0xc0, !PT ;  /* 0xffff00002e417812 */ /* 0x000fe200078ec0ff */
[----:B------:R-:W-:-:S02]  /*5ca0*/  IMAD.U32 R46, R45, 0x10000, RZ ;  /* 0x000100002d2e7824 */ /* 0x000fc400078e00ff */
[C---:B------:R-:W-:Y:S01]  /*5cb0*/  FMUL.FTZ R75, R47.reuse, R70 ;  /* 0x000000462f4b7220 */ /* 0x040fe20000410000 */
[C---:B------:R-:W-:Y:S02]  /*5cc0*/  IMAD.U32 R45, R44.reuse, 0x10000, RZ ;  /* 0x000100002c2d7824 */ /* 0x040fe400078e00ff */
[-C--:B------:R-:W-:Y:S01]  /*5cd0*/  FMUL.FTZ R47, R47, R68.reuse ;  /* 0x000000442f2f7220 */ /* 0x080fe20000410000 */
[----:B------:R-:W-:Y:S01]  /*5ce0*/  LOP3.LUT R44, R44, 0xffff0000, RZ, 0xc0, !PT ;  /* 0xffff00002c2c7812 */ /* 0x000fe200078ec0ff */
[C---:B------:R-:W-:Y:S01]  /*5cf0*/  FMUL.FTZ R77, R65.reuse, R71 ;  /* 0x00000047414d7220 */ /* 0x040fe20000410000 */
[----:B------:R-:W-:Y:S01]  /*5d00*/  LOP3.LUT R198, R198, 0xffff0000, RZ, 0xc0, !PT ;  /* 0xffff0000c6c67812 */ /* 0x000fe200078ec0ff */
[-C--:B------:R-:W-:Y:S01]  /*5d10*/  FMUL.FTZ R65, R65, R69.reuse ;  /* 0x0000004541417220 */ /* 0x080fe20000410000 */
[----:B------:R-:W-:Y:S01]  /*5d20*/  LOP3.LUT R169, R169, 0xffff0000, RZ, 0xc0, !PT ;  /* 0xffff0000a9a97812 */ /* 0x000fe200078ec0ff */
[----:B------:R-:W-:Y:S02]  /*5d30*/  IMAD.U32 R168, R168, 0x10000, RZ ;  /* 0x00010000a8a87824 */ /* 0x000fe400078e00ff */
[C---:B------:R-:W-:Y:S01]  /*5d40*/  FFMA.FTZ R75, R46.reuse, R68, -R75 ;  /* 0x000000442e4b7223 */ /* 0x040fe2000001084b */
[----:B------:R-:W-:Y:S01]  /*5d50*/  FFMA.FTZ R70, R46, R70, R47 ;  /* 0x000000462e467223 */ /* 0x000fe2000001002f */
[----:B------:R-:W-:Y:S01]  /*5d60*/  FFMA.FTZ R77, R64, R69, -R77 ;  /* 0x00000045404d7223 */ /* 0x000fe2000001084d */
[----:B------:R-:W-:Y:S01]  /*5d70*/  FMUL.FTZ R46, R44, R197 ;  /* 0x000000c52c2e7220 */ /* 0x000fe20000410000 */
[----:B------:R-:W-:Y:S01]  /*5d80*/  FFMA.FTZ R64, R64, R71, R65 ;  /* 0x0000004740407223 */ /* 0x000fe20000010041 */
[C---:B------:R-:W-:Y:S01]  /*5d90*/  FMUL.FTZ R47, R67.reuse, R198 ;  /* 0x000000c6432f7220 */ /* 0x040fe20000410000 */
[-C--:B------:R-:W-:Y:S01]  /*5da0*/  FMUL.FTZ R44, R44, R168.reuse ;  /* 0x000000a82c2c7220 */ /* 0x080fe20000410000 */
[-C--:B------:R-:W-:Y:S01]  /*5db0*/  FMUL.FTZ R67, R67, R169.reuse ;  /* 0x000000a943437220 */ /* 0x080fe20000410000 */
[C---:B------:R-:W-:Y:S01]  /*5dc0*/  FFMA.FTZ R46, R45.reuse, R168, -R46 ;  /* 0x000000a82d2e7223 */ /* 0x040fe2000001082e */
[C---:B------:R-:W-:Y:S01]  /*5dd0*/  FFMA.FTZ R47, R66.reuse, R169, -R47 ;  /* 0x000000a9422f7223 */ /* 0x040fe2000001082f */
[----:B------:R-:W-:Y:S01]  /*5de0*/  FFMA.FTZ R45, R45, R197, R44 ;  /* 0x000000c52d2d7223 */ /* 0x000fe2000001002c */
[----:B------:R-:W-:Y:S01]  /*5df0*/  FFMA.FTZ R66, R66, R198, R67 ;  /* 0x000000c642427223 */ /* 0x000fe20000010043 */
[----:B------:R-:W-:-:S02]  /*5e00*/  F2FP.BF16.F32.PACK_AB R70, R70, R75 ;  /* 0x0000004b4646723e */ /* 0x000fc400000010ff */
[----:B------:R-:W-:Y:S02]  /*5e10*/  F2FP.BF16.F32.PACK_AB R64, R64, R77 ;  /* 0x0000004d4040723e */ /* 0x000fe400000010ff */
[----:B------:R-:W-:Y:S01]  /*5e20*/  F2FP.BF16.F32.PACK_AB R44, R45, R46 ;  /* 0x0000002e2d2c723e */ /* 0x000fe200000010ff */
[----:B------:R-:W-:Y:S01]  /*5e30*/  IMAD.MOV.U32 R45, RZ, RZ, R70 ;  /* 0x000000ffff2d7224 */ /* 0x000fe200078e0046 */
[----:B------:R-:W-:Y:S01]  /*5e40*/  F2FP.BF16.F32.PACK_AB R47, R66, R47 ;  /* 0x0000002f422f723e */ /* 0x000fe200000010ff */
[----:B------:R-:W-:-:S07]  /*5e50*/  IMAD.MOV.U32 R46, RZ, RZ, R64 ;  /* 0x000000ffff2e7224 */ /* 0x000fce00078e0040 */
.L_x_661:
[----:B------:R-:W-:Y:S05]  /*5e60*/  BSYNC B2 ;  /* 0x0000000000027941 */ /* 0x000fea0003800000 */
.L_x_660:
[----:B------:R-:W-:Y:S01]  /*5e70*/  ULDC.64 UR4, c[0x0][0x2e8] ;  /* 0x0000ba0000047ab9 */ /* 0x000fe20000000a00 */
[----:B------:R-:W-:Y:S01]  /*5e80*/  ULDC.64 UR6, c[0x0][0x208] ;  /* 0x0000820000067ab9 */ /* 0x000fe20000000a00 */
[----:B------:R-:W-:-:S04]  /*5e90*/  LEA R64, P3, R72, UR4, 0x1 ;  /* 0x0000000448407c11 */ /* 0x000fc8000f8608ff */
[----:B------:R-:W-:-:S05]  /*5ea0*/  LEA.HI.X R65, R72, UR5, R73, 0x1, P3 ;  /* 0x0000000548417c11 */ /* 0x000fca00098f0c49 */
[----:B--2---:R0:W-:Y:S04]  /*5eb0*/  STG.E.128 desc[UR6][R64.64], R44 ;  /* 0x0000002c40007986 */ /* 0x0041e8000c101d06 */
.L_x_655:
[----:B------:R-:W-:Y:S05]  /*5ec0*/  BSYNC B1 ;  /* 0x0000000000017941 */ /* 0x000fea0003800000 */
.L_x_654:
        /* <DEDUP_REMOVED lines=13> */
[----:B------:R-:W-:Y:S02]  /*5fa0*/  SHF.R.U32.HI R68, RZ, 0x10, R63 ;  /* 0x00000010ff447819 */ /* 0x000fe4000001163f */
[----:B------:R-:W-:Y:S02]  /*5fb0*/  SHF.R.U32.HI R71, RZ, 0x10, R61 ;  /* 0x00000010ff477819 */ /* 0x000fe4000001163d */
[----:B------:R-:W-:Y:S01]  /*5fc0*/  SHF.R.U64 R69, R62, 0x10, R63 ;  /* 0x000000103e457819 */ /* 0x000fe2000000123f */
[----:B--2---:R-:W-:Y:S01]  /*5fd0*/  IMAD.U32 R62, R47, 0x10000, RZ ;  /* 0x000100002f3e7824 */ /* 0x004fe200078e00ff */
[----:B------:R-:W-:Y:S02]  /*5fe0*/  PRMT R199, R199, 0x5410, R68 ;  /* 0x00005410c7c77816 */ /* 0x000fe40000000044 */
[----:B------:R-:W-:Y:S01]  /*5ff0*/  SHF.R.U64 R73, R60, 0x10, R61 ;  /* 0x000000103c497819 */ /* 0x000fe2000000123d */
[----:B------:R-:W-:Y:S01]  /*6000*/  IMAD.U32 R60, R46, 0x10000, RZ ;  /* 0x000100002e3c7824 */ /* 0x000fe200078e00ff */
[----:B------:R-:W-:Y:S01]  /*6010*/  PRMT R194, R194, 0x5410, R71 ;  /* 0x00005410c2c27816 */ /* 0x000fe20000000047 */
[----:B------:R-:W-:Y:S01]  /*6020*/  IMAD.U32 R71, R199, 0x10000, RZ ;  /* 0x00010000c7477824 */ /* 0x000fe200078e00ff */
[----:B------:R-:W-:-:S02]  /*6030*/  PRMT R196, R196, 0x5410, R69 ;  /* 0x00005410c4c47816 */ /* 0x000fc40000000045 */
[----:B------:R-:W-:Y:S01]  /*6040*/  LOP3.LUT R61, R46, 0xffff0000, RZ, 0xc0, !PT ;  /* 0xffff00002e3d7812 */ /* 0x000fe200078ec0ff */
[----:B------:R-:W-:Y:S01]  /*6050*/  IMAD.U32 R69, R194, 0x10000, RZ ;  /* 0x00010000c2457824 */ /* 0x000fe200078e00ff */
[----:B------:R-:W-:Y:S01]  /*6060*/  LOP3.LUT R63, R47, 0xffff0000, RZ, 0xc0, !PT ;  /* 0xffff00002f3f7812 */ /* 0x000fe200078ec0ff */
[----:B------:R-:W-:Y:S01]  /*6070*/  IMAD.U32 R46, R45, 0x10000, RZ ;  /* 0x000100002d2e7824 */ /* 0x000fe200078e00ff */
[----:B------:R-:W-:Y:S01]  /*6080*/  PRMT R192, R192, 0x5410, R73 ;  /* 0x00005410c0c07816 */ /* 0x000fe20000000049 */
[----:B------:R-:W-:Y:S01]  /*6090*/  FMUL.FTZ R75, R61, R71 ;  /* 0x000000473d4b7220 */ /* 0x000fe20000410000 */
[----:B------:R-:W-:Y:S01]  /*60a0*/  LOP3.LUT R47, R45, 0xffff0000, RZ, 0xc0, !PT ;  /* 0xffff00002d2f7812 */ /* 0x000fe200078ec0ff */
[-C--:B------:R-:W-:Y:S01]  /*60b0*/  FMUL.FTZ R61, R61, R69.reuse ;  /* 0x000000453d3d7220 */ /* 0x080fe20000410000 */
[----:B------:R-:W-:Y:S01]  /*60c0*/  LOP3.LUT R70, R196, 0xffff0000, RZ, 0xc0, !PT ;  /* 0xffff0000c4467812 */ /* 0x000fe200078ec0ff */
[----:B------:R-:W-:Y:S01]  /*60d0*/  IMAD.U32 R45, R44, 0x10000, RZ ;  /* 0x000100002c2d7824 */ /* 0x000fe200078e00ff */
[----:B------:R-:W-:Y:S01]  /*60e0*/  LOP3.LUT R68, R192, 0xffff0000, RZ, 0xc0, !PT ;  /* 0xffff0000c0447812 */ /* 0x000fe200078ec0ff */
[----:B------:R-:W-:Y:S01]  /*60f0*/  FFMA.FTZ R75, R60, R69, -R75 ;  /* 0x000000453c4b7223 */ /* 0x000fe2000001084b */
[----:B------:R-:W-:Y:S01]  /*6100*/  LOP3.LUT R199, R199, 0xffff0000, RZ, 0xc0, !PT ;  /* 0xffff0000c7c77812 */ /* 0x000fe200078ec0ff */
[C---:B------:R-:W-:Y:S01]  /*6110*/  FMUL.FTZ R73, R47.reuse, R70 ;  /* 0x000000462f497220 */ /* 0x040fe20000410000 */
[----:B------:R-:W-:Y:S01]  /*6120*/  LOP3.LUT R194, R194, 0xffff0000, RZ, 0xc0, !PT ;  /* 0xffff0000c2c27812 */ /* 0x000fe200078ec0ff */
[-C--:B------:R-:W-:Y:S01]  /*6130*/  FMUL.FTZ R47, R47, R68.reuse ;  /* 0x000000442f2f7220 */ /* 0x080fe20000410000 */
[----:B------:R-:W-:Y:S01]  /*6140*/  LOP3.LUT R44, R44, 0xffff0000, RZ, 0xc0, !PT ;  /* 0xffff00002c2c7812 */ /* 0x000fe200078ec0ff */
[----:B------:R-:W-:Y:S01]  /*6150*/  FFMA.FTZ R73, R46, R68, -R73 ;  /* 0x000000442e497223 */ /* 0x000fe20000010849 */
[----:B------:R-:W-:Y:S01]  /*6160*/  FFMA.FTZ R60, R60, R71, R61 ;  /* 0x000000473c3c7223 */ /* 0x000fe2000001003d */
[----:B------:R-:W-:-:S02]  /*6170*/  IMAD.U32 R196, R196, 0x10000, RZ ;  /* 0x00010000c4c47824 */ /* 0x000fc400078e00ff */
[CC--:B------:R-:W-:Y:S01]  /*6180*/  FMUL.FTZ R61, R63.reuse, R199.reuse ;  /* 0x000000c73f3d7220 */ /* 0x0c0fe20000410000 */
[----:B------:R-:W-:Y:S02]  /*6190*/  IMAD.U32 R192, R192, 0x10000, RZ ;  /* 0x00010000c0c07824 */ /* 0x000fe400078e00ff */
[----:B------:R-:W-:Y:S01]  /*61a0*/  FMUL.FTZ R68, R63, R194 ;  /* 0x000000c23f447220 */ /* 0x000fe20000410000 */
[----:B------:R-:W-:Y:S01]  /*61b0*/  FFMA.FTZ R70, R46, R70, R47 ;  /* 0x000000462e467223 */ /* 0x000fe2000001002f */
[C---:B------:R-:W-:Y:S01]  /*61c0*/  FMUL.FTZ R46, R44.reuse, R196 ;  /* 0x000000c42c2e7220 */ /* 0x040fe20000410000 */
[----:B------:R-:W-:Y:S01]  /*61d0*/  FMUL.FTZ R47, R44, R192 ;  /* 0x000000c02c2f7220 */ /* 0x000fe20000410000 */
[C---:B------:R-:W-:Y:S01]  /*61e0*/  FFMA.FTZ R61, R62.reuse, R194, -R61 ;  /* 0x000000c23e3d7223 */ /* 0x040fe2000001083d */
[----:B------:R-:W-:Y:S01]  /*61f0*/  FFMA.FTZ R68, R62, R199, R68 ;  /* 0x000000c73e447223 */ /* 0x000fe20000010044 */
[C---:B------:R-:W-:Y:S01]  /*6200*/  FFMA.FTZ R46, R45.reuse, R192, -R46 ;  /* 0x000000c02d2e7223 */ /* 0x040fe2000001082e */
[----:B------:R-:W-:Y:S01]  /*6210*/  FFMA.FTZ R47, R45, R196, R47 ;  /* 0x000000c42d2f7223 */ /* 0x000fe2000001002f */
[----:B------:R-:W-:-:S02]  /*6220*/  F2FP.BF16.F32.PACK_AB R60, R60, R75 ;  /* 0x0000004b3c3c723e */ /* 0x000fc400000010ff */
[----:B------:R-:W-:Y:S02]  /*6230*/  F2FP.BF16.F32.PACK_AB R61, R68, R61 ;  /* 0x0000003d443d723e */ /* 0x000fe400000010ff */
[----:B------:R-:W-:Y:S01]  /*6240*/  F2FP.BF16.F32.PACK_AB R44, R47, R46 ;  /* 0x0000002e2f2c723e */ /* 0x000fe200000010ff */
[----:B------:R-:W-:Y:S01]  /*6250*/  IMAD.MOV.U32 R46, RZ, RZ, R60 ;  /* 0x000000ffff2e7224 */ /* 0x000fe200078e003c */
[----:B------:R-:W-:Y:S01]  /*6260*/  F2FP.BF16.F32.PACK_AB R45, R70, R73 ;  /* 0x00000049462d723e */ /* 0x000fe200000010ff */
[----:B------:R-:W-:-:S07]  /*6270*/  IMAD.MOV.U32 R47, RZ, RZ, R61 ;  /* 0x000000ffff2f7224 */ /* 0x000fce00078e003d */
.L_x_667:
[----:B------:R-:W-:Y:S05]  /*6280*/  BSYNC B3 ;  /* 0x0000000000037941 */ /* 0x000fea0003800000 */
.L_x_666:
[----:B------:R-:W-:Y:S01]  /*6290*/  ULDC.64 UR4, c[0x0][0x2e8] ;  /* 0x0000ba0000047ab9 */ /* 0x000fe20000000a00 */
[----:B------:R-:W-:Y:S01]  /*62a0*/  ULDC.64 UR6, c[0x0][0x208] ;  /* 0x0000820000067ab9 */ /* 0x000fe20000000a00 */
[----:B------:R-:W-:-:S04]  /*62b0*/  LEA R60, P3, R66, UR4, 0x1 ;  /* 0x00000004423c7c11 */ /* 0x000fc8000f8608ff */
[----:B------:R-:W-:-:S05]  /*62c0*/  LEA.HI.X R61, R66, UR5, R67, 0x1, P3 ;  /* 0x00000005423d7c11 */ /* 0x000fca00098f0c43 */
[----:B--2---:R0:W-:Y:S04]  /*62d0*/  STG.E.128 desc[UR6][R60.64], R44 ;  /* 0x0000002c3c007986 */ /* 0x0041e8000c101d06 */
.L_x_665:
[----:B------:R-:W-:Y:S05]  /*62e0*/  BSYNC B2 ;  /* 0x0000000000027941 */ /* 0x000fea0003800000 */
.L_x_664:
        /* <DEDUP_REMOVED lines=20> */
[C---:B------:R-:W-:Y:S01]  /*6430*/  LOP3.LUT R62, R183.reuse, 0xffff0000, RZ, 0xc0, !PT ;  /* 0xffff0000b73e7812 */ /* 0x040fe200078ec0ff */
        /* <DEDUP_REMOVED lines=10> */
[-C--:B------:R-:W-:Y:S01]  /*64e0*/  FMUL.FTZ R57, R57, R61.reuse ;  /* 0x0000003d39397220 */ /* 0x080fe20000410000 */
[----:B------:R-:W-:Y:S01]  /*64f0*/  LOP3.LUT R189, R189, 0xffff0000, RZ, 0xc0, !PT ;  /* 0xffff0000bdbd7812 */ /* 0x000fe200078ec0ff */
[----:B------:R-:W-:Y:S01]  /*6500*/  IMAD.U32 R180, R180, 0x10000, RZ ;  /* 0x00010000b4b47824 */ /* 0x000fe200078e00ff */
[----:B------:R-:W-:Y:S01]  /*6510*/  LOP3.LUT R182, R182, 0xffff0000, RZ, 0xc0, !PT ;  /* 0xffff0000b6b67812 */ /* 0x000fe200078ec0ff */
[C---:B------:R-:W-:Y:S01]  /*6520*/  FFMA.FTZ R65, R46.reuse, R60, -R65 ;  /* 0x0000003c2e417223 */ /* 0x040fe20000010841 */
[----:B------:R-:W-:Y:S01]  /*6530*/  FFMA.FTZ R62, R46, R62, R47 ;  /* 0x0000003e2e3e7223 */ /* 0x000fe2000001002f */
[----:B------:R-:W-:Y:S01]  /*6540*/  FFMA.FTZ R67, R56, R61, -R67 ;  /* 0x0000003d38437223 */ /* 0x000fe20000010843 */
[----:B------:R-:W-:Y:S01]  /*6550*/  FMUL.FTZ R46, R44, R183 ;  /* 0x000000b72c2e7220 */ /* 0x000fe20000410000 */
[----:B------:R-:W-:Y:S01]  /*6560*/  FFMA.FTZ R56, R56, R63, R57 ;  /* 0x0000003f38387223 */ /* 0x000fe20000010039 */
[----:B------:R-:W-:Y:S01]  /*6570*/  FMUL.FTZ R44, R44, R180 ;  /* 0x000000b42c2c7220 */ /* 0x000fe20000410000 */
        /* <DEDUP_REMOVED lines=12> */
.L_x_669:
[----:B------:R-:W-:Y:S05]  /*6640*/  BSYNC B2 ;  /* 0x0000000000027941 */ /* 0x000fea0003800000 */
.L_x_668:
[----:B------:R-:W-:Y:S01]  /*6650*/  ULDC.64 UR4, c[0x0][0x2e8] ;  /* 0x0000ba0000047ab9 */ /* 0x000fe20000000a00 */
[----:B------:R-:W-:Y:S01]  /*6660*/  ULDC.64 UR6, c[0x0][0x208] ;  /* 0x0000820000067ab9 */ /* 0x000fe20000000a00 */
[----:B------:R-:W-:-:S04]  /*6670*/  LEA R56, P3, R64, UR4, 0x1 ;  /* 0x0000000440387c11 */ /* 0x000fc8000f8608ff */
[----:B------:R-:W-:-:S05]  /*6680*/  LEA.HI.X R57, R64, UR5, R69, 0x1, P3 ;  /* 0x0000000540397c11 */ /* 0x000fca00098f0c45 */
[----:B--2---:R0:W-:Y:S04]  /*6690*/  STG.E.128 desc[UR6][R56.64], R44 ;  /* 0x0000002c38007986 */ /* 0x0041e8000c101d06 */
.L_x_663:
[----:B------:R-:W-:Y:S05]  /*66a0*/  BSYNC B1 ;  /* 0x0000000000017941 */ /* 0x000fea0003800000 */
.L_x_662:
[----:B------:R-:W-:Y:S05]  /*66b0*/  @P5 BRA `(.L_x_670) ;  /* 0x00000054008c5947 */ /* 0x000fea0003800000 */
[----:B------:R-:W-:Y:S01]  /*66c0*/  IADD3 R136, P3, P4, R134, R136, R16 ;  /* 0x0000008886887210 */ /* 0x000fe20007c7e010 */
[----:B------:R-:W-:Y:S03]  /*66d0*/  BSSY B1, `(.L_x_671) ;  /* 0x000003e000017945 */ /* 0x000fe60003800000 */
[----:B0-----:R-:W-:Y:S01]  /*66e0*/  IADD3.X R57, R133, R92, R17, P3, P4 ;  /* 0x0000005c85397210 */ /* 0x001fe20001fe8411 */
[----:B------:R-:W-:Y:S08]  /*66f0*/  @P0 BRA `(.L_x_672) ;  /* 0x0000000000ec0947 */ /* 0x000ff00003800000 */
[----:B--234-:R0:W2:Y:S01]  /*6700*/  LDS.128 R44, [R5+0x23400] ;  /* 0x02340000052c7984 */ /* 0x01c0a20000000c00 */
[----:B------:R-:W-:Y:S01]  /*6710*/  ISETP.GE.AND P4, PT, R18, R84, PT ;  /* 0x000000541200720c */ /* 0x000fe20003f86270 */
[----:B------:R-:W-:Y:S01]  /*6720*/  BSSY B2, `(.L_x_673) ;  /* 0x0000032000027945 */ /* 0x000fe20003800000 */
[----:B------:R-:W-:-:S11]  /*6730*/  IADD3 R63, P3, R136, R100, RZ ;  /* 0x00000064883f7210 */ /* 0x000fd60007f7e0ff */
[----:B0-----:R-:W-:Y:S05]  /*6740*/  @P4 BRA `(.L_x_674) ;  /* 0x0000000000bc4947 */ /* 0x001fea0003800000 */
[----:B------:R-:W-:Y:S01]  /*6750*/  SHF.R.U64 R59, R52, 0x10, R53 ;  /* 0x00000010343b7819 */ /* 0x000fe20000001235 */
[----:B--2---:R-:W-:Y:S01]  /*6760*/  IMAD.U32 R52, R46, 0x10000, RZ ;  /* 0x000100002e347824 */ /* 0x004fe200078e00ff */
[--C-:B------:R-:W-:Y:S01]  /*6770*/  SHF.R.U64 R58, R54, 0x10, R55.reuse ;  /* 0x00000010363a7819 */ /* 0x100fe20000001237 */
[----:B------:R-:W-:Y:S01]  /*6780*/  IMAD.U32 R54, R47, 0x10000, RZ ;  /* 0x000100002f367824 */ /* 0x000fe200078e00ff */
[----:B------:R-:W-:Y:S02]  /*6790*/  SHF.R.U32.HI R56, RZ, 0x10, R55 ;  /* 0x00000010ff387819 */ /* 0x000fe40000011637 */
        /* <DEDUP_REMOVED lines=9> */
[C---:B------:R-:W-:Y:S01]  /*6830*/  LOP3.LUT R59, R193.reuse, 0xffff0000, RZ, 0xc0, !PT ;  /* 0xffff0000c13b7812 */ /* 0x040fe200078ec0ff */
[----:B------:R-:W-:Y:S01]  /*6840*/  IMAD.U32 R193, R193, 0x10000, RZ ;  /* 0x00010000c1c17824 */ /* 0x000fe200078e00ff */
[C---:B------:R-:W-:Y:S01]  /*6850*/  LOP3.LUT R56, R178.reuse, 0xffff0000, RZ, 0xc0, !PT ;  /* 0xffff0000b2387812 */ /* 0x040fe200078ec0ff */
[----:B------:R-:W-:Y:S01]  /*6860*/  IMAD.U32 R178, R178, 0x10000, RZ ;  /* 0x00010000b2b27824 */ /* 0x000fe200078e00ff */
[----:B------:R-:W-:Y:S01]  /*6870*/  LOP3.LUT R53, R46, 0xffff0000, RZ, 0xc0, !PT ;  /* 0xffff00002e357812 */ /* 0x000fe200078ec0ff */
[----:B------:R-:W-:Y:S01]  /*6880*/  FMUL.FTZ R61, R47, R59 ;  /* 0x0000003b2f3d7220 */ /* 0x000fe20000410000 */
[----:B------:R-:W-:-:S02]  /*6890*/  IMAD.U32 R46, R45, 0x10000, RZ ;  /* 0x000100002d2e7824 */ /* 0x000fc400078e00ff */
[----:B------:R-:W-:Y:S01]  /*68a0*/  FMUL.FTZ R62, R47, R56 ;  /* 0x000000382f3e7220 */ /* 0x000fe20000410000 */
[----:B------:R-:W-:Y:S01]  /*68b0*/  LOP3.LUT R195, R195, 0xffff0000, RZ, 0xc0, !PT ;  /* 0xffff0000c3c37812 */ /* 0x000fe200078ec0ff */
[C---:B------:R-:W-:Y:S01]  /*68c0*/  FMUL.FTZ R47, R53.reuse, R60 ;  /* 0x0000003c352f7220 */ /* 0x040fe20000410000 */
[-C--:B------:R-:W-:Y:S01]  /*68d0*/  FMUL.FTZ R53, R53, R58.reuse ;  /* 0x0000003a35357220 */ /* 0x080fe20000410000 */
[----:B------:R-:W-:Y:S01]  /*68e0*/  LOP3.LUT R191, R191, 0xffff0000, RZ, 0xc0, !PT ;  /* 0xffff0000bfbf7812 */ /* 0x000fe200078ec0ff */
[C---:B------:R-:W-:Y:S01]  /*68f0*/  IMAD.U32 R45, R44.reuse, 0x10000, RZ ;  /* 0x000100002c2d7824 */ /* 0x040fe200078e00ff */
[----:B------:R-:W-:Y:S01]  /*6900*/  LOP3.LUT R44, R44, 0xffff0000, RZ, 0xc0, !PT ;  /* 0xffff00002c2c7812 */ /* 0x000fe200078ec0ff */
[----:B------:R-:W-:Y:S01]  /*6910*/  FFMA.FTZ R47, R52, R58, -R47 ;  /* 0x0000003a342f7223 */ /* 0x000fe2000001082f */
[----:B------:R-:W-:Y:S01]  /*6920*/  FFMA.FTZ R61, R46, R56, -R61 ;  /* 0x000000382e3d7223 */ /* 0x000fe2000001083d */
[----:B------:R-:W-:Y:S01]  /*6930*/  FFMA.FTZ R52, R52, R60, R53 ;  /* 0x0000003c34347223 */ /* 0x000fe20000010035 */
[C---:B------:R-:W-:Y:S01]  /*6940*/  FMUL.FTZ R53, R55.reuse, R195 ;  /* 0x000000c337357220 */ /* 0x040fe20000410000 */
[----:B------:R-:W-:Y:S01]  /*6950*/  FMUL.FTZ R56, R55, R191 ;  /* 0x000000bf37387220 */ /* 0x000fe20000410000 */
[----:B------:R-:W-:Y:S01]  /*6960*/  FFMA.FTZ R62, R46, R59, R62 ;  /* 0x0000003b2e3e7223 */ /* 0x000fe2000001003e */
[C---:B------:R-:W-:Y:S01]  /*6970*/  FMUL.FTZ R46, R44.reuse, R193 ;  /* 0x000000c12c2e7220 */ /* 0x040fe20000410000 */
[-C--:B------:R-:W-:Y:S01]  /*6980*/  FMUL.FTZ R44, R44, R178.reuse ;  /* 0x000000b22c2c7220 */ /* 0x080fe20000410000 */
[C---:B------:R-:W-:Y:S01]  /*6990*/  FFMA.FTZ R53, R54.reuse, R191, -R53 ;  /* 0x000000bf36357223 */ /* 0x040fe20000010835 */
[----:B------:R-:W-:Y:S01]  /*69a0*/  FFMA.FTZ R56, R54, R195, R56 ;  /* 0x000000c336387223 */ /* 0x000fe20000010038 */
[C---:B------:R-:W-:Y:S01]  /*69b0*/  FFMA.FTZ R46, R45.reuse, R178, -R46 ;  /* 0x000000b22d2e7223 */ /* 0x040fe2000001082e */
[----:B------:R-:W-:Y:S01]  /*69c0*/  FFMA.FTZ R45, R45, R193, R44 ;  /* 0x000000c12d2d7223 */ /* 0x000fe2000001002c */
[----:B------:R-:W-:-:S02]  /*69d0*/  F2FP.BF16.F32.PACK_AB R61, R62, R61 ;  /* 0x0000003d3e3d723e */ /* 0x000fc400000010ff */
[----:B------:R-:W-:Y:S02]  /*69e0*/  F2FP.BF16.F32.PACK_AB R53, R56, R53 ;  /* 0x000000353835723e */ /* 0x000fe400000010ff */
[----:B------:R-:W-:Y:S02]  /*69f0*/  F2FP.BF16.F32.PACK_AB R52, R52, R47 ;  /* 0x0000002f3434723e */ /* 0x000fe400000010ff */
[----:B------:R-:W-:Y:S01]  /*6a00*/  F2FP.BF16.F32.PACK_AB R44, R45, R46 ;  /* 0x0000002e2d2c723e */ /* 0x000fe200000010ff */
[----:B------:R-:W-:Y:S02]  /*6a10*/  IMAD.MOV.U32 R47, RZ, RZ, R53 ;  /* 0x000000ffff2f7224 */ /* 0x000fe400078e0035 */
[----:B------:R-:W-:Y:S02]  /*6a20*/  IMAD.MOV.U32 R46, RZ, RZ, R52 ;  /* 0x000000ffff2e7224 */ /* 0x000fe400078e0034 */
[----:B------:R-:W-:-:S07]  /*6a30*/  IMAD.MOV.U32 R45, RZ, RZ, R61 ;  /* 0x000000ffff2d7224 */ /* 0x000fce00078e003d */
.L_x_674:
[----:B------:R-:W-:Y:S05]  /*6a40*/  BSYNC B2 ;  /* 0x0000000000027941 */ /* 0x000fea0003800000 */
.L_x_673:
[----:B------:R-:W-:Y:S01]  /*6a50*/  ULDC.64 UR4, c[0x0][0x2e8] ;  /* 0x0000ba0000047ab9 */ /* 0x000fe20000000a00 */
[----:B------:R-:W-:Y:S01]  /*6a60*/  IMAD.X R54, R57, 0x1, R14, P3 ;  /* 0x0000000139367824 */ /* 0x000fe200018e060e */
[----:B------:R-:W-:Y:S01]  /*6a70*/  LEA R52, P3, R63, UR4, 0x1 ;  /* 0x000000043f347c11 */ /* 0x000fe2000f8608ff */
[----:B------:R-:W-:-:S03]  /*6a80*/  ULDC.64 UR6, c[0x0][0x208] ;  /* 0x0000820000067ab9 */ /* 0x000fc60000000a00 */
[----:B------:R-:W-:-:S05]  /*6a90*/  LEA.HI.X R53, R63, UR5, R54, 0x1, P3 ;  /* 0x000000053f357c11 */ /* 0x000fca00098f0c36 */
[----:B--2---:R0:W-:Y:S04]  /*6aa0*/  STG.E.128 desc[UR6][R52.64], R44 ;  /* 0x0000002c34007986 */ /* 0x0041e8000c101d06 */
.L_x_672:
[----:B------:R-:W-:Y:S05]  /*6ab0*/  BSYNC B1 ;  /* 0x0000000000017941 */ /* 0x000fea0003800000 */
.L_x_671:
[----:B------:R-:W-:Y:S05]  /*6ac0*/  @P1 BRA `(.L_x_670) ;  /* 0x0000005000881947 */ /* 0x000fea0003800000 */
[----:B0-234-:R0:W2:Y:S01]  /*6ad0*/  LDS.128 R44, [R5+0x28c00] ;  /* 0x028c0000052c7984 */ /* 0x01d0a20000000c00 */
[----:B------:R-:W-:Y:S01]  /*6ae0*/  ISETP.GE.AND P4, PT, R220, R84, PT ;  /* 0x00000054dc00720c */ /* 0x000fe20003f86270 */
[----:B------:R-:W-:Y:S01]  /*6af0*/  BSSY B1, `(.L_x_675) ;  /* 0x0000031000017945 */ /* 0x000fe20003800000 */
[----:B------:R-:W-:-:S11]  /*6b00*/  IADD3 R56, P3, R136, R13, RZ ;  /* 0x0000000d88387210 */ /* 0x000fd60007f7e0ff */
        /* <DEDUP_REMOVED lines=47> */
.L_x_676:
[----:B------:R-:W-:Y:S05]  /*6e00*/  BSYNC B1 ;  /* 0x0000000000017941 */ /* 0x000fea0003800000 */
.L_x_675:
[----:B------:R-:W-:Y:S01]  /*6e10*/  ULDC.64 UR4, c[0x0][0x2e8] ;  /* 0x0000ba0000047ab9 */ /* 0x000fe20000000a00 */
[----:B------:R-:W-:Y:S01]  /*6e20*/  IMAD.X R57, R57, 0x1, R8, P3 ;  /* 0x0000000139397824 */ /* 0x000fe200018e0608 */
[----:B------:R-:W-:Y:S01]  /*6e30*/  LEA R48, P3, R56, UR4, 0x1 ;  /* 0x0000000438307c11 */ /* 0x000fe2000f8608ff */
[----:B------:R-:W-:-:S03]  /*6e40*/  ULDC.64 UR6, c[0x0][0x208] ;  /* 0x0000820000067ab9 */ /* 0x000fc60000000a00 */
[----:B------:R-:W-:-:S05]  /*6e50*/  LEA.HI.X R49, R56, UR5, R57, 0x1, P3 ;  /* 0x0000000538317c11 */ /* 0x000fca00098f0c39 */
[----:B--2---:R0:W-:Y:S01]  /*6e60*/  STG.E.128 desc[UR6][R48.64], R44 ;  /* 0x0000002c30007986 */ /* 0x0041e2000c101d06 */
[----:B------:R-:W-:Y:S05]  /*6e70*/  BRA `(.L_x_670) ;  /* 0x0000004c009c7947 */ /* 0x000fea0003800000 */
.L_x_614:
[C---:B------:R-:W-:Y:S01]  /*6e80*/  VIADD R44, R22.reuse, 0x20 ;  /* 0x00000020162c7836 */ /* 0x040fe20000000000 */
[----:B------:R-:W-:Y:S01]  /*6e90*/  ULDC.64 UR4, c[0x0][0x208] ;  /* 0x0000820000047ab9 */ /* 0x000fe20000000a00 */
[----:B------:R-:W-:-:S03]  /*6ea0*/  VIADD R52, R22, 0x80 ;  /* 0x0000008016347836 */ /* 0x000fc60000000000 */
[----:B------:R-:W-:Y:S01]  /*6eb0*/  ISETP.GE.AND P4, PT, R44, R4, PT ;  /* 0x000000042c00720c */ /* 0x000fe20003f86270 */
[----:B------:R-:W-:-:S03]  /*6ec0*/  VIADD R44, R22, 0x40 ;  /* 0x00000040162c7836 */ /* 0x000fc60000000000 */
[----:B------:R-:W-:-:S13]  /*6ed0*/  ISETP.GE.OR P4, PT, R16, R84, P4 ;  /* 0x000000541000720c */ /* 0x000fda0002786670 */
[----:B------:R-:W-:Y:S01]  /*6ee0*/  @!P4 IADD3 R50, P2, P3, R106, R96, R37 ;  /* 0x000000606a32c210 */ /* 0x000fe20007b5e025 */
[----:B------:R-:W1:Y:S03]  /*6ef0*/  @!P4 LDC.64 R60, c[0x0][0x3e8] ;  /* 0x0000fa00ff3ccb82 */ /* 0x000e660000000a00 */
[----:B0-----:R-:W-:Y:S02]  /*6f00*/  @!P4 IADD3.X R51, R27, R3, R40, P2, P3 ;  /* 0x000000031b33c210 */ /* 0x001fe400017e6428 */
[----:B------:R-:W-:-:S03]  /*6f10*/  @!P4 IADD3 R48, P2, P3, R112, R94, R31 ;  /* 0x0000005e7030c210 */ /* 0x000fc60007b5e01f */
[----:B------:R-:W0:Y:S01]  /*6f20*/  @!P4 LDC.64 R62, c[0x0][0x400] ;  /* 0x00010000ff3ecb82 */ /* 0x000e220000000a00 */
[----:B------:R-:W-:Y:S02]  /*6f30*/  @!P4 IADD3.X R49, R21, R0, R34, P2, P3 ;  /* 0x000000001531c210 */ /* 0x000fe400017e6422 */
[----:B------:R-:W-:-:S04]  /*6f40*/  ISETP.GE.AND P3, PT, R44, R4, PT ;  /* 0x000000042c00720c */ /* 0x000fc80003f66270 */
[----:B------:R-:W-:-:S13]  /*6f50*/  ISETP.GE.OR P3, PT, R16, R84, P3 ;  /* 0x000000541000720c */ /* 0x000fda0001f66670 */
[----:B------:R-:W-:Y:S01]  /*6f60*/  @!P3 IADD3 R46, P2, P5, R106, R36, R96 ;  /* 0x000000246a2eb210 */ /* 0x000fe20007d5e060 */
[----:B------:R-:W2:Y:S03]  /*6f70*/  @!P3 LDC.64 R68, c[0x0][0x3e8] ;  /* 0x0000fa00ff44bb82 */ /* 0x000ea60000000a00 */
[----:B------:R-:W-:Y:S02]  /*6f80*/  @!P3 IADD3.X R47, R27, R39, R3, P2, P5 ;  /* 0x000000271b2fb210 */ /* 0x000fe400017ea403 */
[----:B------:R-:W-:-:S03]  /*6f90*/  @!P3 IADD3 R44, P2, P5, R112, R30, R94 ;  /* 0x0000001e702cb210 */ /* 0x000fc60007d5e05e */
[----:B------:R-:W3:Y:S01]  /*6fa0*/  @!P3 LDC.64 R70, c[0x0][0x400] ;  /* 0x00010000ff46bb82 */ /* 0x000ee20000000a00 */
[----:B------:R-:W-:Y:S02]  /*6fb0*/  @!P3 IADD3.X R45, R21, R33, R0, P2, P5 ;  /* 0x00000021152db210 */ /* 0x000fe400017ea400 */
[----:B------:R-:W-:-:S04]  /*6fc0*/  ISETP.GE.AND P2, PT, R52, R4, PT ;  /* 0x000000043400720c */ /* 0x000fc80003f46270 */
[----:B------:R-:W-:-:S13]  /*6fd0*/  ISETP.GE.OR P2, PT, R16, R84, P2 ;  /* 0x000000541000720c */ /* 0x000fda0001746670 */
[----:B------:R-:W-:Y:S01]  /*6fe0*/  @!P2 IADD3 R74, P5, P6, R106, R35, R96 ;  /* 0x000000236a4aa210 */ /* 0x000fe20007ebe060 */
[----:B------:R-:W4:Y:S03]  /*6ff0*/  @!P2 LDC.64 R76, c[0x0][0x3e8] ;  /* 0x0000fa00ff4cab82 */ /* 0x000f260000000a00 */
[----:B------:R-:W-:Y:S02]  /*7000*/  @!P2 IADD3.X R75, R27, R38, R3, P5, P6 ;  /* 0x000000261b4ba210 */ /* 0x000fe40002fec403 */
[----:B------:R-:W-:-:S03]  /*7010*/  @!P2 IADD3 R72, P5, P6, R112, R29, R94 ;  /* 0x0000001d7048a210 */ /* 0x000fc60007ebe05e */
[----:B------:R-:W4:Y:S01]  /*7020*/  @!P2 LDC.64 R78, c[0x0][0x400] ;  /* 0x00010000ff4eab82 */ /* 0x000f220000000a00 */
[----:B------:R-:W-:Y:S02]  /*7030*/  @!P2 IADD3.X R73, R21, R32, R0, P5, P6 ;  /* 0x000000201549a210 */ /* 0x000fe40002fec400 */
[----:B------:R-:W-:-:S04]  /*7040*/  ISETP.GE.AND P5, PT, R22, R4, PT ;  /* 0x000000041600720c */ /* 0x000fc80003fa6270 */
[----:B------:R-:W-:-:S13]  /*7050*/  ISETP.GE.OR P5, PT, R16, R84, P5 ;  /* 0x000000541000720c */ /* 0x000fda0002fa6670 */
[----:B------:R-:W1:Y:S01]  /*7060*/  @!P5 LDC.64 R52, c[0x0][0x3e8] ;  /* 0x0000fa00ff34db82 */ /* 0x000e620000000a00 */
[----:B------:R-:W-:-:S05]  /*7070*/  @!P5 IADD3 R54, P6, R106, R96, RZ ;  /* 0x000000606a36d210 */ /* 0x000fca0007fde0ff */
[----:B------:R-:W-:Y:S01]  /*7080*/  @!P5 IMAD.X R55, R3, 0x1, R27, P6 ;  /* 0x000000010337d824 */ /* 0x000fe200030e061b */
[----:B-1----:R-:W-:-:S04]  /*7090*/  @!P5 LEA R52, P6, R54, R52, 0x1 ;  /* 0x000000343634d211 */ /* 0x002fc800078c08ff */
[----:B------:R-:W-:Y:S02]  /*70a0*/  @!P5 LEA.HI.X R53, R54, R53, R55, 0x1, P6 ;  /* 0x000000353635d211 */ /* 0x000fe400030f0c37 */
[----:B------:R-:W1:Y:S01]  /*70b0*/  @!P5 LDC.64 R54, c[0x0][0x400] ;  /* 0x00010000ff36db82 */ /* 0x000e620000000a00 */
[----:B------:R-:W-:-:S05]  /*70c0*/  @!P5 IADD3 R56, P6, R112, R94, RZ ;  /* 0x0000005e7038d210 */ /* 0x000fca0007fde0ff */
[----:B------:R-:W-:Y:S01]  /*70d0*/  @!P5 IMAD.X R57, R0, 0x1, R21, P6 ;  /* 0x000000010039d824 */ /* 0x000fe200030e0615 */
[----:B-1----:R-:W-:-:S04]  /*70e0*/  @!P5 LEA R54, P6, R56, R54, 0x1 ;  /* 0x000000363836d211 */ /* 0x002fc800078c08ff */
[----:B------:R-:W-:Y:S02]  /*70f0*/  @!P5 LEA.HI.X R55, R56, R55, R57, 0x1, P6 ;  /* 0x000000373837d211 */ /* 0x000fe400030f0c39 */
[----:B------:R-:W-:-:S04]  /*7100*/  @!P4 LEA R60, P6, R50, R60, 0x1 ;  /* 0x0000003c323cc211 */ /* 0x000fc800078c08ff */
[----:B------:R-:W-:Y:S02]  /*7110*/  @!P4 LEA.HI.X R61, R50, R61, R51, 0x1, P6 ;  /* 0x0000003d323dc211 */ /* 0x000fe400030f0c33 */
[----:B------:R-:W-:Y:S02]  /*7120*/  CS2R R50, SRZ ;  /* 0x0000000000327805 */ /* 0x000fe4000001ff00 */
[----:B0-----:R-:W-:-:S04]  /*7130*/  @!P4 LEA R62, P6, R48, R62, 0x1 ;  /* 0x0000003e303ec211 */ /* 0x001fc800078c08ff */
[----:B------:R-:W-:Y:S02]  /*7140*/  @!P4 LEA.HI.X R63, R48, R63, R49, 0x1, P6 ;  /* 0x0000003f303fc211 */ /* 0x000fe400030f0c31 */
[----:B------:R-:W-:Y:S02]  /*7150*/  CS2R R48, SRZ ;  /* 0x0000000000307805 */ /* 0x000fe4000001ff00 */
[----:B--2---:R-:W-:-:S04]  /*7160*/  @!P3 LEA R68, P6, R46, R68, 0x1 ;  /* 0x000000442e44b211 */ /* 0x004fc800078c08ff */
[----:B------:R-:W-:Y:S02]  /*7170*/  @!P3 LEA.HI.X R69, R46, R69, R47, 0x1, P6 ;  /* 0x000000452e45b211 */ /* 0x000fe400030f0c2f */
[----:B------:R-:W-:Y:S02]  /*7180*/  CS2R R46, SRZ ;  /* 0x00000000002e7805 */ /* 0x000fe4000001ff00 */
[C---:B---3--:R-:W-:Y:S01]  /*7190*/  @!P3 LEA R70, P6, R44.reuse, R70, 0x1 ;  /* 0x000000462c46b211 */ /* 0x048fe200078c08ff */
[----:B------:R0:W5:Y:S03]  /*71a0*/  @!P5 LDG.E.128 R48, desc[UR4][R54.64] ;  /* 0x000000043630d981 */ /* 0x000166000c1e1d00 */
[----:B------:R-:W-:Y:S02]  /*71b0*/  @!P3 LEA.HI.X R71, R44, R71, R45, 0x1, P6 ;  /* 0x000000472c47b211 */ /* 0x000fe400030f0c2d */
[----:B------:R-:W-:-:S02]  /*71c0*/  CS2R R44, SRZ ;  /* 0x00000000002c7805 */ /* 0x000fc4000001ff00 */
[----:B------:R-:W-:Y:S02]  /*71d0*/  CS2R R58, SRZ ;  /* 0x00000000003a7805 */ /* 0x000fe4000001ff00 */
[----:B------:R-:W-:Y:S02]  /*71e0*/  CS2R R56, SRZ ;  /* 0x0000000000387805 */ /* 0x000fe4000001ff00 */
[----:B------:R1:W5:Y:S01]  /*71f0*/  @!P5 LDG.E.128 R44, desc[UR4][R52.64] ;  /* 0x00000004342cd981 */ /* 0x000362000c1e1d00 */
[----:B0-----:R-:W-:Y:S02]  /*7200*/  CS2R R54, SRZ ;  /* 0x0000000000367805 */ /* 0x001fe4000001ff00 */
[----:B------:R-:W-:Y:S02]  /*7210*/  CS2R R66, SRZ ;  /* 0x0000000000427805 */ /* 0x000fe4000001ff00 */
[----:B------:R-:W-:Y:S01]  /*7220*/  CS2R R64, SRZ ;  /* 0x0000000000407805 */ /* 0x000fe2000001ff00 */
[----:B------:R0:W5:Y:S05]  /*7230*/  @!P4 LDG.E.128 R56, desc[UR4][R62.64] ;  /* 0x000000043e38c981 */ /* 0x00016a000c1e1d00 */
[----:B------:R-:W5:Y:S01]  /*7240*/  @!P3 LDG.E.128 R64, desc[UR4][R70.64] ;  /* 0x000000044640b981 */ /* 0x000f62000c1e1d00 */
[----:B-1----:R-:W-:-:S02]  /*7250*/  CS2R R52, SRZ ;  /* 0x0000000000347805 */ /* 0x002fc4000001ff00 */
[----:B0-----:R-:W-:-:S04]  /*7260*/  CS2R R62, SRZ ;  /* 0x00000000003e7805 */ /* 0x001fc8000001ff00 */
[----:B------:R0:W5:Y:S02]  /*7270*/  @!P4 LDG.E.128 R52, desc[UR4][R60.64] ;  /* 0x000000043c34c981 */ /* 0x000164000c1e1d00 */
[----:B0-----:R-:W-:-:S06]  /*7280*/  CS2R R60, SRZ ;  /* 0x00000000003c7805 */ /* 0x001fcc000001ff00 */
[----:B------:R0:W5:Y:S01]  /*7290*/  @!P3 LDG.E.128 R60, desc[UR4][R68.64] ;  /* 0x00000004443cb981 */ /* 0x000162000c1e1d00 */
[----:B----4-:R-:W-:Y:S01]  /*72a0*/  @!P2 LEA R76, P3, R74, R76, 0x1 ;  /* 0x0000004c4a4ca211 */ /* 0x010fe200078608ff */
[----:B------:R-:W-:-:S03]  /*72b0*/  VIADD R81, R22, 0x60 ;  /* 0x0000006016517836 */ /* 0x000fc60000000000 */
[----:B------:R-:W-:Y:S02]  /*72c0*/  @!P2 LEA.HI.X R77, R74, R77, R75, 0x1, P3 ;  /* 0x0000004d4a4da211 */ /* 0x000fe400018f0c4b */
[----:B------:R-:W-:-:S04]  /*72d0*/  @!P2 LEA R78, P3, R72, R78, 0x1 ;  /* 0x0000004e484ea211 */ /* 0x000fc800078608ff */
[----:B------:R-:W-:Y:S02]  /*72e0*/  @!P2 LEA.HI.X R79, R72, R79, R73, 0x1, P3 ;  /* 0x0000004f484fa211 */ /* 0x000fe400018f0c49 */
[----:B------:R-:W-:-:S04]  /*72f0*/  ISETP.GE.AND P3, PT, R81, R4, PT ;  /* 0x000000045100720c */ /* 0x000fc80003f66270 */
[----:B------:R-:W-:Y:S02]  /*7300*/  ISETP.GE.OR P3, PT, R16, R84, P3 ;  /* 0x000000541000720c */ /* 0x000fe40001f66670 */
[----:B------:R-:W-:Y:S02]  /*7310*/  CS2R R70, SRZ ;  /* 0x0000000000467805 */ /* 0x000fe4000001ff00 */
[----:B0-----:R-:W-:Y:S02]  /*7320*/  CS2R R68, SRZ ;  /* 0x0000000000447805 */ /* 0x001fe4000001ff00 */
[----:B------:R-:W-:Y:S02]  /*7330*/  CS2R R74, SRZ ;  /* 0x00000000004a7805 */ /* 0x000fe4000001ff00 */
[----:B------:R-:W-:Y:S01]  /*7340*/  CS2R R72, SRZ ;  /* 0x0000000000487805 */ /* 0x000fe2000001ff00 */
[----:B------:R-:W-:Y:S01]  /*7350*/  VIADD R80, R22, 0xa0 ;  /* 0x000000a016507836 */ /* 0x000fe20000000000 */
[----:B------:R-:W-:Y:S01]  /*7360*/  BSSY B1, `(.L_x_677) ;  /* 0x0000021000017945 */ /* 0x000fe20003800000 */
[----:B------:R0:W5:Y:S04]  /*7370*/  @!P2 LDG.E.128 R68, desc[UR4][R76.64] ;  /* 0x000000044c44a981 */ /* 0x000168000c1e1d00 */
[----:B------:R1:W5:Y:S01]  /*7380*/  @!P2 LDG.E.128 R72, desc[UR4][R78.64] ;  /* 0x000000044e48a981 */ /* 0x000362000c1e1d00 */
[----:B------:R-:W-:-:S02]  /*7390*/  ISETP.GE.AND P2, PT, R80, R4, PT ;  /* 0x000000045000720c */ /* 0x000fc40003f46270 */
[----:B------:R-:W-:Y:S02]  /*73a0*/  CS2R R82, SRZ ;  /* 0x0000000000527805 */ /* 0x000fe4000001ff00 */
[----:B------:R-:W-:Y:S02]  /*73b0*/  CS2R R80, SRZ ;  /* 0x0000000000507805 */ /* 0x000fe4000001ff00 */
[----:B------:R-:W-:Y:S02]  /*73c0*/  ISETP.GE.OR P2, PT, R16, R84, P2 ;  /* 0x000000541000720c */ /* 0x000fe40001746670 */
[----:B0-----:R-:W-:Y:S02]  /*73d0*/  CS2R R76, SRZ ;  /* 0x00000000004c7805 */ /* 0x001fe4000001ff00 */
[----:B-1----:R-:W-:Y:S01]  /*73e0*/  CS2R R78, SRZ ;  /* 0x00000000004e7805 */ /* 0x002fe2000001ff00 */
[----:B------:R-:W-:Y:S08]  /*73f0*/  @P3 BRA `(.L_x_678) ;  /* 0x00000000005c3947 */ /* 0x000ff00003800000 */
[----:B------:R-:W0:Y:S01]  /*7400*/  LDC.64 R80, c[0x0][0x3f8] ;  /* 0x0000fe00ff507b82 */ /* 0x000e220000000a00 */
[----:B------:R-:W-:Y:S01]  /*7410*/  IMAD.MOV.U32 R78, RZ, RZ, R96 ;  /* 0x000000ffff4e7224 */ /* 0x000fe200078e0060 */
[----:B------:R-:W-:Y:S01]  /*7420*/  ULDC.64 UR4, c[0x0][0x3e8] ;  /* 0x0000fa0000047ab9 */ /* 0x000fe20000000a00 */
[----:B------:R-:W-:Y:S01]  /*7430*/  IMAD.MOV.U32 R79, RZ, RZ, R3 ;  /* 0x000000ffff4f7224 */ /* 0x000fe200078e0003 */
[----:B------:R-:W-:Y:S01]  /*7440*/  ULDC.64 UR6, c[0x0][0x400] ;  /* 0x0001000000067ab9 */ /* 0x000fe20000000a00 */
[----:B------:R-:W-:Y:S01]  /*7450*/  IMAD.MOV.U32 R82, RZ, RZ, R94 ;  /* 0x000000ffff527224 */ /* 0x000fe200078e005e */
[----:B------:R-:W-:Y:S01]  /*7460*/  ULDC.64 UR8, c[0x0][0x208] ;  /* 0x0000820000087ab9 */ /* 0x000fe20000000a00 */
[----:B------:R-:W-:Y:S01]  /*7470*/  IMAD.MOV.U32 R83, RZ, RZ, R0 ;  /* 0x000000ffff537224 */ /* 0x000fe200078e0000 */
[----:B------:R-:W1:Y:S01]  /*7480*/  LDC.64 R76, c[0x0][0x408] ;  /* 0x00010200ff4c7b82 */ /* 0x000e620000000a00 */
[----:B0-----:R-:W-:-:S04]  /*7490*/  IMAD.WIDE.U32 R78, R80, 0x60, R78 ;  /* 0x00000060504e7825 */ /* 0x001fc800078e004e */
[----:B------:R-:W-:Y:S01]  /*74a0*/  IMAD R81, R81, 0x60, RZ ;  /* 0x0000006051517824 */ /* 0x000fe200078e02ff */
[----:B------:R-:W-:Y:S01]  /*74b0*/  IADD3 R80, P3, R106, R78, RZ ;  /* 0x0000004e6a507210 */ /* 0x000fe20007f7e0ff */
[----:B-1----:R-:W-:-:S03]  /*74c0*/  IMAD.WIDE.U32 R82, R76, 0x60, R82 ;  /* 0x000000604c527825 */ /* 0x002fc600078e0052 */
[----:B------:R-:W-:Y:S01]  /*74d0*/  IADD3.X R79, R27, R79, R81, P3, !PT ;  /* 0x0000004f1b4f7210 */ /* 0x000fe20001ffe451 */
[----:B------:R-:W-:Y:S01]  /*74e0*/  IMAD R77, R77, 0x60, RZ ;  /* 0x000000604d4d7824 */ /* 0x000fe200078e02ff */
[----:B------:R-:W-:-:S04]  /*74f0*/  IADD3 R78, P3, R112, R82, RZ ;  /* 0x00000052704e7210 */ /* 0x000fc80007f7e0ff */
[----:B------:R-:W-:Y:S02]  /*7500*/  IADD3.X R83, R21, R83, R77, P3, !PT ;  /* 0x0000005315537210 */ /* 0x000fe40001ffe44d */
[----:B------:R-:W-:-:S04]  /*7510*/  LEA R76, P3, R80, UR4, 0x1 ;  /* 0x00000004504c7c11 */ /* 0x000fc8000f8608ff */
[----:B------:R-:W-:Y:S02]  /*7520*/  LEA.HI.X R77, R80, UR5, R79, 0x1, P3 ;  /* 0x00000005504d7c11 */ /* 0x000fe400098f0c4f */
[----:B------:R-:W-:-:S04]  /*7530*/  LEA R80, P3, R78, UR6, 0x1 ;  /* 0x000000064e507c11 */ /* 0x000fc8000f8608ff */
[----:B------:R-:W-:Y:S02]  /*7540*/  LEA.HI.X R81, R78, UR7, R83, 0x1, P3 ;  /* 0x000000074e517c11 */ /* 0x000fe400098f0c53 */
[----:B------:R-:W5:Y:S04]  /*7550*/  LDG.E.128 R76, desc[UR8][R76.64] ;  /* 0x000000084c4c7981 */ /* 0x000f68000c1e1d00 */
[----:B------:R-:W5:Y:S03]  /*7560*/  LDG.E.128 R80, desc[UR8][R80.64] ;  /* 0x0000000850507981 */ /* 0x000f66000c1e1d00 */
.L_x_678:
[----:B------:R-:W-:Y:S05]  /*7570*/  BSYNC B1 ;  /* 0x0000000000017941 */ /* 0x000fea0003800000 */
.L_x_677:
[----:B------:R-:W-:Y:S01]  /*7580*/  BSSY B1, `(.L_x_679) ;  /* 0x000001c000017945 */ /* 0x000fe20003800000 */
[----:B------:R-:W-:Y:S02]  /*7590*/  ISETP.GE.AND P3, PT, R16, R84, PT ;  /* 0x000000541000720c */ /* 0x000fe40003f66270 */
[----:B------:R-:W-:Y:S02]  /*75a0*/  CS2R R86, SRZ ;  /* 0x0000000000567805 */ /* 0x000fe4000001ff00 */
[----:B------:R-:W-:Y:S02]  /*75b0*/  CS2R R84, SRZ ;  /* 0x0000000000547805 */ /* 0x000fe4000001ff00 */
[----:B------:R-:W-:Y:S02]  /*75c0*/  CS2R R90, SRZ ;  /* 0x00000000005a7805 */ /* 0x000fe4000001ff00 */
[----:B------:R-:W-:Y:S01]  /*75d0*/  CS2R R88, SRZ ;  /* 0x0000000000587805 */ /* 0x000fe2000001ff00 */
[----:B------:R-:W-:Y:S06]  /*75e0*/  @P2 BRA `(.L_x_680) ;  /* 0x0000000000542947 */ /* 0x000fec0003800000 */
[----:B------:R-:W0:Y:S01]  /*75f0*/  LDC.64 R86, c[0x0][0x3f8] ;  /* 0x0000fe00ff567b82 */ /* 0x000e220000000a00 */
[----:B------:R-:W-:Y:S01]  /*7600*/  IMAD.MOV.U32 R97, RZ, RZ, R3 ;  /* 0x000000ffff617224 */ /* 0x000fe200078e0003 */
[----:B------:R-:W-:Y:S01]  /*7610*/  ULDC.64 UR4, c[0x0][0x3e8] ;  /* 0x0000fa0000047ab9 */ /* 0x000fe20000000a00 */
[----:B------:R-:W-:Y:S01]  /*7620*/  IMAD.MOV.U32 R95, RZ, RZ, R0 ;  /* 0x000000ffff5f7224 */ /* 0x000fe200078e0000 */
[----:B------:R-:W-:Y:S01]  /*7630*/  ULDC.64 UR6, c[0x0][0x400] ;  /* 0x0001000000067ab9 */ /* 0x000fe20000000a00 */
[----:B------:R-:W-:-:S03]  /*7640*/  ULDC.64 UR8, c[0x0][0x208] ;  /* 0x0000820000087ab9 */ /* 0x000fc60000000a00 */
        /* <DEDUP_REMOVED lines=12> */
[----:B------:R-:W-:Y:S01]  /*7710*/  LEA.HI.X R89, R0, UR7, R95, 0x1, P2 ;  /* 0x0000000700597c11 */ /* 0x000fe200090f0c5f */
[----:B------:R-:W5:Y:S05]  /*7720*/  LDG.E.128 R84, desc[UR8][R84.64] ;  /* 0x0000000854547981 */ /* 0x000f6a000c1e1d00 */
[----:B------:R-:W5:Y:S03]  /*7730*/  LDG.E.128 R88, desc[UR8][R88.64] ;  /* 0x0000000858587981 */ /* 0x000f66000c1e1d00 */
.L_x_680:
[----:B------:R-:W-:Y:S05]  /*7740*/  BSYNC B1 ;  /* 0x0000000000017941 */ /* 0x000fea0003800000 */
.L_x_679:
[----:B-----5:R-:W-:Y:S01]  /*7750*/  IMAD.MOV.U32 R0, RZ, RZ, R78 ;  /* 0x000000ffff007224 */ /* 0x020fe200078e004e */
[----:B------:R-:W-:Y:S01]  /*7760*/  ISETP.NE.AND P2, PT, R224, 0x3, PT ;  /* 0x00000003e000780c */ /* 0x000fe20003f45270 */
[----:B------:R-:W-:Y:S02]  /*7770*/  IMAD.MOV.U32 R3, RZ, RZ, R79 ;  /* 0x000000ffff037224 */ /* 0x000fe400078e004f */
[----:B------:R-:W-:Y:S02]  /*7780*/  IMAD.MOV.U32 R93, RZ, RZ, R76 ;  /* 0x000000ffff5d7224 */ /* 0x000fe400078e004c */
[----:B------:R-:W-:-:S03]  /*7790*/  IMAD.MOV.U32 R94, RZ, RZ, R77 ;  /* 0x000000ffff5e7224 */ /* 0x000fc600078e004d */
[----:B------:R-:W-:Y:S01]  /*77a0*/  PRMT R175, R93, 0x5410, R3 ;  /* 0x000054105daf7816 */ /* 0x000fe20000000003 */
[----:B------:R-:W-:Y:S01]  /*77b0*/  IMAD.MOV.U32 R3, RZ, RZ, R83 ;  /* 0x000000ffff037224 */ /* 0x000fe200078e0053 */
[----:B------:R-:W-:Y:S01]  /*77c0*/  PRMT R176, R0, 0x5410, R94 ;  /* 0x0000541000b07816 */ /* 0x000fe2000000005e */
[----:B------:R-:W-:Y:S02]  /*77d0*/  IMAD.MOV.U32 R0, RZ, RZ, R82 ;  /* 0x000000ffff007224 */ /* 0x000fe400078e0052 */
[----:B------:R-:W-:Y:S02]  /*77e0*/  IMAD.MOV.U32 R93, RZ, RZ, R80 ;  /* 0x000000ffff5d7224 */ /* 0x000fe400078e0050 */
[----:B------:R-:W-:Y:S01]  /*77f0*/  IMAD.MOV.U32 R94, RZ, RZ, R81 ;  /* 0x000000ffff5e7224 */ /* 0x000fe200078e0051 */
[----:B------:R-:W-:Y:S01]  /*7800*/  PRMT R182, R0, 0x5410, R3 ;  /* 0x0000541000b67816 */ /* 0x000fe20000000003 */
[----:B------:R-:W-:Y:S02]  /*7810*/  IMAD.MOV.U32 R0, RZ, RZ, R86 ;  /* 0x000000ffff007224 */ /* 0x000fe400078e0056 */
[----:B------:R-:W-:Y:S01]  /*7820*/  IMAD.MOV.U32 R3, RZ, RZ, R87 ;  /* 0x000000ffff037224 */ /* 0x000fe200078e0057 */
[----:B------:R-:W-:Y:S01]  /*7830*/  PRMT R183, R93, 0x5410, R94 ;  /* 0x000054105db77816 */ /* 0x000fe2000000005e */
[----:B------:R-:W-:-:S02]  /*7840*/  IMAD.MOV.U32 R93, RZ, RZ, R84 ;  /* 0x000000ffff5d7224 */ /* 0x000fc400078e0054 */
[----:B------:R-:W-:Y:S01]  /*7850*/  IMAD.MOV.U32 R94, RZ, RZ, R85 ;  /* 0x000000ffff5e7224 */ /* 0x000fe200078e0055 */
[----:B------:R-:W-:Y:S01]  /*7860*/  PRMT R166, R0, 0x5410, R3 ;  /* 0x0000541000a67816 */ /* 0x000fe20000000003 */
        /* <DEDUP_REMOVED lines=9> */
[----:B------:R-:W-:Y:S01]  /*7900*/  IMAD.MOV.U32 R93, RZ, RZ, R44 ;  /* 0x000000ffff5d7224 */ /* 0x000fe200078e002c */
[----:B------:R-:W-:Y:S01]  /*7910*/  PRMT R179, R179, 0x5410, R0 ;  /* 0x00005410b3b37816 */ /* 0x000fe20000000000 */
[----:B------:R-:W-:Y:S01]  /*7920*/  IMAD.MOV.U32 R94, RZ, RZ, R45 ;  /* 0x000000ffff5e7224 */ /* 0x000fe200078e002d */
[----:B------:R-:W-:Y:S01]  /*7930*/  PRMT R181, R3, 0x7610, R181 ;  /* 0x0000761003b57816 */ /* 0x000fe200000000b5 */
[----:B------:R-:W-:Y:S02]  /*7940*/  IMAD.MOV.U32 R0, RZ, RZ, R50 ;  /* 0x000000ffff007224 */ /* 0x000fe400078e0032 */
[----:B------:R-:W-:Y:S01]  /*7950*/  IMAD.MOV.U32 R3, RZ, RZ, R51 ;  /* 0x000000ffff037224 */ /* 0x000fe200078e0033 */
[----:B------:R-:W-:Y:S01]  /*7960*/  PRMT R177, R94, 0x5410, R93 ;  /* 0x000054105eb17816 */ /* 0x000fe2000000005d */
        /* <DEDUP_REMOVED lines=35> */
[----:B------:R-:W-:-:S03]  /*7ba0*/  IMAD.MOV.U32 R3, RZ, RZ, R70 ;  /* 0x000000ffff037224 */ /* 0x000fc600078e0046 */
[----:B------:R-:W-:Y:S02]  /*7bb0*/  PRMT R186, R93, 0x7610, R186 ;  /* 0x000076105dba7816 */ /* 0x000fe400000000ba */
[----:B------:R-:W-:Y:S01]  /*7bc0*/  PRMT R170, R3, 0x5410, R0 ;  /* 0x0000541003aa7816 */ /* 0x000fe20000000000 */
[----:B------:R-:W-:Y:S02]  /*7bd0*/  IMAD.MOV.U32 R3, RZ, RZ, R68 ;  /* 0x000000ffff037224 */ /* 0x000fe400078e0044 */
[----:B------:R-:W-:-:S05]  /*7be0*/  IMAD.MOV.U32 R0, RZ, RZ, R69 ;  /* 0x000000ffff007224 */ /* 0x000fca00078e0045 */
[----:B------:R-:W-:Y:S01]  /*7bf0*/  PRMT R171, R3, 0x5410, R0 ;  /* 0x0000541003ab7816 */ /* 0x000fe20000000000 */
[----:B------:R-:W-:Y:S02]  /*7c00*/  IMAD.MOV.U32 R3, RZ, RZ, R74 ;  /* 0x000000ffff037224 */ /* 0x000fe400078e004a */
[----:B------:R-:W-:-:S05]  /*7c10*/  IMAD.MOV.U32 R0, RZ, RZ, R75 ;  /* 0x000000ffff007224 */ /* 0x000fca00078e004b */
[----:B------:R-:W-:Y:S01]  /*7c20*/  PRMT R172, R3, 0x5410, R0 ;  /* 0x0000541003ac7816 */ /* 0x000fe20000000000 */
[----:B------:R-:W-:Y:S02]  /*7c30*/  IMAD.MOV.U32 R3, RZ, RZ, R72 ;  /* 0x000000ffff037224 */ /* 0x000fe400078e0048 */
[----:B------:R-:W-:-:S05]  /*7c40*/  IMAD.MOV.U32 R0, RZ, RZ, R73 ;  /* 0x000000ffff007224 */ /* 0x000fca00078e0049 */
[----:B------:R-:W-:Y:S01]  /*7c50*/  PRMT R173, R3, 0x5410, R0 ;  /* 0x0000541003ad7816 */ /* 0x000fe20000000000 */
[----:B------:R-:W-:Y:S06]  /*7c60*/  @!P2 BRA `(.L_x_681) ;  /* 0x000000000004a947 */ /* 0x000fec0003800000 */
[----:B------:R-:W-:Y:S01]  /*7c70*/  BPT.TRAP 0x1 ;  /* 0x000000040000795c */ /* 0x000fe20000300000 */
.L_x_681:
[----:B------:R-:W-:Y:S01]  /*7c80*/  IMAD R3, R23, 0x8, R2 ;  /* 0x0000000817037824 */ /* 0x000fe200078e0202 */
[----:B------:R-:W-:Y:S01]  /*7c90*/  SHF.L.U32 R0, R223, 0x1f, RZ ;  /* 0x0000001fdf007819 */ /* 0x000fe200000006ff */
[----:B------:R-:W0:Y:S01]  /*7ca0*/  LDC R150, c[0x0][0x2f4] ;  /* 0x0000bd00ff967b82 */ /* 0x000e220000000800 */
[----:B------:R-:W-:Y:S01]  /*7cb0*/  BSSY B1, `(.L_x_682) ;  /* 0x0000005000017945 */ /* 0x000fe20003800000 */
[----:B------:R-:W-:Y:S01]  /*7cc0*/  IMAD.MOV.U32 R137, RZ, RZ, R92 ;  /* 0x000000ffff897224 */ /* 0x000fe200078e005c */
[----:B------:R-:W1:Y:S05]  /*7cd0*/  SYNCS.PHASECHK.TRANS64.TRYWAIT P4, [R3+URZ+0x34890], R0 ;  /* 0x03489000030075a7 */ /* 0x000e6a000808017f */
[----:B------:R-:W2:Y:S01]  /*7ce0*/  LDC.64 R138, c[0x0][0x300] ;  /* 0x0000c000ff8a7b82 */ /* 0x000ea20000000a00 */
[----:B-1----:R-:W-:Y:S05]  /*7cf0*/  @!P4 BRA `(.L_x_683) ;  /* 0x000001e8003cc947 */ /* 0x002fea0003800000 */
.L_x_978:
[----:B------:R-:W-:Y:S05]  /*7d00*/  BSYNC B1 ;  /* 0x0000000000017941 */ /* 0x000fea0003800000 */
.L_x_682:
[----:B------:R-:W-:Y:S01]  /*7d10*/  ISETP.GE.OR P4, PT, R22, R4, P0 ;  /* 0x000000041600720c */ /* 0x000fe20000786670 */
[----:B------:R-:W-:Y:S01]  /*7d20*/  BSSY B1, `(.L_x_684) ;  /* 0x0000095000017945 */ /* 0x000fe20003800000 */
[----:B0-----:R-:W-:-:S11]  /*7d30*/  IMAD.IADD R151, R150, 0x1, -R43 ;  /* 0x0000000196977824 */ /* 0x001fd600078e0a2b */
[----:B------:R-:W-:Y:S05]  /*7d40*/  @P4 BRA `(.L_x_685) ;  /* 0x0000000800484947 */ /* 0x000fea0003800000 */
[----:B------:R-:W3:Y:S01]  /*7d50*/  LDL R92, [R1+0x4] ;  /* 0x00000400015c7983 */ /* 0x000ee20000100800 */
[----:B------:R-:W-:Y:S01]  /*7d60*/  IMAD.SHL.U32 R94, R22, 0x40, RZ ;  /* 0x00000040165e7824 */ /* 0x000fe200078e00ff */
[----:B------:R-:W-:Y:S01]  /*7d70*/  BSSY B2, `(.L_x_686) ;  /* 0x000007c000027945 */ /* 0x000fe20003800000 */
[----:B------:R-:W0:Y:S03]  /*7d80*/  S2R R96, SR_TID.X ;  /* 0x0000000000607919 */ /* 0x000e260000002100 */
[----:B------:R-:W-:-:S04]  /*7d90*/  LOP3.LUT R94, R94, 0x1c0, RZ, 0xc0, !PT ;  /* 0x000001c05e5e7812 */ /* 0x000fc800078ec0ff */
[----:B------:R-:W-:Y:S01]  /*7da0*/  SHF.R.U32.HI R94, RZ, 0x3, R94 ;  /* 0x00000003ff5e7819 */ /* 0x000fe2000001165e */
[----:B0-----:R-:W-:-:S05]  /*7db0*/  VIADD R96, R96, 0xffffff80 ;  /* 0xffffff8060607836 */ /* 0x001fca0000000000 */
[----:B------:R-:W-:-:S04]  /*7dc0*/  SHF.R.S32.HI R95, RZ, 0x1f, R96 ;  /* 0x0000001fff5f7819 */ /* 0x000fc80000011460 */
[----:B------:R-:W-:Y:S01]  /*7dd0*/  LEA.HI R95, R95, R96, RZ, 0x6 ;  /* 0x000000605f5f7211 */ /* 0x000fe200078f30ff */
[----:B------:R-:W-:-:S04]  /*7de0*/  IMAD.SHL.U32 R96, R22, 0x40, RZ ;  /* 0x0000004016607824 */ /* 0x000fc800078e00ff */
[----:B------:R-:W-:-:S05]  /*7df0*/  IMAD.SHL.U32 R95, R95, 0x8, RZ ;  /* 0x000000085f5f7824 */ /* 0x000fca00078e00ff */
[----:B------:R-:W-:Y:S02]  /*7e00*/  LOP3.LUT R95, R95, 0xfffffe00, RZ, 0xc0, !PT ;  /* 0xfffffe005f5f7812 */ /* 0x000fe400078ec0ff */
[----:B---3--:R-:W-:-:S04]  /*7e10*/  LOP3.LUT P5, RZ, R92, 0x1, RZ, 0xc0, !PT ;  /* 0x000000015cff7812 */ /* 0x008fc800078ac0ff */
[----:B------:R-:W-:-:S04]  /*7e20*/  SEL R92, R43, R151, !P5 ;  /* 0x000000972b5c7207 */ /* 0x000fc80006800000 */
[----:B------:R-:W-:-:S04]  /*7e30*/  SHF.R.S32.HI R93, RZ, 0x1f, R92 ;  /* 0x0000001fff5d7819 */ /* 0x000fc8000001145c */
[----:B------:R-:W-:-:S04]  /*7e40*/  LEA.HI R92, R93, R92, RZ, 0x4 ;  /* 0x0000005c5d5c7211 */ /* 0x000fc800078f20ff */
[----:B------:R-:W-:-:S04]  /*7e50*/  LEA.HI.SX32 R92, R92, R10, 0x1c ;  /* 0x0000000a5c5c7211 */ /* 0x000fc800078fe2ff */
[----:B------:R-:W-:Y:S01]  /*7e60*/  SHF.R.S32.HI R93, RZ, 0x1f, R92 ;  /* 0x0000001fff5d7819 */ /* 0x000fe2000001145c */
[----:B------:R-:W-:-:S03]  /*7e70*/  IMAD.SHL.U32 R174, R92, 0x8, RZ ;  /* 0x000000085cae7824 */ /* 0x000fc600078e00ff */
[----:B------:R-:W-:Y:S02]  /*7e80*/  LEA.HI R92, R93, R92, RZ, 0x3 ;  /* 0x0000005c5d5c7211 */ /* 0x000fe400078f18ff */
[----:B------:R-:W-:Y:S02]  /*7e90*/  LOP3.LUT R93, R174, 0x38, RZ, 0xc0, !PT ;  /* 0x00000038ae5d7812 */ /* 0x000fe400078ec0ff */
[----:B------:R-:W-:Y:S02]  /*7ea0*/  SHF.R.S32.HI R92, RZ, 0x3, R92 ;  /* 0x00000003ff5c7819 */ /* 0x000fe4000001145c */
[----:B------:R-:W-:-:S03]  /*7eb0*/  LOP3.LUT R93, R93, 0x1c0, R96, 0xf8, !PT ;  /* 0x000001c05d5d7812 */ /* 0x000fc600078ef860 */
[----:B------:R-:W-:Y:S01]  /*7ec0*/  IMAD R92, R92, 0x2c00, R95 ;  /* 0x00002c005c5c7824 */ /* 0x000fe200078e025f */
[----:B------:R-:W-:-:S05]  /*7ed0*/  LOP3.LUT R93, R93, R94, RZ, 0x3c, !PT ;  /* 0x0000005e5d5d7212 */ /* 0x000fca00078e3cff */
[----:B------:R-:W-:-:S04]  /*7ee0*/  IMAD.IADD R92, R92, 0x1, R93 ;  /* 0x000000015c5c7824 */ /* 0x000fc800078e025d */
[C---:B------:R-:W-:Y:S02]  /*7ef0*/  IMAD R96, R23.reuse, 0x5800, R92 ;  /* 0x0000580017607824 */ /* 0x040fe400078e025c */
[----:B------:R-:W-:Y:S02]  /*7f00*/  IMAD R92, R23, 0x5800, R147 ;  /* 0x00005800175c7824 */ /* 0x000fe400078e0293 */
[--C-:B------:R-:W-:Y:S02]  /*7f10*/  IMAD R96, R96, 0x2, R2.reuse ;  /* 0x0000000260607824 */ /* 0x100fe400078e0202 */
[----:B------:R-:W-:-:S04]  /*7f20*/  IMAD R92, R92, 0x2, R2 ;  /* 0x000000025c5c7824 */ /* 0x000fc800078e0202 */
[----:B------:R-:W0:Y:S04]  /*7f30*/  LDS.128 R96, [R96+0x1e400] ;  /* 0x01e4000060607984 */ /* 0x000e280000000c00 */
[----:B------:R-:W3:Y:S01]  /*7f40*/  LDS.128 R92, [R92+0x1e400] ;  /* 0x01e400005c5c7984 */ /* 0x000ee20000000c00 */
[----:B------:R-:W-:Y:S05]  /*7f50*/  @P3 BRA `(.L_x_687) ;  /* 0x0000000400743947 */ /* 0x000fea0003800000 */
[--C-:B------:R-:W-:Y:S02]  /*7f60*/  SHF.R.U64 R44, R44, 0x10, R45.reuse ;  /* 0x000000102c2c7819 */ /* 0x100fe4000000122d */
[----:B------:R-:W-:Y:S02]  /*7f70*/  SHF.R.U32.HI R45, RZ, 0x10, R45 ;  /* 0x00000010ff2d7819 */ /* 0x000fe4000001162d */
[C---:B------:R-:W-:Y:S02]  /*7f80*/  PRMT R44, R177.reuse, 0x5432, R44 ;  /* 0x00005432b12c7816 */ /* 0x040fe4000000002c */
[----:B------:R-:W-:Y:S02]  /*7f90*/  PRMT R45, R177, 0x5410, R45 ;  /* 0x00005410b12d7816 */ /* 0x000fe4000000002d */
[----:B------:R-:W-:Y:S02]  /*7fa0*/  SHF.R.U64 R46, R46, 0x10, R47 ;  /* 0x000000102e2e7819 */ /* 0x000fe4000000122f */
[----:B------:R-:W-:-:S02]  /*7fb0*/  SHF.R.U32.HI R177, RZ, 0x10, R49 ;  /* 0x00000010ffb17819 */ /* 0x000fc40000011631 */
[----:B------:R-:W-:Y:S02]  /*7fc0*/  SHF.R.U64 R48, R48, 0x10, R49 ;  /* 0x0000001030307819 */ /* 0x000fe40000001231 */
[----:B------:R-:W-:Y:S02]  /*7fd0*/  SHF.R.U64 R49, R50, 0x10, R51 ;  /* 0x0000001032317819 */ /* 0x000fe40000001233 */
[----:B------:R-:W-:Y:S02]  /*7fe0*/  PRMT R50, R179, 0x5432, R46 ;  /* 0x00005432b3327816 */ /* 0x000fe4000000002e */
[----:B------:R-:W-:Y:S02]  /*7ff0*/  SHF.R.U32.HI R47, RZ, 0x10, R47 ;  /* 0x00000010ff2f7819 */ /* 0x000fe4000001162f */
[----:B------:R-:W-:Y:S01]  /*8000*/  PRMT R46, R180, 0x5410, R177 ;  /* 0x00005410b42e7816 */ /* 0x000fe200000000b1 */
[----:B------:R-:W-:Y:S01]  /*8010*/  IMAD.U32 R177, R45, 0x10000, RZ ;  /* 0x000100002db17824 */ /* 0x000fe200078e00ff */
[----:B------:R-:W-:-:S02]  /*8020*/  SHF.R.U32.HI R51, RZ, 0x10, R51 ;  /* 0x00000010ff337819 */ /* 0x000fc40000011633 */
[----:B------:R-:W-:Y:S01]  /*8030*/  PRMT R47, R181, 0x5410, R47 ;  /* 0x00005410b52f7816 */ /* 0x000fe2000000002f */
[----:B0-----:R-:W-:Y:S01]  /*8040*/  IMAD.U32 R181, R97, 0x10000, RZ ;  /* 0x0001000061b57824 */ /* 0x001fe200078e00ff */
[----:B------:R-:W-:Y:S01]  /*8050*/  PRMT R48, R178, 0x5432, R48 ;  /* 0x00005432b2307816 */ /* 0x000fe20000000030 */
[----:B------:R-:W-:Y:S01]  /*8060*/  IMAD.U32 R180, R46, 0x10000, RZ ;  /* 0x000100002eb47824 */ /* 0x000fe200078e00ff */
[----:B------:R-:W-:Y:S01]  /*8070*/  PRMT R49, R179, 0x5410, R49 ;  /* 0x00005410b3317816 */ /* 0x000fe20000000031 */
[----:B---3--:R-:W-:Y:S01]  /*8080*/  IMAD.U32 R179, R93, 0x10000, RZ ;  /* 0x000100005db37824 */ /* 0x008fe200078e00ff */
[----:B------:R-:W-:Y:S01]  /*8090*/  PRMT R51, R178, 0x5410, R51 ;  /* 0x00005410b2337816 */ /* 0x000fe20000000033 */
[-C--:B------:R-:W-:Y:S01]  /*80a0*/  FMUL.FTZ R178, R181, R180.reuse ;  /* 0x000000b4b5b27220 */ /* 0x080fe20000410000 */
[----:B------:R-:W-:Y:S02]  /*80b0*/  LOP3.LUT R46, R46, 0xffff0000, RZ, 0xc0, !PT ;  /* 0xffff00002e2e7812 */ /* 0x000fe400078ec0ff */
[----:B------:R-:W-:Y:S01]  /*80c0*/  LOP3.LUT R97, R97, 0xffff0000, RZ, 0xc0, !PT ;  /* 0xffff000061617812 */ /* 0x000fe200078ec0ff */
[-C--:B------:R-:W-:Y:S01]  /*80d0*/  FFMA.FTZ R178, R179, R177.reuse, -R178 ;  /* 0x000000b1b3b27223 */ /* 0x080fe200000108b2 */
[----:B------:R-:W-:Y:S01]  /*80e0*/  FMUL.FTZ R177, R181, R177 ;  /* 0x000000b1b5b17220 */ /* 0x000fe20000410000 */
[----:B------:R-:W-:Y:S01]  /*80f0*/  LOP3.LUT R93, R93, 0xffff0000, RZ, 0xc0, !PT ;  /* 0xffff00005d5d7812 */ /* 0x000fe200078ec0ff */
[C---:B------:R-:W-:Y:S01]  /*8100*/  IMAD.U32 R181, R99.reuse, 0x10000, RZ ;  /* 0x0001000063b57824 */ /* 0x040fe200078e00ff */
[----:B------:R-:W-:Y:S01]  /*8110*/  LOP3.LUT R99, R99, 0xffff0000, RZ, 0xc0, !PT ;  /* 0xffff000063637812 */ /* 0x000fe200078ec0ff */
[----:B------:R-:W-:Y:S01]  /*8120*/  FFMA.FTZ R177, R179, R180, R177 ;  /* 0x000000b4b3b17223 */ /* 0x000fe200000100b1 */
[----:B------:R-:W-:Y:S01]  /*8130*/  LOP3.LUT R179, R45, 0xffff0000, RZ, 0xc0, !PT ;  /* 0xffff00002db37812 */ /* 0x000fe200078ec0ff */
[----:B------:R-:W-:Y:S01]  /*8140*/  FMUL.FTZ R45, R97, R46 ;  /* 0x0000002e612d7220 */ /* 0x000fe20000410000 */
[C---:B------:R-:W-:Y:S01]  /*8150*/  IMAD.U32 R180, R51.reuse, 0x10000, RZ ;  /* 0x0001000033b47824 */ /* 0x040fe200078e00ff */
[----:B------:R-:W-:-:S02]  /*8160*/  LOP3.LUT R51, R51, 0xffff0000, RZ, 0xc0, !PT ;  /* 0xffff000033337812 */ /* 0x000fc400078ec0ff */
[-C--:B------:R-:W-:Y:S01]  /*8170*/  FMUL.FTZ R97, R97, R179.reuse ;  /* 0x000000b361617220 */ /* 0x080fe20000410000 */
[----:B------:R-:W-:Y:S01]  /*8180*/  FFMA.FTZ R45, R93, R179, -R45 ;  /* 0x000000b35d2d7223 */ /* 0x000fe2000001082d */
[----:B------:R-:W-:Y:S02]  /*8190*/  IMAD.U32 R179, R95, 0x10000, RZ ;  /* 0x000100005fb37824 */ /* 0x000fe400078e00ff */
[----:B------:R-:W-:Y:S01]  /*81a0*/  FFMA.FTZ R46, R93, R46, R97 ;  /* 0x0000002e5d2e7223 */ /* 0x000fe20000010061 */
[----:B------:R-:W-:Y:S02]  /*81b0*/  IMAD.U32 R97, R47, 0x10000, RZ ;  /* 0x000100002f617824 */ /* 0x000fe400078e00ff */
[----:B------:R-:W-:Y:S01]  /*81c0*/  FMUL.FTZ R93, R181, R180 ;  /* 0x000000b4b55d7220 */ /* 0x000fe20000410000 */
[----:B------:R-:W-:Y:S02]  /*81d0*/  F2FP.BF16.F32.PACK_AB R45, R45, R178 ;  /* 0x000000b22d2d723e */ /* 0x000fe400000010ff */
[----:B------:R-:W-:Y:S01]  /*81e0*/  F2FP.BF16.F32.PACK_AB R46, R46, R177 ;  /* 0x000000b12e2e723e */ /* 0x000fe200000010ff */
[-C--:B------:R-:W-:Y:S01]  /*81f0*/  FFMA.FTZ R93, R179, R97.reuse, -R93 ;  /* 0x00000061b35d7223 */ /* 0x080fe2000001085d */
[----:B------:R-:W-:-:S04]  /*8200*/  FMUL.FTZ R97, R181, R97 ;  /* 0x00000061b5617220 */ /* 0x000fc80000410000 */
[----:B------:R-:W-:Y:S01]  /*8210*/  FFMA.FTZ R97, R179, R180, R97 ;  /* 0x000000b4b3617223 */ /* 0x000fe20000010061 */
[----:B------:R-:W-:Y:S02]  /*8220*/  LOP3.LUT R179, R47, 0xffff0000, RZ, 0xc0, !PT ;  /* 0xffff00002fb37812 */ /* 0x000fe400078ec0ff */
[----:B------:R-:W-:Y:S01]  /*8230*/  LOP3.LUT R47, R95, 0xffff0000, RZ, 0xc0, !PT ;  /* 0xffff00005f2f7812 */ /* 0x000fe200078ec0ff */
[C---:B------:R-:W-:Y:S02]  /*8240*/  FMUL.FTZ R95, R99.reuse, R51 ;  /* 0x00000033635f7220 */ /* 0x040fe40000410000 */
[-C--:B------:R-:W-:Y:S02]  /*8250*/  FMUL.FTZ R99, R99, R179.reuse ;  /* 0x000000b363637220 */ /* 0x080fe40000410000 */
[C---:B------:R-:W-:Y:S02]  /*8260*/  FFMA.FTZ R95, R47.reuse, R179, -R95 ;  /* 0x000000b32f5f7223 */ /* 0x040fe4000001085f */
[----:B------:R-:W-:Y:S01]  /*8270*/  FFMA.FTZ R99, R47, R51, R99 ;  /* 0x000000332f637223 */ /* 0x000fe20000010063 */
[C---:B------:R-:W-:Y:S01]  /*8280*/  IMAD.U32 R51, R48.reuse, 0x10000, RZ ;  /* 0x0001000030337824 */ /* 0x040fe200078e00ff */
[----:B------:R-:W-:Y:S01]  /*8290*/  LOP3.LUT R48, R48, 0xffff0000, RZ, 0xc0, !PT ;  /* 0xffff000030307812 */ /* 0x000fe200078ec0ff */
[----:B------:R-:W-:Y:S01]  /*82a0*/  IMAD.U32 R47, R92, 0x10000, RZ ;  /* 0x000100005c2f7824 */ /* 0x000fe200078e00ff */
[----:B------:R-:W-:Y:S01]  /*82b0*/  F2FP.BF16.F32.PACK_AB R95, R95, R93 ;  /* 0x0000005d5f5f723e */ /* 0x000fe200000010ff */
[----:B------:R-:W-:Y:S01]  /*82c0*/  IMAD.U32 R93, R96, 0x10000, RZ ;  /* 0x00010000605d7824 */ /* 0x000fe200078e00ff */
[----:B------:R-:W-:Y:S01]  /*82d0*/  F2FP.BF16.F32.PACK_AB R99, R99, R97 ;  /* 0x000000616363723e */ /* 0x000fe200000010ff */
[C---:B------:R-:W-:Y:S01]  /*82e0*/  IMAD.U32 R97, R44.reuse, 0x10000, RZ ;  /* 0x000100002c617824 */ /* 0x040fe200078e00ff */
[----:B------:R-:W-:Y:S01]  /*82f0*/  LOP3.LUT R44, R44, 0xffff0000, RZ, 0xc0, !PT ;  /* 0xffff00002c2c7812 */ /* 0x000fe200078ec0ff */
[----:B------:R-:W-:-:S02]  /*8300*/  FMUL.FTZ R177, R93, R51 ;  /* 0x000000335db17220 */ /* 0x000fc40000410000 */
[-C--:B------:R-:W-:Y:S02]  /*8310*/  FMUL.FTZ R93, R93, R97.reuse ;  /* 0x000000615d5d7220 */ /* 0x080fe40000410000 */
[C---:B------:R-:W-:Y:S01]  /*8320*/  FFMA.FTZ R177, R47.reuse, R97, -R177 ;  /* 0x000000612fb17223 */ /* 0x040fe200000108b1 */
[----:B------:R-:W-:Y:S02]  /*8330*/  IMAD.U32 R97, R98, 0x10000, RZ ;  /* 0x0001000062617824 */ /* 0x000fe400078e00ff */
[----:B------:R-:W-:Y:S01]  /*8340*/  FFMA.FTZ R93, R47, R51, R93 ;  /* 0x000000332f5d7223 */ /* 0x000fe2000001005d */
[----:B------:R-:W-:Y:S02]  /*8350*/  LOP3.LUT R47, R96, 0xffff0000, RZ, 0xc0, !PT ;  /* 0xffff0000602f7812 */ /* 0x000fe400078ec0ff */
[----:B------:R-:W-:-:S03]  /*8360*/  LOP3.LUT R51, R92, 0xffff0000, RZ, 0xc0, !PT ;  /* 0xffff00005c337812 */ /* 0x000fc600078ec0ff */
[C---:B------:R-:W-:Y:S01]  /*8370*/  FMUL.FTZ R92, R47.reuse, R48 ;  /* 0x000000302f5c7220 */ /* 0x040fe20000410000 */
[----:B------:R-:W-:-:S03]  /*8380*/  FMUL.FTZ R47, R47, R44 ;  /* 0x0000002c2f2f7220 */ /* 0x000fc60000410000 */
[C---:B------:R-:W-:Y:S01]  /*8390*/  FFMA.FTZ R44, R51.reuse, R44, -R92 ;  /* 0x0000002c332c7223 */ /* 0x040fe2000001085c */
[----:B------:R-:W-:Y:S01]  /*83a0*/  FFMA.FTZ R47, R51, R48, R47 ;  /* 0x00000030332f7223 */ /* 0x000fe2000001002f */
[C---:B------:R-:W-:Y:S01]  /*83b0*/  IMAD.U32 R51, R49.reuse, 0x10000, RZ ;  /* 0x0001000031337824 */ /* 0x040fe200078e00ff */
[----:B------:R-:W-:Y:S01]  /*83c0*/  LOP3.LUT R49, R49, 0xffff0000, RZ, 0xc0, !PT ;  /* 0xffff000031317812 */ /* 0x000fe200078ec0ff */
[C---:B------:R-:W-:Y:S01]  /*83d0*/  IMAD.U32 R92, R50.reuse, 0x10000, RZ ;  /* 0x00010000325c7824 */ /* 0x040fe200078e00ff */
[----:B------:R-:W-:Y:S01]  /*83e0*/  LOP3.LUT R50, R50, 0xffff0000, RZ, 0xc0, !PT ;  /* 0xffff000032327812 */ /* 0x000fe200078ec0ff */
[C---:B------:R-:W-:Y:S01]  /*83f0*/  FMUL.FTZ R96, R97.reuse, R51 ;  /* 0x0000003361607220 */ /* 0x040fe20000410000 */
[----:B------:R-:W-:Y:S02]  /*8400*/  IMAD.U32 R48, R94, 0x10000, RZ ;  /* 0x000100005e307824 */ /* 0x000fe400078e00ff */
[-C--:B------:R-:W-:Y:S01]  /*8410*/  FMUL.FTZ R97, R97, R92.reuse ;  /* 0x0000005c61617220 */ /* 0x080fe20000410000 */
[----:B------:R-:W-:Y:S01]  /*8420*/  F2FP.BF16.F32.PACK_AB R44, R44, R177 ;  /* 0x000000b12c2c723e */ /* 0x000fe200000010ff */
[----:B------:R-:W-:-:S02]  /*8430*/  FFMA.FTZ R96, R48, R92, -R96 ;  /* 0x0000005c30607223 */ /* 0x000fc40000010860 */
[----:B------:R-:W-:Y:S01]  /*8440*/  FFMA.FTZ R97, R48, R51, R97 ;  /* 0x0000003330617223 */ /* 0x000fe20000010061 */
[----:B------:R-:W-:Y:S02]  /*8450*/  LOP3.LUT R48, R98, 0xffff0000, RZ, 0xc0, !PT ;  /* 0xffff000062307812 */ /* 0x000fe400078ec0ff */
[----:B------:R-:W-:Y:S02]  /*8460*/  LOP3.LUT R51, R94, 0xffff0000, RZ, 0xc0, !PT ;  /* 0xffff00005e337812 */ /* 0x000fe400078ec0ff */
[----:B------:R-:W-:Y:S01]  /*8470*/  F2FP.BF16.F32.PACK_AB R47, R47, R93 ;  /* 0x0000005d2f2f723e */ /* 0x000fe200000010ff */
[CC--:B------:R-:W-:Y:S01]  /*8480*/  FMUL.FTZ R92, R48.reuse, R49.reuse ;  /* 0x00000031305c7220 */ /* 0x0c0fe20000410000 */
[-C--:B------:R-:W-:Y:S01]  /*8490*/  FMUL.FTZ R48, R48, R50.reuse ;  /* 0x0000003230307220 */ /* 0x080fe20000410000 */
[----:B------:R-:W-:Y:S02]  /*84a0*/  IMAD.MOV.U32 R93, RZ, RZ, R45 ;  /* 0x000000ffff5d7224 */ /* 0x000fe400078e002d */
[C---:B------:R-:W-:Y:S01]  /*84b0*/  FFMA.FTZ R92, R51.reuse, R50, -R92 ;  /* 0x00000032335c7223 */ /* 0x040fe2000001085c */
[----:B------:R-:W-:-:S04]  /*84c0*/  FFMA.FTZ R48, R51, R49, R48 ;  /* 0x0000003133307223 */ /* 0x000fc80000010030 */
[----:B------:R-:W-:Y:S01]  /*84d0*/  F2FP.BF16.F32.PACK_AB R94, R92, R96 ;  /* 0x000000605c5e723e */ /* 0x000fe200000010ff */
[----:B------:R-:W-:Y:S01]  /*84e0*/  IMAD.MOV.U32 R92, RZ, RZ, R44 ;  /* 0x000000ffff5c7224 */ /* 0x000fe200078e002c */
[----:B------:R-:W-:Y:S01]  /*84f0*/  F2FP.BF16.F32.PACK_AB R48, R48, R97 ;  /* 0x000000613030723e */ /* 0x000fe200000010ff */
[----:B------:R-:W-:Y:S02]  /*8500*/  IMAD.MOV.U32 R96, RZ, RZ, R47 ;  /* 0x000000ffff607224 */ /* 0x000fe400078e002f */
[----:B------:R-:W-:Y:S02]  /*8510*/  IMAD.MOV.U32 R97, RZ, RZ, R46 ;  /* 0x000000ffff617224 */ /* 0x000fe400078e002e */
[----:B------:R-:W-:-:S07]  /*8520*/  IMAD.MOV.U32 R98, RZ, RZ, R48 ;  /* 0x000000ffff627224 */ /* 0x000fce00078e0030 */
.L_x_687:
[----:B------:R-:W-:Y:S05]  /*8530*/  BSYNC B2 ;  /* 0x0000000000027941 */ /* 0x000fea0003800000 */
.L_x_686:
[----:B------:R-:W-:Y:S01]  /*8540*/  SHF.R.S32.HI R44, RZ, 0x1f, R22 ;  /* 0x0000001fff2c7819 */ /* 0x000fe20000011416 */
[----:B------:R-:W-:Y:S01]  /*8550*/  ULDC.64 UR4, c[0x0][0x2e8] ;  /* 0x0000ba0000047ab9 */ /* 0x000fe20000000a00 */
[----:B------:R-:W-:Y:S01]  /*8560*/  ISETP.GE.AND P4, PT, R174, R150, PT ;  /* 0x00000096ae00720c */ /* 0x000fe20003f86270 */
[----:B------:R-:W-:Y:S02]  /*8570*/  ULDC.64 UR6, c[0x0][0x208] ;  /* 0x0000820000067ab9 */ /* 0x000fe40000000a00 */
[-C--:B--2---:R-:W-:Y:S02]  /*8580*/  IMAD R46, R44, R138.reuse, RZ ;  /* 0x0000008a2c2e7224 */ /* 0x084fe400078e02ff */
[----:B------:R-:W-:-:S04]  /*8590*/  IMAD.WIDE.U32 R44, R22, R138, R136 ;  /* 0x0000008a162c7225 */ /* 0x000fc800078e0088 */
[----:B------:R-:W-:-:S04]  /*85a0*/  IMAD R46, R22, R139, R46 ;  /* 0x0000008b162e7224 */ /* 0x000fc800078e022e */
[----:B------:R-:W-:Y:S01]  /*85b0*/  IMAD.IADD R45, R46, 0x1, R45 ;  /* 0x000000012e2d7824 */ /* 0x000fe200078e022d */
[--C-:B------:R-:W-:Y:S02]  /*85c0*/  @!P4 SHF.R.S32.HI R47, RZ, 0x1f, R174.reuse ;  /* 0x0000001fff2fc819 */ /* 0x100fe400000114ae */
[----:B------:R-:W-:-:S04]  /*85d0*/  @!P4 IADD3 R174, P5, P6, R100, R44, R174 ;  /* 0x0000002c64aec210 */ /* 0x000fc80007ebe0ae */
[----:B------:R-:W-:Y:S02]  /*85e0*/  @!P4 IADD3.X R47, R14, R45, R47, P5, P6 ;  /* 0x0000002d0e2fc210 */ /* 0x000fe40002fec42f */
[----:B------:R-:W-:-:S04]  /*85f0*/  IADD3 R46, P5, P6, R100, R44, R20 ;  /* 0x0000002c642e7210 */ /* 0x000fc80007ebe014 */
[----:B------:R-:W-:Y:S02]  /*8600*/  IADD3.X R45, R14, R45, R9, P5, P6 ;  /* 0x0000002d0e2d7210 */ /* 0x000fe40002fec409 */
[----:B------:R-:W-:-:S04]  /*8610*/  LEA R44, P5, R46, UR4, 0x1 ;  /* 0x000000042e2c7c11 */ /* 0x000fc8000f8a08ff */
[----:B------:R-:W-:Y:S02]  /*8620*/  LEA.HI.X R45, R46, UR5, R45, 0x1, P5 ;  /* 0x000000052e2d7c11 */ /* 0x000fe4000a8f0c2d */
[----:B------:R-:W-:-:S03]  /*8630*/  @!P4 LEA R46, P5, R174, UR4, 0x1 ;  /* 0x00000004ae2ecc11 */ /* 0x000fc6000f8a08ff */
[----:B---3--:R3:W-:Y:S01]  /*8640*/  STG.E.128 desc[UR6][R44.64], R92 ;  /* 0x0000005c2c007986 */ /* 0x0087e2000c101d06 */
[----:B------:R-:W-:-:S05]  /*8650*/  @!P4 LEA.HI.X R47, R174, UR5, R47, 0x1, P5 ;  /* 0x00000005ae2fcc11 */ /* 0x000fca000a8f0c2f */
[----:B0-----:R3:W-:Y:S04]  /*8660*/  @!P4 STG.E.128 desc[UR6][R46.64], R96 ;  /* 0x000000602e00c986 */ /* 0x0017e8000c101d06 */
.L_x_685:
[----:B------:R-:W-:Y:S05]  /*8670*/  BSYNC B1 ;  /* 0x0000000000017941 */ /* 0x000fea0003800000 */
.L_x_684:
[----:B---3--:R-:W-:Y:S01]  /*8680*/  VIADD R45, R22, 0x20 ;  /* 0x00000020162d7836 */ /* 0x008fe20000000000 */
[----:B------:R-:W-:Y:S04]  /*8690*/  BSSY B1, `(.L_x_688) ;  /* 0x0000091000017945 */ /* 0x000fe80003800000 */
[----:B------:R-:W-:-:S13]  /*86a0*/  ISETP.GE.OR P4, PT, R45, R4, P0 ;  /* 0x000000042d00720c */ /* 0x000fda0000786670 */
[----:B------:R-:W-:Y:S05]  /*86b0*/  @P4 BRA `(.L_x_689) ;  /* 0x0000000800384947 */ /* 0x000fea0003800000 */
[----:B------:R-:W3:Y:S04]  /*86c0*/  LDL R44, [R1+0x4] ;  /* 0x00000400012c7983 */ /* 0x000ee80000100800 */
[----:B------:R-:W4:Y:S01]  /*86d0*/  LDL R47, [R1+0x4c] ;  /* 0x00004c00012f7983 */ /* 0x000f220000100800 */
[----:B--2---:R-:W-:Y:S01]  /*86e0*/  IMAD.WIDE.U32 R92, R45, R138, R136 ;  /* 0x0000008a2d5c7225 */ /* 0x004fe200078e0088 */
[----:B------:R-:W-:Y:S03]  /*86f0*/  BSSY B2, `(.L_x_690) ;  /* 0x000007e000027945 */ /* 0x000fe60003800000 */
[----:B------:R-:W-:Y:S01]  /*8700*/  VIADD R46, R22, 0x20 ;  /* 0x00000020162e7836 */ /* 0x000fe20000000000 */
[----:B------:R-:W-:Y:S01]  /*8710*/  IADD3 R94, P4, P5, R100, R92, R20 ;  /* 0x0000005c645e7210 */ /* 0x000fe20007d9e014 */
[----:B------:R-:W-:-:S02]  /*8720*/  VIADD R48, R22, 0x20 ;  /* 0x0000002016307836 */ /* 0x000fc40000000000 */
[----:B------:R-:W-:Y:S02]  /*8730*/  IMAD.SHL.U32 R46, R46, 0x40, RZ ;  /* 0x000000402e2e7824 */ /* 0x000fe400078e00ff */
[----:B------:R-:W-:-:S03]  /*8740*/  IMAD.SHL.U32 R48, R48, 0x40, RZ ;  /* 0x0000004030307824 */ /* 0x000fc600078e00ff */
[----:B------:R-:W-:Y:S02]  /*8750*/  LOP3.LUT R46, R46, 0x1c0, RZ, 0xc0, !PT ;  /* 0x000001c02e2e7812 */ /* 0x000fe400078ec0ff */
[----:B------:R-:W-:Y:S02]  /*8760*/  LOP3.LUT R48, R48, 0x1c0, RZ, 0xc0, !PT ;  /* 0x000001c030307812 */ /* 0x000fe400078ec0ff */
[----:B------:R-:W-:Y:S02]  /*8770*/  SHF.R.U32.HI R46, RZ, 0x3, R46 ;  /* 0x00000003ff2e7819 */ /* 0x000fe4000001162e */
[----:B---3--:R-:W-:Y:S01]  /*8780*/  LOP3.LUT P6, RZ, R44, 0x1, RZ, 0xc0, !PT ;  /* 0x000000012cff7812 */ /* 0x008fe200078cc0ff */
[----:B------:R-:W-:-:S04]  /*8790*/  IMAD R44, R155, R138, RZ ;  /* 0x0000008a9b2c7224 */ /* 0x000fc800078e02ff */
[----:B------:R-:W-:Y:S01]  /*87a0*/  IMAD R45, R45, R139, R44 ;  /* 0x0000008b2d2d7224 */ /* 0x000fe200078e022c */
[----:B------:R-:W-:-:S03]  /*87b0*/  SEL R44, R43, R151, !P6 ;  /* 0x000000972b2c7207 */ /* 0x000fc60007000000 */
[----:B------:R-:W-:Y:S01]  /*87c0*/  IMAD.IADD R96, R93, 0x1, R45 ;  /* 0x000000015d607824 */ /* 0x000fe200078e022d */
[----:B------:R-:W-:-:S04]  /*87d0*/  SHF.R.S32.HI R45, RZ, 0x1f, R44 ;  /* 0x0000001fff2d7819 */ /* 0x000fc8000001142c */
[----:B------:R-:W-:Y:S02]  /*87e0*/  LEA.HI R45, R45, R44, RZ, 0x4 ;  /* 0x0000002c2d2d7211 */ /* 0x000fe400078f20ff */
[----:B------:R-:W-:Y:S02]  /*87f0*/  IADD3.X R95, R14, R96, R9, P4, P5 ;  /* 0x000000600e5f7210 */ /* 0x000fe400027ea409 */
[----:B------:R-:W-:-:S04]  /*8800*/  LEA.HI.SX32 R97, R45, R10, 0x1c ;  /* 0x0000000a2d617211 */ /* 0x000fc800078fe2ff */
[----:B------:R-:W-:-:S04]  /*8810*/  SHF.R.S32.HI R44, RZ, 0x1f, R97 ;  /* 0x0000001fff2c7819 */ /* 0x000fc80000011461 */
[----:B------:R-:W-:Y:S01]  /*8820*/  LEA.HI R45, R44, R97, RZ, 0x3 ;  /* 0x000000612c2d7211 */ /* 0x000fe200078f18ff */
[----:B------:R-:W-:-:S03]  /*8830*/  IMAD.SHL.U32 R97, R97, 0x8, RZ ;  /* 0x0000000861617824 */ /* 0x000fc600078e00ff */
[----:B------:R-:W-:Y:S02]  /*8840*/  SHF.R.S32.HI R45, RZ, 0x3, R45 ;  /* 0x00000003ff2d7819 */ /* 0x000fe4000001142d */
[----:B------:R-:W-:-:S03]  /*8850*/  LOP3.LUT R44, R48, 0x38, R97, 0xf8, !PT ;  /* 0x00000038302c7812 */ /* 0x000fc600078ef861 */
[----:B----4-:R-:W-:Y:S01]  /*8860*/  IMAD R45, R45, 0x2c00, R47 ;  /* 0x00002c002d2d7824 */ /* 0x010fe200078e022f */
[----:B------:R-:W-:Y:S01]  /*8870*/  LOP3.LUT R44, R44, R46, RZ, 0x3c, !PT ;  /* 0x0000002e2c2c7212 */ /* 0x000fe200078e3cff */
[----:B------:R-:W-:-:S04]  /*8880*/  IMAD R47, R23, 0x5800, R146 ;  /* 0x00005800172f7824 */ /* 0x000fc800078e0292 */
[----:B------:R-:W-:-:S04]  /*8890*/  IMAD.IADD R44, R45, 0x1, R44 ;  /* 0x000000012d2c7824 */ /* 0x000fc800078e022c */
[----:B------:R-:W-:Y:S02]  /*88a0*/  IMAD R45, R23, 0x5800, R44 ;  /* 0x00005800172d7824 */ /* 0x000fe400078e022c */
[--C-:B------:R-:W-:Y:S02]  /*88b0*/  IMAD R44, R47, 0x2, R2.reuse ;  /* 0x000000022f2c7824 */ /* 0x100fe400078e0202 */
[----:B------:R-:W-:-:S04]  /*88c0*/  IMAD R48, R45, 0x2, R2 ;  /* 0x000000022d307824 */ /* 0x000fc800078e0202 */
[----:B------:R-:W0:Y:S04]  /*88d0*/  LDS.128 R44, [R44+0x1e400] ;  /* 0x01e400002c2c7984 */ /* 0x000e280000000c00 */
[----:B------:R-:W2:Y:S01]  /*88e0*/  LDS.128 R48, [R48+0x1e400] ;  /* 0x01e4000030307984 */ /* 0x000ea20000000c00 */
[----:B------:R-:W-:Y:S05]  /*88f0*/  @P3 BRA `(.L_x_691) ;  /* 0x0000000400743947 */ /* 0x000fea0003800000 */
[----:B------:R-:W-:Y:S01]  /*8900*/  SHF.R.U64 R98, R52, 0x10, R53 ;  /* 0x0000001034627819 */ /* 0x000fe20000001235 */
[----:B--2---:R-:W-:Y:S01]  /*8910*/  IMAD.U32 R178, R49, 0x10000, RZ ;  /* 0x0001000031b27824 */ /* 0x004fe200078e00ff */
[--C-:B------:R-:W-:Y:S02]  /*8920*/  SHF.R.U64 R52, R54, 0x10, R55.reuse ;  /* 0x0000001036347819 */ /* 0x100fe40000001237 */
[----:B------:R-:W-:Y:S02]  /*8930*/  SHF.R.U32.HI R174, RZ, 0x10, R55 ;  /* 0x00000010ffae7819 */ /* 0x000fe40000011637 */
[----:B------:R-:W-:Y:S02]  /*8940*/  SHF.R.U32.HI R55, RZ, 0x10, R57 ;  /* 0x00000010ff377819 */ /* 0x000fe40000011639 */
[----:B------:R-:W-:Y:S01]  /*8950*/  SHF.R.U32.HI R99, RZ, 0x10, R53 ;  /* 0x00000010ff637819 */ /* 0x000fe20000011635 */
[----:B0-----:R-:W-:Y:S01]  /*8960*/  IMAD.U32 R53, R45, 0x10000, RZ ;  /* 0x000100002d357824 */ /* 0x001fe200078e00ff */
[----:B------:R-:W-:-:S02]  /*8970*/  PRMT R55, R191, 0x5410, R55 ;  /* 0x00005410bf377816 */ /* 0x000fc40000000037 */
[----:B------:R-:W-:Y:S02]  /*8980*/  PRMT R99, R188, 0x5410, R99 ;  /* 0x00005410bc637816 */ /* 0x000fe40000000063 */
[----:B------:R-:W-:Y:S01]  /*8990*/  LOP3.LUT R45, R45, 0xffff0000, RZ, 0xc0, !PT ;  /* 0xffff00002d2d7812 */ /* 0x000fe200078ec0ff */
[C---:B------:R-:W-:Y:S01]  /*89a0*/  IMAD.U32 R177, R55.reuse, 0x10000, RZ ;  /* 0x0001000037b17824 */ /* 0x040fe200078e00ff */
[----:B------:R-:W-:Y:S01]  /*89b0*/  LOP3.LUT R55, R55, 0xffff0000, RZ, 0xc0, !PT ;  /* 0xffff000037377812 */ /* 0x000fe200078ec0ff */
[C---:B------:R-:W-:Y:S01]  /*89c0*/  IMAD.U32 R54, R99.reuse, 0x10000, RZ ;  /* 0x0001000063367824 */ /* 0x040fe200078e00ff */
[----:B------:R-:W-:Y:S01]  /*89d0*/  LOP3.LUT R99, R99, 0xffff0000, RZ, 0xc0, !PT ;  /* 0xffff000063637812 */ /* 0x000fe200078ec0ff */
[-C--:B------:R-:W-:Y:S01]  /*89e0*/  FMUL.FTZ R179, R178, R177.reuse ;  /* 0x000000b1b2b37220 */ /* 0x080fe20000410000 */
[----:B------:R-:W-:Y:S01]  /*89f0*/  PRMT R174, R190, 0x5432, R174 ;  /* 0x00005432beae7816 */ /* 0x000fe200000000ae */
[-C--:B------:R-:W-:Y:S01]  /*8a00*/  FMUL.FTZ R178, R178, R54.reuse ;  /* 0x00000036b2b27220 */ /* 0x080fe20000410000 */
[----:B------:R-:W-:Y:S01]  /*8a10*/  PRMT R98, R191, 0x5432, R98 ;  /* 0x00005432bf627816 */ /* 0x000fe20000000062 */
[C---:B------:R-:W-:Y:S01]  /*8a20*/  FFMA.FTZ R54, R53.reuse, R54, -R179 ;  /* 0x0000003635367223 */ /* 0x040fe200000108b3 */
[----:B------:R-:W-:Y:S01]  /*8a30*/  SHF.R.U64 R58, R58, 0x10, R59 ;  /* 0x000000103a3a7819 */ /* 0x000fe2000000123b */
[----:B------:R-:W-:Y:S01]  /*8a40*/  FFMA.FTZ R53, R53, R177, R178 ;  /* 0x000000b135357223 */ /* 0x000fe200000100b2 */
[----:B------:R-:W-:Y:S01]  /*8a50*/  LOP3.LUT R177, R49, 0xffff0000, RZ, 0xc0, !PT ;  /* 0xffff000031b17812 */ /* 0x000fe200078ec0ff */
[----:B------:R-:W-:Y:S01]  /*8a60*/  IMAD.U32 R178, R51, 0x10000, RZ ;  /* 0x0001000033b27824 */ /* 0x000fe200078e00ff */
[----:B------:R-:W-:-:S02]  /*8a70*/  PRMT R58, R188, 0x5432, R58 ;  /* 0x00005432bc3a7816 */ /* 0x000fc4000000003a */
[----:B------:R-:W-:Y:S01]  /*8a80*/  PRMT R52, R189, 0x5432, R52 ;  /* 0x00005432bd347816 */ /* 0x000fe20000000034 */
[C---:B------:R-:W-:Y:S01]  /*8a90*/  FMUL.FTZ R49, R177.reuse, R55 ;  /* 0x00000037b1317220 */ /* 0x040fe20000410000 */
[----:B------:R-:W-:-:S03]  /*8aa0*/  FMUL.FTZ R177, R177, R99 ;  /* 0x00000063b1b17220 */ /* 0x000fc60000410000 */
[C---:B------:R-:W-:Y:S01]  /*8ab0*/  FFMA.FTZ R49, R45.reuse, R99, -R49 ;  /* 0x000000632d317223 */ /* 0x040fe20000010831 */
[----:B------:R-:W-:Y:S01]  /*8ac0*/  SHF.R.U32.HI R99, RZ, 0x10, R59 ;  /* 0x00000010ff637819 */ /* 0x000fe2000001163b */
[----:B------:R-:W-:Y:S01]  /*8ad0*/  FFMA.FTZ R45, R45, R55, R177 ;  /* 0x000000372d2d7223 */ /* 0x000fe200000100b1 */
[----:B------:R-:W-:Y:S01]  /*8ae0*/  SHF.R.U64 R55, R56, 0x10, R57 ;  /* 0x0000001038377819 */ /* 0x000fe20000001239 */
[C---:B------:R-:W-:Y:S01]  /*8af0*/  IMAD.U32 R57, R174.reuse, 0x10000, RZ ;  /* 0x00010000ae397824 */ /* 0x040fe200078e00ff */
[----:B------:R-:W-:Y:S01]  /*8b00*/  PRMT R99, R189, 0x5410, R99 ;  /* 0x00005410bd637816 */ /* 0x000fe20000000063 */
[C---:B------:R-:W-:Y:S01]  /*8b10*/  IMAD.U32 R56, R47.reuse, 0x10000, RZ ;  /* 0x000100002f387824 */ /* 0x040fe200078e00ff */
[----:B------:R-:W-:Y:S02]  /*8b20*/  LOP3.LUT R174, R174, 0xffff0000, RZ, 0xc0, !PT ;  /* 0xffff0000aeae7812 */ /* 0x000fe400078ec0ff */
[----:B------:R-:W-:Y:S01]  /*8b30*/  LOP3.LUT R47, R47, 0xffff0000, RZ, 0xc0, !PT ;  /* 0xffff00002f2f7812 */ /* 0x000fe200078ec0ff */
[C---:B------:R-:W-:Y:S01]  /*8b40*/  IMAD.U32 R177, R99.reuse, 0x10000, RZ ;  /* 0x0001000063b17824 */ /* 0x040fe200078e00ff */
[----:B------:R-:W-:-:S02]  /*8b50*/  LOP3.LUT R99, R99, 0xffff0000, RZ, 0xc0, !PT ;  /* 0xffff000063637812 */ /* 0x000fc400078ec0ff */
[----:B------:R-:W-:Y:S01]  /*8b60*/  PRMT R55, R190, 0x5410, R55 ;  /* 0x00005410be377816 */ /* 0x000fe20000000037 */
[C---:B------:R-:W-:Y:S01]  /*8b70*/  FMUL.FTZ R179, R178.reuse, R177 ;  /* 0x000000b1b2b37220 */ /* 0x040fe20000410000 */
[-C--:B------:R-:W-:Y:S01]  /*8b80*/  FMUL.FTZ R178, R178, R57.reuse ;  /* 0x00000039b2b27220 */ /* 0x080fe20000410000 */
[----:B------:R-:W-:Y:S02]  /*8b90*/  LOP3.LUT R59, R44, 0xffff0000, RZ, 0xc0, !PT ;  /* 0xffff00002c3b7812 */ /* 0x000fe400078ec0ff */
[C---:B------:R-:W-:Y:S01]  /*8ba0*/  FFMA.FTZ R57, R56.reuse, R57, -R179 ;  /* 0x0000003938397223 */ /* 0x040fe200000108b3 */
[----:B------:R-:W-:Y:S01]  /*8bb0*/  FFMA.FTZ R56, R56, R177, R178 ;  /* 0x000000b138387223 */ /* 0x000fe200000100b2 */
[----:B------:R-:W-:Y:S01]  /*8bc0*/  LOP3.LUT R177, R51, 0xffff0000, RZ, 0xc0, !PT ;  /* 0xffff000033b17812 */ /* 0x000fe200078ec0ff */
[C---:B------:R-:W-:Y:S01]  /*8bd0*/  IMAD.U32 R178, R98.reuse, 0x10000, RZ ;  /* 0x0001000062b27824 */ /* 0x040fe200078e00ff */
[----:B------:R-:W-:Y:S02]  /*8be0*/  LOP3.LUT R98, R98, 0xffff0000, RZ, 0xc0, !PT ;  /* 0xffff000062627812 */ /* 0x000fe400078ec0ff */
[----:B------:R-:W-:Y:S01]  /*8bf0*/  F2FP.BF16.F32.PACK_AB R49, R49, R54 ;  /* 0x000000363131723e */ /* 0x000fe200000010ff */
[C---:B------:R-:W-:Y:S01]  /*8c00*/  FMUL.FTZ R51, R177.reuse, R99 ;  /* 0x00000063b1337220 */ /* 0x040fe20000410000 */
[----:B------:R-:W-:Y:S01]  /*8c10*/  FMUL.FTZ R177, R177, R174 ;  /* 0x000000aeb1b17220 */ /* 0x000fe20000410000 */
[----:B------:R-:W-:-:S02]  /*8c20*/  F2FP.BF16.F32.PACK_AB R53, R45, R53 ;  /* 0x000000352d35723e */ /* 0x000fc400000010ff */
[C---:B------:R-:W-:Y:S01]  /*8c30*/  FFMA.FTZ R51, R47.reuse, R174, -R51 ;  /* 0x000000ae2f337223 */ /* 0x040fe20000010833 */
[----:B------:R-:W-:Y:S01]  /*8c40*/  FFMA.FTZ R47, R47, R99, R177 ;  /* 0x000000632f2f7223 */ /* 0x000fe200000100b1 */
[C---:B------:R-:W-:Y:S01]  /*8c50*/  IMAD.U32 R177, R48.reuse, 0x10000, RZ ;  /* 0x0001000030b17824 */ /* 0x040fe200078e00ff */
[----:B------:R-:W-:Y:S01]  /*8c60*/  LOP3.LUT R48, R48, 0xffff0000, RZ, 0xc0, !PT ;  /* 0xffff000030307812 */ /* 0x000fe200078ec0ff */
[C---:B------:R-:W-:Y:S01]  /*8c70*/  IMAD.U32 R174, R55.reuse, 0x10000, RZ ;  /* 0x0001000037ae7824 */ /* 0x040fe200078e00ff */
[----:B------:R-:W-:Y:S01]  /*8c80*/  LOP3.LUT R55, R55, 0xffff0000, RZ, 0xc0, !PT ;  /* 0xffff000037377812 */ /* 0x000fe200078ec0ff */
[----:B------:R-:W-:Y:S01]  /*8c90*/  IMAD.U32 R99, R44, 0x10000, RZ ;  /* 0x000100002c637824 */ /* 0x000fe200078e00ff */
[----:B------:R-:W-:Y:S01]  /*8ca0*/  F2FP.BF16.F32.PACK_AB R51, R51, R57 ;  /* 0x000000393333723e */ /* 0x000fe200000010ff */
[C---:B------:R-:W-:Y:S01]  /*8cb0*/  FMUL.FTZ R179, R177.reuse, R174 ;  /* 0x000000aeb1b37220 */ /* 0x040fe20000410000 */
[----:B------:R-:W-:Y:S01]  /*8cc0*/  FMUL.FTZ R177, R177, R178 ;  /* 0x000000b2b1b17220 */ /* 0x000fe20000410000 */
[CC--:B------:R-:W-:Y:S01]  /*8cd0*/  FMUL.FTZ R44, R48.reuse, R55.reuse ;  /* 0x00000037302c7220 */ /* 0x0c0fe20000410000 */
[----:B------:R-:W-:Y:S01]  /*8ce0*/  FMUL.FTZ R48, R48, R98 ;  /* 0x0000006230307220 */ /* 0x000fe20000410000 */
[C---:B------:R-:W-:Y:S01]  /*8cf0*/  FFMA.FTZ R179, R99.reuse, R178, -R179 ;  /* 0x000000b263b37223 */ /* 0x040fe200000108b3 */
[----:B------:R-:W-:Y:S01]  /*8d00*/  FFMA.FTZ R177, R99, R174, R177 ;  /* 0x000000ae63b17223 */ /* 0x000fe200000100b1 */
[C---:B------:R-:W-:Y:S01]  /*8d10*/  FFMA.FTZ R44, R59.reuse, R98, -R44 ;  /* 0x000000623b2c7223 */ /* 0x040fe2000001082c */
[----:B------:R-:W-:Y:S01]  /*8d20*/  FFMA.FTZ R48, R59, R55, R48 ;  /* 0x000000373b307223 */ /* 0x000fe20000010030 */
[C---:B------:R-:W-:Y:S01]  /*8d30*/  IMAD.U32 R174, R50.reuse, 0x10000, RZ ;  /* 0x0001000032ae7824 */ /* 0x040fe200078e00ff */
        /* <DEDUP_REMOVED lines=8> */
[----:B------:R-:W-:Y:S01]  /*8dc0*/  LOP3.LUT R46, R46, 0xffff0000, RZ, 0xc0, !PT ;  /* 0xffff00002e2e7812 */ /* 0x000fe200078ec0ff */
[----:B------:R-:W-:Y:S02]  /*8dd0*/  IMAD.MOV.U32 R45, RZ, RZ, R49 ;  /* 0x000000ffff2d7224 */ /* 0x000fe400078e0031 */
[C---:B------:R-:W-:Y:S01]  /*8de0*/  FFMA.FTZ R99, R55.reuse, R98, -R99 ;  /* 0x0000006237637223 */ /* 0x040fe20000010863 */
[----:B------:R-:W-:Y:S01]  /*8df0*/  FFMA.FTZ R174, R55, R59, R174 ;  /* 0x0000003b37ae7223 */ /* 0x000fe200000100ae */
[C---:B------:R-:W-:Y:S01]  /*8e00*/  FMUL.FTZ R55, R50.reuse, R58 ;  /* 0x0000003a32377220 */ /* 0x040fe20000410000 */
[----:B------:R-:W-:Y:S01]  /*8e10*/  FMUL.FTZ R50, R50, R52 ;  /* 0x0000003432327220 */ /* 0x000fe20000410000 */
[----:B------:R-:W-:Y:S01]  /*8e20*/  F2FP.BF16.F32.PACK_AB R56, R47, R56 ;  /* 0x000000382f38723e */ /* 0x000fe200000010ff */
[----:B------:R-:W-:Y:S02]  /*8e30*/  IMAD.MOV.U32 R47, RZ, RZ, R51 ;  /* 0x000000ffff2f7224 */ /* 0x000fe400078e0033 */
[C---:B------:R-:W-:Y:S01]  /*8e40*/  FFMA.FTZ R55, R46.reuse, R52, -R55 ;  /* 0x000000342e377223 */ /* 0x040fe20000010837 */
[----:B------:R-:W-:Y:S01]  /*8e50*/  FFMA.FTZ R50, R46, R58, R50 ;  /* 0x0000003a2e327223 */ /* 0x000fe20000010032 */
[----:B------:R-:W-:Y:S01]  /*8e60*/  F2FP.BF16.F32.PACK_AB R44, R44, R179 ;  /* 0x000000b32c2c723e */ /* 0x000fe200000010ff */
[----:B------:R-:W-:Y:S01]  /*8e70*/  IMAD.MOV.U32 R49, RZ, RZ, R53 ;  /* 0x000000ffff317224 */ /* 0x000fe200078e0035 */
[----:B------:R-:W-:Y:S01]  /*8e80*/  F2FP.BF16.F32.PACK_AB R48, R48, R177 ;  /* 0x000000b13030723e */ /* 0x000fe200000010ff */
[----:B------:R-:W-:Y:S01]  /*8e90*/  IMAD.MOV.U32 R51, RZ, RZ, R56 ;  /* 0x000000ffff337224 */ /* 0x000fe200078e0038 */
[----:B------:R-:W-:-:S02]  /*8ea0*/  F2FP.BF16.F32.PACK_AB R55, R55, R99 ;  /* 0x000000633737723e */ /* 0x000fc400000010ff */
[----:B------:R-:W-:-:S03]  /*8eb0*/  F2FP.BF16.F32.PACK_AB R50, R50, R174 ;  /* 0x000000ae3232723e */ /* 0x000fc600000010ff */
[----:B------:R-:W-:-:S07]  /*8ec0*/  IMAD.MOV.U32 R46, RZ, RZ, R55 ;  /* 0x000000ffff2e7224 */ /* 0x000fce00078e0037 */
.L_x_691:
[----:B------:R-:W-:Y:S05]  /*8ed0*/  BSYNC B2 ;  /* 0x0000000000027941 */ /* 0x000fea0003800000 */
.L_x_690:
[----:B------:R-:W-:Y:S01]  /*8ee0*/  ISETP.GE.AND P4, PT, R97, R150, PT ;  /* 0x000000966100720c */ /* 0x000fe20003f86270 */
[----:B------:R-:W-:Y:S01]  /*8ef0*/  ULDC.64 UR4, c[0x0][0x2e8] ;  /* 0x0000ba0000047ab9 */ /* 0x000fe20000000a00 */
[----:B------:R-:W-:-:S11]  /*8f00*/  ULDC.64 UR6, c[0x0][0x208] ;  /* 0x0000820000067ab9 */ /* 0x000fd60000000a00 */
[--C-:B------:R-:W-:Y:S02]  /*8f10*/  @!P4 SHF.R.S32.HI R55, RZ, 0x1f, R97.reuse ;  /* 0x0000001fff37c819 */ /* 0x100fe40000011461 */
[----:B------:R-:W-:-:S04]  /*8f20*/  @!P4 IADD3 R92, P5, P6, R100, R92, R97 ;  /* 0x0000005c645cc210 */ /* 0x000fc80007ebe061 */
[----:B------:R-:W-:Y:S02]  /*8f30*/  @!P4 IADD3.X R55, R14, R96, R55, P5, P6 ;  /* 0x000000600e37c210 */ /* 0x000fe40002fec437 */
[----:B------:R-:W-:-:S04]  /*8f40*/  LEA R52, P5, R94, UR4, 0x1 ;  /* 0x000000045e347c11 */ /* 0x000fc8000f8a08ff */
[----:B------:R-:W-:Y:S02]  /*8f50*/  LEA.HI.X R53, R94, UR5, R95, 0x1, P5 ;  /* 0x000000055e357c11 */ /* 0x000fe4000a8f0c5f */
[----:B------:R-:W-:-:S03]  /*8f60*/  @!P4 LEA R54, P5, R92, UR4, 0x1 ;  /* 0x000000045c36cc11 */ /* 0x000fc6000f8a08ff */
[----:B0-----:R0:W-:Y:S01]  /*8f70*/  STG.E.128 desc[UR6][R52.64], R44 ;  /* 0x0000002c34007986 */ /* 0x0011e2000c101d06 */
[----:B------:R-:W-:-:S05]  /*8f80*/  @!P4 LEA.HI.X R55, R92, UR5, R55, 0x1, P5 ;  /* 0x000000055c37cc11 */ /* 0x000fca000a8f0c37 */
[----:B--2---:R0:W-:Y:S04]  /*8f90*/  @!P4 STG.E.128 desc[UR6][R54.64], R48 ;  /* 0x000000303600c986 */ /* 0x0041e8000c101d06 */
.L_x_689:
[----:B------:R-:W-:Y:S05]  /*8fa0*/  BSYNC B1 ;  /* 0x0000000000017941 */ /* 0x000fea0003800000 */
.L_x_688:
[----:B0-----:R-:W-:Y:S01]  /*8fb0*/  VIADD R45, R22, 0x40 ;  /* 0x00000040162d7836 */ /* 0x001fe20000000000 */
        /* <DEDUP_REMOVED lines=24> */
[----:B------:R-:W-:Y:S01]  /*9140*/  SHF.R.S32.HI R44, RZ, 0x1f, R45 ;  /* 0x0000001fff2c7819 */ /* 0x000fe2000001142d */
[----:B------:R-:W-:-:S03]  /*9150*/  IMAD.SHL.U32 R57, R45, 0x8, RZ ;  /* 0x000000082d397824 */ /* 0x000fc600078e00ff */
[----:B------:R-:W-:-:S04]  /*9160*/  LEA.HI R44, R44, R45, RZ, 0x3 ;  /* 0x0000002d2c2c7211 */ /* 0x000fc800078f18ff */
[----:B------:R-:W-:Y:S02]  /*9170*/  SHF.R.S32.HI R45, RZ, 0x3, R44 ;  /* 0x00000003ff2d7819 */ /* 0x000fe4000001142c */
[----:B------:R-:W-:-:S03]  /*9180*/  LOP3.LUT R44, R48, 0x38, R57, 0xf8, !PT ;  /* 0x00000038302c7812 */ /* 0x000fc600078ef839 */
[----:B----4-:R-:W-:Y:S01]  /*9190*/  IMAD R45, R45, 0x2c00, R47 ;  /* 0x00002c002d2d7824 */ /* 0x010fe200078e022f */
[----:B------:R-:W-:-:S05]  /*91a0*/  LOP3.LUT R44, R44, R46, RZ, 0x3c, !PT ;  /* 0x0000002e2c2c7212 */ /* 0x000fca00078e3cff */
[----:B------:R-:W-:Y:S02]  /*91b0*/  IMAD.IADD R44, R45, 0x1, R44 ;  /* 0x000000012d2c7824 */ /* 0x000fe400078e022c */
[C---:B------:R-:W-:Y:S02]  /*91c0*/  IMAD R45, R23.reuse, 0x5800, R145 ;  /* 0x00005800172d7824 */ /* 0x040fe400078e0291 */
[----:B------:R-:W-:Y:S02]  /*91d0*/  IMAD R47, R23, 0x5800, R44 ;  /* 0x00005800172f7824 */ /* 0x000fe400078e022c */
[--C-:B------:R-:W-:Y:S02]  /*91e0*/  IMAD R45, R45, 0x2, R2.reuse ;  /* 0x000000022d2d7824 */ /* 0x100fe400078e0202 */
[----:B------:R-:W-:-:S04]  /*91f0*/  IMAD R48, R47, 0x2, R2 ;  /* 0x000000022f307824 */ /* 0x000fc800078e0202 */
[----:B------:R-:W0:Y:S04]  /*9200*/  LDS.128 R44, [R45+0x1e400] ;  /* 0x01e400002d2c7984 */ /* 0x000e280000000c00 */
[----:B------:R-:W2:Y:S01]  /*9210*/  LDS.128 R48, [R48+0x1e400] ;  /* 0x01e4000030307984 */ /* 0x000ea20000000c00 */
[----:B------:R-:W-:Y:S05]  /*9220*/  @P3 BRA `(.L_x_695) ;  /* 0x0000000400703947 */ /* 0x000fea0003800000 */
[----:B------:R-:W-:Y:S01]  /*9230*/  SHF.R.U32.HI R58, RZ, 0x10, R61 ;  /* 0x00000010ff3a7819 */ /* 0x000fe2000001163d */
[----:B--2---:R-:W-:Y:S01]  /*9240*/  IMAD.U32 R94, R49, 0x10000, RZ ;  /* 0x00010000315e7824 */ /* 0x004fe200078e00ff */
[----:B------:R-:W-:Y:S01]  /*9250*/  SHF.R.U32.HI R92, RZ, 0x10, R65 ;  /* 0x00000010ff5c7819 */ /* 0x000fe20000011641 */
[----:B------:R-:W-:Y:S01]  /*9260*/  IMAD.U32 R98, R51, 0x10000, RZ ;  /* 0x0001000033627824 */ /* 0x000fe200078e00ff */
[C---:B------:R-:W-:Y:S02]  /*9270*/  PRMT R58, R187.reuse, 0x5432, R58 ;  /* 0x00005432bb3a7816 */ /* 0x040fe4000000003a */
[----:B------:R-:W-:Y:S01]  /*9280*/  PRMT R187, R187, 0x5410, R92 ;  /* 0x00005410bbbb7816 */ /* 0x000fe2000000005c */
[----:B0-----:R-:W-:Y:S01]  /*9290*/  IMAD.U32 R92, R45, 0x10000, RZ ;  /* 0x000100002d5c7824 */ /* 0x001fe200078e00ff */
[----:B------:R-:W-:Y:S01]  /*92a0*/  LOP3.LUT R49, R49, 0xffff0000, RZ, 0xc0, !PT ;  /* 0xffff000031317812 */ /* 0x000fe200078ec0ff */
[C---:B------:R-:W-:Y:S01]  /*92b0*/  IMAD.U32 R93, R58.reuse, 0x10000, RZ ;  /* 0x000100003a5d7824 */ /* 0x040fe200078e00ff */
[----:B------:R-:W-:Y:S01]  /*92c0*/  LOP3.LUT R58, R58, 0xffff0000, RZ, 0xc0, !PT ;  /* 0xffff00003a3a7812 */ /* 0x000fe200078ec0ff */
[----:B------:R-:W-:Y:S01]  /*92d0*/  IMAD.U32 R59, R187, 0x10000, RZ ;  /* 0x00010000bb3b7824 */ /* 0x000fe200078e00ff */
[----:B------:R-:W-:-:S02]  /*92e0*/  LOP3.LUT R45, R45, 0xffff0000, RZ, 0xc0, !PT ;  /* 0xffff00002d2d7812 */ /* 0x000fc400078ec0ff */
[----:B------:R-:W-:Y:S01]  /*92f0*/  SHF.R.U64 R60, R60, 0x10, R61 ;  /* 0x000000103c3c7819 */ /* 0x000fe2000000123d */
[C---:B------:R-:W-:Y:S01]  /*9300*/  FMUL.FTZ R95, R94.reuse, R59 ;  /* 0x0000003b5e5f7220 */ /* 0x040fe20000410000 */
[-C--:B------:R-:W-:Y:S01]  /*9310*/  FMUL.FTZ R94, R94, R93.reuse ;  /* 0x0000005d5e5e7220 */ /* 0x080fe20000410000 */
[----:B------:R-:W-:Y:S02]  /*9320*/  LOP3.LUT R61, R51, 0xffff0000, RZ, 0xc0, !PT ;  /* 0xffff0000333d7812 */ /* 0x000fe400078ec0ff */
[C---:B------:R-:W-:Y:S01]  /*9330*/  FFMA.FTZ R93, R92.reuse, R93, -R95 ;  /* 0x0000005d5c5d7223 */ /* 0x040fe2000001085f */
[----:B------:R-:W-:Y:S01]  /*9340*/  FFMA.FTZ R92, R92, R59, R94 ;  /* 0x0000003b5c5c7223 */ /* 0x000fe2000001005e */
[----:B------:R-:W-:Y:S02]  /*9350*/  LOP3.LUT R59, R187, 0xffff0000, RZ, 0xc0, !PT ;  /* 0xffff0000bb3b7812 */ /* 0x000fe400078ec0ff */
[----:B------:R-:W-:Y:S02]  /*9360*/  SHF.R.U64 R64, R64, 0x10, R65 ;  /* 0x0000001040407819 */ /* 0x000fe40000001241 */
[----:B------:R-:W-:Y:S01]  /*9370*/  PRMT R60, R184, 0x5432, R60 ;  /* 0x00005432b83c7816 */ /* 0x000fe2000000003c */
[C---:B------:R-:W-:Y:S01]  /*9380*/  FMUL.FTZ R94, R49.reuse, R59 ;  /* 0x0000003b315e7220 */ /* 0x040fe20000410000 */
[----:B------:R-:W-:Y:S01]  /*9390*/  FMUL.FTZ R49, R49, R58 ;  /* 0x0000003a31317220 */ /* 0x000fe20000410000 */
[----:B------:R-:W-:-:S02]  /*93a0*/  PRMT R64, R185, 0x5432, R64 ;  /* 0x00005432b9407816 */ /* 0x000fc40000000040 */
[C---:B------:R-:W-:Y:S01]  /*93b0*/  FFMA.FTZ R58, R45.reuse, R58, -R94 ;  /* 0x0000003a2d3a7223 */ /* 0x040fe2000001085e */
[----:B------:R-:W-:Y:S01]  /*93c0*/  FFMA.FTZ R45, R45, R59, R49 ;  /* 0x0000003b2d2d7223 */ /* 0x000fe20000010031 */
[----:B------:R-:W-:Y:S01]  /*93d0*/  SHF.R.U32.HI R49, RZ, 0x10, R67 ;  /* 0x00000010ff317819 */ /* 0x000fe20000011643 */
[C---:B------:R-:W-:Y:S01]  /*93e0*/  IMAD.U32 R94, R47.reuse, 0x10000, RZ ;  /* 0x000100002f5e7824 */ /* 0x040fe200078e00ff */
[----:B------:R-:W-:Y:S02]  /*93f0*/  SHF.R.U32.HI R59, RZ, 0x10, R63 ;  /* 0x00000010ff3b7819 */ /* 0x000fe4000001163f */
[C---:B------:R-:W-:Y:S02]  /*9400*/  PRMT R49, R186.reuse, 0x5410, R49 ;  /* 0x00005410ba317816 */ /* 0x040fe40000000031 */
[----:B------:R-:W-:Y:S02]  /*9410*/  PRMT R59, R186, 0x5432, R59 ;  /* 0x00005432ba3b7816 */ /* 0x000fe4000000003b */
[----:B------:R-:W-:Y:S01]  /*9420*/  LOP3.LUT R47, R47, 0xffff0000, RZ, 0xc0, !PT ;  /* 0xffff00002f2f7812 */ /* 0x000fe200078ec0ff */
[C---:B------:R-:W-:Y:S01]  /*9430*/  IMAD.U32 R95, R49.reuse, 0x10000, RZ ;  /* 0x00010000315f7824 */ /* 0x040fe200078e00ff */
[----:B------:R-:W-:Y:S01]  /*9440*/  LOP3.LUT R49, R49, 0xffff0000, RZ, 0xc0, !PT ;  /* 0xffff000031317812 */ /* 0x000fe200078ec0ff */
[C---:B------:R-:W-:Y:S01]  /*9450*/  IMAD.U32 R96, R59.reuse, 0x10000, RZ ;  /* 0x000100003b607824 */ /* 0x040fe200078e00ff */
[----:B------:R-:W-:Y:S01]  /*9460*/  LOP3.LUT R59, R59, 0xffff0000, RZ, 0xc0, !PT ;  /* 0xffff00003b3b7812 */ /* 0x000fe200078ec0ff */
[----:B------:R-:W-:Y:S01]  /*9470*/  FMUL.FTZ R97, R98, R95 ;  /* 0x0000005f62617220 */ /* 0x000fe20000410000 */
[----:B------:R-:W-:Y:S01]  /*9480*/  SHF.R.U64 R63, R62, 0x10, R63 ;  /* 0x000000103e3f7819 */ /* 0x000fe2000000123f */
[C---:B------:R-:W-:Y:S01]  /*9490*/  FMUL.FTZ R51, R61.reuse, R49 ;  /* 0x000000313d337220 */ /* 0x040fe20000410000 */
[-C--:B------:R-:W-:Y:S01]  /*94a0*/  FMUL.FTZ R98, R98, R96.reuse ;  /* 0x0000006062627220 */ /* 0x080fe20000410000 */
[-C--:B------:R-:W-:Y:S01]  /*94b0*/  FMUL.FTZ R61, R61, R59.reuse ;  /* 0x0000003b3d3d7220 */ /* 0x080fe20000410000 */
[C---:B------:R-:W-:Y:S01]  /*94c0*/  FFMA.FTZ R97, R94.reuse, R96, -R97 ;  /* 0x000000605e617223 */ /* 0x040fe20000010861 */
[C---:B------:R-:W-:Y:S01]  /*94d0*/  FFMA.FTZ R51, R47.reuse, R59, -R51 ;  /* 0x0000003b2f337223 */ /* 0x040fe20000010833 */
[----:B------:R-:W-:Y:S01]  /*94e0*/  FFMA.FTZ R98, R94, R95, R98 ;  /* 0x0000005f5e627223 */ /* 0x000fe20000010062 */
[----:B------:R-:W-:Y:S01]  /*94f0*/  FFMA.FTZ R61, R47, R49, R61 ;  /* 0x000000312f3d7223 */ /* 0x000fe2000001003d */
[----:B------:R-:W-:Y:S01]  /*9500*/  IMAD.U32 R94, R48, 0x10000, RZ ;  /* 0x00010000305e7824 */ /* 0x000fe200078e00ff */
[----:B------:R-:W-:Y:S01]  /*9510*/  SHF.R.U64 R66, R66, 0x10, R67 ;  /* 0x0000001042427819 */ /* 0x000fe20000001243 */
[----:B------:R-:W-:Y:S01]  /*9520*/  IMAD.U32 R49, R64, 0x10000, RZ ;  /* 0x0001000040317824 */ /* 0x000fe200078e00ff */
[----:B------:R-:W-:Y:S01]  /*9530*/  LOP3.LUT R48, R48, 0xffff0000, RZ, 0xc0, !PT ;  /* 0xffff000030307812 */ /* 0x000fe200078ec0ff */
[C---:B------:R-:W-:Y:S01]  /*9540*/  IMAD.U32 R59, R60.reuse, 0x10000, RZ ;  /* 0x000100003c3b7824 */ /* 0x040fe200078e00ff */
[----:B------:R-:W-:Y:S01]  /*9550*/  LOP3.LUT R67, R60, 0xffff0000, RZ, 0xc0, !PT ;  /* 0xffff00003c437812 */ /* 0x000fe200078ec0ff */
[----:B------:R-:W-:Y:S01]  /*9560*/  FMUL.FTZ R65, R94, R49 ;  /* 0x000000315e417220 */ /* 0x000fe20000410000 */
[----:B------:R-:W-:-:S02]  /*9570*/  IMAD.U32 R47, R44, 0x10000, RZ ;  /* 0x000100002c2f7824 */ /* 0x000fc400078e00ff */
[----:B------:R-:W-:Y:S01]  /*9580*/  FMUL.FTZ R94, R94, R59 ;  /* 0x0000003b5e5e7220 */ /* 0x000fe20000410000 */
[----:B------:R-:W-:Y:S01]  /*9590*/  PRMT R184, R184, 0x5410, R63 ;  /* 0x00005410b8b87816 */ /* 0x000fe2000000003f */
[----:B------:R-:W-:Y:S01]  /*95a0*/  FMUL.FTZ R99, R48, R67 ;  /* 0x0000004330637220 */ /* 0x000fe20000410000 */
[----:B------:R-:W-:Y:S01]  /*95b0*/  PRMT R185, R185, 0x5410, R66 ;  /* 0x00005410b9b97816 */ /* 0x000fe20000000042 */
[C---:B------:R-:W-:Y:S01]  /*95c0*/  FFMA.FTZ R94, R47.reuse, R49, R94 ;  /* 0x000000312f5e7223 */ /* 0x040fe2000001005e */
[----:B------:R-:W-:Y:S01]  /*95d0*/  LOP3.LUT R49, R64, 0xffff0000, RZ, 0xc0, !PT ;  /* 0xffff000040317812 */ /* 0x000fe200078ec0ff */
[----:B------:R-:W-:Y:S01]  /*95e0*/  FFMA.FTZ R65, R47, R59, -R65 ;  /* 0x0000003b2f417223 */ /* 0x000fe20000010841 */
[----:B------:R-:W-:Y:S01]  /*95f0*/  LOP3.LUT R44, R44, 0xffff0000, RZ, 0xc0, !PT ;  /* 0xffff00002c2c7812 */ /* 0x000fe200078ec0ff */
[C---:B------:R-:W-:Y:S01]  /*9600*/  IMAD.U32 R47, R46.reuse, 0x10000, RZ ;  /* 0x000100002e2f7824 */ /* 0x040fe200078e00ff */
[----:B------:R-:W-:Y:S01]  /*9610*/  LOP3.LUT R59, R46, 0xffff0000, RZ, 0xc0, !PT ;  /* 0xffff00002e3b7812 */ /* 0x000fe200078ec0ff */
[----:B------:R-:W-:-:S02]  /*9620*/  IMAD.U32 R46, R50, 0x10000, RZ ;  /* 0x00010000322e7824 */ /* 0x000fc400078e00ff */
[----:B------:R-:W-:Y:S01]  /*9630*/  FMUL.FTZ R95, R48, R49 ;  /* 0x00000031305f7220 */ /* 0x000fe20000410000 */
[----:B------:R-:W-:Y:S01]  /*9640*/  IMAD.U32 R63, R184, 0x10000, RZ ;  /* 0x00010000b83f7824 */ /* 0x000fe200078e00ff */
[----:B------:R-:W-:Y:S01]  /*9650*/  LOP3.LUT R50, R50, 0xffff0000, RZ, 0xc0, !PT ;  /* 0xffff000032327812 */ /* 0x000fe200078ec0ff */
[C---:B------:R-:W-:Y:S01]  /*9660*/  IMAD.U32 R62, R185.reuse, 0x10000, RZ ;  /* 0x00010000b93e7824 */ /* 0x040fe200078e00ff */
[----:B------:R-:W-:Y:S01]  /*9670*/  LOP3.LUT R184, R184, 0xffff0000, RZ, 0xc0, !PT ;  /* 0xffff0000b8b87812 */ /* 0x000fe200078ec0ff */
[C---:B------:R-:W-:Y:S01]  /*9680*/  FFMA.FTZ R48, R44.reuse, R67, -R95 ;  /* 0x000000432c307223 */ /* 0x040fe2000001085f */
[----:B------:R-:W-:Y:S01]  /*9690*/  LOP3.LUT R60, R185, 0xffff0000, RZ, 0xc0, !PT ;  /* 0xffff0000b93c7812 */ /* 0x000fe200078ec0ff */
[----:B------:R-:W-:Y:S01]  /*96a0*/  FFMA.FTZ R49, R44, R49, R99 ;  /* 0x000000312c317223 */ /* 0x000fe20000010063 */
[C---:B------:R-:W-:Y:S01]  /*96b0*/  FMUL.FTZ R44, R46.reuse, R62 ;  /* 0x0000003e2e2c7220 */ /* 0x040fe20000410000 */
[-C--:B------:R-:W-:Y:S01]  /*96c0*/  FMUL.FTZ R67, R46, R63.reuse ;  /* 0x0000003f2e437220 */ /* 0x080fe20000410000 */
[C---:B------:R-:W-:Y:S01]  /*96d0*/  FMUL.FTZ R95, R50.reuse, R184 ;  /* 0x000000b8325f7220 */ /* 0x040fe20000410000 */
[----:B------:R-:W-:Y:S01]  /*96e0*/  FMUL.FTZ R46, R50, R60 ;  /* 0x0000003c322e7220 */ /* 0x000fe20000410000 */
[C---:B------:R-:W-:Y:S01]  /*96f0*/  FFMA.FTZ R63, R47.reuse, R63, -R44 ;  /* 0x0000003f2f3f7223 */ /* 0x040fe2000001082c */
[----:B------:R-:W-:Y:S01]  /*9700*/  FFMA.FTZ R47, R47, R62, R67 ;  /* 0x0000003e2f2f7223 */ /* 0x000fe20000010043 */
[----:B------:R-:W-:Y:S01]  /*9710*/  FFMA.FTZ R60, R59, R60, R95 ;  /* 0x0000003c3b3c7223 */ /* 0x000fe2000001005f */
[----:B------:R-:W-:Y:S01]  /*9720*/  F2FP.BF16.F32.PACK_AB R51, R51, R97 ;  /* 0x000000613333723e */ /* 0x000fe200000010ff */
[----:B------:R-:W-:Y:S01]  /*9730*/  FFMA.FTZ R46, R59, R184, -R46 ;  /* 0x000000b83b2e7223 */ /* 0x000fe2000001082e */
[----:B------:R-:W-:-:S02]  /*9740*/  F2FP.BF16.F32.PACK_AB R58, R58, R93 ;  /* 0x0000005d3a3a723e */ /* 0x000fc400000010ff */
[----:B------:R-:W-:Y:S02]  /*9750*/  F2FP.BF16.F32.PACK_AB R92, R45, R92 ;  /* 0x0000005c2d5c723e */ /* 0x000fe400000010ff */
[----:B------:R-:W-:Y:S01]  /*9760*/  F2FP.BF16.F32.PACK_AB R61, R61, R98 ;  /* 0x000000623d3d723e */ /* 0x000fe200000010ff */
[----:B------:R-:W-:Y:S01]  /*9770*/  IMAD.MOV.U32 R45, RZ, RZ, R58 ;  /* 0x000000ffff2d7224 */ /* 0x000fe200078e003a */
[----:B------:R-:W-:Y:S02]  /*9780*/  F2FP.BF16.F32.PACK_AB R44, R48, R65 ;  /* 0x00000041302c723e */ /* 0x000fe400000010ff */
[----:B------:R-:W-:Y:S01]  /*9790*/  F2FP.BF16.F32.PACK_AB R50, R60, R47 ;  /* 0x0000002f3c32723e */ /* 0x000fe200000010ff */
[----:B------:R-:W-:Y:S01]  /*97a0*/  IMAD.MOV.U32 R47, RZ, RZ, R51 ;  /* 0x000000ffff2f7224 */ /* 0x000fe200078e0033 */
[----:B------:R-:W-:Y:S01]  /*97b0*/  F2FP.BF16.F32.PACK_AB R48, R49, R94 ;  /* 0x0000005e3130723e */ /* 0x000fe200000010ff */
[----:B------:R-:W-:Y:S01]  /*97c0*/  IMAD.MOV.U32 R49, RZ, RZ, R92 ;  /* 0x000000ffff317224 */ /* 0x000fe200078e005c */
[----:B------:R-:W-:Y:S01]  /*97d0*/  F2FP.BF16.F32.PACK_AB R46, R46, R63 ;  /* 0x0000003f2e2e723e */ /* 0x000fe200000010ff */
[----:B------:R-:W-:-:S07]  /*97e0*/  IMAD.MOV.U32 R51, RZ, RZ, R61 ;  /* 0x000000ffff337224 */ /* 0x000fce00078e003d */
.L_x_695:
[----:B------:R-:W-:Y:S05]  /*97f0*/  BSYNC B2 ;  /* 0x0000000000027941 */ /* 0x000fea0003800000 */
.L_x_694:
        /* <DEDUP_REMOVED lines=12> */
.L_x_693:
[----:B------:R-:W-:Y:S05]  /*98c0*/  BSYNC B1 ;  /* 0x0000000000017941 */ /* 0x000fea0003800000 */
.L_x_692:
        /* <DEDUP_REMOVED lines=40> */
[--C-:B------:R-:W-:Y:S01]  /*9b50*/  SHF.R.U64 R58, R80, 0x10, R81.reuse ;  /* 0x00000010503a7819 */ /* 0x100fe20000001251 */
[----:B0-----:R-:W-:Y:S01]  /*9b60*/  IMAD.U32 R60, R45, 0x10000, RZ ;  /* 0x000100002d3c7824 */ /* 0x001fe200078e00ff */
[----:B------:R-:W-:Y:S01]  /*9b70*/  SHF.R.U32.HI R80, RZ, 0x10, R81 ;  /* 0x00000010ff507819 */ /* 0x000fe20000011651 */
[----:B------:R-:W-:Y:S01]  /*9b80*/  IMAD.U32 R66, R47, 0x10000, RZ ;  /* 0x000100002f427824 */ /* 0x000fe200078e00ff */
[--C-:B------:R-:W-:Y:S01]  /*9b90*/  SHF.R.U64 R56, R76, 0x10, R77.reuse ;  /* 0x000000104c387819 */ /* 0x100fe2000000124d */
[----:B--2---:R-:W-:Y:S01]  /*9ba0*/  IMAD.U32 R76, R49, 0x10000, RZ ;  /* 0x00010000314c7824 */ /* 0x004fe200078e00ff */
[----:B------:R-:W-:Y:S01]  /*9bb0*/  SHF.R.U32.HI R77, RZ, 0x10, R77 ;  /* 0x00000010ff4d7819 */ /* 0x000fe2000001164d */
[----:B------:R-:W-:Y:S01]  /*9bc0*/  IMAD.U32 R65, R46, 0x10000, RZ ;  /* 0x000100002e417824 */ /* 0x000fe200078e00ff */
[----:B------:R-:W-:Y:S02]  /*9bd0*/  PRMT R80, R183, 0x5432, R80 ;  /* 0x00005432b7507816 */ /* 0x000fe40000000050 */
[----:B------:R-:W-:-:S02]  /*9be0*/  SHF.R.U64 R61, R78, 0x10, R79 ;  /* 0x000000104e3d7819 */ /* 0x000fc4000000124f */
[----:B------:R-:W-:Y:S01]  /*9bf0*/  PRMT R77, R176, 0x5432, R77 ;  /* 0x00005432b04d7816 */ /* 0x000fe2000000004d */
[----:B------:R-:W-:Y:S01]  /*9c00*/  IMAD.U32 R81, R80, 0x10000, RZ ;  /* 0x0001000050517824 */ /* 0x000fe200078e00ff */
[--C-:B------:R-:W-:Y:S02]  /*9c10*/  SHF.R.U64 R63, R82, 0x10, R83.reuse ;  /* 0x00000010523f7819 */ /* 0x100fe40000001253 */
[----:B------:R-:W-:Y:S01]  /*9c20*/  SHF.R.U32.HI R83, RZ, 0x10, R83 ;  /* 0x00000010ff537819 */ /* 0x000fe20000011653 */
[----:B------:R-:W-:Y:S01]  /*9c30*/  FMUL.FTZ R93, R76, R81 ;  /* 0x000000514c5d7220 */ /* 0x000fe20000410000 */
[----:B------:R-:W-:Y:S01]  /*9c40*/  PRMT R176, R176, 0x5410, R61 ;  /* 0x00005410b0b07816 */ /* 0x000fe2000000003d */
[----:B------:R-:W-:Y:S01]  /*9c50*/  IMAD.U32 R61, R77, 0x10000, RZ ;  /* 0x000100004d3d7824 */ /* 0x000fe200078e00ff */
[----:B------:R-:W-:Y:S01]  /*9c60*/  SHF.R.U32.HI R78, RZ, 0x10, R79 ;  /* 0x00000010ff4e7819 */ /* 0x000fe2000001164f */
[----:B------:R-:W-:Y:S01]  /*9c70*/  IMAD.U32 R79, R51, 0x10000, RZ ;  /* 0x00010000334f7824 */ /* 0x000fe200078e00ff */
[----:B------:R-:W-:Y:S01]  /*9c80*/  PRMT R63, R182, 0x5410, R63 ;  /* 0x00005410b63f7816 */ /* 0x000fe2000000003f */
[----:B------:R-:W-:Y:S01]  /*9c90*/  FMUL.FTZ R95, R76, R61 ;  /* 0x0000003d4c5f7220 */ /* 0x000fe20000410000 */
[----:B------:R-:W-:-:S02]  /*9ca0*/  PRMT R182, R182, 0x5432, R83 ;  /* 0x00005432b6b67816 */ /* 0x000fc40000000053 */
[----:B------:R-:W-:Y:S01]  /*9cb0*/  PRMT R183, R183, 0x5410, R58 ;  /* 0x00005410b7b77816 */ /* 0x000fe2000000003a */
[C---:B------:R-:W-:Y:S01]  /*9cc0*/  FFMA.FTZ R58, R60.reuse, R61, -R93 ;  /* 0x0000003d3c3a7223 */ /* 0x040fe2000001085d */
[----:B------:R-:W-:Y:S01]  /*9cd0*/  LOP3.LUT R64, R49, 0xffff0000, RZ, 0xc0, !PT ;  /* 0xffff000031407812 */ /* 0x000fe200078ec0ff */
[----:B------:R-:W-:Y:S01]  /*9ce0*/  FFMA.FTZ R60, R60, R81, R95 ;  /* 0x000000513c3c7223 */ /* 0x000fe2000001005f */
[----:B------:R-:W-:Y:S01]  /*9cf0*/  PRMT R78, R175, 0x5432, R78 ;  /* 0x00005432af4e7816 */ /* 0x000fe2000000004e */
[----:B------:R-:W-:Y:S01]  /*9d00*/  IMAD.U32 R49, R48, 0x10000, RZ ;  /* 0x0001000030317824 */ /* 0x000fe200078e00ff */
[----:B------:R-:W-:Y:S01]  /*9d10*/  LOP3.LUT R83, R80, 0xffff0000, RZ, 0xc0, !PT ;  /* 0xffff000050537812 */ /* 0x000fe200078ec0ff */
[----:B------:R-:W-:Y:S01]  /*9d20*/  IMAD.U32 R80, R182, 0x10000, RZ ;  /* 0x00010000b6507824 */ /* 0x000fe200078e00ff */
[----:B------:R-:W-:Y:S01]  /*9d30*/  LOP3.LUT R61, R77, 0xffff0000, RZ, 0xc0, !PT ;  /* 0xffff00004d3d7812 */ /* 0x000fe200078ec0ff */
[----:B------:R-:W-:Y:S01]  /*9d40*/  IMAD.U32 R76, R78, 0x10000, RZ ;  /* 0x000100004e4c7824 */ /* 0x000fe200078e00ff */
[----:B------:R-:W-:Y:S01]  /*9d50*/  LOP3.LUT R62, R45, 0xffff0000, RZ, 0xc0, !PT ;  /* 0xffff00002d3e7812 */ /* 0x000fe200078ec0ff */
[C---:B------:R-:W-:Y:S01]  /*9d60*/  FMUL.FTZ R77, R64.reuse, R83 ;  /* 0x00000053404d7220 */ /* 0x040fe20000410000 */
[----:B------:R-:W-:Y:S01]  /*9d70*/  PRMT R56, R175, 0x5410, R56 ;  /* 0x00005410af387816 */ /* 0x000fe20000000038 */
[-C--:B------:R-:W-:Y:S01]  /*9d80*/  FMUL.FTZ R81, R64, R61.reuse ;  /* 0x0000003d40517220 */ /* 0x080fe20000410000 */
[C---:B------:R-:W-:Y:S01]  /*9d90*/  FMUL.FTZ R93, R79.reuse, R80 ;  /* 0x000000504f5d7220 */ /* 0x040fe20000410000 */
[C---:B------:R-:W-:Y:S01]  /*9da0*/  FFMA.FTZ R61, R62.reuse, R61, -R77 ;  /* 0x0000003d3e3d7223 */ /* 0x040fe2000001084d */
[-C--:B------:R-:W-:Y:S01]  /*9db0*/  FMUL.FTZ R79, R79, R76.reuse ;  /* 0x0000004c4f4f7220 */ /* 0x080fe20000410000 */
[----:B------:R-:W-:Y:S01]  /*9dc0*/  FFMA.FTZ R77, R62, R83, R81 ;  /* 0x000000533e4d7223 */ /* 0x000fe20000010051 */
[----:B------:R-:W-:Y:S01]  /*9dd0*/  FFMA.FTZ R62, R66, R76, -R93 ;  /* 0x0000004c423e7223 */ /* 0x000fe2000001085d */
[----:B------:R-:W-:-:S02]  /*9de0*/  IMAD.U32 R64, R56, 0x10000, RZ ;  /* 0x0001000038407824 */ /* 0x000fc400078e00ff */
[----:B------:R-:W-:Y:S01]  /*9df0*/  FFMA.FTZ R66, R66, R80, R79 ;  /* 0x0000005042427223 */ /* 0x000fe2000001004f */
[C---:B------:R-:W-:Y:S01]  /*9e00*/  IMAD.U32 R76, R183.reuse, 0x10000, RZ ;  /* 0x00010000b74c7824 */ /* 0x040fe200078e00ff */
[----:B------:R-:W-:Y:S01]  /*9e10*/  LOP3.LUT R48, R48, 0xffff0000, RZ, 0xc0, !PT ;  /* 0xffff000030307812 */ /* 0x000fe200078ec0ff */
[----:B------:R-:W-:Y:S01]  /*9e20*/  IMAD.U32 R45, R44, 0x10000, RZ ;  /* 0x000100002c2d7824 */ /* 0x000fe200078e00ff */
[----:B------:R-:W-:Y:S01]  /*9e30*/  LOP3.LUT R183, R183, 0xffff0000, RZ, 0xc0, !PT ;  /* 0xffff0000b7b77812 */ /* 0x000fe200078ec0ff */
[C---:B------:R-:W-:Y:S01]  /*9e40*/  FMUL.FTZ R81, R49.reuse, R64 ;  /* 0x0000004031517220 */ /* 0x040fe20000410000 */
[----:B------:R-:W-:Y:S01]  /*9e50*/  LOP3.LUT R79, R56, 0xffff0000, RZ, 0xc0, !PT ;  /* 0xffff0000384f7812 */ /* 0x000fe200078ec0ff */
[----:B------:R-:W-:Y:S01]  /*9e60*/  FMUL.FTZ R56, R49, R76 ;  /* 0x0000004c31387220 */ /* 0x000fe20000410000 */
[----:B------:R-:W-:Y:S01]  /*9e70*/  LOP3.LUT R51, R51, 0xffff0000, RZ, 0xc0, !PT ;  /* 0xffff000033337812 */ /* 0x000fe200078ec0ff */
[----:B------:R-:W-:Y:S01]  /*9e80*/  FMUL.FTZ R83, R48, R183 ;  /* 0x000000b730537220 */ /* 0x000fe20000410000 */
[----:B------:R-:W-:Y:S01]  /*9e90*/  LOP3.LUT R182, R182, 0xffff0000, RZ, 0xc0, !PT ;  /* 0xffff0000b6b67812 */ /* 0x000fe200078ec0ff */
[-C--:B------:R-:W-:Y:S01]  /*9ea0*/  FMUL.FTZ R93, R48, R79.reuse ;  /* 0x0000004f305d7220 */ /* 0x080fe20000410000 */
[----:B------:R-:W-:Y:S01]  /*9eb0*/  LOP3.LUT R78, R78, 0xffff0000, RZ, 0xc0, !PT ;  /* 0xffff00004e4e7812 */ /* 0x000fe200078ec0ff */
[C---:B------:R-:W-:Y:S01]  /*9ec0*/  FFMA.FTZ R49, R45.reuse, R64, -R56 ;  /* 0x000000402d317223 */ /* 0x040fe20000010838 */
[----:B------:R-:W-:Y:S01]  /*9ed0*/  LOP3.LUT R44, R44, 0xffff0000, RZ, 0xc0, !PT ;  /* 0xffff00002c2c7812 */ /* 0x000fe200078ec0ff */
[----:B------:R-:W-:Y:S01]  /*9ee0*/  FFMA.FTZ R81, R45, R76, R81 ;  /* 0x0000004c2d517223 */ /* 0x000fe20000010051 */
[----:B------:R-:W-:Y:S01]  /*9ef0*/  LOP3.LUT R67, R46, 0xffff0000, RZ, 0xc0, !PT ;  /* 0xffff00002e437812 */ /* 0x000fe200078ec0ff */
[C---:B------:R-:W-:Y:S01]  /*9f00*/  IMAD.U32 R46, R50.reuse, 0x10000, RZ ;  /* 0x00010000322e7824 */ /* 0x040fe200078e00ff */
[----:B------:R-:W-:Y:S01]  /*9f10*/  LOP3.LUT R47, R47, 0xffff0000, RZ, 0xc0, !PT ;  /* 0xffff00002f2f7812 */ /* 0x000fe200078ec0ff */
[----:B------:R-:W-:Y:S01]  /*9f20*/  IMAD.U32 R48, R63, 0x10000, RZ ;  /* 0x000100003f307824 */ /* 0x000fe200078e00ff */
[----:B------:R-:W-:Y:S01]  /*9f30*/  LOP3.LUT R50, R50, 0xffff0000, RZ, 0xc0, !PT ;  /* 0xffff000032327812 */ /* 0x000fe200078ec0ff */
[----:B------:R-:W-:Y:S01]  /*9f40*/  FMUL.FTZ R80, R51, R182 ;  /* 0x000000b633507220 */ /* 0x000fe20000410000 */
[C---:B------:R-:W-:Y:S01]  /*9f50*/  IMAD.U32 R45, R176.reuse, 0x10000, RZ ;  /* 0x00010000b02d7824 */ /* 0x040fe200078e00ff */
[----:B------:R-:W-:Y:S01]  /*9f60*/  LOP3.LUT R63, R63, 0xffff0000, RZ, 0xc0, !PT ;  /* 0xffff00003f3f7812 */ /* 0x000fe200078ec0ff */
[-C--:B------:R-:W-:Y:S01]  /*9f70*/  FMUL.FTZ R82, R51, R78.reuse ;  /* 0x0000004e33527220 */ /* 0x080fe20000410000 */
[----:B------:R-:W-:Y:S01]  /*9f80*/  LOP3.LUT R176, R176, 0xffff0000, RZ, 0xc0, !PT ;  /* 0xffff0000b0b07812 */ /* 0x000fe200078ec0ff */
[----:B------:R-:W-:Y:S01]  /*9f90*/  FFMA.FTZ R56, R44, R79, -R83 ;  /* 0x0000004f2c387223 */ /* 0x000fe20000010853 */
[C---:B------:R-:W-:Y:S01]  /*9fa0*/  FFMA.FTZ R51, R47.reuse, R78, -R80 ;  /* 0x0000004e2f337223 */ /* 0x040fe20000010850 */
[C---:B------:R-:W-:Y:S01]  /*9fb0*/  FMUL.FTZ R64, R46.reuse, R48 ;  /* 0x000000302e407220 */ /* 0x040fe20000410000 */
[----:B------:R-:W-:Y:S01]  /*9fc0*/  FMUL.FTZ R79, R46, R45 ;  /* 0x0000002d2e4f7220 */ /* 0x000fe20000410000 */
[----:B------:R-:W-:Y:S01]  /*9fd0*/  FFMA.FTZ R47, R47, R182, R82 ;  /* 0x000000b62f2f7223 */ /* 0x000fe20000010052 */
[C---:B------:R-:W-:Y:S01]  /*9fe0*/  FMUL.FTZ R46, R50.reuse, R63 ;  /* 0x0000003f322e7220 */ /* 0x040fe20000410000 */
[-C--:B------:R-:W-:Y:S01]  /*9ff0*/  FMUL.FTZ R50, R50, R176.reuse ;  /* 0x000000b032327220 */ /* 0x080fe20000410000 */
[----:B------:R-:W-:Y:S01]  /*a000*/  FFMA.FTZ R44, R44, R183, R93 ;  /* 0x000000b72c2c7223 */ /* 0x000fe2000001005d */
[----:B------:R-:W-:Y:S01]  /*a010*/  FFMA.FTZ R64, R65, R45, -R64 ;  /* 0x0000002d41407223 */ /* 0x000fe20000010840 */
[----:B------:R-:W-:Y:S01]  /*a020*/  FFMA.FTZ R45, R67, R176, -R46 ;  /* 0x000000b0432d7223 */ /* 0x000fe2000001082e */
[----:B------:R-:W-:Y:S01]  /*a030*/  F2FP.BF16.F32.PACK_AB R51, R51, R62 ;  /* 0x0000003e3333723e */ /* 0x000fe200000010ff */
[----:B------:R-:W-:Y:S01]  /*a040*/  FFMA.FTZ R79, R65, R48, R79 ;  /* 0x00000030414f7223 */ /* 0x000fe2000001004f */
[----:B------:R-:W-:Y:S01]  /*a050*/  F2FP.BF16.F32.PACK_AB R49, R56, R49 ;  /* 0x000000313831723e */ /* 0x000fe200000010ff */
[----:B------:R-:W-:Y:S01]  /*a060*/  FFMA.FTZ R50, R67, R63, R50 ;  /* 0x0000003f43327223 */ /* 0x000fe20000010032 */
[----:B------:R-:W-:-:S02]  /*a070*/  F2FP.BF16.F32.PACK_AB R58, R61, R58 ;  /* 0x0000003a3d3a723e */ /* 0x000fc400000010ff */
[----:B------:R-:W-:Y:S02]  /*a080*/  F2FP.BF16.F32.PACK_AB R60, R77, R60 ;  /* 0x0000003c4d3c723e */ /* 0x000fe400000010ff */
[----:B------:R-:W-:Y:S01]  /*a090*/  F2FP.BF16.F32.PACK_AB R66, R47, R66 ;  /* 0x000000422f42723e */ /* 0x000fe200000010ff */
[----:B------:R-:W-:Y:S01]  /*a0a0*/  IMAD.MOV.U32 R47, RZ, RZ, R51 ;  /* 0x000000ffff2f7224 */ /* 0x000fe200078e0033 */
[----:B------:R-:W-:Y:S01]  /*a0b0*/  F2FP.BF16.F32.PACK_AB R48, R44, R81 ;  /* 0x000000512c30723e */ /* 0x000fe200000010ff */
[----:B------:R-:W-:Y:S01]  /*a0c0*/  IMAD.MOV.U32 R44, RZ, RZ, R49 ;  /* 0x000000ffff2c7224 */ /* 0x000fe200078e0031 */
[----:B------:R-:W-:Y:S01]  /*a0d0*/  F2FP.BF16.F32.PACK_AB R46, R45, R64 ;  /* 0x000000402d2e723e */ /* 0x000fe200000010ff */
[----:B------:R-:W-:Y:S01]  /*a0e0*/  IMAD.MOV.U32 R45, RZ, RZ, R58 ;  /* 0x000000ffff2d7224 */ /* 0x000fe200078e003a */
[----:B------:R-:W-:Y:S01]  /*a0f0*/  F2FP.BF16.F32.PACK_AB R50, R50, R79 ;  /* 0x0000004f3232723e */ /* 0x000fe200000010ff */
[----:B------:R-:W-:Y:S02]  /*a100*/  IMAD.MOV.U32 R49, RZ, RZ, R60 ;  /* 0x000000ffff317224 */ /* 0x000fe400078e003c */
[----:B------:R-:W-:-:S07]  /*a110*/  IMAD.MOV.U32 R51, RZ, RZ, R66 ;  /* 0x000000ffff337224 */ /* 0x000fce00078e0042 */
.L_x_699:
[----:B------:R-:W-:Y:S05]  /*a120*/  BSYNC B2 ;  /* 0x0000000000027941 */ /* 0x000fea0003800000 */
.L_x_698:
        /* <DEDUP_REMOVED lines=12> */
.L_x_697:
[----:B------:R-:W-:Y:S05]  /*a1f0*/  BSYNC B1 ;  /* 0x0000000000017941 */ /* 0x000fea0003800000 */
.L_x_696:
        /* <DEDUP_REMOVED lines=9> */
[----:B------:R-:W-:-:S03]  /*a290*/  IADD3 R54, P4, P5, R100, R52, R20 ;  /* 0x0000003464367210 */ /* 0x000fc60007d9e014 */
[----:B------:R-:W-:-:S05]  /*a2a0*/  IMAD.SHL.U32 R47, R47, 0x40, RZ ;  /* 0x000000402f2f7824 */ /* 0x000fca00078e00ff */
[----:B------:R-:W-:Y:S02]  /*a2b0*/  LOP3.LUT R47, R47, 0x1c0, RZ, 0xc0, !PT ;  /* 0x000001c02f2f7812 */ /* 0x000fe400078ec0ff */
        /* <DEDUP_REMOVED lines=26> */
[----:B------:R-:W-:Y:S01]  /*a460*/  SHF.R.U32.HI R70, RZ, 0x10, R73 ;  /* 0x00000010ff467819 */ /* 0x000fe20000011649 */
[----:B0-----:R-:W-:Y:S01]  /*a470*/  IMAD.U32 R61, R45, 0x10000, RZ ;  /* 0x000100002d3d7824 */ /* 0x001fe200078e00ff */
[--C-:B------:R-:W-:Y:S01]  /*a480*/  SHF.R.U64 R78, R68, 0x10, R69.reuse ;  /* 0x00000010444e7819 */ /* 0x100fe20000001245 */
[----:B------:R-:W-:Y:S01]  /*a490*/  IMAD.U32 R67, R47, 0x10000, RZ ;  /* 0x000100002f437824 */ /* 0x000fe200078e00ff */
[----:B------:R-:W-:Y:S01]  /*a4a0*/  SHF.R.U32.HI R76, RZ, 0x10, R69 ;  /* 0x00000010ff4c7819 */ /* 0x000fe20000011645 */
[----:B------:R-:W-:Y:S01]  /*a4b0*/  IMAD.U32 R69, R51, 0x10000, RZ ;  /* 0x0001000033457824 */ /* 0x000fe200078e00ff */
[----:B------:R-:W-:Y:S01]  /*a4c0*/  PRMT R70, R173, 0x5432, R70 ;  /* 0x00005432ad467816 */ /* 0x000fe20000000046 */
[----:B------:R-:W-:Y:S01]  /*a4d0*/  IMAD.U32 R58, R48, 0x10000, RZ ;  /* 0x00010000303a7824 */ /* 0x000fe200078e00ff */
[----:B------:R-:W-:Y:S01]  /*a4e0*/  PRMT R65, R171, 0x5410, R78 ;  /* 0x00005410ab417816 */ /* 0x000fe2000000004e */
[----:B------:R-:W-:Y:S01]  /*a4f0*/  IMAD.U32 R56, R44, 0x10000, RZ ;  /* 0x000100002c387824 */ /* 0x000fe200078e00ff */
[----:B------:R-:W-:-:S02]  /*a500*/  SHF.R.U64 R62, R72, 0x10, R73 ;  /* 0x00000010483e7819 */ /* 0x000fc40000001249 */
[----:B------:R-:W-:Y:S02]  /*a510*/  PRMT R171, R171, 0x5432, R76 ;  /* 0x00005432abab7816 */ /* 0x000fe4000000004c */
[----:B------:R-:W-:Y:S01]  /*a520*/  SHF.R.U32.HI R77, RZ, 0x10, R71 ;  /* 0x00000010ff4d7819 */ /* 0x000fe20000011647 */
[----:B------:R-:W-:Y:S01]  /*a530*/  IMAD.U32 R71, R70, 0x10000, RZ ;  /* 0x0001000046477824 */ /* 0x000fe200078e00ff */
[--C-:B------:R-:W-:Y:S02]  /*a540*/  SHF.R.U64 R73, R74, 0x10, R75.reuse ;  /* 0x000000104a497819 */ /* 0x100fe4000000124b */
[----:B------:R-:W-:Y:S01]  /*a550*/  SHF.R.U32.HI R75, RZ, 0x10, R75 ;  /* 0x00000010ff4b7819 */ /* 0x000fe2000001164b */
[----:B------:R-:W-:Y:S01]  /*a560*/  FMUL.FTZ R72, R64, R71 ;  /* 0x0000004740487220 */ /* 0x000fe20000410000 */
[----:B------:R-:W-:Y:S01]  /*a570*/  LOP3.LUT R63, R51, 0xffff0000, RZ, 0xc0, !PT ;  /* 0xffff0000333f7812 */ /* 0x000fe200078ec0ff */
[----:B------:R-:W-:Y:S01]  /*a580*/  IMAD.U32 R51, R171, 0x10000, RZ ;  /* 0x00010000ab337824 */ /* 0x000fe200078e00ff */
[----:B------:R-:W-:-:S02]  /*a590*/  PRMT R173, R173, 0x5410, R62 ;  /* 0x00005410adad7816 */ /* 0x000fc4000000003e */
[----:B------:R-:W-:Y:S01]  /*a5a0*/  LOP3.LUT R68, R49, 0xffff0000, RZ, 0xc0, !PT ;  /* 0xffff000031447812 */ /* 0x000fe200078ec0ff */
[-C--:B------:R-:W-:Y:S01]  /*a5b0*/  FMUL.FTZ R64, R64, R51.reuse ;  /* 0x0000003340407220 */ /* 0x080fe20000410000 */
[----:B------:R-:W-:Y:S01]  /*a5c0*/  PRMT R62, R172, 0x5410, R73 ;  /* 0x00005410ac3e7816 */ /* 0x000fe20000000049 */
[C---:B------:R-:W-:Y:S01]  /*a5d0*/  FFMA.FTZ R51, R61.reuse, R51, -R72 ;  /* 0x000000333d337223 */ /* 0x040fe20000010848 */
[----:B------:R-:W-:Y:S01]  /*a5e0*/  PRMT R49, R170, 0x5410, R79 ;  /* 0x00005410aa317816 */ /* 0x000fe2000000004f */
[----:B------:R-:W-:Y:S01]  /*a5f0*/  FFMA.FTZ R61, R61, R71, R64 ;  /* 0x000000473d3d7223 */ /* 0x000fe20000010040 */
        /* <DEDUP_REMOVED lines=9> */
[-C--:B------:R-:W-:Y:S01]  /*a690*/  FMUL.FTZ R71, R68, R171.reuse ;  /* 0x000000ab44477220 */ /* 0x080fe20000410000 */
[C---:B------:R-:W-:Y:S01]  /*a6a0*/  FMUL.FTZ R68, R69.reuse, R72 ;  /* 0x0000004845447220 */ /* 0x040fe20000410000 */
[-C--:B------:R-:W-:Y:S01]  /*a6b0*/  FMUL.FTZ R69, R69, R70.reuse ;  /* 0x0000004645457220 */ /* 0x080fe20000410000 */
[----:B------:R-:W-:Y:S01]  /*a6c0*/  LOP3.LUT R170, R170, 0xffff0000, RZ, 0xc0, !PT ;  /* 0xffff0000aaaa7812 */ /* 0x000fe200078ec0ff */
[----:B------:R-:W-:Y:S01]  /*a6d0*/  FFMA.FTZ R64, R66, R171, -R75 ;  /* 0x000000ab42407223 */ /* 0x000fe2000001084b */
[C---:B------:R-:W-:Y:S01]  /*a6e0*/  FFMA.FTZ R68, R67.reuse, R70, -R68 ;  /* 0x0000004643447223 */ /* 0x040fe20000010844 */
[----:B------:R-:W-:Y:S01]  /*a6f0*/  FFMA.FTZ R72, R67, R72, R69 ;  /* 0x0000004843487223 */ /* 0x000fe20000010045 */
[----:B------:R-:W-:-:S02]  /*a700*/  IMAD.U32 R69, R173, 0x10000, RZ ;  /* 0x00010000ad457824 */ /* 0x000fc400078e00ff */
[----:B------:R-:W-:Y:S01]  /*a710*/  FFMA.FTZ R66, R66, R73, R71 ;  /* 0x0000004942427223 */ /* 0x000fe20000010047 */
[----:B------:R-:W-:Y:S02]  /*a720*/  IMAD.U32 R67, R65, 0x10000, RZ ;  /* 0x0001000041437824 */ /* 0x000fe400078e00ff */
[C---:B------:R-:W-:Y:S01]  /*a730*/  FMUL.FTZ R71, R63.reuse, R172 ;  /* 0x000000ac3f477220 */ /* 0x040fe20000410000 */
[-C--:B------:R-:W-:Y:S01]  /*a740*/  FMUL.FTZ R75, R63, R170.reuse ;  /* 0x000000aa3f4b7220 */ /* 0x080fe20000410000 */
[----:B------:R-:W-:Y:S01]  /*a750*/  LOP3.LUT R60, R47, 0xffff0000, RZ, 0xc0, !PT ;  /* 0xffff00002f3c7812 */ /* 0x000fe200078ec0ff */
        /* <DEDUP_REMOVED lines=8> */
[----:B------:R-:W-:Y:S01]  /*a7e0*/  FFMA.FTZ R63, R56, R67, -R63 ;  /* 0x00000043383f7223 */ /* 0x000fe2000001083f */
[----:B------:R-:W-:Y:S01]  /*a7f0*/  LOP3.LUT R47, R46, 0xffff0000, RZ, 0xc0, !PT ;  /* 0xffff00002e2f7812 */ /* 0x000fe200078ec0ff */
[----:B------:R-:W-:Y:S01]  /*a800*/  FFMA.FTZ R58, R56, R69, R58 ;  /* 0x00000045383a7223 */ /* 0x000fe2000001003a */
[----:B------:R-:W-:-:S02]  /*a810*/  IMAD.U32 R46, R50, 0x10000, RZ ;  /* 0x00010000322e7824 */ /* 0x000fc400078e00ff */
[C---:B------:R-:W-:Y:S01]  /*a820*/  FMUL.FTZ R71, R48.reuse, R173 ;  /* 0x000000ad30477220 */ /* 0x040fe20000410000 */
[-C--:B------:R-:W-:Y:S01]  /*a830*/  FMUL.FTZ R67, R48, R65.reuse ;  /* 0x0000004130437220 */ /* 0x080fe20000410000 */
[----:B------:R-:W-:Y:S01]  /*a840*/  IMAD.U32 R56, R62, 0x10000, RZ ;  /* 0x000100003e387824 */ /* 0x000fe200078e00ff */
[----:B------:R-:W-:Y:S01]  /*a850*/  LOP3.LUT R50, R50, 0xffff0000, RZ, 0xc0, !PT ;  /* 0xffff000032327812 */ /* 0x000fe200078ec0ff */
[C---:B------:R-:W-:Y:S01]  /*a860*/  IMAD.U32 R48, R49.reuse, 0x10000, RZ ;  /* 0x0001000031307824 */ /* 0x040fe200078e00ff */
[----:B------:R-:W-:Y:S01]  /*a870*/  LOP3.LUT R62, R62, 0xffff0000, RZ, 0xc0, !PT ;  /* 0xffff00003e3e7812 */ /* 0x000fe200078ec0ff */
[----:B------:R-:W-:Y:S01]  /*a880*/  FFMA.FTZ R75, R60, R172, R75 ;  /* 0x000000ac3c4b7223 */ /* 0x000fe2000001004b */
[----:B------:R-:W-:Y:S01]  /*a890*/  LOP3.LUT R49, R49, 0xffff0000, RZ, 0xc0, !PT ;  /* 0xffff000031317812 */ /* 0x000fe200078ec0ff */
[C---:B------:R-:W-:Y:S01]  /*a8a0*/  FFMA.FTZ R60, R44.reuse, R65, -R71 ;  /* 0x000000412c3c7223 */ /* 0x040fe20000010847 */
[----:B------:R-:W-:Y:S01]  /*a8b0*/  FFMA.FTZ R67, R44, R173, R67 ;  /* 0x000000ad2c437223 */ /* 0x000fe20000010043 */
[C---:B------:R-:W-:Y:S01]  /*a8c0*/  FMUL.FTZ R44, R46.reuse, R56 ;  /* 0x000000382e2c7220 */ /* 0x040fe20000410000 */
[----:B------:R-:W-:Y:S01]  /*a8d0*/  FMUL.FTZ R65, R46, R48 ;  /* 0x000000302e417220 */ /* 0x000fe20000410000 */
        /* <DEDUP_REMOVED lines=10> */
[----:B------:R-:W-:Y:S01]  /*a980*/  IMAD.MOV.U32 R44, RZ, RZ, R60 ;  /* 0x000000ffff2c7224 */ /* 0x000fe200078e003c */
[----:B------:R-:W-:Y:S01]  /*a990*/  F2FP.BF16.F32.PACK_AB R47, R73, R68 ;  /* 0x00000044492f723e */ /* 0x000fe200000010ff */
[----:B------:R-:W-:Y:S01]  /*a9a0*/  IMAD.MOV.U32 R49, RZ, RZ, R61 ;  /* 0x000000ffff317224 */ /* 0x000fe200078e003d */
[----:B------:R-:W-:Y:S02]  /*a9b0*/  F2FP.BF16.F32.PACK_AB R51, R75, R72 ;  /* 0x000000484b33723e */ /* 0x000fe400000010ff */
[----:B------:R-:W-:-:S02]  /*a9c0*/  F2FP.BF16.F32.PACK_AB R48, R67, R58 ;  /* 0x0000003a4330723e */ /* 0x000fc400000010ff */
[----:B------:R-:W-:-:S07]  /*a9d0*/  F2FP.BF16.F32.PACK_AB R50, R62, R65 ;  /* 0x000000413e32723e */ /* 0x000fce00000010ff */
.L_x_703:
[----:B------:R-:W-:Y:S05]  /*a9e0*/  BSYNC B2 ;  /* 0x0000000000027941 */ /* 0x000fea0003800000 */
.L_x_702:
        /* <DEDUP_REMOVED lines=12> */
.L_x_701:
[----:B------:R-:W-:Y:S05]  /*aab0*/  BSYNC B1 ;  /* 0x0000000000017941 */ /* 0x000fea0003800000 */
.L_x_700:
[----:B0-----:R-:W-:Y:S02]  /*aac0*/  VIADD R45, R22, 0xa0 ;  /* 0x000000a0162d7836 */ /* 0x001fe40000000000 */
[-C--:B--2---:R-:W-:Y:S02]  /*aad0*/  IMAD R44, R149, R138.reuse, RZ ;  /* 0x0000008a952c7224 */ /* 0x084fe400078e02ff */
[C---:B------:R-:W-:Y:S01]  /*aae0*/  IMAD.WIDE.U32 R136, R45.reuse, R138, R136 ;  /* 0x0000008a2d887225 */ /* 0x040fe200078e0088 */
[----:B------:R-:W-:-:S03]  /*aaf0*/  ISETP.GE.OR P4, PT, R45, R4, P0 ;  /* 0x000000042d00720c */ /* 0x000fc60000786670 */
[----:B------:R-:W-:-:S10]  /*ab00*/  IMAD R57, R45, R139, R44 ;  /* 0x0000008b2d397224 */ /* 0x000fd400078e022c */
[----:B------:R-:W-:Y:S05]  /*ab10*/  @P4 BRA `(.L_x_670) ;  /* 0x0000001000744947 */ /* 0x000fea0003800000 */
[----:B------:R-:W2:Y:S01]  /*ab20*/  LDL R45, [R1+0x4] ;  /* 0x00000400012d7983 */ /* 0x000ea20000100800 */
[----:B------:R-:W0:Y:S03]  /*ab30*/  LDC.64 R52, c[0x0][0x2e8] ;  /* 0x0000ba00ff347b82 */ /* 0x000e260000000a00 */
[----:B------:R-:W3:Y:S01]  /*ab40*/  LDL R46, [R1+0x58] ;  /* 0x00005800012e7983 */ /* 0x000ee20000100800 */
[----:B------:R-:W-:Y:S01]  /*ab50*/  IMAD.IADD R57, R137, 0x1, R57 ;  /* 0x0000000189397824 */ /* 0x000fe200078e0239 */
[----:B------:R-:W-:Y:S01]  /*ab60*/  IADD3 R44, P4, P5, R100, R136, R20 ;  /* 0x00000088642c7210 */ /* 0x000fe20007d9e014 */
[----:B------:R-:W-:Y:S01]  /*ab70*/  VIADD R47, R22, 0xa0 ;  /* 0x000000a0162f7836 */ /* 0x000fe20000000000 */
[----:B------:R-:W-:Y:S03]  /*ab80*/  BSSY B1, `(.L_x_704) ;  /* 0x0000074000017945 */ /* 0x000fe60003800000 */
[----:B------:R-:W-:-:S05]  /*ab90*/  IMAD.SHL.U32 R47, R47, 0x40, RZ ;  /* 0x000000402f2f7824 */ /* 0x000fca00078e00ff */
[----:B------:R-:W-:Y:S02]  /*aba0*/  LOP3.LUT R47, R47, 0x1c0, RZ, 0xc0, !PT ;  /* 0x000001c02f2f7812 */ /* 0x000fe400078ec0ff */
[----:B--2---:R-:W-:Y:S02]  /*abb0*/  LOP3.LUT P6, RZ, R45, 0x1, RZ, 0xc0, !PT ;  /* 0x000000012dff7812 */ /* 0x004fe400078cc0ff */
[----:B------:R-:W-:Y:S02]  /*abc0*/  IADD3.X R45, R14, R57, R9, P4, P5 ;  /* 0x000000390e2d7210 */ /* 0x000fe400027ea409 */
[C---:B0-----:R-:W-:Y:S02]  /*abd0*/  LEA R54, P4, R44.reuse, R52, 0x1 ;  /* 0x000000342c367211 */ /* 0x041fe400078808ff */
[----:B------:R-:W-:Y:S02]  /*abe0*/  SEL R151, R43, R151, !P6 ;  /* 0x000000972b977207 */ /* 0x000fe40007000000 */
[----:B------:R-:W-:-:S02]  /*abf0*/  LEA.HI.X R55, R44, R53, R45, 0x1, P4 ;  /* 0x000000352c377211 */ /* 0x000fc400020f0c2d */
[----:B------:R-:W-:-:S04]  /*ac00*/  SHF.R.S32.HI R44, RZ, 0x1f, R151 ;  /* 0x0000001fff2c7819 */ /* 0x000fc80000011497 */
[----:B------:R-:W-:-:S04]  /*ac10*/  LEA.HI R151, R44, R151, RZ, 0x4 ;  /* 0x000000972c977211 */ /* 0x000fc800078f20ff */
[----:B------:R-:W-:-:S04]  /*ac20*/  LEA.HI.SX32 R151, R151, R10, 0x1c ;  /* 0x0000000a97977211 */ /* 0x000fc800078fe2ff */
[----:B------:R-:W-:Y:S01]  /*ac30*/  SHF.R.S32.HI R44, RZ, 0x1f, R151 ;  /* 0x0000001fff2c7819 */ /* 0x000fe20000011497 */
[----:B------:R-:W-:-:S03]  /*ac40*/  IMAD.SHL.U32 R59, R151, 0x8, RZ ;  /* 0x00000008973b7824 */ /* 0x000fc600078e00ff */
[----:B------:R-:W-:Y:S02]  /*ac50*/  LEA.HI R44, R44, R151, RZ, 0x3 ;  /* 0x000000972c2c7211 */ /* 0x000fe400078f18ff */
[----:B------:R-:W-:Y:S02]  /*ac60*/  LOP3.LUT R45, R47, 0x38, R59, 0xf8, !PT ;  /* 0x000000382f2d7812 */ /* 0x000fe400078ef83b */
[----:B------:R-:W-:Y:S02]  /*ac70*/  SHF.R.S32.HI R44, RZ, 0x3, R44 ;  /* 0x00000003ff2c7819 */ /* 0x000fe4000001142c */
[----:B------:R-:W-:-:S03]  /*ac80*/  LOP3.LUT R45, R45, R164, RZ, 0x3c, !PT ;  /* 0x000000a42d2d7212 */ /* 0x000fc600078e3cff */
[----:B---3--:R-:W-:-:S04]  /*ac90*/  IMAD R44, R44, 0x2c00, R46 ;  /* 0x00002c002c2c7824 */ /* 0x008fc800078e022e */
        /* <DEDUP_REMOVED lines=18> */
[----:B------:R-:W-:-:S02]  /*adc0*/  PRMT R66, R167, 0x5410, R66 ;  /* 0x00005410a7427816 */ /* 0x000fc40000000042 */
[----:B------:R-:W-:Y:S01]  /*add0*/  SHF.R.U64 R67, R86, 0x10, R87 ;  /* 0x0000001056437819 */ /* 0x000fe20000001257 */
[----:B------:R-:W-:Y:S01]  /*ade0*/  IMAD.U32 R70, R69, 0x10000, RZ ;  /* 0x0001000045467824 */ /* 0x000fe200078e00ff */
[----:B------:R-:W-:Y:S02]  /*adf0*/  PRMT R167, R167, 0x5432, R84 ;  /* 0x00005432a7a77816 */ /* 0x000fe40000000054 */
[--C-:B------:R-:W-:Y:S01]  /*ae00*/  SHF.R.U64 R71, R90, 0x10, R91.reuse ;  /* 0x000000105a477819 */ /* 0x100fe2000000125b */
[----:B------:R-:W-:Y:S01]  /*ae10*/  FMUL.FTZ R73, R63, R70 ;  /* 0x000000463f497220 */ /* 0x000fe20000410000 */
[----:B------:R-:W-:Y:S02]  /*ae20*/  SHF.R.U32.HI R91, RZ, 0x10, R91 ;  /* 0x00000010ff5b7819 */ /* 0x000fe4000001165b */
[----:B------:R-:W-:Y:S01]  /*ae30*/  PRMT R68, R166, 0x5410, R67 ;  /* 0x00005410a6447816 */ /* 0x000fe20000000043 */
[----:B------:R-:W-:Y:S01]  /*ae40*/  IMAD.U32 R67, R167, 0x10000, RZ ;  /* 0x00010000a7437824 */ /* 0x000fe200078e00ff */
[----:B------:R-:W-:-:S02]  /*ae50*/  SHF.R.U32.HI R87, RZ, 0x10, R87 ;  /* 0x00000010ff577819 */ /* 0x000fc40000011657 */
[----:B------:R-:W-:Y:S01]  /*ae60*/  LOP3.LUT R64, R49, 0xffff0000, RZ, 0xc0, !PT ;  /* 0xffff000031407812 */ /* 0x000fe200078ec0ff */
[-C--:B------:R-:W-:Y:S01]  /*ae70*/  FMUL.FTZ R75, R63, R67.reuse ;  /* 0x000000433f4b7220 */ /* 0x080fe20000410000 */
[----:B------:R-:W-:Y:S01]  /*ae80*/  PRMT R71, R168, 0x5410, R71 ;  /* 0x00005410a8477816 */ /* 0x000fe20000000047 */
[C---:B------:R-:W-:Y:S01]  /*ae90*/  FFMA.FTZ R73, R58.reuse, R67, -R73 ;  /* 0x000000433a497223 */ /* 0x040fe20000010849 */
[----:B------:R-:W-:Y:S01]  /*aea0*/  LOP3.LUT R69, R69, 0xffff0000, RZ, 0xc0, !PT ;  /* 0xffff000045457812 */ /* 0x000fe200078ec0ff */
[----:B------:R-:W-:Y:S01]  /*aeb0*/  FFMA.FTZ R75, R58, R70, R75 ;  /* 0x000000463a4b7223 */ /* 0x000fe2000001004b */
[----:B------:R-:W-:Y:S02]  /*aec0*/  PRMT R168, R168, 0x5432, R91 ;  /* 0x00005432a8a87816 */ /* 0x000fe4000000005b */
[----:B------:R-:W-:Y:S01]  /*aed0*/  LOP3.LUT R60, R45, 0xffff0000, RZ, 0xc0, !PT ;  /* 0xffff00002d3c7812 */ /* 0x000fe200078ec0ff */
[----:B------:R-:W-:Y:S01]  /*aee0*/  FMUL.FTZ R67, R64, R69 ;  /* 0x0000004540437220 */ /* 0x000fe20000410000 */
[----:B------:R-:W-:Y:S01]  /*aef0*/  PRMT R166, R166, 0x5432, R87 ;  /* 0x00005432a6a67816 */ /* 0x000fe20000000057 */
[----:B------:R-:W-:Y:S01]  /*af00*/  IMAD.U32 R63, R168, 0x10000, RZ ;  /* 0x00010000a83f7824 */ /* 0x000fe200078e00ff */
[----:B------:R-:W-:-:S02]  /*af10*/  LOP3.LUT R167, R167, 0xffff0000, RZ, 0xc0, !PT ;  /* 0xffff0000a7a77812 */ /* 0x000fc400078ec0ff */
[----:B------:R-:W-:Y:S01]  /*af20*/  LOP3.LUT R62, R48, 0xffff0000, RZ, 0xc0, !PT ;  /* 0xffff0000303e7812 */ /* 0x000fe200078ec0ff */
[----:B------:R-:W-:Y:S01]  /*af30*/  IMAD.U32 R58, R166, 0x10000, RZ ;  /* 0x00010000a63a7824 */ /* 0x000fe200078e00ff */
[----:B------:R-:W-:Y:S01]  /*af40*/  PRMT R169, R169, 0x5410, R72 ;  /* 0x00005410a9a97816 */ /* 0x000fe20000000048 */
[----:B------:R-:W-:Y:S01]  /*af50*/  FFMA.FTZ R70, R60, R167, -R67 ;  /* 0x000000a73c467223 */ /* 0x000fe20000010843 */
[----:B------:R-:W-:Y:S02]  /*af60*/  IMAD.U32 R48, R47, 0x10000, RZ ;  /* 0x000100002f307824 */ /* 0x000fe400078e00ff */
[----:B------:R-:W-:Y:S01]  /*af70*/  FMUL.FTZ R67, R65, R63 ;  /* 0x0000003f41437220 */ /* 0x000fe20000410000 */
[----:B------:R-:W-:Y:S01]  /*af80*/  FMUL.FTZ R77, R64, R167 ;  /* 0x000000a7404d7220 */ /* 0x000fe20000410000 */
[----:B------:R-:W-:Y:S01]  /*af90*/  LOP3.LUT R51, R51, 0xffff0000, RZ, 0xc0, !PT ;  /* 0xffff000033337812 */ /* 0x000fe200078ec0ff */
[-C--:B------:R-:W-:Y:S01]  /*afa0*/  FMUL.FTZ R64, R65, R58.reuse ;  /* 0x0000003a41407220 */ /* 0x080fe20000410000 */
[----:B------:R-:W-:Y:S01]  /*afb0*/  LOP3.LUT R168, R168, 0xffff0000, RZ, 0xc0, !PT ;  /* 0xffff0000a8a87812 */ /* 0x000fe200078ec0ff */
[----:B------:R-:W-:Y:S01]  /*afc0*/  FFMA.FTZ R67, R48, R58, -R67 ;  /* 0x0000003a30437223 */ /* 0x000fe20000010843 */
[----:B------:R-:W-:Y:S01]  /*afd0*/  LOP3.LUT R166, R166, 0xffff0000, RZ, 0xc0, !PT ;  /* 0xffff0000a6a67812 */ /* 0x000fe200078ec0ff */
[----:B------:R-:W-:Y:S01]  /*afe0*/  IMAD.U32 R58, R169, 0x10000, RZ ;  /* 0x00010000a93a7824 */ /* 0x000fe200078e00ff */
[----:B------:R-:W-:Y:S01]  /*aff0*/  LOP3.LUT R49, R47, 0xffff0000, RZ, 0xc0, !PT ;  /* 0xffff00002f317812 */ /* 0x000fe200078ec0ff */
[----:B------:R-:W-:Y:S01]  /*b000*/  FFMA.FTZ R72, R60, R69, R77 ;  /* 0x000000453c487223 */ /* 0x000fe2000001004d */
[----:B------:R-:W-:Y:S01]  /*b010*/  FFMA.FTZ R65, R48, R63, R64 ;  /* 0x0000003f30417223 */ /* 0x000fe20000010040 */
[----:B------:R-:W-:Y:S01]  /*b020*/  FMUL.FTZ R60, R51, R168 ;  /* 0x000000a8333c7220 */ /* 0x000fe20000410000 */
[----:B------:R-:W-:-:S02]  /*b030*/  IMAD.U32 R48, R66, 0x10000, RZ ;  /* 0x0001000042307824 */ /* 0x000fc400078e00ff */
[----:B------:R-:W-:Y:S01]  /*b040*/  FMUL.FTZ R64, R51, R166 ;  /* 0x000000a633407220 */ /* 0x000fe20000410000 */
[----:B------:R-:W-:Y:S01]  /*b050*/  LOP3.LUT R169, R169, 0xffff0000, RZ, 0xc0, !PT ;  /* 0xffff0000a9a97812 */ /* 0x000fe200078ec0ff */
[----:B------:R-:W-:Y:S01]  /*b060*/  FMUL.FTZ R51, R61, R58 ;  /* 0x0000003a3d337220 */ /* 0x000fe20000410000 */
[----:B------:R-:W-:Y:S01]  /*b070*/  LOP3.LUT R66, R66, 0xffff0000, RZ, 0xc0, !PT ;  /* 0xffff000042427812 */ /* 0x000fe200078ec0ff */
[C---:B------:R-:W-:Y:S01]  /*b080*/  FFMA.FTZ R166, R49.reuse, R166, -R60 ;  /* 0x000000a631a67223 */ /* 0x040fe2000001083c */
[----:B------:R-:W-:Y:S01]  /*b090*/  FFMA.FTZ R168, R49, R168, R64 ;  /* 0x000000a831a87223 */ /* 0x000fe20000010040 */
[----:B------:R-:W-:Y:S01]  /*b0a0*/  LOP3.LUT R45, R44, 0xffff0000, RZ, 0xc0, !PT ;  /* 0xffff00002c2d7812 */ /* 0x000fe200078ec0ff */
[-C--:B------:R-:W-:Y:S01]  /*b0b0*/  FMUL.FTZ R64, R62, R169.reuse ;  /* 0x000000a93e407220 */ /* 0x080fe20000410000 */
[-C--:B------:R-:W-:Y:S01]  /*b0c0*/  FFMA.FTZ R60, R56, R48.reuse, -R51 ;  /* 0x00000030383c7223 */ /* 0x080fe20000010833 */
[----:B------:R-:W-:Y:S02]  /*b0d0*/  IMAD.U32 R47, R50, 0x10000, RZ ;  /* 0x00010000322f7824 */ /* 0x000fe400078e00ff */
[----:B------:R-:W-:Y:S01]  /*b0e0*/  FMUL.FTZ R61, R61, R48 ;  /* 0x000000303d3d7220 */ /* 0x000fe20000410000 */
[----:B------:R-:W-:Y:S01]  /*b0f0*/  FMUL.FTZ R62, R62, R66 ;  /* 0x000000423e3e7220 */ /* 0x000fe20000410000 */
[C---:B------:R-:W-:Y:S01]  /*b100*/  IMAD.U32 R51, R71.reuse, 0x10000, RZ ;  /* 0x0001000047337824 */ /* 0x040fe200078e00ff */
[----:B------:R-:W-:Y:S01]  /*b110*/  LOP3.LUT R50, R50, 0xffff0000, RZ, 0xc0, !PT ;  /* 0xffff000032327812 */ /* 0x000fe200078ec0ff */
[----:B------:R-:W-:Y:S01]  /*b120*/  IMAD.U32 R48, R68, 0x10000, RZ ;  /* 0x0001000044307824 */ /* 0x000fe200078e00ff */
[----:B------:R-:W-:Y:S01]  /*b130*/  LOP3.LUT R71, R71, 0xffff0000, RZ, 0xc0, !PT ;  /* 0xffff000047477812 */ /* 0x000fe200078ec0ff */
[----:B------:R-:W-:Y:S01]  /*b140*/  IMAD.U32 R44, R46, 0x10000, RZ ;  /* 0x000100002e2c7824 */ /* 0x000fe200078e00ff */
[----:B------:R-:W-:Y:S01]  /*b150*/  LOP3.LUT R49, R68, 0xffff0000, RZ, 0xc0, !PT ;  /* 0xffff000044317812 */ /* 0x000fe200078ec0ff */
[----:B------:R-:W-:Y:S01]  /*b160*/  FFMA.FTZ R61, R56, R58, R61 ;  /* 0x0000003a383d7223 */ /* 0x000fe2000001003d */
[C---:B------:R-:W-:Y:S01]  /*b170*/  FFMA.FTZ R63, R45.reuse, R66, -R64 ;  /* 0x000000422d3f7223 */ /* 0x040fe20000010840 */
[----:B------:R-:W-:Y:S01]  /*b180*/  FFMA.FTZ R62, R45, R169, R62 ;  /* 0x000000a92d3e7223 */ /* 0x000fe2000001003e */
[----:B------:R-:W-:Y:S01]  /*b190*/  LOP3.LUT R46, R46, 0xffff0000, RZ, 0xc0, !PT ;  /* 0xffff00002e2e7812 */ /* 0x000fe200078ec0ff */
[C---:B------:R-:W-:Y:S01]  /*b1a0*/  FMUL.FTZ R45, R47.reuse, R51 ;  /* 0x000000332f2d7220 */ /* 0x040fe20000410000 */
[-C--:B------:R-:W-:Y:S01]  /*b1b0*/  FMUL.FTZ R56, R47, R48.reuse ;  /* 0x000000302f387220 */ /* 0x080fe20000410000 */
        /* <DEDUP_REMOVED lines=11> */
[----:B------:R-:W-:Y:S01]  /*b270*/  IMAD.MOV.U32 R44, RZ, RZ, R63 ;  /* 0x000000ffff2c7224 */ /* 0x000fe200078e003f */
[----:B------:R-:W-:Y:S02]  /*b280*/  F2FP.BF16.F32.PACK_AB R49, R72, R75 ;  /* 0x0000004b4831723e */ /* 0x000fe400000010ff */
[----:B------:R-:W-:Y:S02]  /*b290*/  F2FP.BF16.F32.PACK_AB R51, R168, R65 ;  /* 0x00000041a833723e */ /* 0x000fe400000010ff */
[----:B------:R-:W-:-:S02]  /*b2a0*/  F2FP.BF16.F32.PACK_AB R48, R62, R61 ;  /* 0x0000003d3e30723e */ /* 0x000fc400000010ff */
[----:B------:R-:W-:-:S07]  /*b2b0*/  F2FP.BF16.F32.PACK_AB R50, R71, R56 ;  /* 0x000000384732723e */ /* 0x000fce00000010ff */
.L_x_705:
[----:B------:R-:W-:Y:S05]  /*b2c0*/  BSYNC B1 ;  /* 0x0000000000017941 */ /* 0x000fea0003800000 */
.L_x_704:
[----:B------:R-:W-:Y:S01]  /*b2d0*/  ISETP.GE.AND P3, PT, R59, R150, PT ;  /* 0x000000963b00720c */ /* 0x000fe20003f66270 */
[----:B------:R-:W-:Y:S02]  /*b2e0*/  ULDC.64 UR4, c[0x0][0x208] ;  /* 0x0000820000047ab9 */ /* 0x000fe40000000a00 */
[----:B0-----:R3:W-:Y:S10]  /*b2f0*/  STG.E.128 desc[UR4][R54.64], R44 ;  /* 0x0000002c36007986 */ /* 0x0017f4000c101d04 */
[----:B------:R-:W-:Y:S05]  /*b300*/  @P3 BRA `(.L_x_670) ;  /* 0x0000000800783947 */ /* 0x000fea0003800000 */
[--C-:B---3--:R-:W-:Y:S01]  /*b310*/  SHF.R.S32.HI R44, RZ, 0x1f, R59.reuse ;  /* 0x0000001fff2c7819 */ /* 0x108fe2000001143b */
[----:B------:R-:W-:Y:S01]  /*b320*/  ULDC.64 UR4, c[0x0][0x208] ;  /* 0x0000820000047ab9 */ /* 0x000fe20000000a00 */
[----:B------:R-:W-:-:S04]  /*b330*/  IADD3 R59, P3, P4, R100, R136, R59 ;  /* 0x00000088643b7210 */ /* 0x000fc80007c7e03b */
[----:B------:R-:W-:Y:S02]  /*b340*/  IADD3.X R44, R14, R57, R44, P3, P4 ;  /* 0x000000390e2c7210 */ /* 0x000fe40001fe842c */
[----:B------:R-:W-:-:S04]  /*b350*/  LEA R52, P3, R59, R52, 0x1 ;  /* 0x000000343b347211 */ /* 0x000fc800078608ff */
[----:B------:R-:W-:-:S05]  /*b360*/  LEA.HI.X R53, R59, R53, R44, 0x1, P3 ;  /* 0x000000353b357211 */ /* 0x000fca00018f0c2c */
[----:B--2---:R4:W-:Y:S01]  /*b370*/  STG.E.128 desc[UR4][R52.64], R48 ;  /* 0x0000003034007986 */ /* 0x0049e2000c101d04 */
[----:B------:R-:W-:Y:S05]  /*b380*/  BRA `(.L_x_670) ;  /* 0x0000000800587947 */ /* 0x000fea0003800000 */
.L_x_613:
[----:B------:R-:W-:-:S13]  /*b390*/  ISETP.NE.AND P2, PT, R224, 0x3, PT ;  /* 0x00000003e000780c */ /* 0x000fda0003f45270 */
[----:B------:R-:W-:Y:S05]  /*b3a0*/  @!P2 BRA `(.L_x_706) ;  /* 0x000000000004a947 */ /* 0x000fea0003800000 */
[----:B------:R-:W-:Y:S01]  /*b3b0*/  BPT.TRAP 0x1 ;  /* 0x000000040000795c */ /* 0x000fe20000300000 */
.L_x_706:
[----:B------:R-:W-:Y:S01]  /*b3c0*/  IMAD R3, R23, 0x8, R2 ;  /* 0x0000000817037824 */ /* 0x000fe200078e0202 */
[----:B------:R-:W-:Y:S01]  /*b3d0*/  SHF.L.U32 R0, R223, 0x1f, RZ ;  /* 0x0000001fdf007819 */ /* 0x000fe200000006ff */
[----:B------:R-:W-:Y:S01]  /*b3e0*/  IMAD R4, R24, -0xb0, R25 ;  /* 0xffffff5018047824 */ /* 0x000fe200078e0219 */
[----:B------:R-:W-:Y:S01]  /*b3f0*/  BSSY B1, `(.L_x_707) ;  /* 0x0000006000017945 */ /* 0x000fe20003800000 */
[----:B------:R-:W-:Y:S01]  /*b400*/  SHF.R.S32.HI R45, RZ, 0x1f, R24 ;  /* 0x0000001fff2d7819 */ /* 0x000fe20000011418 */
[----:B------:R-:W1:Y:S01]  /*b410*/  SYNCS.PHASECHK.TRANS64.TRYWAIT P3, [R3+URZ+0x34890], R0 ;  /* 0x03489000030075a7 */ /* 0x000e62000806017f */
[----:B------:R-:W-:Y:S01]  /*b420*/  IMAD R44, R41, R24, RZ ;  /* 0x00000018292c7224 */ /* 0x000fe200078e02ff */
[----:B------:R-:W-:Y:S01]  /*b430*/  VIMNMX R4, R4, 0xb0, PT ;  /* 0x000000b004047848 */ /* 0x000fe20003fe0100 */
[----:B-1----:R-:W-:Y:S06]  /*b440*/  @!P3 BRA `(.L_x_708) ;  /* 0x000001b0007cb947 */ /* 0x002fec0003800000 */
.L_x_979:
[----:B------:R-:W-:Y:S05]  /*b450*/  BSYNC B1 ;  /* 0x0000000000017941 */ /* 0x000fea0003800000 */
.L_x_707:
[----:B------:R-:W-:Y:S01]  /*b460*/  ISETP.GE.AND P3, PT, R22, R4, PT ;  /* 0x000000041600720c */ /* 0x000fe20003f66270 */
[----:B------:R-:W-:Y:S01]  /*b470*/  IMAD R45, R45, R156, R44 ;  /* 0x0000009c2d2d7224 */ /* 0x000fe200078e022c */
[----:B------:R-:W-:Y:S01]  /*b480*/  BSSY B1, `(.L_x_709) ;  /* 0x0000013000017945 */ /* 0x000fe20003800000 */
[----:B------:R-:W-:-:S04]  /*b490*/  IMAD.WIDE.U32 R52, R156, R24, RZ ;  /* 0x000000189c347225 */ /* 0x000fc800078e00ff */
[----:B------:R-:W-:-:S06]  /*b4a0*/  IMAD.IADD R62, R45, 0x1, R53 ;  /* 0x000000012d3e7824 */ /* 0x000fcc00078e0235 */
[----:B------:R-:W-:Y:S05]  /*b4b0*/  @P3 BRA `(.L_x_710) ;  /* 0x00000000003c3947 */ /* 0x000fea0003800000 */
[----:B------:R-:W2:Y:S01]  /*b4c0*/  @!P0 LDC.64 R54, c[0x0][0x2e8] ;  /* 0x0000ba00ff368b82 */ /* 0x000ea20000000a00 */
[----:B------:R-:W3:Y:S01]  /*b4d0*/  @!P0 LDS.128 R44, [R5+0x1e400] ;  /* 0x01e40000052c8984 */ /* 0x000ee20000000c00 */
[----:B------:R-:W-:Y:S01]  /*b4e0*/  @!P0 IADD3 R58, P3, R15, R52, RZ ;  /* 0x000000340f3a8210 */ /* 0x000fe20007f7e0ff */
[----:B------:R-:W-:Y:S02]  /*b4f0*/  ULDC.64 UR4, c[0x0][0x208] ;  /* 0x0000820000047ab9 */ /* 0x000fe40000000a00 */
[----:B0-----:R-:W0:Y:S02]  /*b500*/  @!P1 LDS.128 R48, [R5+0x23c00] ;  /* 0x023c000005309984 */ /* 0x001e240000000c00 */
[----:B------:R-:W-:Y:S01]  /*b510*/  @!P0 IMAD.X R59, R62, 0x1, R11, P3 ;  /* 0x000000013e3b8824 */ /* 0x000fe200018e060b */
[----:B------:R-:W4:Y:S01]  /*b520*/  @!P1 LDC.64 R56, c[0x0][0x2e8] ;  /* 0x0000ba00ff389b82 */ /* 0x000f220000000a00 */
[----:B--2---:R-:W-:-:S04]  /*b530*/  @!P0 LEA R54, P3, R58, R54, 0x1 ;  /* 0x000000363a368211 */ /* 0x004fc800078608ff */
[----:B------:R-:W-:Y:S02]  /*b540*/  @!P0 LEA.HI.X R55, R58, R55, R59, 0x1, P3 ;  /* 0x000000373a378211 */ /* 0x000fe400018f0c3b */
[----:B------:R-:W-:-:S05]  /*b550*/  @!P1 IADD3 R58, P3, R12, R52, RZ ;  /* 0x000000340c3a9210 */ /* 0x000fca0007f7e0ff */
[----:B------:R-:W-:Y:S01]  /*b560*/  @!P1 IMAD.X R59, R62, 0x1, R7, P3 ;  /* 0x000000013e3b9824 */ /* 0x000fe200018e0607 */
[----:B----4-:R-:W-:-:S04]  /*b570*/  @!P1 LEA R56, P3, R58, R56, 0x1 ;  /* 0x000000383a389211 */ /* 0x010fc800078608ff */
[----:B------:R-:W-:Y:S01]  /*b580*/  @!P1 LEA.HI.X R57, R58, R57, R59, 0x1, P3 ;  /* 0x000000393a399211 */ /* 0x000fe200018f0c3b */
[----:B---3--:R2:W-:Y:S04]  /*b590*/  @!P0 STG.E.128 desc[UR4][R54.64], R44 ;  /* 0x0000002c36008986 */ /* 0x0085e8000c101d04 */
[----:B0-----:R2:W-:Y:S04]  /*b5a0*/  @!P1 STG.E.128 desc[UR4][R56.64], R48 ;  /* 0x0000003038009986 */ /* 0x0015e8000c101d04 */
.L_x_710:
[----:B------:R-:W-:Y:S05]  /*b5b0*/  BSYNC B1 ;  /* 0x0000000000017941 */ /* 0x000fea0003800000 */
.L_x_709:
[----:B--2---:R-:W-:Y:S01]  /*b5c0*/  VIADD R44, R22, 0x20 ;  /* 0x00000020162c7836 */ /* 0x004fe20000000000 */
[----:B------:R-:W-:Y:S04]  /*b5d0*/  BSSY B1, `(.L_x_711) ;  /* 0x0000014000017945 */ /* 0x000fe80003800000 */
[----:B------:R-:W-:-:S13]  /*b5e0*/  ISETP.GE.AND P3, PT, R44, R4, PT ;  /* 0x000000042c00720c */ /* 0x000fda0003f66270 */
[----:B------:R-:W-:Y:S05]  /*b5f0*/  @P3 BRA `(.L_x_712) ;  /* 0x0000000000443947 */ /* 0x000fea0003800000 */
[----:B------:R-:W2:Y:S01]  /*b600*/  @!P0 LDC.64 R54, c[0x0][0x2e8] ;  /* 0x0000ba00ff368b82 */ /* 0x000ea20000000a00 */
[----:B------:R-:W3:Y:S01]  /*b610*/  @!P0 LDS.128 R44, [R5+0x1f400] ;  /* 0x01f40000052c8984 */ /* 0x000ee20000000c00 */
[----:B------:R-:W-:Y:S01]  /*b620*/  IADD3 R60, P3, R116, R52, RZ ;  /* 0x00000034743c7210 */ /* 0x000fe20007f7e0ff */
[----:B------:R-:W-:Y:S02]  /*b630*/  ULDC.64 UR4, c[0x0][0x208] ;  /* 0x0000820000047ab9 */ /* 0x000fe40000000a00 */
[----:B0-----:R-:W0:Y:S02]  /*b640*/  @!P1 LDS.128 R48, [R5+0x24c00] ;  /* 0x024c000005309984 */ /* 0x001e240000000c00 */
[----:B------:R-:W-:Y:S01]  /*b650*/  IMAD.X R64, R62, 0x1, R117, P3 ;  /* 0x000000013e407824 */ /* 0x000fe200018e0675 */
[----:B------:R-:W4:Y:S01]  /*b660*/  @!P1 LDC.64 R56, c[0x0][0x2e8] ;  /* 0x0000ba00ff389b82 */ /* 0x000f220000000a00 */
[----:B------:R-:W-:-:S05]  /*b670*/  @!P0 IADD3 R58, P3, R60, R15, RZ ;  /* 0x0000000f3c3a8210 */ /* 0x000fca0007f7e0ff */
[----:B------:R-:W-:Y:S01]  /*b680*/  @!P0 IMAD.X R59, R64, 0x1, R11, P3 ;  /* 0x00000001403b8824 */ /* 0x000fe200018e060b */
        /* <DEDUP_REMOVED lines=8> */
.L_x_712:
[----:B------:R-:W-:Y:S05]  /*b710*/  BSYNC B1 ;  /* 0x0000000000017941 */ /* 0x000fea0003800000 */
.L_x_711:
[----:B--2---:R-:W-:Y:S01]  /*b720*/  VIADD R44, R22, 0x40 ;  /* 0x00000040162c7836 */ /* 0x004fe20000000000 */
[----:B------:R-:W-:Y:S04]  /*b730*/  BSSY B1, `(.L_x_713) ;  /* 0x0000014000017945 */ /* 0x000fe80003800000 */
[----:B------:R-:W-:-:S13]  /*b740*/  ISETP.GE.AND P3, PT, R44, R4, PT ;  /* 0x000000042c00720c */ /* 0x000fda0003f66270 */
[----:B------:R-:W-:Y:S05]  /*b750*/  @P3 BRA `(.L_x_714) ;  /* 0x0000000000443947 */ /* 0x000fea0003800000 */
[----:B------:R-:W2:Y:S01]  /*b760*/  @!P0 LDC.64 R54, c[0x0][0x2e8] ;  /* 0x0000ba00ff368b82 */ /* 0x000ea20000000a00 */
[----:B------:R-:W3:Y:S01]  /*b770*/  @!P0 LDS.128 R44, [R5+0x20400] ;  /* 0x02040000052c8984 */ /* 0x000ee20000000c00 */
[----:B------:R-:W-:Y:S01]  /*b780*/  LEA R60, P3, R42, R52, 0x6 ;  /* 0x000000342a3c7211 */ /* 0x000fe200078630ff */
        /* <DEDUP_REMOVED lines=14> */
.L_x_714:
[----:B------:R-:W-:Y:S05]  /*b870*/  BSYNC B1 ;  /* 0x0000000000017941 */ /* 0x000fea0003800000 */
.L_x_713:
[----:B--2---:R-:W-:Y:S01]  /*b880*/  VIADD R44, R22, 0x60 ;  /* 0x00000060162c7836 */ /* 0x004fe20000000000 */
[----:B------:R-:W-:Y:S04]  /*b890*/  BSSY B1, `(.L_x_715) ;  /* 0x0000018000017945 */ /* 0x000fe80003800000 */
[----:B------:R-:W-:-:S13]  /*b8a0*/  ISETP.GE.AND P3, PT, R44, R4, PT ;  /* 0x000000042c00720c */ /* 0x000fda0003f66270 */
[----:B------:R-:W-:Y:S05]  /*b8b0*/  @P3 BRA `(.L_x_716) ;  /* 0x0000000000543947 */ /* 0x000fea0003800000 */
[----:B------:R-:W2:Y:S01]  /*b8c0*/  LDC.64 R58, c[0x0][0x300] ;  /* 0x0000c000ff3a7b82 */ /* 0x000ea20000000a00 */
[----:B------:R-:W3:Y:S01]  /*b8d0*/  @!P0 LDS.128 R44, [R5+0x21400] ;  /* 0x02140000052c8984 */ /* 0x000ee20000000c00 */
[----:B------:R-:W-:Y:S01]  /*b8e0*/  IMAD.MOV.U32 R60, RZ, RZ, R52 ;  /* 0x000000ffff3c7224 */ /* 0x000fe200078e0034 */
[----:B------:R-:W-:Y:S01]  /*b8f0*/  ULDC.64 UR4, c[0x0][0x208] ;  /* 0x0000820000047ab9 */ /* 0x000fe20000000a00 */
[----:B------:R-:W-:Y:S01]  /*b900*/  IMAD.MOV.U32 R61, RZ, RZ, R62 ;  /* 0x000000ffff3d7224 */ /* 0x000fe200078e003e */
[----:B0-----:R-:W0:Y:S03]  /*b910*/  @!P1 LDS.128 R48, [R5+0x26c00] ;  /* 0x026c000005309984 */ /* 0x001e260000000c00 */
[----:B------:R-:W4:Y:S08]  /*b920*/  @!P0 LDC.64 R54, c[0x0][0x2e8] ;  /* 0x0000ba00ff368b82 */ /* 0x000f300000000a00 */
[----:B------:R-:W5:Y:S01]  /*b930*/  @!P1 LDC.64 R56, c[0x0][0x2e8] ;  /* 0x0000ba00ff389b82 */ /* 0x000f620000000a00 */
[----:B--2---:R-:W-:-:S04]  /*b940*/  IMAD.WIDE.U32 R60, R58, 0x60, R60 ;  /* 0x000000603a3c7825 */ /* 0x004fc800078e003c */
[----:B------:R-:W-:Y:S01]  /*b950*/  IMAD R59, R59, 0x60, RZ ;  /* 0x000000603b3b7824 */ /* 0x000fe200078e02ff */
[----:B------:R-:W-:-:S03]  /*b960*/  @!P0 IADD3 R58, P3, R15, R60, RZ ;  /* 0x0000003c0f3a8210 */ /* 0x000fc60007f7e0ff */
[----:B------:R-:W-:-:S04]  /*b970*/  IMAD.IADD R64, R61, 0x1, R59 ;  /* 0x000000013d407824 */ /* 0x000fc800078e023b */
[----:B------:R-:W-:Y:S01]  /*b980*/  @!P0 IMAD.X R59, R64, 0x1, R11, P3 ;  /* 0x00000001403b8824 */ /* 0x000fe200018e060b */
[----:B----4-:R-:W-:-:S04]  /*b990*/  @!P0 LEA R54, P3, R58, R54, 0x1 ;  /* 0x000000363a368211 */ /* 0x010fc800078608ff */
[----:B------:R-:W-:Y:S02]  /*b9a0*/  @!P0 LEA.HI.X R55, R58, R55, R59, 0x1, P3 ;  /* 0x000000373a378211 */ /* 0x000fe400018f0c3b */
[----:B------:R-:W-:-:S03]  /*b9b0*/  @!P1 IADD3 R60, P3, R12, R60, RZ ;  /* 0x0000003c0c3c9210 */ /* 0x000fc60007f7e0ff */
[----:B---3--:R2:W-:Y:S02]  /*b9c0*/  @!P0 STG.E.128 desc[UR4][R54.64], R44 ;  /* 0x0000002c36008986 */ /* 0x0085e4000c101d04 */
[----:B------:R-:W-:Y:S01]  /*b9d0*/  @!P1 IMAD.X R58, R64, 0x1, R7, P3 ;  /* 0x00000001403a9824 */ /* 0x000fe200018e0607 */
[----:B-----5:R-:W-:-:S04]  /*b9e0*/  @!P1 LEA R56, P3, R60, R56, 0x1 ;  /* 0x000000383c389211 */ /* 0x020fc800078608ff */
[----:B------:R-:W-:-:S05]  /*b9f0*/  @!P1 LEA.HI.X R57, R60, R57, R58, 0x1, P3 ;  /* 0x000000393c399211 */ /* 0x000fca00018f0c3a */
[----:B0-----:R2:W-:Y:S04]  /*ba00*/  @!P1 STG.E.128 desc[UR4][R56.64], R48 ;  /* 0x0000003038009986 */ /* 0x0015e8000c101d04 */
.L_x_716:
[----:B------:R-:W-:Y:S05]  /*ba10*/  BSYNC B1 ;  /* 0x0000000000017941 */ /* 0x000fea0003800000 */
.L_x_715:
        /* <DEDUP_REMOVED lines=21> */
.L_x_718:
[----:B------:R-:W-:Y:S05]  /*bb70*/  BSYNC B1 ;  /* 0x0000000000017941 */ /* 0x000fea0003800000 */
.L_x_717:
[----:B--2---:R-:W-:-:S05]  /*bb80*/  VIADD R44, R22, 0xa0 ;  /* 0x000000a0162c7836 */ /* 0x004fca0000000000 */
[----:B------:R-:W-:-:S13]  /*bb90*/  ISETP.GE.AND P3, PT, R44, R4, PT ;  /* 0x000000042c00720c */ /* 0x000fda0003f66270 */
[----:B------:R-:W-:Y:S05]  /*bba0*/  @P3 BRA `(.L_x_670) ;  /* 0x0000000000503947 */ /* 0x000fea0003800000 */
[----:B------:R-:W2:Y:S01]  /*bbb0*/  LDC.64 R58, c[0x0][0x300] ;  /* 0x0000c000ff3a7b82 */ /* 0x000ea20000000a00 */
[----:B------:R-:W3:Y:S01]  /*bbc0*/  @!P0 LDS.128 R44, [R5+0x23400] ;  /* 0x02340000052c8984 */ /* 0x000ee20000000c00 */
[----:B------:R-:W-:Y:S01]  /*bbd0*/  IMAD.MOV.U32 R53, RZ, RZ, R62 ;  /* 0x000000ffff357224 */ /* 0x000fe200078e003e */
[----:B------:R-:W-:Y:S02]  /*bbe0*/  ULDC.64 UR4, c[0x0][0x208] ;  /* 0x0000820000047ab9 */ /* 0x000fe40000000a00 */
[----:B0-----:R-:W0:Y:S03]  /*bbf0*/  @!P1 LDS.128 R48, [R5+0x28c00] ;  /* 0x028c000005309984 */ /* 0x001e260000000c00 */
[----:B------:R-:W4:Y:S08]  /*bc00*/  @!P0 LDC.64 R54, c[0x0][0x2e8] ;  /* 0x0000ba00ff368b82 */ /* 0x000f300000000a00 */
[----:B------:R-:W5:Y:S01]  /*bc10*/  @!P1 LDC.64 R56, c[0x0][0x2e8] ;  /* 0x0000ba00ff389b82 */ /* 0x000f620000000a00 */
[----:B--2---:R-:W-:-:S04]  /*bc20*/  IMAD.WIDE.U32 R52, R58, 0xa0, R52 ;  /* 0x000000a03a347825 */ /* 0x004fc800078e0034 */
[----:B------:R-:W-:-:S04]  /*bc30*/  IMAD R59, R59, 0xa0, RZ ;  /* 0x000000a03b3b7824 */ /* 0x000fc800078e02ff */
[----:B------:R-:W-:Y:S01]  /*bc40*/  IMAD.IADD R60, R53, 0x1, R59 ;  /* 0x00000001353c7824 */ /* 0x000fe200078e023b */
[----:B------:R-:W-:-:S05]  /*bc50*/  @!P0 IADD3 R53, P3, R15, R52, RZ ;  /* 0x000000340f358210 */ /* 0x000fca0007f7e0ff */
        /* <DEDUP_REMOVED lines=9> */
.L_x_670:
[----:B------:R-:W-:Y:S05]  /*bcf0*/  BSYNC B0 ;  /* 0x0000000000007941 */ /* 0x000fea0003800000 */
.L_x_612:
[----:B0-234-:R-:W0:Y:S01]  /*bd00*/  S2R R44, SR_TID.X ;  /* 0x00000000002c7919 */ /* 0x01de220000002100 */
[----:B------:R-:W-:Y:S01]  /*bd10*/  @!PT LDS RZ, [RZ] ;  /* 0x00000000fffff984 */ /* 0x000fe20000000800 */
[----:B------:R-:W-:Y:S01]  /*bd20*/  @!PT LDS RZ, [RZ] ;  /* 0x00000000fffff984 */ /* 0x000fe20000000800 */
[----:B------:R-:W-:Y:S01]  /*bd30*/  @!PT LDS RZ, [RZ] ;  /* 0x00000000fffff984 */ /* 0x000fe20000000800 */
[----:B------:R-:W-:Y:S01]  /*bd40*/  @!PT LDS RZ, [RZ] ;  /* 0x00000000fffff984 */ /* 0x000fe20000000800 */
[----:B------:R2:W-:Y:S06]  /*bd50*/  MEMBAR.ALL.CTA ;  /* 0x0000000000007992 */ /* 0x0005ec0000008000 */
[----:B--2---:R-:W2:Y:S01]  /*bd60*/  FENCE.VIEW.ASYNC.S ;  /* 0x00000000000073c6 */ /* 0x004ea20000000000 */
[----:B------:R-:W-:Y:S05]  /*bd70*/  WARPSYNC.ALL ;  /* 0x0000000000007948 */ /* 0x000fea0003800000 */
[----:B------:R-:W-:Y:S01]  /*bd80*/  BSSY B0, `(.L_x_719) ;  /* 0x0000009000007945 */ /* 0x000fe20003800000 */
[----:B0-----:R-:W-:Y:S01]  /*bd90*/  LOP3.LUT R44, R44, 0x7f, RZ, 0xc0, !PT ;  /* 0x0000007f2c2c7812 */ /* 0x001fe200078ec0ff */
[----:B--2---:R0:W-:Y:S03]  /*bda0*/  BAR.SYNC.DEFER_BLOCKING R162, 0x80 ;  /* 0x000200a20000751d */ /* 0x0041e60000010000 */
[----:B------:R-:W-:-:S13]  /*bdb0*/  ISETP.NE.AND P3, PT, R44, RZ, PT ;  /* 0x000000ff2c00720c */ /* 0x000fda0003f65270 */
[----:B------:R-:W-:-:S05]  /*bdc0*/  @!P3 VIADD R44, R3, 0x348a0 ;  /* 0x000348a0032cb836 */ /* 0x000fca0000000000 */
[----:B------:R-:W-:-:S04]  /*bdd0*/  @!P3 PRMT R44, RZ, 0x654, R44 ;  /* 0x00000654ff2cb816 */ /* 0x000fc8000000002c */
[----:B------:R0:W-:Y:S01]  /*bde0*/  @!P3 SYNCS.ARRIVE.TRANS64.RED.A1T0 RZ, [R44+URZ], RZ ;  /* 0x000000ff2cffb9a7 */ /* 0x0001e2000810043f */
[----:B------:R-:W-:Y:S05]  /*bdf0*/  @!P2 BRA `(.L_x_720) ;  /* 0x000000000004a947 */ /* 0x000fea0003800000 */
[----:B------:R-:W-:Y:S01]  /*be00*/  BPT.TRAP 0x1 ;  /* 0x000000040000795c */ /* 0x000fe20000300000 */
.L_x_720:
[----:B------:R-:W-:Y:S05]  /*be10*/  BSYNC B0 ;  /* 0x0000000000007941 */ /* 0x000fea0003800000 */
.L_x_719:
[----:B------:R-:W2:Y:S01]  /*be20*/  SYNCS.PHASECHK.TRANS64.TRYWAIT P2, [R3+URZ+0x348b0], R0 ;  /* 0x0348b000030075a7 */ /* 0x000ea2000804017f */
[----:B------:R-:W-:Y:S01]  /*be30*/  ULDC UR60, c[0x0][0x2f4] ;  /* 0x0000bd00003c7ab9 */ /* 0x000fe20000000800 */
[----:B------:R-:W-:Y:S01]  /*be40*/  ULDC.64 UR38, c[0x0][0x328] ;  /* 0x0000ca0000267ab9 */ /* 0x000fe20000000a00 */
[----:B------:R-:W-:Y:S01]  /*be50*/  ULDC.64 UR36, c[0x0][0x318] ;  /* 0x0000c60000247ab9 */ /* 0x000fe20000000a00 */
[----:B------:R-:W-:Y:S04]  /*be60*/  BSSY B0, `(.L_x_721) ;  /* 0x0000002000007945 */ /* 0x000fe80003800000 */
[----:B--2---:R-:W-:Y:S05]  /*be70*/  @!P2 BRA `(.L_x_722) ;  /* 0x000001a80004a947 */ /* 0x004fea0003800000 */
.L_x_980:
[----:B------:R-:W-:Y:S05]  /*be80*/  BSYNC B0 ;  /* 0x0000000000007941 */ /* 0x000fea0003800000 */
.L_x_721:
[----:B------:R-:W-:Y:S01]  /*be90*/  ISETP.GE.AND P2, PT, R22, R4, PT ;  /* 0x000000041600720c */ /* 0x000fe20003f46270 */
[----:B------:R-:W-:Y:S01]  /*bea0*/  BSSY B0, `(.L_x_723) ;  /* 0x0000012000007945 */ /* 0x000fe20003800000 */
[----:B------:R-:W-:-:S11]  /*beb0*/  IMAD.WIDE R48, R24, 0xb0, R118 ;  /* 0x000000b018307825 */ /* 0x000fd600078e0276 */
[----:B------:R-:W-:Y:S05]  /*bec0*/  @P2 BRA `(.L_x_724) ;  /* 0x00000000003c2947 */ /* 0x000fea0003800000 */
[----:B------:R-:W-:Y:S01]  /*bed0*/  IMAD R47, R49, UR38, RZ ;  /* 0x00000026312f7c24 */ /* 0x000fe2000f8e02ff */
[----:B------:R-:W-:Y:S01]  /*bee0*/  ULDC.64 UR4, c[0x0][0x208] ;  /* 0x0000820000047ab9 */ /* 0x000fe20000000a00 */
[----:B0-----:R-:W-:Y:S02]  /*bef0*/  IMAD.MOV.U32 R44, RZ, RZ, R102 ;  /* 0x000000ffff2c7224 */ /* 0x001fe400078e0066 */
[----:B------:R-:W-:Y:S02]  /*bf00*/  IMAD.MOV.U32 R45, RZ, RZ, R6 ;  /* 0x000000ffff2d7224 */ /* 0x000fe400078e0006 */
[C---:B------:R-:W-:Y:S02]  /*bf10*/  IMAD R47, R48.reuse, UR39, R47 ;  /* 0x00000027302f7c24 */ /* 0x040fe4000f8e022f */
[----:B------:R-:W-:-:S04]  /*bf20*/  IMAD.WIDE.U32 R44, R48, UR38, R44 ;  /* 0x00000026302c7c25 */ /* 0x000fc8000f8e002c */
[----:B------:R-:W-:Y:S01]  /*bf30*/  IMAD.IADD R45, R45, 0x1, R47 ;  /* 0x000000012d2d7824 */ /* 0x000fe200078e022f */
[----:B------:R-:W-:-:S04]  /*bf40*/  LEA R50, P2, R44, UR36, 0x1 ;  /* 0x000000242c327c11 */ /* 0x000fc8000f8408ff */
[----:B------:R-:W-:Y:S02]  /*bf50*/  LEA.HI.X R51, R44, UR37, R45, 0x1, P2 ;  /* 0x000000252c337c11 */ /* 0x000fe400090f0c2d */
[----:B------:R-:W-:-:S13]  /*bf60*/  ISETP.GE.AND P2, PT, R16, UR60, PT ;  /* 0x0000003c10007c0c */ /* 0x000fda000bf46270 */
[----:B------:R-:W0:Y:S04]  /*bf70*/  @!P2 LDS.128 R44, [R5+0x400] ;  /* 0x00040000052ca984 */ /* 0x000e280000000c00 */
[----:B0-----:R-:W-:Y:S01]  /*bf80*/  @!P2 STG.E.128 desc[UR4][R50.64], R44 ;  /* 0x0000002c3200a986 */ /* 0x001fe2000c101d04 */
[----:B------:R-:W-:-:S13]  /*bf90*/  ISETP.GE.AND P2, PT, R221, UR60, PT ;  /* 0x0000003cdd007c0c */ /* 0x000fda000bf46270 */
[----:B------:R-:W0:Y:S04]  /*bfa0*/  @!P2 LDS.128 R44, [R5+0x5c00] ;  /* 0x005c0000052ca984 */ /* 0x000e280000000c00 */
[----:B0-----:R3:W-:Y:S02]  /*bfb0*/  @!P2 STG.E.128 desc[UR4][R50.64+0x80], R44 ;  /* 0x0000802c3200a986 */ /* 0x0017e4000c101d04 */
.L_x_724:
[----:B------:R-:W-:Y:S05]  /*bfc0*/  BSYNC B0 ;  /* 0x0000000000007941 */ /* 0x000fea0003800000 */
.L_x_723:
[----:B-12---:R-:W-:Y:S01]  /*bfd0*/  VIADD R0, R22, 0x20 ;  /* 0x0000002016007836 */ /* 0x006fe20000000000 */
[----:B------:R-:W-:Y:S04]  /*bfe0*/  BSSY B0, `(.L_x_725) ;  /* 0x0000014000007945 */ /* 0x000fe80003800000 */
[----:B------:R-:W-:-:S13]  /*bff0*/  ISETP.GE.AND P2, PT, R0, R4, PT ;  /* 0x000000040000720c */ /* 0x000fda0003f46270 */
[----:B------:R-:W-:Y:S05]  /*c000*/  @P2 BRA `(.L_x_726) ;  /* 0x0000000000442947 */ /* 0x000fea0003800000 */
[----:B---3--:R-:W-:Y:S01]  /*c010*/  IADD3 R47, P2, R48, 0x20, RZ ;  /* 0x00000020302f7810 */ /* 0x008fe20007f5e0ff */
[----:B0-----:R-:W-:Y:S01]  /*c020*/  IMAD.MOV.U32 R44, RZ, RZ, R102 ;  /* 0x000000ffff2c7224 */ /* 0x001fe200078e0066 */
[----:B------:R-:W-:Y:S01]  /*c030*/  ULDC.64 UR4, c[0x0][0x208] ;  /* 0x0000820000047ab9 */ /* 0x000fe20000000a00 */
[----:B------:R-:W-:Y:S02]  /*c040*/  IMAD.MOV.U32 R45, RZ, RZ, R6 ;  /* 0x000000ffff2d7224 */ /* 0x000fe400078e0006 */
[----:B------:R-:W-:Y:S02]  /*c050*/  IMAD.X R0, RZ, RZ, R49, P2 ;  /* 0x000000ffff007224 */ /* 0x000fe400010e0631 */
[----:B------:R-:W-:-:S04]  /*c060*/  IMAD.WIDE.U32 R44, R47, UR38, R44 ;  /* 0x000000262f2c7c25 */ /* 0x000fc8000f8e002c */
[----:B------:R-:W-:Y:S01]  /*c070*/  IMAD R0, R0, UR38, RZ ;  /* 0x0000002600007c24 */ /* 0x000fe2000f8e02ff */
[----:B------:R-:W-:-:S03]  /*c080*/  LEA R50, P2, R44, UR36, 0x1 ;  /* 0x000000242c327c11 */ /* 0x000fc6000f8408ff */
[----:B------:R-:W-:-:S04]  /*c090*/  IMAD R47, R47, UR39, R0 ;  /* 0x000000272f2f7c24 */ /* 0x000fc8000f8e0200 */
[----:B------:R-:W-:-:S05]  /*c0a0*/  IMAD.IADD R45, R45, 0x1, R47 ;  /* 0x000000012d2d7824 */ /* 0x000fca00078e022f */
[----:B------:R-:W-:Y:S02]  /*c0b0*/  LEA.HI.X R51, R44, UR37, R45, 0x1, P2 ;  /* 0x000000252c337c11 */ /* 0x000fe400090f0c2d */
[----:B------:R-:W-:-:S13]  /*c0c0*/  ISETP.GE.AND P2, PT, R16, UR60, PT ;  /* 0x0000003c10007c0c */ /* 0x000fda000bf46270 */
[----:B------:R-:W0:Y:S04]  /*c0d0*/  @!P2 LDS.128 R44, [R5+0x1400] ;  /* 0x00140000052ca984 */ /* 0x000e280000000c00 */
[----:B0-----:R-:W-:Y:S01]  /*c0e0*/  @!P2 STG.E.128 desc[UR4][R50.64], R44 ;  /* 0x0000002c3200a986 */ /* 0x001fe2000c101d04 */
[----:B------:R-:W-:-:S13]  /*c0f0*/  ISETP.GE.AND P2, PT, R221, UR60, PT ;  /* 0x0000003cdd007c0c */ /* 0x000fda000bf46270 */
[----:B------:R-:W0:Y:S04]  /*c100*/  @!P2 LDS.128 R44, [R5+0x6c00] ;  /* 0x006c0000052ca984 */ /* 0x000e280000000c00 */
[----:B0-----:R1:W-:Y:S02]  /*c110*/  @!P2 STG.E.128 desc[UR4][R50.64+0x80], R44 ;  /* 0x0000802c3200a986 */ /* 0x0013e4000c101d04 */
.L_x_726:
[----:B------:R-:W-:Y:S05]  /*c120*/  BSYNC B0 ;  /* 0x0000000000007941 */ /* 0x000fea0003800000 */
.L_x_725:
[----:B------:R-:W-:Y:S01]  /*c130*/  VIADD R0, R22, 0x40 ;  /* 0x0000004016007836 */ /* 0x000fe20000000000 */
[----:B------:R-:W-:Y:S04]  /*c140*/  BSSY B0, `(.L_x_727) ;  /* 0x0000014000007945 */ /* 0x000fe80003800000 */
[----:B------:R-:W-:-:S13]  /*c150*/  ISETP.GE.AND P2, PT, R0, R4, PT ;  /* 0x000000040000720c */ /* 0x000fda0003f46270 */
[----:B------:R-:W-:Y:S05]  /*c160*/  @P2 BRA `(.L_x_728) ;  /* 0x0000000000442947 */ /* 0x000fea0003800000 */
[----:B-1-3--:R-:W-:Y:S01]  /*c170*/  IADD3 R47, P2, R48, 0x40, RZ ;  /* 0x00000040302f7810 */ /* 0x00afe20007f5e0ff */
        /* <DEDUP_REMOVED lines=16> */
.L_x_728:
[----:B------:R-:W-:Y:S05]  /*c280*/  BSYNC B0 ;  /* 0x0000000000007941 */ /* 0x000fea0003800000 */
.L_x_727:
[----:B------:R-:W-:Y:S01]  /*c290*/  VIADD R0, R22, 0x60 ;  /* 0x0000006016007836 */ /* 0x000fe20000000000 */
[----:B------:R-:W-:Y:S04]  /*c2a0*/  BSSY B0, `(.L_x_729) ;  /* 0x0000014000007945 */ /* 0x000fe80003800000 */
[----:B------:R-:W-:-:S13]  /*c2b0*/  ISETP.GE.AND P2, PT, R0, R4, PT ;  /* 0x000000040000720c */ /* 0x000fda0003f46270 */
[----:B------:R-:W-:Y:S05]  /*c2c0*/  @P2 BRA `(.L_x_730) ;  /* 0x0000000000442947 */ /* 0x000fea0003800000 */
[----:B-123--:R-:W-:Y:S01]  /*c2d0*/  IADD3 R47, P2, R48, 0x60, RZ ;  /* 0x00000060302f7810 */ /* 0x00efe20007f5e0ff */
        /* <DEDUP_REMOVED lines=16> */
.L_x_730:
[----:B------:R-:W-:Y:S05]  /*c3e0*/  BSYNC B0 ;  /* 0x0000000000007941 */ /* 0x000fea0003800000 */
.L_x_729:
[----:B------:R-:W-:Y:S01]  /*c3f0*/  VIADD R0, R22, 0x80 ;  /* 0x0000008016007836 */ /* 0x000fe20000000000 */
[----:B------:R-:W-:Y:S04]  /*c400*/  BSSY B0, `(.L_x_731) ;  /* 0x0000014000007945 */ /* 0x000fe80003800000 */
[----:B------:R-:W-:-:S13]  /*c410*/  ISETP.GE.AND P2, PT, R0, R4, PT ;  /* 0x000000040000720c */ /* 0x000fda0003f46270 */
[----:B------:R-:W-:Y:S05]  /*c420*/  @P2 BRA `(.L_x_732) ;  /* 0x0000000000442947 */ /* 0x000fea0003800000 */
[----:B-1234-:R-:W-:Y:S01]  /*c430*/  IADD3 R47, P2, R48, 0x80, RZ ;  /* 0x00000080302f7810 */ /* 0x01efe20007f5e0ff */
        /* <DEDUP_REMOVED lines=16> */
.L_x_732:
[----:B------:R-:W-:Y:S05]  /*c540*/  BSYNC B0 ;  /* 0x0000000000007941 */ /* 0x000fea0003800000 */
.L_x_731:
[----:B------:R-:W-:Y:S01]  /*c550*/  VIADD R0, R22, 0xa0 ;  /* 0x000000a016007836 */ /* 0x000fe20000000000 */
[----:B------:R-:W-:Y:S04]  /*c560*/  BSSY B0, `(.L_x_733) ;  /* 0x0000014000007945 */ /* 0x000fe80003800000 */
[----:B------:R-:W-:-:S13]  /*c570*/  ISETP.GE.AND P2, PT, R0, R4, PT ;  /* 0x000000040000720c */ /* 0x000fda0003f46270 */
[----:B------:R-:W-:Y:S05]  /*c580*/  @P2 BRA `(.L_x_734) ;  /* 0x0000000000442947 */ /* 0x000fea0003800000 */
[----:B01234-:R-:W-:Y:S01]  /*c590*/  IADD3 R47, P2, R48, 0xa0, RZ ;  /* 0x000000a0302f7810 */ /* 0x01ffe20007f5e0ff */
[----:B------:R-:W-:Y:S01]  /*c5a0*/  IMAD.MOV.U32 R44, RZ, RZ, R102 ;  /* 0x000000ffff2c7224 */ /* 0x000fe200078e0066 */
[----:B------:R-:W-:Y:S01]  /*c5b0*/  ULDC.64 UR4, c[0x0][0x208] ;  /* 0x0000820000047ab9 */ /* 0x000fe20000000a00 */
[----:B------:R-:W-:Y:S02]  /*c5c0*/  IMAD.MOV.U32 R45, RZ, RZ, R6 ;  /* 0x000000ffff2d7224 */ /* 0x000fe400078e0006 */
[----:B------:R-:W-:Y:S02]  /*c5d0*/  IMAD.X R48, RZ, RZ, R49, P2 ;  /* 0x000000ffff307224 */ /* 0x000fe400010e0631 */
[----:B------:R-:W-:-:S04]  /*c5e0*/  IMAD.WIDE.U32 R44, R47, UR38, R44 ;  /* 0x000000262f2c7c25 */ /* 0x000fc8000f8e002c */
[----:B------:R-:W-:-:S04]  /*c5f0*/  IMAD R48, R48, UR38, RZ ;  /* 0x0000002630307c24 */ /* 0x000fc8000f8e02ff */
[----:B------:R-:W-:Y:S01]  /*c600*/  IMAD R47, R47, UR39, R48 ;  /* 0x000000272f2f7c24 */ /* 0x000fe2000f8e0230 */
[----:B------:R-:W-:-:S03]  /*c610*/  LEA R48, P2, R44, UR36, 0x1 ;  /* 0x000000242c307c11 */ /* 0x000fc6000f8408ff */
        /* <DEDUP_REMOVED lines=8> */
.L_x_734:
[----:B------:R-:W-:Y:S05]  /*c6a0*/  BSYNC B0 ;  /* 0x0000000000007941 */ /* 0x000fea0003800000 */
.L_x_733:
[----:B------:R-:W5:Y:S01]  /*c6b0*/  LDL R0, [R1+0x4] ;  /* 0x0000040001007983 */ /* 0x000f620000100800 */
[----:B------:R-:W-:Y:S02]  /*c6c0*/  VIADD R23, R23, 0x1 ;  /* 0x0000000117177836 */ /* 0x000fe40000000000 */
[----:B------:R-:W-:Y:S01]  /*c6d0*/  @!P3 VIADD R3, R3, 0x348c0 ;  /* 0x000348c00303b836 */ /* 0x000fe20000000000 */
[----:B------:R-:W-:Y:S01]  /*c6e0*/  @!PT LDS RZ, [RZ] ;  /* 0x00000000fffff984 */ /* 0x000fe20000000800 */
[----:B------:R-:W-:Y:S01]  /*c6f0*/  @!PT LDS RZ, [RZ] ;  /* 0x00000000fffff984 */ /* 0x000fe20000000800 */
[----:B------:R-:W-:Y:S01]  /*c700*/  @!PT LDS RZ, [RZ] ;  /* 0x00000000fffff984 */ /* 0x000fe20000000800 */
[----:B------:R-:W-:Y:S01]  /*c710*/  @!PT LDS RZ, [RZ] ;  /* 0x00000000fffff984 */ /* 0x000fe20000000800 */
[----:B------:R1:W-:Y:S06]  /*c720*/  MEMBAR.ALL.CTA ;  /* 0x0000000000007992 */ /* 0x0003ec0000008000 */
[----:B-1----:R-:W1:Y:S02]  /*c730*/  FENCE.VIEW.ASYNC.S ;  /* 0x00000000000073c6 */ /* 0x002e640000000000 */
[----:B-1----:R1:W-:Y:S01]  /*c740*/  BAR.SYNC.DEFER_BLOCKING R162, 0x80 ;  /* 0x000200a20000751d */ /* 0x0023e20000010000 */
[----:B------:R-:W-:-:S02]  /*c750*/  ISETP.NE.AND P2, PT, R23, 0x2, PT ;  /* 0x000000021700780c */ /* 0x000fc40003f45270 */
[----:B------:R-:W-:Y:S02]  /*c760*/  @!P3 PRMT R3, RZ, 0x654, R3 ;  /* 0x00000654ff03b816 */ /* 0x000fe40000000003 */
[----:B------:R-:W-:Y:S02]  /*c770*/  SEL R23, R23, RZ, P2 ;  /* 0x000000ff17177207 */ /* 0x000fe40001000000 */
[----:B------:R1:W-:Y:S01]  /*c780*/  @!P3 SYNCS.ARRIVE.TRANS64.RED.A1T0 RZ, [R3+URZ], RZ ;  /* 0x000000ff03ffb9a7 */ /* 0x0003e2000810043f */
[----:B-----5:R-:W-:Y:S02]  /*c790*/  LOP3.LUT P4, RZ, R0, 0x10, RZ, 0xc0, !PT ;  /* 0x0000001000ff7812 */ /* 0x020fe4000788c0ff */
[----:B------:R-:W-:-:S04]  /*c7a0*/  SEL R0, RZ, 0x1, P2 ;  /* 0x00000001ff007807 */ /* 0x000fc80001000000 */
[----:B------:R-:W-:-:S07]  /*c7b0*/  LOP3.LUT R223, R223, R0, RZ, 0x3c, !PT ;  /* 0x00000000dfdf7212 */ /* 0x000fce00078e3cff */
[----:B-1----:R-:W-:Y:S05]  /*c7c0*/  @P4 BRA `(.L_x_735) ;  /* 0xffffff6000a04947 */ /* 0x002fea000383ffff */
[----:B------:R-:W1:Y:S01]  /*c7d0*/  S2R R4, SR_TID.X ;  /* 0x0000000000047919 */ /* 0x000e620000002100 */
[----:B------:R-:W-:Y:S02]  /*c7e0*/  PLOP3.LUT P0, PT, PT, PT, PT, 0x8, 0x0 ;  /* 0x000000000000781c */ /* 0x000fe40003f0e170 */
[----:B-1----:R-:W-:-:S04]  /*c7f0*/  SHF.R.U32.HI R4, RZ, 0x7, R4 ;  /* 0x00000007ff047819 */ /* 0x002fc80000011604 */
[----:B------:R-:W-:-:S13]  /*c800*/  ISETP.NE.AND P4, PT, R4, 0x1, PT ;  /* 0x000000010400780c */ /* 0x000fda0003f85270 */
[----:B------:R-:W-:Y:S06]  /*c810*/  @!P4 BAR.ARV 0x9, 0x100 ;  /* 0x024400000000cb1d */ /* 0x000fec0000002000 */
.L_x_607:
[----:B------:R-:W-:Y:S01]  /*c820*/  ISETP.GE.AND P2, PT, R161, 0x1, PT ;  /* 0x00000001a100780c */ /* 0x000fe20003f46270 */
[----:B------:R-:W-:Y:S01]  /*c830*/  IMAD.MOV.U32 R3, RZ, RZ, RZ ;  /* 0x000000ffff037224 */ /* 0x000fe200078e00ff */
[----:B------:R-:W-:Y:S01]  /*c840*/  PLOP3.LUT P1, PT, PT, PT, PT, 0x80, 0x0 ;  /* 0x000000000000781c */ /* 0x000fe20003f2f070 */
[----:B------:R-:W-:Y:S01]  /*c850*/  IMAD.MOV.U32 R0, RZ, RZ, RZ ;  /* 0x000000ffff007224 */ /* 0x000fe200078e00ff */
[----:B------:R-:W-:Y:S01]  /*c860*/  CS2R R42, SRZ ;  /* 0x00000000002a7805 */ /* 0x000fe2000001ff00 */
[----:B------:R-:W-:Y:S01]  /*c870*/  IMAD.MOV.U32 R87, RZ, RZ, RZ ;  /* 0x000000ffff577224 */ /* 0x000fe200078e00ff */
[----:B------:R-:W-:Y:S01]  /*c880*/  CS2R R36, SRZ ;  /* 0x0000000000247805 */ /* 0x000fe2000001ff00 */
[----:B------:R-:W-:Y:S01]  /*c890*/  IMAD.MOV.U32 R39, RZ, RZ, RZ ;  /* 0x000000ffff277224 */ /* 0x000fe200078e00ff */
[----:B0-234-:R-:W-:Y:S02]  /*c8a0*/  CS2R R46, SRZ ;  /* 0x00000000002e7805 */ /* 0x01dfe4000001ff00 */
        /* <DEDUP_REMOVED lines=8> */
[----:B------:R-:W-:Y:S01]  /*c930*/  CS2R R56, SRZ ;  /* 0x0000000000387805 */ /* 0x000fe2000001ff00 */
[----:B------:R-:W-:Y:S01]  /*c940*/  IMAD.MOV.U32 R45, RZ, RZ, RZ ;  /* 0x000000ffff2d7224 */ /* 0x000fe200078e00ff */
[----:B------:R-:W-:Y:S01]  /*c950*/  CS2R R60, SRZ ;  /* 0x00000000003c7805 */ /* 0x000fe2000001ff00 */
[----:B------:R-:W-:Y:S01]  /*c960*/  IMAD.MOV.U32 R58, RZ, RZ, RZ ;  /* 0x000000ffff3a7224 */ /* 0x000fe200078e00ff */
        /* <DEDUP_REMOVED lines=13> */
[----:B------:R-:W-:Y:S01]  /*ca40*/  CS2R R94, SRZ ;  /* 0x00000000005e7805 */ /* 0x000fe2000001ff00 */
[----:B------:R-:W-:Y:S02]  /*ca50*/  IMAD.MOV.U32 R106, RZ, RZ, RZ ;  /* 0x000000ffff6a7224 */ /* 0x000fe400078e00ff */
[----:B------:R-:W-:-:S02]  /*ca60*/  IMAD.MOV.U32 R103, RZ, RZ, RZ ;  /* 0x000000ffff677224 */ /* 0x000fc400078e00ff */
[----:B------:R-:W-:Y:S02]  /*ca70*/  IMAD.MOV.U32 R10, RZ, RZ, RZ ;  /* 0x000000ffff0a7224 */ /* 0x000fe400078e00ff */
[----:B------:R-:W-:Y:S01]  /*ca80*/  IMAD.MOV.U32 R108, RZ, RZ, RZ ;  /* 0x000000ffff6c7224 */ /* 0x000fe200078e00ff */
[----:B------:R-:W-:Y:S06]  /*ca90*/  @P0 BRA `(.L_x_736) ;  /* 0x00000000000c0947 */ /* 0x000fec0003800000 */
[----:B------:R-:W0:Y:S01]  /*caa0*/  FENCE.VIEW.ASYNC.G ;  /* 0x00000000000073c6 */ /* 0x000e220000000100 */
[----:B------:R-:W-:Y:S05]  /*cab0*/  WARPSYNC.ALL ;  /* 0x0000000000007948 */ /* 0x000fea0003800000 */
[----:B0-----:R-:W-:Y:S06]  /*cac0*/  BAR.ARV 0xc, 0x180 ;  /* 0x0306000000007b1d */ /* 0x001fec0000002000 */
.L_x_736:
[----:B------:R-:W-:Y:S02]  /*cad0*/  IMAD.MOV.U32 R102, RZ, RZ, RZ ;  /* 0x000000ffff667224 */ /* 0x000fe400078e00ff */
[----:B------:R-:W-:Y:S01]  /*cae0*/  IMAD.MOV.U32 R11, RZ, RZ, RZ ;  /* 0x000000ffff0b7224 */ /* 0x000fe200078e00ff */
[----:B------:R-:W-:Y:S06]  /*caf0*/  @!P2 BRA `(.L_x_737) ;  /* 0x000001040080a947 */ /* 0x000fec0003800000 */
[----:B------:R-:W-:-:S03]  /*cb00*/  UMOV UR4, 0xffffffff ;  /* 0xffffffff00047882 */ /* 0x000fc60000000000 */
[----:B------:R-:W-:Y:S05]  /*cb10*/  BRA.DIV UR4, `(.L_x_738) ;  /* 0x0000019a04f07947 */ /* 0x000fea000b800000 */
[----:B------:R-:W0:Y:S02]  /*cb20*/  S2R R3, SR_TID.X ;  /* 0x0000000000037919 */ /* 0x000e240000002100 */
[----:B0-----:R-:W-:-:S05]  /*cb30*/  VIADD R3, R3, 0xffffff80 ;  /* 0xffffff8003037836 */ /* 0x001fca0000000000 */
[----:B------:R-:W-:-:S04]  /*cb40*/  SHF.R.S32.HI R0, RZ, 0x1f, R3 ;  /* 0x0000001fff007819 */ /* 0x000fc80000011403 */
[----:B------:R-:W-:-:S04]  /*cb50*/  LEA.HI R0, R0, R3, RZ, 0x7 ;  /* 0x0000000300007211 */ /* 0x000fc800078f38ff */
[----:B------:R-:W-:-:S06]  /*cb60*/  SHF.R.S32.HI R0, RZ, 0x7, R0 ;  /* 0x00000007ff007819 */ /* 0x000fcc0000011400 */
[----:B------:R-:W0:Y:S04]  /*cb70*/  SHFL.IDX PT, R0, R0, RZ, 0x1f ;  /* 0x00001fff00007589 */ /* 0x000e2800000e0000 */
[----:B0-----:R0:W-:Y:S02]  /*cb80*/  STL [R1], R0 ;  /* 0x0000000001007387 */ /* 0x0011e40000100800 */
.L_x_983:
[----:B------:R-:W0:Y:S04]  /*cb90*/  LDL R4, [R1] ;  /* 0x0000000001047983 */ /* 0x000e280000100800 */
[----:B------:R-:W2:Y:S01]  /*cba0*/  LDL R3, [R1+0x74] ;  /* 0x0000740001037983 */ /* 0x000ea20000100800 */
[----:B0-----:R-:W-:-:S04]  /*cbb0*/  LEA.HI R0, R4, R4, RZ, 0x1 ;  /* 0x0000000404007211 */ /* 0x001fc800078f08ff */
[----:B------:R-:W-:Y:S02]  /*cbc0*/  LOP3.LUT R0, R0, 0x1e, RZ, 0xc0, !PT ;  /* 0x0000001e00007812 */ /* 0x000fe400078ec0ff */
[----:B--2---:R-:W-:-:S03]  /*cbd0*/  LOP3.LUT P0, RZ, R3, 0x9f, RZ, 0xc0, !PT ;  /* 0x0000009f03ff7812 */ /* 0x004fc6000780c0ff */
[----:B------:R-:W-:-:S04]  /*cbe0*/  IMAD.IADD R0, R4, 0x1, -R0 ;  /* 0x0000000104007824 */ /* 0x000fc800078e0a00 */
[----:B------:R-:W-:-:S05]  /*cbf0*/  IMAD R0, R0, 0x2000, R3 ;  /* 0x0000200000007824 */ /* 0x000fca00078e0203 */
[----:B------:R-:W-:-:S04]  /*cc00*/  SHF.R.U32.HI R0, RZ, 0x4, R0 ;  /* 0x00000004ff007819 */ /* 0x000fc80000011600 */
[----:B------:R-:W-:Y:S01]  /*cc10*/  LOP3.LUT R28, R0, 0x3fff, RZ, 0xc0, !PT ;  /* 0x00003fff001c7812 */ /* 0x000fe200078ec0ff */
[----:B------:R-:W-:Y:S06]  /*cc20*/  @!P0 BRA `(.L_x_739) ;  /* 0x0000000000408947 */ /* 0x000fec0003800000 */
[----:B------:R-:W-:Y:S01]  /*cc30*/  MOV R0, 0x0 ;  /* 0x0000000000007802 */ /* 0x000fe20000000f00 */
[----:B------:R-:W-:Y:S01]  /*cc40*/  ULDC.64 UR4, c[0x4][0xa0] ;  /* 0x0100280000047ab9 */ /* 0x000fe20000000a00 */
[----:B------:R-:W-:Y:S01]  /*cc50*/  ULDC.64 UR6, c[0x4][0xa8] ;  /* 0x01002a0000067ab9 */ /* 0x000fe20000000a00 */
[----:B------:R-:W-:Y:S01]  /*cc60*/  IMAD.U32 R4, RZ, RZ, UR4 ;  /* 0x00000004ff047e24 */ /* 0x000fe2000f8e00ff */
[----:B-1----:R0:W1:Y:S01]  /*cc70*/  LDC.64 R14, c[0x4][R0] ;  /* 0x01000000000e7b82 */ /* 0x0020620000000a00 */
        /* <DEDUP_REMOVED lines=11> */
.L_x_739:
[----:B------:R-:W-:Y:S02]  /*cd30*/  ULDC UR4, c[0x0][0x3f4] ;  /* 0x0000fd0000047ab9 */ /* 0x000fe40000000800 */
[----:B------:R-:W-:-:S13]  /*cd40*/  ISETP.LT.AND P0, PT, RZ, UR4, PT ;  /* 0x00000004ff007c0c */ /* 0x000fda000bf01270 */
[----:B------:R-:W-:Y:S05]  /*cd50*/  @P0 BRA `(.L_x_740) ;  /* 0x0000000000400947 */ /* 0x000fea0003800000 */
[----:B------:R-:W2:Y:S02]  /*cd60*/  LDL R20, [R1+0x6c] ;  /* 0x00006c0001147983 */ /* 0x000ea40000100800 */
[----:B--2---:R-:W-:-:S04]  /*cd70*/  LEA.HI R0, R20, R20, RZ, 0x1 ;  /* 0x0000001414007211 */ /* 0x004fc800078f08ff */
[----:B------:R-:W-:-:S05]  /*cd80*/  LOP3.LUT R0, R0, 0xfffffffe, RZ, 0xc0, !PT ;  /* 0xfffffffe00007812 */ /* 0x000fca00078ec0ff */
[----:B------:R-:W-:-:S05]  /*cd90*/  IMAD.IADD R0, R20, 0x1, -R0 ;  /* 0x0000000114007824 */ /* 0x000fca00078e0a00 */
[----:B------:R-:W-:-:S04]  /*cda0*/  SHF.L.U32 R3, R0, 0x1f, RZ ;  /* 0x0000001f00037819 */ /* 0x000fc800000006ff */
[----:B------:R0:W2:Y:S03]  /*cdb0*/  SYNCS.PHASECHK.TRANS64.TRYWAIT P0, [R2+URZ+0x34800], R3 ;  /* 0x03480003020075a7 */ /* 0x0000a6000800017f */
[----:B--2---:R-:W-:Y:S05]  /*cdc0*/  @!P0 NANOSLEEP.SYNCS 0x989680 ;  /* 0x009896800000895d */ /* 0x004fea0003900000 */
[----:B------:R-:W2:Y:S01]  /*cdd0*/  @!P0 SYNCS.PHASECHK.TRANS64 P0, [R2+URZ+0x34800], R3 ;  /* 0x03480003020085a7 */ /* 0x000ea2000800007f */
[----:B------:R-:W-:Y:S04]  /*cde0*/  BSSY B0, `(.L_x_741) ;  /* 0x0000006000007945 */ /* 0x000fe80003800000 */
[----:B--2---:R-:W-:Y:S05]  /*cdf0*/  @P0 BRA `(.L_x_742) ;  /* 0x0000000000100947 */ /* 0x004fea0003800000 */
.L_x_743:
[----:B--2---:R2:W3:Y:S02]  /*ce00*/  SYNCS.PHASECHK.TRANS64.TRYWAIT P0, [R2+URZ+0x34800], R3 ;  /* 0x03480003020075a7 */ /* 0x0044e4000800017f */
[----:B---3--:R-:W-:Y:S05]  /*ce10*/  @!P0 NANOSLEEP.SYNCS 0x989680 ;  /* 0x009896800000895d */ /* 0x008fea0003900000 */
[----:B------:R-:W3:Y:S02]  /*ce20*/  @!P0 SYNCS.PHASECHK.TRANS64 P0, [R2+URZ+0x34800], R3 ;  /* 0x03480003020085a7 */ /* 0x000ee4000800007f */
[----:B---3--:R-:W-:Y:S05]  /*ce30*/  @!P0 BRA `(.L_x_743) ;  /* 0xfffffffc00f08947 */ /* 0x008fea000383ffff */
.L_x_742:
[----:B------:R-:W-:Y:S05]  /*ce40*/  BSYNC B0 ;  /* 0x0000000000007941 */ /* 0x000fea0003800000 */
.L_x_741:
[----:B------:R-:W-:Y:S05]  /*ce50*/  BRA `(.L_x_744) ;  /* 0x0000003c00207947 */ /* 0x000fea0003800000 */
.L_x_740:
[----:B------:R-:W2:Y:S01]  /*ce60*/  LDL R29, [R1+0x74] ;  /* 0x00007400011d7983 */ /* 0x000ea20000100800 */
[----:B-----5:R-:W-:Y:S01]  /*ce70*/  SHF.R.S32.HI R0, RZ, 0x1f, R148 ;  /* 0x0000001fff007819 */ /* 0x020fe20000011494 */
[----:B------:R-:W-:Y:S01]  /*ce80*/  ULDC.64 UR4, c[0x0][0x3f8] ;  /* 0x0000fe0000047ab9 */ /* 0x000fe20000000a00 */
[----:B------:R-:W-:Y:S01]  /*ce90*/  ULDC.64 UR6, c[0x0][0x408] ;  /* 0x0001020000067ab9 */ /* 0x000fe20000000a00 */
[----:B------:R-:W-:-:S04]  /*cea0*/  IMAD.WIDE.U32 R4, R148, UR4, RZ ;  /* 0x0000000494047c25 */ /* 0x000fc8000f8e00ff */
[C---:B------:R-:W-:Y:S02]  /*ceb0*/  IMAD R3, R0.reuse, UR4, RZ ;  /* 0x0000000400037c24 */ /* 0x040fe4000f8e02ff */
[----:B------:R-:W-:Y:S02]  /*cec0*/  IMAD R7, R0, UR6, RZ ;  /* 0x0000000600077c24 */ /* 0x000fe4000f8e02ff */
[C---:B------:R-:W-:Y:S01]  /*ced0*/  IMAD R3, R148.reuse, UR5, R3 ;  /* 0x0000000594037c24 */ /* 0x040fe2000f8e0203 */
[----:B------:R-:W-:Y:S01]  /*cee0*/  ULDC.64 UR4, c[0x0][0x3e8] ;  /* 0x0000fa0000047ab9 */ /* 0x000fe20000000a00 */
[----:B------:R-:W-:Y:S01]  /*cef0*/  IMAD R7, R148, UR7, R7 ;  /* 0x0000000794077c24 */ /* 0x000fe2000f8e0207 */
[----:B------:R-:W-:Y:S01]  /*cf00*/  LEA R24, P1, R4, UR4, 0x1 ;  /* 0x0000000404187c11 */ /* 0x000fe2000f8208ff */
[----:B------:R-:W-:Y:S01]  /*cf10*/  IMAD.WIDE.U32 R148, R148, UR6, RZ ;  /* 0x0000000694947c25 */ /* 0x000fe2000f8e00ff */
[----:B------:R-:W-:-:S03]  /*cf20*/  ULDC.64 UR6, c[0x0][0x400] ;  /* 0x0001000000067ab9 */ /* 0x000fc60000000a00 */
[----:B------:R-:W-:Y:S01]  /*cf30*/  IMAD.IADD R25, R3, 0x1, R5 ;  /* 0x0000000103197824 */ /* 0x000fe200078e0205 */
[----:B------:R-:W-:Y:S01]  /*cf40*/  LEA R26, P2, R148, UR6, 0x1 ;  /* 0x00000006941a7c11 */ /* 0x000fe2000f8408ff */
[----:B------:R-:W-:-:S03]  /*cf50*/  IMAD.IADD R27, R7, 0x1, R149 ;  /* 0x00000001071b7824 */ /* 0x000fc600078e0295 */
[----:B------:R-:W-:Y:S02]  /*cf60*/  LEA.HI.X R25, R4, UR5, R25, 0x1, P1 ;  /* 0x0000000504197c11 */ /* 0x000fe400088f0c19 */
[----:B------:R-:W-:Y:S02]  /*cf70*/  LEA.HI.X R27, R148, UR7, R27, 0x1, P2 ;  /* 0x00000007941b7c11 */ /* 0x000fe400090f0c1b */
[----:B--2---:R-:W-:-:S13]  /*cf80*/  LOP3.LUT P0, RZ, R29, 0x3ff, RZ, 0xc0, !PT ;  /* 0x000003ff1dff7812 */ /* 0x004fda000780c0ff */
[----:B------:R-:W-:Y:S05]  /*cf90*/  @!P0 BRA `(.L_x_745) ;  /* 0x0000000000408947 */ /* 0x000fea0003800000 */
        /* <DEDUP_REMOVED lines=16> */
.L_x_745:
[----:B------:R-:W2:Y:S01]  /*d0a0*/  LDL R20, [R1+0x3c] ;  /* 0x00003c0001147983 */ /* 0x000ea20000100800 */
[----:B------:R-:W-:Y:S01]  /*d0b0*/  ULDC.U8 UR4, c[0x0][0x410] ;  /* 0x0001040000047ab9 */ /* 0x000fe20000000000 */
[----:B------:R-:W-:Y:S01]  /*d0c0*/  BSSY B0, `(.L_x_746) ;  /* 0x0000399000007945 */ /* 0x000fe20003800000 */
[----:B------:R-:W-:Y:S01]  /*d0d0*/  ISETP.NE.AND P0, PT, RZ, UR4, PT ;  /* 0x00000004ff007c0c */ /* 0x000fe2000bf05270 */
[----:B------:R-:W-:Y:S02]  /*d0e0*/  IMAD R5, R125, 0x80, R22 ;  /* 0x000000807d057824 */ /* 0x000fe400078e0216 */
[----:B--2---:R-:W-:-:S10]  /*d0f0*/  IMAD R21, R20, 0x2, R29 ;  /* 0x0000000214157824 */ /* 0x004fd400078e021d */
[----:B------:R-:W-:Y:S05]  /*d100*/  @!P0 BRA `(.L_x_747) ;  /* 0x0000001800ac8947 */ /* 0x000fea0003800000 */
[----:B------:R-:W-:-:S03]  /*d110*/  UMOV UR4, 0xffffffff ;  /* 0xffffffff00047882 */ /* 0x000fc60000000000 */
[----:B------:R-:W-:Y:S05]  /*d120*/  BRA.DIV UR4, `(.L_x_748) ;  /* 0x0000019604ac7947 */ /* 0x000fea000b800000 */
[----:B------:R0:W2:Y:S04]  /*d130*/  SHFL.IDX PT, R0, R25, RZ, 0x181f ;  /* 0x00181fff19007589 */ /* 0x0000a800000e0000 */
[----:B------:R0:W3:Y:S04]  /*d140*/  SHFL.IDX PT, R3, R24, RZ, 0x181f ;  /* 0x00181fff18037589 */ /* 0x0000e800000e0000 */
[----:B------:R0:W4:Y:S04]  /*d150*/  SHFL.IDX PT, R4, R27, RZ, 0x181f ;  /* 0x00181fff1b047589 */ /* 0x00012800000e0000 */
[----:B-1----:R0:W1:Y:S02]  /*d160*/  SHFL.IDX PT, R14, R26, RZ, 0x181f ;  /* 0x00181fff1a0e7589 */ /* 0x00206400000e0000 */
.L_x_989:
[----:B------:R-:W5:Y:S01]  /*d170*/  LDL R7, [R1+0x6c] ;  /* 0x00006c0001077983 */ /* 0x000f620000100800 */
[----:B------:R-:W-:Y:S01]  /*d180*/  ULDC UR4, c[0x0][0x448] ;  /* 0x0001120000047ab9 */ /* 0x000fe20000000800 */
[----:B------:R-:W-:Y:S01]  /*d190*/  BSSY B1, `(.L_x_749) ;  /* 0x0000026000017945 */ /* 0x000fe20003800000 */
[----:B------:R-:W-:Y:S01]  /*d1a0*/  IMAD R160, R160, UR4, RZ ;  /* 0x00000004a0a07c24 */ /* 0x000fe2000f8e02ff */
[----:B------:R-:W-:Y:S02]  /*d1b0*/  CS2R R8, SRZ ;  /* 0x0000000000087805 */ /* 0x000fe4000001ff00 */
[----:B------:R-:W-:Y:S02]  /*d1c0*/  CS2R R10, SRZ ;  /* 0x00000000000a7805 */ /* 0x000fe4000001ff00 */
[----:B------:R-:W-:Y:S02]  /*d1d0*/  CS2R R12, SRZ ;  /* 0x00000000000c7805 */ /* 0x000fe4000001ff00 */
[----:B------:R-:W-:-:S02]  /*d1e0*/  ISETP.GE.AND P0, PT, R5, R160, PT ;  /* 0x000000a00500720c */ /* 0x000fc40003f06270 */
[----:B-----5:R-:W-:-:S04]  /*d1f0*/  LEA.HI R6, R7, R7, RZ, 0x1 ;  /* 0x0000000707067211 */ /* 0x020fc800078f08ff */
[----:B------:R-:W-:-:S05]  /*d200*/  LOP3.LUT R6, R6, 0xfffffffe, RZ, 0xc0, !PT ;  /* 0xfffffffe06067812 */ /* 0x000fca00078ec0ff */
[----:B------:R-:W-:Y:S01]  /*d210*/  IMAD.IADD R5, R7, 0x1, -R6 ;  /* 0x0000000107057824 */ /* 0x000fe200078e0a06 */
[----:B------:R-:W-:-:S04]  /*d220*/  CS2R R6, SRZ ;  /* 0x0000000000067805 */ /* 0x000fc8000001ff00 */
[----:B------:R-:W-:Y:S01]  /*d230*/  SHF.L.U32 R5, R5, 0x1f, RZ ;  /* 0x0000001f05057819 */ /* 0x000fe200000006ff */
[----:B------:R-:W-:Y:S06]  /*d240*/  @P0 BRA `(.L_x_750) ;  /* 0x0000000000680947 */ /* 0x000fec0003800000 */
[----:B------:R-:W-:Y:S01]  /*d250*/  ULDC UR4, c[0x0][0x3f4] ;  /* 0x0000fd0000047ab9 */ /* 0x000fe20000000800 */
[----:B------:R-:W-:Y:S01]  /*d260*/  IMAD.SHL.U32 R30, R220, 0x2, RZ ;  /* 0x00000002dc1e7824 */ /* 0x000fe200078e00ff */
[----:B------:R-:W-:Y:S02]  /*d270*/  ISETP.GE.AND P4, PT, R18, UR4, PT ;  /* 0x0000000412007c0c */ /* 0x000fe4000bf86270 */
[----:B------:R-:W-:Y:S02]  /*d280*/  CS2R R12, SRZ ;  /* 0x00000000000c7805 */ /* 0x000fe4000001ff00 */
[----:B------:R-:W-:Y:S02]  /*d290*/  ISETP.GE.AND P5, PT, R220, UR4, PT ;  /* 0x00000004dc007c0c */ /* 0x000fe4000bfa6270 */
[----:B------:R-:W-:Y:S01]  /*d2a0*/  SHF.R.S32.HI R9, RZ, 0x1f, R220 ;  /* 0x0000001fff097819 */ /* 0x000fe200000114dc */
[----:B------:R-:W-:Y:S01]  /*d2b0*/  ULDC.64 UR6, c[0x0][0x208] ;  /* 0x0000820000067ab9 */ /* 0x000fe20000000a00 */
[----:B------:R-:W-:-:S02]  /*d2c0*/  SHF.R.S32.HI R7, RZ, 0x1f, R18 ;  /* 0x0000001fff077819 */ /* 0x000fc40000011412 */
[----:B------:R-:W-:-:S03]  /*d2d0*/  SHF.L.U64.HI R9, R220, 0x1, R9 ;  /* 0x00000001dc097819 */ /* 0x000fc60000010209 */
[----:B------:R-:W-:-:S04]  /*d2e0*/  @!P4 IMAD.SHL.U32 R15, R18, 0x2, RZ ;  /* 0x00000002120fc824 */ /* 0x000fc800078e00ff */
[CC--:B0--3--:R-:W-:Y:S02]  /*d2f0*/  @!P5 IADD3 R26, P2, R3.reuse, R30.reuse, RZ ;  /* 0x0000001e031ad210 */ /* 0x0c9fe40007f5e0ff */
[----:B-1----:R-:W-:Y:S02]  /*d300*/  @!P5 IADD3 R30, P3, R14, R30, RZ ;  /* 0x0000001e0e1ed210 */ /* 0x002fe40007f7e0ff */
[-C--:B------:R-:W-:Y:S01]  /*d310*/  @!P4 IADD3 R24, P0, R3, R15.reuse, RZ ;  /* 0x0000000f0318c210 */ /* 0x080fe20007f1e0ff */
[--C-:B--2---:R-:W-:Y:S01]  /*d320*/  @!P5 IMAD.X R27, R0, 0x1, R9.reuse, P2 ;  /* 0x00000001001bd824 */ /* 0x104fe200010e0609 */
[----:B------:R-:W-:Y:S01]  /*d330*/  @!P4 IADD3 R14, P1, R14, R15, RZ ;  /* 0x0000000f0e0ec210 */ /* 0x000fe20007f3e0ff */
[----:B----4-:R-:W-:Y:S01]  /*d340*/  @!P5 IMAD.X R31, R4, 0x1, R9, P3 ;  /* 0x00000001041fd824 */ /* 0x010fe200018e0609 */
[----:B------:R-:W-:Y:S02]  /*d350*/  @!P4 SHF.L.U64.HI R3, R18, 0x1, R7 ;  /* 0x000000011203c819 */ /* 0x000fe40000010207 */
[----:B------:R-:W-:-:S02]  /*d360*/  CS2R R8, SRZ ;  /* 0x0000000000087805 */ /* 0x000fc4000001ff00 */
[----:B------:R-:W-:Y:S02]  /*d370*/  CS2R R10, SRZ ;  /* 0x00000000000a7805 */ /* 0x000fe4000001ff00 */
[----:B------:R-:W-:Y:S01]  /*d380*/  CS2R R6, SRZ ;  /* 0x0000000000067805 */ /* 0x000fe2000001ff00 */
[----:B------:R0:W5:Y:S01]  /*d390*/  @!P5 LD.E.64 R12, desc[UR6][R26.64] ;  /* 0x000000061a0cd980 */ /* 0x000162000c101b00 */
[--C-:B------:R-:W-:Y:S02]  /*d3a0*/  @!P4 IMAD.X R25, R0, 0x1, R3.reuse, P0 ;  /* 0x000000010019c824 */ /* 0x100fe400000e0603 */
[----:B------:R-:W-:Y:S01]  /*d3b0*/  @!P4 IMAD.X R15, R4, 0x1, R3, P1 ;  /* 0x00000001040fc824 */ /* 0x000fe200008e0603 */
[----:B------:R0:W5:Y:S04]  /*d3c0*/  @!P5 LD.E.64 R8, desc[UR6][R30.64] ;  /* 0x000000061e08d980 */ /* 0x000168000c101b00 */
[----:B------:R0:W5:Y:S04]  /*d3d0*/  @!P4 LD.E.64 R10, desc[UR6][R24.64] ;  /* 0x00000006180ac980 */ /* 0x000168000c101b00 */
[----:B------:R0:W5:Y:S02]  /*d3e0*/  @!P4 LD.E.64 R6, desc[UR6][R14.64] ;  /* 0x000000060e06c980 */ /* 0x000164000c101b00 */
.L_x_750:
[----:B------:R-:W-:Y:S05]  /*d3f0*/  BSYNC B1 ;  /* 0x0000000000017941 */ /* 0x000fea0003800000 */
.L_x_749:
[----:B------:R-:W4:Y:S01]  /*d400*/  SYNCS.PHASECHK.TRANS64.TRYWAIT P0, [R2+URZ+0x34800], R5 ;  /* 0x03480005020075a7 */ /* 0x000f22000800017f */
[----:B--2---:R-:W-:Y:S01]  /*d410*/  IMAD R0, R125, -0x80, R160 ;  /* 0xffffff807d007824 */ /* 0x004fe200078e02a0 */
[--C-:B0----5:R-:W-:Y:S01]  /*d420*/  SHF.R.U32.HI R30, RZ, 0x10, R11.reuse ;  /* 0x00000010ff1e7819 */ /* 0x121fe2000001160b */
[----:B---3--:R-:W-:Y:S01]  /*d430*/  IMAD.MOV.U32 R3, RZ, RZ, R10 ;  /* 0x000000ffff037224 */ /* 0x008fe200078e000a */
[--C-:B------:R-:W-:Y:S01]  /*d440*/  SHF.R.U64 R10, R10, 0x10, R11.reuse ;  /* 0x000000100a0a7819 */ /* 0x100fe2000000120b */
[----:B------:R-:W-:Y:S01]  /*d450*/  IMAD.MOV.U32 R15, RZ, RZ, R11 ;  /* 0x000000ffff0f7224 */ /* 0x000fe200078e000b */
[--C-:B------:R-:W-:Y:S01]  /*d460*/  SHF.R.U64 R29, R12, 0x10, R13.reuse ;  /* 0x000000100c1d7819 */ /* 0x100fe2000000120d */
[----:B------:R-:W-:Y:S01]  /*d470*/  IMAD.MOV.U32 R20, RZ, RZ, R12 ;  /* 0x000000ffff147224 */ /* 0x000fe200078e000c */
[--C-:B------:R-:W-:Y:S01]  /*d480*/  SHF.R.U32.HI R27, RZ, 0x10, R13.reuse ;  /* 0x00000010ff1b7819 */ /* 0x100fe2000001160d */
[----:B------:R-:W-:Y:S01]  /*d490*/  IMAD.MOV.U32 R24, RZ, RZ, R13 ;  /* 0x000000ffff187224 */ /* 0x000fe200078e000d */
[----:B------:R-:W-:Y:S01]  /*d4a0*/  VIMNMX R11, R0, 0x80, PT ;  /* 0x00000080000b7848 */ /* 0x000fe20003fe0100 */
[----:B------:R-:W-:Y:S01]  /*d4b0*/  BSSY B1, `(.L_x_751) ;  /* 0x000000f000017945 */ /* 0x000fe20003800000 */
[----:B------:R-:W-:Y:S01]  /*d4c0*/  IMAD.MOV.U32 R13, RZ, RZ, R6 ;  /* 0x000000ffff0d7224 */ /* 0x000fe200078e0006 */
[--C-:B------:R-:W-:Y:S01]  /*d4d0*/  SHF.R.U64 R26, R6, 0x10, R7.reuse ;  /* 0x00000010061a7819 */ /* 0x100fe20000001207 */
[--C-:B-1----:R-:W-:Y:S01]  /*d4e0*/  IMAD.MOV.U32 R14, RZ, RZ, R7.reuse ;  /* 0x000000ffff0e7224 */ /* 0x102fe200078e0007 */
[----:B------:R-:W-:Y:S01]  /*d4f0*/  SHF.R.U32.HI R25, RZ, 0x10, R7 ;  /* 0x00000010ff197819 */ /* 0x000fe20000011607 */
[--C-:B------:R-:W-:Y:S01]  /*d500*/  IMAD.MOV.U32 R6, RZ, RZ, R9.reuse ;  /* 0x000000ffff067224 */ /* 0x100fe200078e0009 */
[----:B------:R-:W-:Y:S01]  /*d510*/  SHF.R.U64 R7, R8, 0x10, R9 ;  /* 0x0000001008077819 */ /* 0x000fe20000001209 */
[----:B----4-:R-:W-:Y:S01]  /*d520*/  IMAD.MOV.U32 R4, RZ, RZ, R8 ;  /* 0x000000ffff047224 */ /* 0x010fe200078e0008 */
[----:B------:R-:W-:-:S02]  /*d530*/  PRMT R10, R3, 0x5410, R10 ;  /* 0x00005410030a7816 */ /* 0x000fc4000000000a */
[----:B------:R-:W-:Y:S02]  /*d540*/  ISETP.GE.AND P1, PT, R22, R11, PT ;  /* 0x0000000b1600720c */ /* 0x000fe40003f26270 */
[----:B------:R-:W-:Y:S02]  /*d550*/  SHF.R.U32.HI R9, RZ, 0x10, R9 ;  /* 0x00000010ff097819 */ /* 0x000fe40000011609 */
[----:B------:R-:W-:Y:S02]  /*d560*/  PRMT R12, R15, 0x5410, R30 ;  /* 0x000054100f0c7816 */ /* 0x000fe4000000001e */
[----:B------:R-:W-:Y:S02]  /*d570*/  PRMT R0, R20, 0x5410, R29 ;  /* 0x0000541014007816 */ /* 0x000fe4000000001d */
[----:B------:R-:W-:Y:S01]  /*d580*/  PRMT R3, R24, 0x5410, R27 ;  /* 0x0000541018037816 */ /* 0x000fe2000000001b */
[----:B------:R-:W-:Y:S06]  /*d590*/  @!P0 BRA `(.L_x_752) ;  /* 0x0000019400008947 */ /* 0x000fec0003800000 */
.L_x_990:
[----:B------:R-:W-:Y:S05]  /*d5a0*/  BSYNC B1 ;  /* 0x0000000000017941 */ /* 0x000fea0003800000 */
.L_x_751:
[----:B------:R-:W-:Y:S01]  /*d5b0*/  BSSY B1, `(.L_x_753) ;  /* 0x0000059000017945 */ /* 0x000fe20003800000 */
[----:B------:R-:W-:Y:S02]  /*d5c0*/  PRMT R13, R13, 0x5410, R26 ;  /* 0x000054100d0d7816 */ /* 0x000fe4000000001a */
[----:B------:R-:W-:Y:S02]  /*d5d0*/  PRMT R14, R14, 0x5410, R25 ;  /* 0x000054100e0e7816 */ /* 0x000fe40000000019 */
[----:B------:R-:W-:Y:S02]  /*d5e0*/  PRMT R8, R4, 0x5410, R7 ;  /* 0x0000541004087816 */ /* 0x000fe40000000007 */
[----:B------:R-:W-:Y:S01]  /*d5f0*/  PRMT R9, R6, 0x5410, R9 ;  /* 0x0000541006097816 */ /* 0x000fe20000000009 */
[----:B------:R-:W-:Y:S06]  /*d600*/  @P1 BRA `(.L_x_754) ;  /* 0x00000004004c1947 */ /* 0x000fec0003800000 */
[----:B0-----:R-:W0:Y:S01]  /*d610*/  LDC R5, c[0x0][0x3f4] ;  /* 0x0000fd00ff057b82 */ /* 0x001e220000000800 */
[----:B------:R-:W-:Y:S01]  /*d620*/  BSSY B2, `(.L_x_755) ;  /* 0x000002a000027945 */ /* 0x000fe20003800000 */
[-C--:B0-----:R-:W-:Y:S02]  /*d630*/  ISETP.GE.AND P0, PT, R18, R5.reuse, PT ;  /* 0x000000051200720c */ /* 0x081fe40003f06270 */
[----:B------:R-:W-:-:S11]  /*d640*/  ISETP.GE.AND P1, PT, R220, R5, PT ;  /* 0x00000005dc00720c */ /* 0x000fd60003f26270 */
[----:B------:R-:W-:Y:S05]  /*d650*/  @P0 BRA `(.L_x_756) ;  /* 0x0000000000980947 */ /* 0x000fea0003800000 */
[----:B------:R-:W0:Y:S01]  /*d660*/  LDS.128 R4, [R21] ;  /* 0x0000000015047984 */ /* 0x000e220000000c00 */
[C---:B------:R-:W-:Y:S01]  /*d670*/  IMAD.U32 R29, R13.reuse, 0x10000, RZ ;  /* 0x000100000d1d7824 */ /* 0x040fe200078e00ff */
[----:B------:R-:W-:Y:S01]  /*d680*/  LOP3.LUT R30, R13, 0xffff0000, RZ, 0xc0, !PT ;  /* 0xffff00000d1e7812 */ /* 0x000fe200078ec0ff */
[C---:B------:R-:W-:Y:S01]  /*d690*/  IMAD.U32 R26, R10.reuse, 0x10000, RZ ;  /* 0x000100000a1a7824 */ /* 0x040fe200078e00ff */
[----:B------:R-:W-:Y:S01]  /*d6a0*/  LOP3.LUT R27, R10, 0xffff0000, RZ, 0xc0, !PT ;  /* 0xffff00000a1b7812 */ /* 0x000fe200078ec0ff */
[C---:B0-----:R-:W-:Y:S01]  /*d6b0*/  IMAD.U32 R15, R4.reuse, 0x10000, RZ ;  /* 0x00010000040f7824 */ /* 0x041fe200078e00ff */
[----:B------:R-:W-:Y:S01]  /*d6c0*/  LOP3.LUT R4, R4, 0xffff0000, RZ, 0xc0, !PT ;  /* 0xffff000004047812 */ /* 0x000fe200078ec0ff */
[C---:B------:R-:W-:Y:S01]  /*d6d0*/  IMAD.U32 R20, R5.reuse, 0x10000, RZ ;  /* 0x0001000005147824 */ /* 0x040fe200078e00ff */
[----:B------:R-:W-:Y:S01]  /*d6e0*/  LOP3.LUT R5, R5, 0xffff0000, RZ, 0xc0, !PT ;  /* 0xffff000005057812 */ /* 0x000fe200078ec0ff */
[C---:B------:R-:W-:Y:S01]  /*d6f0*/  IMAD.U32 R24, R6.reuse, 0x10000, RZ ;  /* 0x0001000006187824 */ /* 0x040fe200078e00ff */
[----:B------:R-:W-:Y:S01]  /*d700*/  LOP3.LUT R6, R6, 0xffff0000, RZ, 0xc0, !PT ;  /* 0xffff000006067812 */ /* 0x000fe200078ec0ff */
[C---:B------:R-:W-:Y:S01]  /*d710*/  FMUL.FTZ R32, R4.reuse, R29 ;  /* 0x0000001d04207220 */ /* 0x040fe20000410000 */
[----:B------:R-:W-:Y:S01]  /*d720*/  FMUL.FTZ R4, R4, R26 ;  /* 0x0000001a04047220 */ /* 0x000fe20000410000 */
[----:B------:R-:W-:-:S02]  /*d730*/  IMAD.U32 R25, R7, 0x10000, RZ ;  /* 0x0001000007197824 */ /* 0x000fc400078e00ff */
[----:B------:R-:W-:Y:S01]  /*d740*/  FMUL.FTZ R31, R5, R30 ;  /* 0x0000001e051f7220 */ /* 0x000fe20000410000 */
[C---:B------:R-:W-:Y:S01]  /*d750*/  FFMA.FTZ R32, R15.reuse, R26, -R32 ;  /* 0x0000001a0f207223 */ /* 0x040fe20000010820 */
[----:B------:R-:W-:Y:S01]  /*d760*/  FFMA.FTZ R29, R15, R29, R4 ;  /* 0x0000001d0f1d7223 */ /* 0x000fe20000010004 */
[----:B------:R-:W-:Y:S01]  /*d770*/  LOP3.LUT R7, R7, 0xffff0000, RZ, 0xc0, !PT ;  /* 0xffff000007077812 */ /* 0x000fe200078ec0ff */
[-C--:B------:R-:W-:Y:S01]  /*d780*/  FMUL.FTZ R33, R5, R27.reuse ;  /* 0x0000001b05217220 */ /* 0x080fe20000410000 */
[C---:B------:R-:W-:Y:S01]  /*d790*/  LOP3.LUT R26, R14.reuse, 0xffff0000, RZ, 0xc0, !PT ;  /* 0xffff00000e1a7812 */ /* 0x040fe200078ec0ff */
[----:B------:R-:W-:Y:S01]  /*d7a0*/  IMAD.U32 R15, R14, 0x10000, RZ ;  /* 0x000100000e0f7824 */ /* 0x000fe200078e00ff */
[C---:B------:R-:W-:Y:S01]  /*d7b0*/  LOP3.LUT R4, R12.reuse, 0xffff0000, RZ, 0xc0, !PT ;  /* 0xffff00000c047812 */ /* 0x040fe200078ec0ff */
[----:B------:R-:W-:Y:S02]  /*d7c0*/  IMAD.U32 R5, R12, 0x10000, RZ ;  /* 0x000100000c057824 */ /* 0x000fe400078e00ff */
[C---:B------:R-:W-:Y:S01]  /*d7d0*/  FFMA.FTZ R31, R20.reuse, R27, -R31 ;  /* 0x0000001b141f7223 */ /* 0x040fe2000001081f */
[----:B------:R-:W-:Y:S01]  /*d7e0*/  FFMA.FTZ R20, R20, R30, R33 ;  /* 0x0000001e14147223 */ /* 0x000fe20000010021 */
[C---:B------:R-:W-:Y:S01]  /*d7f0*/  FMUL.FTZ R27, R6.reuse, R15 ;  /* 0x0000000f061b7220 */ /* 0x040fe20000410000 */
[-C--:B------:R-:W-:Y:S01]  /*d800*/  FMUL.FTZ R30, R6, R5.reuse ;  /* 0x00000005061e7220 */ /* 0x080fe20000410000 */
        /* <DEDUP_REMOVED lines=9> */
[----:B------:R-:W-:-:S05]  /*d8a0*/  F2FP.BF16.F32.PACK_AB R7, R26, R7 ;  /* 0x000000071a07723e */ /* 0x000fca00000010ff */
[----:B------:R0:W-:Y:S02]  /*d8b0*/  STS.128 [R21], R4 ;  /* 0x0000000415007388 */ /* 0x0001e40000000c00 */
.L_x_756:
[----:B------:R-:W-:Y:S05]  /*d8c0*/  BSYNC B2 ;  /* 0x0000000000027941 */ /* 0x000fea0003800000 */
.L_x_755:
[----:B------:R-:W-:Y:S05]  /*d8d0*/  @P1 BRA `(.L_x_754) ;  /* 0x0000000000981947 */ /* 0x000fea0003800000 */
[----:B0-----:R-:W0:Y:S01]  /*d8e0*/  LDS.128 R4, [R21+0x4000] ;  /* 0x0040000015047984 */ /* 0x001e220000000c00 */
        /* <DEDUP_REMOVED lines=36> */
[----:B------:R1:W-:Y:S02]  /*db30*/  STS.128 [R21+0x4000], R4 ;  /* 0x0040000415007388 */ /* 0x0003e40000000c00 */
.L_x_754:
[----:B------:R-:W-:Y:S05]  /*db40*/  BSYNC B1 ;  /* 0x0000000000017941 */ /* 0x000fea0003800000 */
.L_x_753:
[----:B01----:R-:W-:Y:S01]  /*db50*/  VIADD R4, R22, 0x20 ;  /* 0x0000002016047836 */ /* 0x003fe20000000000 */
[----:B------:R-:W-:Y:S04]  /*db60*/  BSSY B1, `(.L_x_757) ;  /* 0x0000056000017945 */ /* 0x000fe80003800000 */
[----:B------:R-:W-:-:S13]  /*db70*/  ISETP.GE.AND P0, PT, R4, R11, PT ;  /* 0x0000000b0400720c */ /* 0x000fda0003f06270 */
[----:B------:R-:W-:Y:S05]  /*db80*/  @P0 BRA `(.L_x_758) ;  /* 0x00000004004c0947 */ /* 0x000fea0003800000 */
[----:B------:R-:W0:Y:S01]  /*db90*/  LDC R5, c[0x0][0x3f4] ;  /* 0x0000fd00ff057b82 */ /* 0x000e220000000800 */
[----:B------:R-:W-:Y:S01]  /*dba0*/  BSSY B2, `(.L_x_759) ;  /* 0x000002a000027945 */ /* 0x000fe20003800000 */
[-C--:B0-----:R-:W-:Y:S02]  /*dbb0*/  ISETP.GE.AND P0, PT, R18, R5.reuse, PT ;  /* 0x000000051200720c */ /* 0x081fe40003f06270 */
[----:B------:R-:W-:-:S11]  /*dbc0*/  ISETP.GE.AND P1, PT, R220, R5, PT ;  /* 0x00000005dc00720c */ /* 0x000fd60003f26270 */
[----:B------:R-:W-:Y:S05]  /*dbd0*/  @P0 BRA `(.L_x_760) ;  /* 0x0000000000980947 */ /* 0x000fea0003800000 */
[----:B------:R-:W0:Y:S01]  /*dbe0*/  LDS.128 R4, [R21+0x1000] ;  /* 0x0010000015047984 */ /* 0x000e220000000c00 */
[C---:B------:R-:W-:Y:S01]  /*dbf0*/  IMAD.U32 R31, R13.reuse, 0x10000, RZ ;  /* 0x000100000d1f7824 */ /* 0x040fe200078e00ff */
[----:B------:R-:W-:Y:S01]  /*dc00*/  LOP3.LUT R34, R13, 0xffff0000, RZ, 0xc0, !PT ;  /* 0xffff00000d227812 */ /* 0x000fe200078ec0ff */
        /* <DEDUP_REMOVED lines=10> */
[-C--:B------:R-:W-:Y:S01]  /*dcb0*/  FMUL.FTZ R26, R31, R4.reuse ;  /* 0x000000041f1a7220 */ /* 0x080fe20000410000 */
[----:B------:R-:W-:Y:S01]  /*dcc0*/  FMUL.FTZ R30, R29, R4 ;  /* 0x000000041d1e7220 */ /* 0x000fe20000410000 */
[----:B------:R-:W-:Y:S01]  /*dcd0*/  FMUL.FTZ R27, R34, R5 ;  /* 0x00000005221b7220 */ /* 0x000fe20000410000 */
[----:B------:R-:W-:-:S02]  /*dce0*/  IMAD.U32 R25, R7, 0x10000, RZ ;  /* 0x0001000007197824 */ /* 0x000fc400078e00ff */
[-C--:B------:R-:W-:Y:S01]  /*dcf0*/  FFMA.FTZ R4, R29, R15.reuse, -R26 ;  /* 0x0000000f1d047223 */ /* 0x080fe2000001081a */
[----:B------:R-:W-:Y:S01]  /*dd00*/  FFMA.FTZ R15, R31, R15, R30 ;  /* 0x0000000f1f0f7223 */ /* 0x000fe2000001001e */
[C---:B------:R-:W-:Y:S01]  /*dd10*/  FMUL.FTZ R29, R32.reuse, R5 ;  /* 0x00000005201d7220 */ /* 0x040fe20000410000 */
[----:B------:R-:W-:Y:S01]  /*dd20*/  LOP3.LUT R7, R7, 0xffff0000, RZ, 0xc0, !PT ;  /* 0xffff000007077812 */ /* 0x000fe200078ec0ff */
[-C--:B------:R-:W-:Y:S01]  /*dd30*/  FFMA.FTZ R5, R32, R20.reuse, -R27 ;  /* 0x0000001420057223 */ /* 0x080fe2000001081b */
[C---:B------:R-:W-:Y:S01]  /*dd40*/  LOP3.LUT R31, R12.reuse, 0xffff0000, RZ, 0xc0, !PT ;  /* 0xffff00000c1f7812 */ /* 0x040fe200078ec0ff */
[----:B------:R-:W-:Y:S02]  /*dd50*/  IMAD.U32 R32, R12, 0x10000, RZ ;  /* 0x000100000c207824 */ /* 0x000fe400078e00ff */
[----:B------:R-:W-:Y:S01]  /*dd60*/  FFMA.FTZ R20, R34, R20, R29 ;  /* 0x0000001422147223 */ /* 0x000fe2000001001d */
[-C--:B------:R-:W-:Y:S01]  /*dd70*/  FMUL.FTZ R27, R36, R6.reuse ;  /* 0x00000006241b7220 */ /* 0x080fe20000410000 */
[-C--:B------:R-:W-:Y:S01]  /*dd80*/  FMUL.FTZ R26, R33, R7.reuse ;  /* 0x00000007211a7220 */ /* 0x080fe20000410000 */
[C---:B------:R-:W-:Y:S01]  /*dd90*/  FMUL.FTZ R29, R32.reuse, R6 ;  /* 0x00000006201d7220 */ /* 0x040fe20000410000 */
[C---:B------:R-:W-:Y:S01]  /*dda0*/  FMUL.FTZ R30, R31.reuse, R7 ;  /* 0x000000071f1e7220 */ /* 0x040fe20000410000 */
[-C--:B------:R-:W-:Y:S01]  /*ddb0*/  FFMA.FTZ R6, R32, R24.reuse, -R27 ;  /* 0x0000001820067223 */ /* 0x080fe2000001081b */
[-C--:B------:R-:W-:Y:S01]  /*ddc0*/  FFMA.FTZ R7, R31, R25.reuse, -R26 ;  /* 0x000000191f077223 */ /* 0x080fe2000001081a */
[----:B------:R-:W-:Y:S01]  /*ddd0*/  FFMA.FTZ R29, R36, R24, R29 ;  /* 0x00000018241d7223 */ /* 0x000fe2000001001d */
[----:B------:R-:W-:Y:S01]  /*dde0*/  FFMA.FTZ R30, R33, R25, R30 ;  /* 0x00000019211e7223 */ /* 0x000fe2000001001e */
[----:B------:R-:W-:-:S02]  /*ddf0*/  F2FP.BF16.F32.PACK_AB R4, R15, R4 ;  /* 0x000000040f04723e */ /* 0x000fc400000010ff */
[----:B------:R-:W-:Y:S02]  /*de00*/  F2FP.BF16.F32.PACK_AB R5, R20, R5 ;  /* 0x000000051405723e */ /* 0x000fe400000010ff */
[----:B------:R-:W-:Y:S02]  /*de10*/  F2FP.BF16.F32.PACK_AB R6, R29, R6 ;  /* 0x000000061d06723e */ /* 0x000fe400000010ff */
[----:B------:R-:W-:-:S05]  /*de20*/  F2FP.BF16.F32.PACK_AB R7, R30, R7 ;  /* 0x000000071e07723e */ /* 0x000fca00000010ff */
[----:B------:R0:W-:Y:S02]  /*de30*/  STS.128 [R21+0x1000], R4 ;  /* 0x0010000415007388 */ /* 0x0001e40000000c00 */
.L_x_760:
[----:B------:R-:W-:Y:S05]  /*de40*/  BSYNC B2 ;  /* 0x0000000000027941 */ /* 0x000fea0003800000 */
.L_x_759:
[----:B------:R-:W-:Y:S05]  /*de50*/  @P1 BRA `(.L_x_758) ;  /* 0x0000000000981947 */ /* 0x000fea0003800000 */
[----:B0-----:R-:W0:Y:S01]  /*de60*/  LDS.128 R4, [R21+0x5000] ;  /* 0x0050000015047984 */ /* 0x001e220000000c00 */
        /* <DEDUP_REMOVED lines=37> */
.L_x_758:
[----:B------:R-:W-:Y:S05]  /*e0c0*/  BSYNC B1 ;  /* 0x0000000000017941 */ /* 0x000fea0003800000 */
.L_x_757:
        /* <DEDUP_REMOVED lines=47> */
.L_x_764:
[----:B------:R-:W-:Y:S05]  /*e3c0*/  BSYNC B2 ;  /* 0x0000000000027941 */ /* 0x000fea0003800000 */
.L_x_763:
        /* <DEDUP_REMOVED lines=39> */
.L_x_762:
[----:B------:R-:W-:Y:S05]  /*e640*/  BSYNC B1 ;  /* 0x0000000000017941 */ /* 0x000fea0003800000 */
.L_x_761:
[----:B01----:R-:W-:-:S05]  /*e650*/  VIADD R4, R22, 0x60 ;  /* 0x0000006016047836 */ /* 0x003fca0000000000 */
        /* <DEDUP_REMOVED lines=22> */
[----:B------:R-:W-:Y:S01]  /*e7c0*/  FFMA.FTZ R4, R25, R11, -R20 ;  /* 0x0000000b19047223 */ /* 0x000fe20000010814 */
[----:B------:R-:W-:Y:S01]  /*e7d0*/  FMUL.FTZ R20, R27, R5 ;  /* 0x000000051b147220 */ /* 0x000fe20000410000 */
[----:B------:R-:W-:Y:S01]  /*e7e0*/  FFMA.FTZ R11, R29, R11, R24 ;  /* 0x0000000b1d0b7223 */ /* 0x000fe20000010018 */
[-C--:B------:R-:W-:Y:S01]  /*e7f0*/  FFMA.FTZ R5, R27, R15.reuse, -R26 ;  /* 0x0000000f1b057223 */ /* 0x080fe2000001081a */
[----:B------:R-:W-:Y:S01]  /*e800*/  LOP3.LUT R7, R7, 0xffff0000, RZ, 0xc0, !PT ;  /* 0xffff000007077812 */ /* 0x000fe200078ec0ff */
[C---:B------:R-:W-:Y:S01]  /*e810*/  IMAD.U32 R26, R14.reuse, 0x10000, RZ ;  /* 0x000100000e1a7824 */ /* 0x040fe200078e00ff */
[----:B------:R-:W-:Y:S01]  /*e820*/  LOP3.LUT R29, R14, 0xffff0000, RZ, 0xc0, !PT ;  /* 0xffff00000e1d7812 */ /* 0x000fe200078ec0ff */
[C---:B------:R-:W-:Y:S01]  /*e830*/  IMAD.U32 R24, R12.reuse, 0x10000, RZ ;  /* 0x000100000c187824 */ /* 0x040fe200078e00ff */
[----:B------:R-:W-:Y:S01]  /*e840*/  LOP3.LUT R27, R12, 0xffff0000, RZ, 0xc0, !PT ;  /* 0xffff00000c1b7812 */ /* 0x000fe200078ec0ff */
[----:B------:R-:W-:Y:S01]  /*e850*/  FFMA.FTZ R20, R31, R15, R20 ;  /* 0x0000000f1f147223 */ /* 0x000fe20000010014 */
[-C--:B------:R-:W-:Y:S01]  /*e860*/  FMUL.FTZ R15, R26, R6.reuse ;  /* 0x000000061a0f7220 */ /* 0x080fe20000410000 */
[C---:B------:R-:W-:Y:S01]  /*e870*/  FMUL.FTZ R25, R24.reuse, R6 ;  /* 0x0000000618197220 */ /* 0x040fe20000410000 */
[-C--:B------:R-:W-:Y:S01]  /*e880*/  FMUL.FTZ R12, R29, R7.reuse ;  /* 0x000000071d0c7220 */ /* 0x080fe20000410000 */
[C---:B------:R-:W-:Y:S01]  /*e890*/  FMUL.FTZ R14, R27.reuse, R7 ;  /* 0x000000071b0e7220 */ /* 0x040fe20000410000 */
[-C--:B------:R-:W-:Y:S01]  /*e8a0*/  FFMA.FTZ R6, R24, R10.reuse, -R15 ;  /* 0x0000000a18067223 */ /* 0x080fe2000001080f */
[----:B------:R-:W-:Y:S01]  /*e8b0*/  FFMA.FTZ R25, R26, R10, R25 ;  /* 0x0000000a1a197223 */ /* 0x000fe20000010019 */
[-C--:B------:R-:W-:Y:S01]  /*e8c0*/  FFMA.FTZ R7, R27, R13.reuse, -R12 ;  /* 0x0000000d1b077223 */ /* 0x080fe2000001080c */
[----:B------:R-:W-:Y:S01]  /*e8d0*/  FFMA.FTZ R14, R29, R13, R14 ;  /* 0x0000000d1d0e7223 */ /* 0x000fe2000001000e */
[----:B------:R-:W-:-:S02]  /*e8e0*/  F2FP.BF16.F32.PACK_AB R4, R11, R4 ;  /* 0x000000040b04723e */ /* 0x000fc400000010ff */
[----:B------:R-:W-:Y:S02]  /*e8f0*/  F2FP.BF16.F32.PACK_AB R5, R20, R5 ;  /* 0x000000051405723e */ /* 0x000fe400000010ff */
[----:B------:R-:W-:Y:S02]  /*e900*/  F2FP.BF16.F32.PACK_AB R6, R25, R6 ;  /* 0x000000061906723e */ /* 0x000fe400000010ff */
[----:B------:R-:W-:-:S05]  /*e910*/  F2FP.BF16.F32.PACK_AB R7, R14, R7 ;  /* 0x000000070e07723e */ /* 0x000fca00000010ff */
[----:B------:R0:W-:Y:S02]  /*e920*/  STS.128 [R21+0x3000], R4 ;  /* 0x0030000415007388 */ /* 0x0001e40000000c00 */
.L_x_767:
[----:B------:R-:W-:Y:S05]  /*e930*/  BSYNC B1 ;  /* 0x0000000000017941 */ /* 0x000fea0003800000 */
.L_x_766:
[----:B------:R-:W-:Y:S05]  /*e940*/  @P1 BRA `(.L_x_765) ;  /* 0x0000002000401947 */ /* 0x000fea0003800000 */
[----:B0-----:R-:W0:Y:S01]  /*e950*/  LDS.128 R4, [R21+0x7000] ;  /* 0x0070000015047984 */ /* 0x001e220000000c00 */
[----:B------:R-:W-:Y:S01]  /*e960*/  IMAD.U32 R14, R0, 0x10000, RZ ;  /* 0x00010000000e7824 */ /* 0x000fe200078e00ff */
[C---:B------:R-:W-:Y:S01]  /*e970*/  LOP3.LUT R27, R8.reuse, 0xffff0000, RZ, 0xc0, !PT ;  /* 0xffff0000081b7812 */ /* 0x040fe200078ec0ff */
[----:B------:R-:W-:Y:S01]  /*e980*/  IMAD.U32 R20, R8, 0x10000, RZ ;  /* 0x0001000008147824 */ /* 0x000fe200078e00ff */
[----:B------:R-:W-:Y:S02]  /*e990*/  LOP3.LUT R25, R0, 0xffff0000, RZ, 0xc0, !PT ;  /* 0xffff000000197812 */ /* 0x000fe400078ec0ff */
        /* <DEDUP_REMOVED lines=16> */
[----:B------:R-:W-:Y:S01]  /*eaa0*/  LOP3.LUT R14, R3, 0xffff0000, RZ, 0xc0, !PT ;  /* 0xffff0000030e7812 */ /* 0x000fe200078ec0ff */
[----:B------:R-:W-:Y:S02]  /*eab0*/  IMAD.U32 R20, R9, 0x10000, RZ ;  /* 0x0001000009147824 */ /* 0x000fe400078e00ff */
[----:B------:R-:W-:Y:S01]  /*eac0*/  FFMA.FTZ R10, R27, R11, R10 ;  /* 0x0000000b1b0a7223 */ /* 0x000fe2000001000a */
[----:B------:R-:W-:Y:S02]  /*ead0*/  IMAD.U32 R12, R3, 0x10000, RZ ;  /* 0x00010000030c7824 */ /* 0x000fe400078e00ff */
[-C--:B------:R-:W-:Y:S01]  /*eae0*/  FMUL.FTZ R11, R24, R7.reuse ;  /* 0x00000007180b7220 */ /* 0x080fe20000410000 */
[-C--:B------:R-:W-:Y:S01]  /*eaf0*/  FMUL.FTZ R3, R20, R6.reuse ;  /* 0x0000000614037220 */ /* 0x080fe20000410000 */
[----:B------:R-:W-:Y:S01]  /*eb00*/  FMUL.FTZ R13, R14, R7 ;  /* 0x000000070e0d7220 */ /* 0x000fe20000410000 */
[----:B------:R-:W-:Y:S01]  /*eb10*/  FMUL.FTZ R9, R12, R6 ;  /* 0x000000060c097220 */ /* 0x000fe20000410000 */
[----:B------:R-:W-:Y:S01]  /*eb20*/  FFMA.FTZ R7, R14, R8, -R11 ;  /* 0x000000080e077223 */ /* 0x000fe2000001080b */
[----:B------:R-:W-:Y:S01]  /*eb30*/  FFMA.FTZ R3, R12, R0, -R3 ;  /* 0x000000000c037223 */ /* 0x000fe20000010803 */
[----:B------:R-:W-:Y:S01]  /*eb40*/  FFMA.FTZ R8, R24, R8, R13 ;  /* 0x0000000818087223 */ /* 0x000fe2000001000d */
[----:B------:R-:W-:Y:S01]  /*eb50*/  FFMA.FTZ R6, R20, R0, R9 ;  /* 0x0000000014067223 */ /* 0x000fe20000010009 */
[----:B------:R-:W-:-:S02]  /*eb60*/  F2FP.BF16.F32.PACK_AB R4, R15, R4 ;  /* 0x000000040f04723e */ /* 0x000fc400000010ff */
[----:B------:R-:W-:Y:S02]  /*eb70*/  F2FP.BF16.F32.PACK_AB R5, R10, R5 ;  /* 0x000000050a05723e */ /* 0x000fe400000010ff */
[----:B------:R-:W-:Y:S02]  /*eb80*/  F2FP.BF16.F32.PACK_AB R6, R6, R3 ;  /* 0x000000030606723e */ /* 0x000fe400000010ff */
[----:B------:R-:W-:-:S05]  /*eb90*/  F2FP.BF16.F32.PACK_AB R7, R8, R7 ;  /* 0x000000070807723e */ /* 0x000fca00000010ff */
[----:B------:R1:W-:Y:S01]  /*eba0*/  STS.128 [R21+0x7000], R4 ;  /* 0x0070000415007388 */ /* 0x0003e20000000c00 */
[----:B------:R-:W-:Y:S05]  /*ebb0*/  BRA `(.L_x_765) ;  /* 0x0000001c00a47947 */ /* 0x000fea0003800000 */
.L_x_747:
[----:B------:R-:W-:-:S03]  /*ebc0*/  UMOV UR4, 0xffffffff ;  /* 0xffffffff00047882 */ /* 0x000fc60000000000 */
[----:B------:R-:W-:Y:S05]  /*ebd0*/  BRA.DIV UR4, `(.L_x_768) ;  /* 0x0000017e04847947 */ /* 0x000fea000b800000 */
[----:B------:R0:W2:Y:S04]  /*ebe0*/  SHFL.IDX PT, R0, R25, RZ, 0x181f ;  /* 0x00181fff19007589 */ /* 0x0000a800000e0000 */
[----:B------:R0:W3:Y:S04]  /*ebf0*/  SHFL.IDX PT, R3, R24, RZ, 0x181f ;  /* 0x00181fff18037589 */ /* 0x0000e800000e0000 */
[----:B------:R0:W4:Y:S04]  /*ec00*/  SHFL.IDX PT, R20, R27, RZ, 0x181f ;  /* 0x00181fff1b147589 */ /* 0x00012800000e0000 */
[----:B-1----:R0:W1:Y:S02]  /*ec10*/  SHFL.IDX PT, R14, R26, RZ, 0x181f ;  /* 0x00181fff1a0e7589 */ /* 0x00206400000e0000 */
.L_x_996:
[----:B------:R-:W5:Y:S01]  /*ec20*/  LDL R6, [R1+0x6c] ;  /* 0x00006c0001067983 */ /* 0x000f620000100800 */
[----:B------:R-:W-:Y:S01]  /*ec30*/  ULDC UR4, c[0x0][0x448] ;  /* 0x0001120000047ab9 */ /* 0x000fe20000000800 */
[----:B------:R-:W0:Y:S01]  /*ec40*/  LDC R13, c[0x0][0x3f4] ;  /* 0x0000fd00ff0d7b82 */ /* 0x000e220000000800 */
[----:B------:R-:W-:Y:S01]  /*ec50*/  IMAD R160, R160, UR4, RZ ;  /* 0x00000004a0a07c24 */ /* 0x000fe2000f8e02ff */
[----:B------:R-:W-:Y:S01]  /*ec60*/  BSSY B1, `(.L_x_769) ;  /* 0x0000018000017945 */ /* 0x000fe20003800000 */
[----:B------:R-:W-:Y:S02]  /*ec70*/  CS2R R8, SRZ ;  /* 0x0000000000087805 */ /* 0x000fe4000001ff00 */
[----:B------:R-:W-:Y:S02]  /*ec80*/  CS2R R10, SRZ ;  /* 0x00000000000a7805 */ /* 0x000fe4000001ff00 */
[----:B------:R-:W-:Y:S02]  /*ec90*/  ISETP.GE.AND P0, PT, R5, R160, PT ;  /* 0x000000a00500720c */ /* 0x000fe40003f06270 */
[----:B-----5:R-:W-:-:S04]  /*eca0*/  LEA.HI R4, R6, R6, RZ, 0x1 ;  /* 0x0000000606047211 */ /* 0x020fc800078f08ff */
[----:B------:R-:W-:-:S05]  /*ecb0*/  LOP3.LUT R4, R4, 0xfffffffe, RZ, 0xc0, !PT ;  /* 0xfffffffe04047812 */ /* 0x000fca00078ec0ff */
[----:B0-----:R-:W-:Y:S01]  /*ecc0*/  IMAD.IADD R27, R6, 0x1, -R4 ;  /* 0x00000001061b7824 */ /* 0x001fe200078e0a04 */
[----:B------:R-:W-:Y:S02]  /*ecd0*/  CS2R R6, SRZ ;  /* 0x0000000000067805 */ /* 0x000fe4000001ff00 */
[----:B------:R-:W-:Y:S02]  /*ece0*/  CS2R R4, SRZ ;  /* 0x0000000000047805 */ /* 0x000fe4000001ff00 */
[----:B------:R-:W-:Y:S01]  /*ecf0*/  SHF.L.U32 R27, R27, 0x1f, RZ ;  /* 0x0000001f1b1b7819 */ /* 0x000fe200000006ff */
[----:B------:R-:W-:Y:S06]  /*ed00*/  @P0 BRA `(.L_x_770) ;  /* 0x0000000000340947 */ /* 0x000fec0003800000 */
[----:B------:R-:W-:Y:S01]  /*ed10*/  ULDC UR4, c[0x0][0x3f4] ;  /* 0x0000fd0000047ab9 */ /* 0x000fe20000000800 */
[C---:B------:R-:W-:Y:S01]  /*ed20*/  IMAD.SHL.U32 R15, R16.reuse, 0x2, RZ ;  /* 0x00000002100f7824 */ /* 0x040fe200078e00ff */
[C---:B------:R-:W-:Y:S02]  /*ed30*/  ISETP.GE.AND P2, PT, R16.reuse, UR4, PT ;  /* 0x0000000410007c0c */ /* 0x040fe4000bf46270 */
[----:B------:R-:W-:Y:S02]  /*ed40*/  SHF.L.U64.HI R9, R16, 0x1, R17 ;  /* 0x0000000110097819 */ /* 0x000fe40000010211 */
[-C--:B---3--:R-:W-:Y:S02]  /*ed50*/  IADD3 R24, P0, R3, R15.reuse, RZ ;  /* 0x0000000f03187210 */ /* 0x088fe40007f1e0ff */
[----:B-1----:R-:W-:-:S03]  /*ed60*/  IADD3 R14, P1, R14, R15, RZ ;  /* 0x0000000f0e0e7210 */ /* 0x002fc60007f3e0ff */
[--C-:B--2---:R-:W-:Y:S02]  /*ed70*/  IMAD.X R25, R0, 0x1, R9.reuse, P0 ;  /* 0x0000000100197824 */ /* 0x104fe400000e0609 */
[----:B----4-:R-:W-:Y:S01]  /*ed80*/  IMAD.X R15, R20, 0x1, R9, P1 ;  /* 0x00000001140f7824 */ /* 0x010fe200008e0609 */
[----:B------:R-:W-:Y:S01]  /*ed90*/  CS2R R8, SRZ ;  /* 0x0000000000087805 */ /* 0x000fe2000001ff00 */
[----:B------:R-:W-:Y:S06]  /*eda0*/  @P2 BRA `(.L_x_770) ;  /* 0x00000000000c2947 */ /* 0x000fec0003800000 */
[----:B------:R-:W-:Y:S02]  /*edb0*/  ULDC.64 UR4, c[0x0][0x208] ;  /* 0x0000820000047ab9 */ /* 0x000fe40000000a00 */
[----:B------:R0:W5:Y:S04]  /*edc0*/  LD.E.128 R4, desc[UR4][R24.64] ;  /* 0x0000000418047980 */ /* 0x000168000c101d00 */
[----:B------:R0:W5:Y:S02]  /*edd0*/  LD.E.128 R8, desc[UR4][R14.64] ;  /* 0x000000040e087980 */ /* 0x000164000c101d00 */
.L_x_770:
[----:B------:R-:W-:Y:S05]  /*ede0*/  BSYNC B1 ;  /* 0x0000000000017941 */ /* 0x000fea0003800000 */
.L_x_769:
[----:B------:R-:W4:Y:S01]  /*edf0*/  SYNCS.PHASECHK.TRANS64.TRYWAIT P4, [R2+URZ+0x34800], R27 ;  /* 0x0348001b020075a7 */ /* 0x000f22000808017f */
[----:B--2---:R-:W-:Y:S01]  /*ee00*/  IMAD R0, R125, -0x80, R160 ;  /* 0xffffff807d007824 */ /* 0x004fe200078e02a0 */
[--C-:B-----5:R-:W-:Y:S01]  /*ee10*/  SHF.R.U64 R31, R6, 0x10, R7.reuse ;  /* 0x00000010061f7819 */ /* 0x120fe20000001207 */
[----:B---3--:R-:W-:Y:S01]  /*ee20*/  IMAD.MOV.U32 R3, RZ, RZ, R4 ;  /* 0x000000ffff037224 */ /* 0x008fe200078e0004 */
[--C-:B------:R-:W-:Y:S01]  /*ee30*/  SHF.R.U32.HI R29, RZ, 0x10, R7.reuse ;  /* 0x00000010ff1d7819 */ /* 0x100fe20000011607 */
[----:B01----:R-:W-:Y:S01]  /*ee40*/  IMAD.MOV.U32 R14, RZ, RZ, R7 ;  /* 0x000000ffff0e7224 */ /* 0x003fe200078e0007 */
[----:B------:R-:W-:Y:S01]  /*ee50*/  SHF.R.U64 R26, R4, 0x10, R5 ;  /* 0x00000010041a7819 */ /* 0x000fe20000001205 */
[----:B------:R-:W-:Y:S01]  /*ee60*/  IMAD.MOV.U32 R15, RZ, RZ, R8 ;  /* 0x000000ffff0f7224 */ /* 0x000fe200078e0008 */
[----:B------:R-:W-:Y:S01]  /*ee70*/  SHF.R.U64 R8, R8, 0x10, R9 ;  /* 0x0000001008087819 */ /* 0x000fe20000001209 */
[----:B------:R-:W-:Y:S01]  /*ee80*/  IMAD.MOV.U32 R24, RZ, RZ, R5 ;  /* 0x000000ffff187224 */ /* 0x000fe200078e0005 */
[--C-:B------:R-:W-:Y:S01]  /*ee90*/  SHF.R.U32.HI R7, RZ, 0x10, R9.reuse ;  /* 0x00000010ff077819 */ /* 0x100fe20000011609 */
[----:B----4-:R-:W-:Y:S01]  /*eea0*/  IMAD.MOV.U32 R20, RZ, RZ, R9 ;  /* 0x000000ffff147224 */ /* 0x010fe200078e0009 */
[----:B------:R-:W-:Y:S01]  /*eeb0*/  SHF.R.U32.HI R33, RZ, 0x10, R5 ;  /* 0x00000010ff217819 */ /* 0x000fe20000011605 */
[----:B------:R-:W-:Y:S01]  /*eec0*/  VIADD R34, R22, 0x20 ;  /* 0x0000002016227836 */ /* 0x000fe20000000000 */
[----:B------:R-:W-:Y:S01]  /*eed0*/  ISETP.GE.AND P0, PT, R16, R13, PT ;  /* 0x0000000d1000720c */ /* 0x000fe20003f06270 */
[----:B------:R-:W-:Y:S01]  /*eee0*/  VIADD R32, R22, 0x40 ;  /* 0x0000004016207836 */ /* 0x000fe20000000000 */
[----:B------:R-:W-:Y:S01]  /*eef0*/  VIMNMX R9, R0, 0x80, PT ;  /* 0x0000008000097848 */ /* 0x000fe20003fe0100 */
[----:B------:R-:W-:Y:S01]  /*ef00*/  IMAD.MOV.U32 R12, RZ, RZ, R6 ;  /* 0x000000ffff0c7224 */ /* 0x000fe200078e0006 */
[--C-:B------:R-:W-:Y:S01]  /*ef10*/  SHF.R.U64 R5, R10, 0x10, R11.reuse ;  /* 0x000000100a057819 */ /* 0x100fe2000000120b */
[----:B------:R-:W-:Y:S01]  /*ef20*/  IMAD.MOV.U32 R4, RZ, RZ, R10 ;  /* 0x000000ffff047224 */ /* 0x000fe200078e000a */
[--C-:B------:R-:W-:Y:S01]  /*ef30*/  SHF.R.U32.HI R6, RZ, 0x10, R11.reuse ;  /* 0x00000010ff067819 */ /* 0x100fe2000001160b */
[----:B------:R-:W-:Y:S01]  /*ef40*/  IMAD.MOV.U32 R25, RZ, RZ, R11 ;  /* 0x000000ffff197224 */ /* 0x000fe200078e000b */
[----:B------:R-:W-:Y:S01]  /*ef50*/  BSSY B1, `(.L_x_771) ;  /* 0x000000f000017945 */ /* 0x000fe20003800000 */
[----:B------:R-:W-:Y:S01]  /*ef60*/  VIADD R30, R22, 0x60 ;  /* 0x00000060161e7836 */ /* 0x000fe20000000000 */
[----:B------:R-:W-:-:S02]  /*ef70*/  PRMT R0, R3, 0x5410, R26 ;  /* 0x0000541003007816 */ /* 0x000fc4000000001a */
[-C--:B------:R-:W-:Y:S02]  /*ef80*/  ISETP.GE.OR P3, PT, R22, R9.reuse, P0 ;  /* 0x000000091600720c */ /* 0x080fe40000766670 */
[-C--:B------:R-:W-:Y:S02]  /*ef90*/  ISETP.GE.OR P2, PT, R34, R9.reuse, P0 ;  /* 0x000000092200720c */ /* 0x080fe40000746670 */
[-C--:B------:R-:W-:Y:S02]  /*efa0*/  ISETP.GE.OR P1, PT, R32, R9.reuse, P0 ;  /* 0x000000092000720c */ /* 0x080fe40000726670 */
[----:B------:R-:W-:Y:S02]  /*efb0*/  PRMT R3, R24, 0x5410, R33 ;  /* 0x0000541018037816 */ /* 0x000fe40000000021 */
[----:B------:R-:W-:Y:S02]  /*efc0*/  ISETP.GE.OR P0, PT, R30, R9, P0 ;  /* 0x000000091e00720c */ /* 0x000fe40000706670 */
[----:B------:R-:W-:-:S02]  /*efd0*/  PRMT R12, R12, 0x5410, R31 ;  /* 0x000054100c0c7816 */ /* 0x000fc4000000001f */
[----:B------:R-:W-:Y:S02]  /*efe0*/  PRMT R14, R14, 0x5410, R29 ;  /* 0x000054100e0e7816 */ /* 0x000fe4000000001d */
[----:B------:R-:W-:Y:S02]  /*eff0*/  PRMT R15, R15, 0x5410, R8 ;  /* 0x000054100f0f7816 */ /* 0x000fe40000000008 */
[----:B------:R-:W-:Y:S02]  /*f000*/  PRMT R20, R20, 0x5410, R7 ;  /* 0x0000541014147816 */ /* 0x000fe40000000007 */
[----:B------:R-:W-:Y:S02]  /*f010*/  PRMT R24, R4, 0x5410, R5 ;  /* 0x0000541004187816 */ /* 0x000fe40000000005 */
[----:B------:R-:W-:Y:S01]  /*f020*/  PRMT R25, R25, 0x5410, R6 ;  /* 0x0000541019197816 */ /* 0x000fe20000000006 */
[----:B------:R-:W-:Y:S06]  /*f030*/  @!P4 BRA `(.L_x_772) ;  /* 0x0000017800dcc947 */ /* 0x000fec0003800000 */
.L_x_997:
[----:B------:R-:W-:Y:S05]  /*f040*/  BSYNC B1 ;  /* 0x0000000000017941 */ /* 0x000fea0003800000 */
.L_x_771:
[----:B------:R-:W-:Y:S04]  /*f050*/  BSSY B1, `(.L_x_773) ;  /* 0x0000069000017945 */ /* 0x000fe80003800000 */
[----:B------:R-:W-:Y:S05]  /*f060*/  @P3 BRA `(.L_x_774) ;  /* 0x00000004009c3947 */ /* 0x000fea0003800000 */
[----:B------:R-:W1:Y:S01]  /*f070*/  S2R R5, SR_TID.X ;  /* 0x0000000000057919 */ /* 0x000e620000002100 */
[----:B------:R-:W-:Y:S01]  /*f080*/  IMAD.SHL.U32 R6, R22, 0x40, RZ ;  /* 0x0000004016067824 */ /* 0x000fe200078e00ff */
[C---:B------:R-:W-:Y:S01]  /*f090*/  LOP3.LUT R39, R15.reuse, 0xffff0000, RZ, 0xc0, !PT ;  /* 0xffff00000f277812 */ /* 0x040fe200078ec0ff */
[----:B------:R-:W-:Y:S01]  /*f0a0*/  IMAD.U32 R38, R15, 0x10000, RZ ;  /* 0x000100000f267824 */ /* 0x000fe200078e00ff */
[----:B------:R-:W2:Y:S01]  /*f0b0*/  S2R R8, SR_TID.X ;  /* 0x0000000000087919 */ /* 0x000ea20000002100 */
[C---:B------:R-:W-:Y:S01]  /*f0c0*/  IMAD.U32 R36, R0.reuse, 0x10000, RZ ;  /* 0x0001000000247824 */ /* 0x040fe200078e00ff */
[----:B------:R-:W-:Y:S01]  /*f0d0*/  LOP3.LUT R37, R0, 0xffff0000, RZ, 0xc0, !PT ;  /* 0xffff000000257812 */ /* 0x000fe200078ec0ff */
[----:B-1----:R-:W-:Y:S02]  /*f0e0*/  VIADD R5, R5, 0xffffff80 ;  /* 0xffffff8005057836 */ /* 0x002fe40000000000 */
[----:B--2---:R-:W-:-:S03]  /*f0f0*/  VIADD R8, R8, 0xffffff80 ;  /* 0xffffff8008087836 */ /* 0x004fc60000000000 */
[----:B------:R-:W-:-:S04]  /*f100*/  SHF.R.S32.HI R4, RZ, 0x1f, R5 ;  /* 0x0000001fff047819 */ /* 0x000fc80000011405 */
[----:B------:R-:W-:-:S04]  /*f110*/  LEA.HI R4, R4, R5, RZ, 0x3 ;  /* 0x0000000504047211 */ /* 0x000fc800078f18ff */
[----:B------:R-:W-:-:S05]  /*f120*/  LOP3.LUT R4, R4, 0xfffffff8, RZ, 0xc0, !PT ;  /* 0xfffffff804047812 */ /* 0x000fca00078ec0ff */
[----:B------:R-:W-:-:S05]  /*f130*/  IMAD.IADD R4, R5, 0x1, -R4 ;  /* 0x0000000105047824 */ /* 0x000fca00078e0a04 */
[----:B------:R-:W-:-:S04]  /*f140*/  LEA.HI R4, R13, R4, RZ, 0x1d ;  /* 0x000000040d047211 */ /* 0x000fc800078fe8ff */
[----:B------:R-:W-:Y:S01]  /*f150*/  SHF.R.S32.HI R7, RZ, 0x1f, R4 ;  /* 0x0000001fff077819 */ /* 0x000fe20000011404 */
[----:B------:R-:W-:-:S03]  /*f160*/  IMAD.SHL.U32 R5, R4, 0x8, RZ ;  /* 0x0000000804057824 */ /* 0x000fc600078e00ff */
[----:B------:R-:W-:Y:S02]  /*f170*/  LEA.HI R7, R7, R4, RZ, 0x3 ;  /* 0x0000000407077211 */ /* 0x000fe400078f18ff */
[----:B------:R-:W-:-:S03]  /*f180*/  LOP3.LUT R5, R5, 0x38, RZ, 0xc0, !PT ;  /* 0x0000003805057812 */ /* 0x000fc600078ec0ff */
[----:B------:R-:W-:Y:S01]  /*f190*/  IMAD.SHL.U32 R7, R7, 0x400, RZ ;  /* 0x0000040007077824 */ /* 0x000fe200078e00ff */
[----:B------:R-:W-:Y:S02]  /*f1a0*/  LOP3.LUT R5, R5, 0x1c0, R6, 0xf8, !PT ;  /* 0x000001c005057812 */ /* 0x000fe400078ef806 */
[----:B------:R-:W-:Y:S02]  /*f1b0*/  SHF.R.S32.HI R6, RZ, 0x1f, R8 ;  /* 0x0000001fff067819 */ /* 0x000fe40000011408 */
[----:B------:R-:W-:Y:S02]  /*f1c0*/  LOP3.LUT R7, R7, 0x7fffe000, RZ, 0xc0, !PT ;  /* 0x7fffe00007077812 */ /* 0x000fe400078ec0ff */
[----:B------:R-:W-:Y:S01]  /*f1d0*/  LEA.HI R6, R6, R8, RZ, 0x6 ;  /* 0x0000000806067211 */ /* 0x000fe200078f30ff */
[----:B------:R-:W-:-:S04]  /*f1e0*/  IMAD.SHL.U32 R8, R22, 0x40, RZ ;  /* 0x0000004016087824 */ /* 0x000fc800078e00ff */
[----:B------:R-:W-:Y:S01]  /*f1f0*/  IMAD.SHL.U32 R6, R6, 0x8, RZ ;  /* 0x0000000806067824 */ /* 0x000fe200078e00ff */
[----:B------:R-:W-:-:S04]  /*f200*/  LOP3.LUT R8, R8, 0x1c0, RZ, 0xc0, !PT ;  /* 0x000001c008087812 */ /* 0x000fc800078ec0ff */
[----:B------:R-:W-:Y:S02]  /*f210*/  SHF.R.U32.HI R8, RZ, 0x3, R8 ;  /* 0x00000003ff087819 */ /* 0x000fe40000011608 */
[----:B------:R-:W-:Y:S02]  /*f220*/  LOP3.LUT R6, R6, 0xfffffe00, RZ, 0xc0, !PT ;  /* 0xfffffe0006067812 */ /* 0x000fe400078ec0ff */
[----:B------:R-:W-:-:S04]  /*f230*/  LOP3.LUT R4, R5, R8, RZ, 0x3c, !PT ;  /* 0x0000000805047212 */ /* 0x000fc800078e3cff */
[----:B------:R-:W-:Y:S02]  /*f240*/  IADD3 R9, R4, R7, R6 ;  /* 0x0000000704097210 */ /* 0x000fe40007ffe006 */
[----:B------:R-:W0:Y:S03]  /*f250*/  LDS.128 R4, [R21] ;  /* 0x0000000015047984 */ /* 0x000e260000000c00 */
[----:B------:R-:W-:-:S05]  /*f260*/  IMAD R26, R9, 0x2, R2 ;  /* 0x00000002091a7824 */ /* 0x000fca00078e0202 */
[----:B------:R-:W1:Y:S01]  /*f270*/  LDS.128 R8, [R26+0x16400] ;  /* 0x016400001a087984 */ /* 0x000e620000000c00 */
[C---:B0-----:R-:W-:Y:S01]  /*f280*/  IMAD.U32 R27, R4.reuse, 0x10000, RZ ;  /* 0x00010000041b7824 */ /* 0x041fe200078e00ff */
[----:B------:R-:W-:Y:S01]  /*f290*/  LOP3.LUT R4, R4, 0xffff0000, RZ, 0xc0, !PT ;  /* 0xffff000004047812 */ /* 0x000fe200078ec0ff */
[C---:B------:R-:W-:Y:S01]  /*f2a0*/  IMAD.U32 R29, R5.reuse, 0x10000, RZ ;  /* 0x00010000051d7824 */ /* 0x040fe200078e00ff */
[----:B------:R-:W-:Y:S01]  /*f2b0*/  LOP3.LUT R5, R5, 0xffff0000, RZ, 0xc0, !PT ;  /* 0xffff000005057812 */ /* 0x000fe200078ec0ff */
[C---:B------:R-:W-:Y:S01]  /*f2c0*/  IMAD.U32 R30, R6.reuse, 0x10000, RZ ;  /* 0x00010000061e7824 */ /* 0x040fe200078e00ff */
[----:B------:R-:W-:Y:S01]  /*f2d0*/  LOP3.LUT R6, R6, 0xffff0000, RZ, 0xc0, !PT ;  /* 0xffff000006067812 */ /* 0x000fe200078ec0ff */
[C---:B------:R-:W-:Y:S01]  /*f2e0*/  IMAD.U32 R31, R7.reuse, 0x10000, RZ ;  /* 0x00010000071f7824 */ /* 0x040fe200078e00ff */
[----:B------:R-:W-:Y:S01]  /*f2f0*/  LOP3.LUT R7, R7, 0xffff0000, RZ, 0xc0, !PT ;  /* 0xffff000007077812 */ /* 0x000fe200078ec0ff */
[C---:B-1----:R-:W-:Y:S01]  /*f300*/  IMAD.U32 R32, R8.reuse, 0x10000, RZ ;  /* 0x0001000008207824 */ /* 0x042fe200078e00ff */
[----:B------:R-:W-:Y:S01]  /*f310*/  LOP3.LUT R8, R8, 0xffff0000, RZ, 0xc0, !PT ;  /* 0xffff000008087812 */ /* 0x000fe200078ec0ff */
[C---:B------:R-:W-:Y:S01]  /*f320*/  IMAD.U32 R33, R9.reuse, 0x10000, RZ ;  /* 0x0001000009217824 */ /* 0x040fe200078e00ff */
[----:B------:R-:W-:Y:S01]  /*f330*/  LOP3.LUT R9, R9, 0xffff0000, RZ, 0xc0, !PT ;  /* 0xffff000009097812 */ /* 0x000fe200078ec0ff */
[C---:B------:R-:W-:Y:S01]  /*f340*/  FMUL.FTZ R40, R32.reuse, R38 ;  /* 0x0000002620287220 */ /* 0x040fe20000410000 */
[----:B------:R-:W-:Y:S01]  /*f350*/  FMUL.FTZ R32, R32, R36 ;  /* 0x0000002420207220 */ /* 0x000fe20000410000 */
[----:B------:R-:W-:Y:S01]  /*f360*/  FMUL.FTZ R41, R8, R39 ;  /* 0x0000002708297220 */ /* 0x000fe20000410000 */
[----:B------:R-:W-:-:S02]  /*f370*/  IMAD.U32 R34, R10, 0x10000, RZ ;  /* 0x000100000a227824 */ /* 0x000fc400078e00ff */
[C---:B------:R-:W-:Y:S01]  /*f380*/  FFMA.FTZ R40, R27.reuse, R36, -R40 ;  /* 0x000000241b287223 */ /* 0x040fe20000010828 */
[----:B------:R-:W-:Y:S02]  /*f390*/  IMAD.U32 R36, R20, 0x10000, RZ ;  /* 0x0001000014247824 */ /* 0x000fe400078e00ff */
[----:B------:R-:W-:Y:S01]  /*f3a0*/  FFMA.FTZ R38, R27, R38, R32 ;  /* 0x000000261b267223 */ /* 0x000fe20000010020 */
[----:B------:R-:W-:Y:S02]  /*f3b0*/  IMAD.U32 R32, R3, 0x10000, RZ ;  /* 0x0001000003207824 */ /* 0x000fe400078e00ff */
[-C--:B------:R-:W-:Y:S01]  /*f3c0*/  FMUL.FTZ R27, R8, R37.reuse ;  /* 0x00000025081b7220 */ /* 0x080fe20000410000 */
[C---:B------:R-:W-:Y:S01]  /*f3d0*/  FMUL.FTZ R8, R33.reuse, R36 ;  /* 0x0000002421087220 */ /* 0x040fe20000410000 */
[----:B------:R-:W-:Y:S01]  /*f3e0*/  FFMA.FTZ R41, R4, R37, -R41 ;  /* 0x0000002504297223 */ /* 0x000fe20000010829 */
[----:B------:R-:W-:Y:S01]  /*f3f0*/  FMUL.FTZ R33, R33, R32 ;  /* 0x0000002021217220 */ /* 0x000fe20000410000 */
[----:B------:R-:W-:-:S02]  /*f400*/  IMAD.U32 R37, R24, 0x10000, RZ ;  /* 0x0001000018257824 */ /* 0x000fc400078e00ff */
[----:B------:R-:W-:Y:S01]  /*f410*/  FFMA.FTZ R39, R4, R39, R27 ;  /* 0x0000002704277223 */ /* 0x000fe2000001001b */
[----:B------:R-:W-:Y:S01]  /*f420*/  LOP3.LUT R10, R10, 0xffff0000, RZ, 0xc0, !PT ;  /* 0xffff00000a0a7812 */ /* 0x000fe200078ec0ff */
[C---:B------:R-:W-:Y:S01]  /*f430*/  FFMA.FTZ R36, R29.reuse, R36, R33 ;  /* 0x000000241d247223 */ /* 0x040fe20000010021 */
[----:B------:R-:W-:Y:S01]  /*f440*/  FFMA.FTZ R42, R29, R32, -R8 ;  /* 0x000000201d2a7223 */ /* 0x000fe20000010808 */
[----:B------:R-:W-:Y:S02]  /*f450*/  IMAD.U32 R27, R12, 0x10000, RZ ;  /* 0x000100000c1b7824 */ /* 0x000fe400078e00ff */
[----:B------:R-:W-:Y:S01]  /*f460*/  FMUL.FTZ R43, R34, R37 ;  /* 0x00000025222b7220 */ /* 0x000fe20000410000 */
[----:B------:R-:W-:Y:S01]  /*f470*/  LOP3.LUT R33, R24, 0xffff0000, RZ, 0xc0, !PT ;  /* 0xffff000018217812 */ /* 0x000fe200078ec0ff */
[----:B------:R-:W-:Y:S01]  /*f480*/  IMAD.U32 R35, R11, 0x10000, RZ ;  /* 0x000100000b237824 */ /* 0x000fe200078e00ff */
[----:B------:R-:W-:Y:S01]  /*f490*/  LOP3.LUT R29, R12, 0xffff0000, RZ, 0xc0, !PT ;  /* 0xffff00000c1d7812 */ /* 0x000fe200078ec0ff */
[----:B------:R-:W-:-:S02]  /*f4a0*/  IMAD.U32 R32, R25, 0x10000, RZ ;  /* 0x0001000019207824 */ /* 0x000fc400078e00ff */
[-C--:B------:R-:W-:Y:S01]  /*f4b0*/  FMUL.FTZ R45, R34, R27.reuse ;  /* 0x0000001b222d7220 */ /* 0x080fe20000410000 */
[----:B------:R-:W-:Y:S01]  /*f4c0*/  FFMA.FTZ R43, R30, R27, -R43 ;  /* 0x0000001b1e2b7223 */ /* 0x000fe2000001082b */
[----:B------:R-:W-:Y:S01]  /*f4d0*/  FMUL.FTZ R27, R10, R33 ;  /* 0x000000210a1b7220 */ /* 0x000fe20000410000 */
[----:B------:R-:W-:Y:S02]  /*f4e0*/  IMAD.U32 R4, R14, 0x10000, RZ ;  /* 0x000100000e047824 */ /* 0x000fe400078e00ff */
[-C--:B------:R-:W-:Y:S01]  /*f4f0*/  FMUL.FTZ R10, R10, R29.reuse ;  /* 0x0000001d0a0a7220 */ /* 0x080fe20000410000 */
[----:B------:R-:W-:Y:S01]  /*f500*/  FMUL.FTZ R8, R35, R32 ;  /* 0x0000002023087220 */ /* 0x000fe20000410000 */
[----:B------:R-:W-:Y:S01]  /*f510*/  FFMA.FTZ R34, R6, R29, -R27 ;  /* 0x0000001d06227223 */ /* 0x000fe2000001081b */
[----:B------:R-:W-:Y:S01]  /*f520*/  FFMA.FTZ R45, R30, R37, R45 ;  /* 0x000000251e2d7223 */ /* 0x000fe2000001002d */
[----:B------:R-:W-:Y:S01]  /*f530*/  FFMA.FTZ R44, R6, R33, R10 ;  /* 0x00000021062c7223 */ /* 0x000fe2000001000a */
[-C--:B------:R-:W-:Y:S01]  /*f540*/  FFMA.FTZ R29, R31, R4.reuse, -R8 ;  /* 0x000000041f1d7223 */ /* 0x080fe20000010808 */
[----:B------:R-:W-:Y:S01]  /*f550*/  LOP3.LUT R11, R11, 0xffff0000, RZ, 0xc0, !PT ;  /* 0xffff00000b0b7812 */ /* 0x000fe200078ec0ff */
[----:B------:R-:W-:Y:S01]  /*f560*/  FMUL.FTZ R30, R35, R4 ;  /* 0x00000004231e7220 */ /* 0x000fe20000410000 */
[----:B------:R-:W-:-:S02]  /*f570*/  LOP3.LUT R8, R20, 0xffff0000, RZ, 0xc0, !PT ;  /* 0xffff000014087812 */ /* 0x000fc400078ec0ff */
[----:B------:R-:W-:Y:S01]  /*f580*/  LOP3.LUT R10, R25, 0xffff0000, RZ, 0xc0, !PT ;  /* 0xffff0000190a7812 */ /* 0x000fe200078ec0ff */
[----:B------:R-:W-:Y:S01]  /*f590*/  FFMA.FTZ R31, R31, R32, R30 ;  /* 0x000000201f1f7223 */ /* 0x000fe2000001001e */
[----:B------:R-:W-:Y:S01]  /*f5a0*/  LOP3.LUT R4, R3, 0xffff0000, RZ, 0xc0, !PT ;  /* 0xffff000003047812 */ /* 0x000fe200078ec0ff */
[----:B------:R-:W-:Y:S01]  /*f5b0*/  FMUL.FTZ R30, R9, R8 ;  /* 0x00000008091e7220 */ /* 0x000fe20000410000 */
[----:B------:R-:W-:Y:S01]  /*f5c0*/  LOP3.LUT R6, R14, 0xffff0000, RZ, 0xc0, !PT ;  /* 0xffff00000e067812 */ /* 0x000fe200078ec0ff */
[----:B------:R-:W-:Y:S02]  /*f5d0*/  FMUL.FTZ R32, R11, R10 ;  /* 0x0000000a0b207220 */ /* 0x000fe40000410000 */
[-C--:B------:R-:W-:Y:S01]  /*f5e0*/  FMUL.FTZ R27, R9, R4.reuse ;  /* 0x00000004091b7220 */ /* 0x080fe20000410000 */
[----:B------:R-:W-:Y:S01]  /*f5f0*/  FFMA.FTZ R9, R5, R4, -R30 ;  /* 0x0000000405097223 */ /* 0x000fe2000001081e */
[-C--:B------:R-:W-:Y:S01]  /*f600*/  FMUL.FTZ R11, R11, R6.reuse ;  /* 0x000000060b0b7220 */ /* 0x080fe20000410000 */
[----:B------:R-:W-:Y:S01]  /*f610*/  FFMA.FTZ R32, R7, R6, -R32 ;  /* 0x0000000607207223 */ /* 0x000fe20000010820 */
[----:B------:R-:W-:Y:S01]  /*f620*/  FFMA.FTZ R27, R5, R8, R27 ;  /* 0x00000008051b7223 */ /* 0x000fe2000001001b */
[----:B------:R-:W-:Y:S01]  /*f630*/  F2FP.BF16.F32.PACK_AB R6, R34, R43 ;  /* 0x0000002b2206723e */ /* 0x000fe200000010ff */
[----:B------:R-:W-:Y:S01]  /*f640*/  FFMA.FTZ R30, R7, R10, R11 ;  /* 0x0000000a071e7223 */ /* 0x000fe2000001000b */
[----:B------:R-:W-:-:S02]  /*f650*/  F2FP.BF16.F32.PACK_AB R4, R41, R40 ;  /* 0x000000282904723e */ /* 0x000fc400000010ff */
[----:B------:R-:W-:Y:S02]  /*f660*/  F2FP.BF16.F32.PACK_AB R5, R9, R42 ;  /* 0x0000002a0905723e */ /* 0x000fe400000010ff */
[----:B------:R-:W-:Y:S02]  /*f670*/  F2FP.BF16.F32.PACK_AB R7, R32, R29 ;  /* 0x0000001d2007723e */ /* 0x000fe400000010ff */
[----:B------:R-:W-:Y:S02]  /*f680*/  F2FP.BF16.F32.PACK_AB R10, R44, R45 ;  /* 0x0000002d2c0a723e */ /* 0x000fe400000010ff */
[----:B------:R-:W-:Y:S01]  /*f690*/  F2FP.BF16.F32.PACK_AB R8, R39, R38 ;  /* 0x000000262708723e */ /* 0x000fe200000010ff */
[----:B------:R1:W-:Y:S01]  /*f6a0*/  STS.128 [R21], R4 ;  /* 0x0000000415007388 */ /* 0x0003e20000000c00 */
[----:B------:R-:W-:Y:S02]  /*f6b0*/  F2FP.BF16.F32.PACK_AB R9, R27, R36 ;  /* 0x000000241b09723e */ /* 0x000fe400000010ff */
[----:B------:R-:W-:-:S05]  /*f6c0*/  F2FP.BF16.F32.PACK_AB R11, R30, R31 ;  /* 0x0000001f1e0b723e */ /* 0x000fca00000010ff */
[----:B------:R1:W-:Y:S02]  /*f6d0*/  STS.128 [R26+0x16400], R8 ;  /* 0x016400081a007388 */ /* 0x0003e40000000c00 */
.L_x_774:
[----:B------:R-:W-:Y:S05]  /*f6e0*/  BSYNC B1 ;  /* 0x0000000000017941 */ /* 0x000fea0003800000 */
.L_x_773:
[----:B------:R-:W-:Y:S04]  /*f6f0*/  BSSY B1, `(.L_x_775) ;  /* 0x0000067000017945 */ /* 0x000fe80003800000 */
[----:B------:R-:W-:Y:S05]  /*f700*/  @P2 BRA `(.L_x_776) ;  /* 0x0000000400942947 */ /* 0x000fea0003800000 */
[----:B-1----:R-:W2:Y:S04]  /*f710*/  LDL R6, [R1+0x4c] ;  /* 0x00004c0001067983 */ /* 0x002ea80000100800 */
[----:B------:R-:W3:Y:S01]  /*f720*/  LDL R46, [R1+0x80] ;  /* 0x00008000012e7983 */ /* 0x000ee20000100800 */
[----:B------:R-:W1:Y:S01]  /*f730*/  S2R R5, SR_TID.X ;  /* 0x0000000000057919 */ /* 0x000e620000002100 */
[C---:B------:R-:W-:Y:S02]  /*f740*/  VIADD R8, R22.reuse, 0x20 ;  /* 0x0000002016087836 */ /* 0x040fe40000000000 */
[----:B------:R-:W-:Y:S02]  /*f750*/  VIADD R9, R22, 0x20 ;  /* 0x0000002016097836 */ /* 0x000fe40000000000 */
[----:B-1----:R-:W-:-:S05]  /*f760*/  VIADD R5, R5, 0xffffff80 ;  /* 0xffffff8005057836 */ /* 0x002fca0000000000 */
[----:B------:R-:W-:-:S04]  /*f770*/  SHF.R.S32.HI R4, RZ, 0x1f, R5 ;  /* 0x0000001fff047819 */ /* 0x000fc80000011405 */
[----:B------:R-:W-:-:S04]  /*f780*/  LEA.HI R4, R4, R5, RZ, 0x3 ;  /* 0x0000000504047211 */ /* 0x000fc800078f18ff */
[----:B------:R-:W-:-:S05]  /*f790*/  LOP3.LUT R4, R4, 0xfffffff8, RZ, 0xc0, !PT ;  /* 0xfffffff804047812 */ /* 0x000fca00078ec0ff */
[----:B------:R-:W-:-:S05]  /*f7a0*/  IMAD.IADD R4, R5, 0x1, -R4 ;  /* 0x0000000105047824 */ /* 0x000fca00078e0a04 */
[----:B------:R-:W-:Y:S01]  /*f7b0*/  LEA.HI R4, R13, R4, RZ, 0x1d ;  /* 0x000000040d047211 */ /* 0x000fe200078fe8ff */
[----:B------:R-:W-:Y:S02]  /*f7c0*/  IMAD.SHL.U32 R8, R8, 0x40, RZ ;  /* 0x0000004008087824 */ /* 0x000fe400078e00ff */
[----:B------:R-:W-:Y:S01]  /*f7d0*/  IMAD.SHL.U32 R9, R9, 0x40, RZ ;  /* 0x0000004009097824 */ /* 0x000fe200078e00ff */
[----:B------:R-:W-:Y:S01]  /*f7e0*/  SHF.R.S32.HI R7, RZ, 0x1f, R4 ;  /* 0x0000001fff077819 */ /* 0x000fe20000011404 */
[----:B------:R-:W-:Y:S01]  /*f7f0*/  IMAD.SHL.U32 R5, R4, 0x8, RZ ;  /* 0x0000000804057824 */ /* 0x000fe200078e00ff */
[----:B------:R-:W-:Y:S02]  /*f800*/  LOP3.LUT R8, R8, 0x1c0, RZ, 0xc0, !PT ;  /* 0x000001c008087812 */ /* 0x000fe400078ec0ff */
[----:B------:R-:W-:Y:S02]  /*f810*/  LEA.HI R7, R7, R4, RZ, 0x3 ;  /* 0x0000000407077211 */ /* 0x000fe400078f18ff */
[----:B------:R-:W-:-:S02]  /*f820*/  LOP3.LUT R9, R9, 0x1c0, RZ, 0xc0, !PT ;  /* 0x000001c009097812 */ /* 0x000fc400078ec0ff */
[----:B------:R-:W-:Y:S01]  /*f830*/  SHF.R.U32.HI R8, RZ, 0x3, R8 ;  /* 0x00000003ff087819 */ /* 0x000fe20000011608 */
[----:B------:R-:W-:Y:S01]  /*f840*/  IMAD.SHL.U32 R7, R7, 0x400, RZ ;  /* 0x0000040007077824 */ /* 0x000fe200078e00ff */
[----:B------:R-:W-:-:S04]  /*f850*/  LOP3.LUT R4, R9, 0x38, R5, 0xf8, !PT ;  /* 0x0000003809047812 */ /* 0x000fc800078ef805 */
[----:B------:R-:W-:Y:S02]  /*f860*/  LOP3.LUT R4, R4, R8, RZ, 0x3c, !PT ;  /* 0x0000000804047212 */ /* 0x000fe400078e3cff */
[----:B------:R-:W-:Y:S01]  /*f870*/  LOP3.LUT R7, R7, 0x7fffe000, RZ, 0xc0, !PT ;  /* 0x7fffe00007077812 */ /* 0x000fe200078ec0ff */
[C---:B------:R-:W-:Y:S02]  /*f880*/  IMAD.U32 R38, R15.reuse, 0x10000, RZ ;  /* 0x000100000f267824 */ /* 0x040fe400078e00ff */
[----:B------:R-:W-:Y:S01]  /*f890*/  IMAD.U32 R36, R0, 0x10000, RZ ;  /* 0x0001000000247824 */ /* 0x000fe200078e00ff */
[----:B------:R-:W-:Y:S01]  /*f8a0*/  LOP3.LUT R40, R15, 0xffff0000, RZ, 0xc0, !PT ;  /* 0xffff00000f287812 */ /* 0x000fe200078ec0ff */
[----:B------:R-:W-:Y:S02]  /*f8b0*/  IMAD.U32 R43, R20, 0x10000, RZ ;  /* 0x00010000142b7824 */ /* 0x000fe400078e00ff */
[----:B------:R-:W-:Y:S02]  /*f8c0*/  IMAD.U32 R41, R3, 0x10000, RZ ;  /* 0x0001000003297824 */ /* 0x000fe400078e00ff */
[C---:B------:R-:W-:Y:S01]  /*f8d0*/  IMAD.U32 R45, R24.reuse, 0x10000, RZ ;  /* 0x00010000182d7824 */ /* 0x040fe200078e00ff */
[----:B------:R-:W-:Y:S01]  /*f8e0*/  LOP3.LUT R42, R24, 0xffff0000, RZ, 0xc0, !PT ;  /* 0xffff0000182a7812 */ /* 0x000fe200078ec0ff */
[----:B------:R-:W-:Y:S01]  /*f8f0*/  IMAD.U32 R44, R25, 0x10000, RZ ;  /* 0x00010000192c7824 */ /* 0x000fe200078e00ff */
[----:B--2---:R-:W-:-:S02]  /*f900*/  IADD3 R9, R4, R7, R6 ;  /* 0x0000000704097210 */ /* 0x004fc40007ffe006 */
[----:B---3--:R-:W1:Y:S03]  /*f910*/  LDS.128 R4, [R46] ;  /* 0x000000002e047984 */ /* 0x008e660000000c00 */
[----:B------:R-:W-:-:S05]  /*f920*/  IMAD R21, R9, 0x2, R2 ;  /* 0x0000000209157824 */ /* 0x000fca00078e0202 */
[----:B------:R-:W2:Y:S01]  /*f930*/  LDS.128 R8, [R21+0x16400] ;  /* 0x0164000015087984 */ /* 0x000ea20000000c00 */
[----:B-1----:R-:W-:Y:S02]  /*f940*/  IMAD.U32 R26, R4, 0x10000, RZ ;  /* 0x00010000041a7824 */ /* 0x002fe400078e00ff */
[C---:B--2---:R-:W-:Y:S01]  /*f950*/  IMAD.U32 R31, R8.reuse, 0x10000, RZ ;  /* 0x00010000081f7824 */ /* 0x044fe200078e00ff */
[----:B------:R-:W-:-:S03]  /*f960*/  LOP3.LUT R8, R8, 0xffff0000, RZ, 0xc0, !PT ;  /* 0xffff000008087812 */ /* 0x000fc600078ec0ff */
[-C--:B------:R-:W-:Y:S01]  /*f970*/  FMUL.FTZ R35, R38, R31.reuse ;  /* 0x0000001f26237220 */ /* 0x080fe20000410000 */
[----:B------:R-:W-:-:S03]  /*f980*/  FMUL.FTZ R31, R36, R31 ;  /* 0x0000001f241f7220 */ /* 0x000fc60000410000 */
[----:B------:R-:W-:Y:S01]  /*f990*/  FFMA.FTZ R35, R36, R26, -R35 ;  /* 0x0000001a24237223 */ /* 0x000fe20000010823 */
[----:B------:R-:W-:Y:S01]  /*f9a0*/  LOP3.LUT R36, R0, 0xffff0000, RZ, 0xc0, !PT ;  /* 0xffff000000247812 */ /* 0x000fe200078ec0ff */
[-C--:B------:R-:W-:Y:S01]  /*f9b0*/  FMUL.FTZ R37, R40, R8.reuse ;  /* 0x0000000828257220 */ /* 0x080fe20000410000 */
[----:B------:R-:W-:Y:S01]  /*f9c0*/  LOP3.LUT R4, R4, 0xffff0000, RZ, 0xc0, !PT ;  /* 0xffff000004047812 */ /* 0x000fe200078ec0ff */
[----:B------:R-:W-:Y:S02]  /*f9d0*/  IMAD.U32 R32, R9, 0x10000, RZ ;  /* 0x0001000009207824 */ /* 0x000fe400078e00ff */
[----:B------:R-:W-:Y:S01]  /*f9e0*/  FMUL.FTZ R39, R36, R8 ;  /* 0x0000000824277220 */ /* 0x000fe20000410000 */
[----:B------:R-:W-:Y:S02]  /*f9f0*/  IMAD.U32 R33, R10, 0x10000, RZ ;  /* 0x000100000a217824 */ /* 0x000fe400078e00ff */
[----:B------:R-:W-:Y:S01]  /*fa00*/  FFMA.FTZ R8, R36, R4, -R37 ;  /* 0x0000000424087223 */ /* 0x000fe20000010825 */
[----:B------:R-:W-:Y:S01]  /*fa10*/  FFMA.FTZ R31, R38, R26, R31 ;  /* 0x0000001a261f7223 */ /* 0x000fe2000001001f */
[-C--:B------:R-:W-:Y:S01]  /*fa20*/  FMUL.FTZ R36, R43, R32.reuse ;  /* 0x000000202b247220 */ /* 0x080fe20000410000 */
[----:B0-----:R-:W-:Y:S01]  /*fa30*/  IMAD.U32 R27, R5, 0x10000, RZ ;  /* 0x00010000051b7824 */ /* 0x001fe200078e00ff */
[----:B------:R-:W-:Y:S01]  /*fa40*/  LOP3.LUT R10, R10, 0xffff0000, RZ, 0xc0, !PT ;  /* 0xffff00000a0a7812 */ /* 0x000fe200078ec0ff */
[----:B------:R-:W-:Y:S01]  /*fa50*/  FMUL.FTZ R32, R41, R32 ;  /* 0x0000002029207220 */ /* 0x000fe20000410000 */
[----:B------:R-:W-:Y:S01]  /*fa60*/  FFMA.FTZ R26, R40, R4, R39 ;  /* 0x00000004281a7223 */ /* 0x000fe20000010027 */
[----:B------:R-:W-:-:S02]  /*fa70*/  IMAD.U32 R37, R12, 0x10000, RZ ;  /* 0x000100000c257824 */ /* 0x000fc400078e00ff */
[----:B------:R-:W-:Y:S01]  /*fa80*/  FMUL.FTZ R4, R45, R33 ;  /* 0x000000212d047220 */ /* 0x000fe20000410000 */
[----:B------:R-:W-:Y:S01]  /*fa90*/  IMAD.U32 R29, R6, 0x10000, RZ ;  /* 0x00010000061d7824 */ /* 0x000fe200078e00ff */
[----:B------:R-:W-:Y:S01]  /*faa0*/  LOP3.LUT R40, R12, 0xffff0000, RZ, 0xc0, !PT ;  /* 0xffff00000c287812 */ /* 0x000fe200078ec0ff */
[-C--:B------:R-:W-:Y:S01]  /*fab0*/  FFMA.FTZ R36, R41, R27.reuse, -R36 ;  /* 0x0000001b29247223 */ /* 0x080fe20000010824 */
[----:B------:R-:W-:Y:S01]  /*fac0*/  LOP3.LUT R6, R6, 0xffff0000, RZ, 0xc0, !PT ;  /* 0xffff000006067812 */ /* 0x000fe200078ec0ff */
[----:B------:R-:W-:Y:S01]  /*fad0*/  FFMA.FTZ R32, R43, R27, R32 ;  /* 0x0000001b2b207223 */ /* 0x000fe20000010020 */
[----:B------:R-:W-:Y:S01]  /*fae0*/  FMUL.FTZ R38, R37, R33 ;  /* 0x0000002125267220 */ /* 0x000fe20000410000 */
[----:B------:R-:W-:Y:S02]  /*faf0*/  IMAD.U32 R34, R11, 0x10000, RZ ;  /* 0x000100000b227824 */ /* 0x000fe400078e00ff */
[----:B------:R-:W-:Y:S01]  /*fb00*/  FFMA.FTZ R27, R37, R29, -R4 ;  /* 0x0000001d251b7223 */ /* 0x000fe20000010804 */
[----:B------:R-:W-:Y:S01]  /*fb10*/  FMUL.FTZ R33, R42, R10 ;  /* 0x0000000a2a217220 */ /* 0x000fe20000410000 */
[----:B------:R-:W-:-:S02]  /*fb20*/  IMAD.U32 R4, R14, 0x10000, RZ ;  /* 0x000100000e047824 */ /* 0x000fc400078e00ff */
[----:B------:R-:W-:Y:S01]  /*fb30*/  FMUL.FTZ R37, R40, R10 ;  /* 0x0000000a28257220 */ /* 0x000fe20000410000 */
[----:B------:R-:W-:Y:S01]  /*fb40*/  FFMA.FTZ R10, R45, R29, R38 ;  /* 0x0000001d2d0a7223 */ /* 0x000fe20000010026 */
[----:B------:R-:W-:Y:S01]  /*fb50*/  IMAD.U32 R30, R7, 0x10000, RZ ;  /* 0x00010000071e7824 */ /* 0x000fe200078e00ff */
[----:B------:R-:W-:Y:S01]  /*fb60*/  LOP3.LUT R9, R9, 0xffff0000, RZ, 0xc0, !PT ;  /* 0xffff000009097812 */ /* 0x000fe200078ec0ff */
[----:B------:R-:W-:Y:S01]  /*fb70*/  FMUL.FTZ R29, R44, R34 ;  /* 0x000000222c1d7220 */ /* 0x000fe20000410000 */
[----:B------:R-:W-:Y:S01]  /*fb80*/  FFMA.FTZ R38, R40, R6, -R33 ;  /* 0x0000000628267223 */ /* 0x000fe20000010821 */
[----:B------:R-:W-:Y:S01]  /*fb90*/  LOP3.LUT R43, R20, 0xffff0000, RZ, 0xc0, !PT ;  /* 0xffff0000142b7812 */ /* 0x000fe200078ec0ff */
[----:B------:R-:W-:Y:S01]  /*fba0*/  FMUL.FTZ R33, R4, R34 ;  /* 0x0000002204217220 */ /* 0x000fe20000410000 */
[----:B------:R-:W-:Y:S02]  /*fbb0*/  LOP3.LUT R11, R11, 0xffff0000, RZ, 0xc0, !PT ;  /* 0xffff00000b0b7812 */ /* 0x000fe400078ec0ff */
[----:B------:R-:W-:-:S02]  /*fbc0*/  LOP3.LUT R39, R3, 0xffff0000, RZ, 0xc0, !PT ;  /* 0xffff000003277812 */ /* 0x000fc400078ec0ff */
[----:B------:R-:W-:Y:S02]  /*fbd0*/  LOP3.LUT R45, R25, 0xffff0000, RZ, 0xc0, !PT ;  /* 0xffff0000192d7812 */ /* 0x000fe400078ec0ff */
[----:B------:R-:W-:Y:S01]  /*fbe0*/  LOP3.LUT R41, R14, 0xffff0000, RZ, 0xc0, !PT ;  /* 0xffff00000e297812 */ /* 0x000fe200078ec0ff */
[----:B------:R-:W-:Y:S01]  /*fbf0*/  FFMA.FTZ R29, R4, R30, -R29 ;  /* 0x0000001e041d7223 */ /* 0x000fe2000001081d */
[----:B------:R-:W-:Y:S01]  /*fc00*/  LOP3.LUT R5, R5, 0xffff0000, RZ, 0xc0, !PT ;  /* 0xffff000005057812 */ /* 0x000fe200078ec0ff */
[----:B------:R-:W-:Y:S01]  /*fc10*/  FFMA.FTZ R37, R42, R6, R37 ;  /* 0x000000062a257223 */ /* 0x000fe20000010025 */
[----:B------:R-:W-:Y:S01]  /*fc20*/  LOP3.LUT R7, R7, 0xffff0000, RZ, 0xc0, !PT ;  /* 0xffff000007077812 */ /* 0x000fe200078ec0ff */
[----:B------:R-:W-:Y:S01]  /*fc30*/  FFMA.FTZ R33, R44, R30, R33 ;  /* 0x0000001e2c217223 */ /* 0x000fe20000010021 */
[-C--:B------:R-:W-:Y:S01]  /*fc40*/  FMUL.FTZ R4, R43, R9.reuse ;  /* 0x000000092b047220 */ /* 0x080fe20000410000 */
[----:B------:R-:W-:Y:S01]  /*fc50*/  FMUL.FTZ R6, R39, R9 ;  /* 0x0000000927067220 */ /* 0x000fe20000410000 */
[-C--:B------:R-:W-:Y:S01]  /*fc60*/  FMUL.FTZ R30, R45, R11.reuse ;  /* 0x0000000b2d1e7220 */ /* 0x080fe20000410000 */
[----:B------:R-:W-:Y:S01]  /*fc70*/  FMUL.FTZ R34, R41, R11 ;  /* 0x0000000b29227220 */ /* 0x000fe20000410000 */
[-C--:B------:R-:W-:Y:S01]  /*fc80*/  FFMA.FTZ R9, R39, R5.reuse, -R4 ;  /* 0x0000000527097223 */ /* 0x080fe20000010804 */
[----:B------:R-:W-:Y:S01]  /*fc90*/  FFMA.FTZ R11, R43, R5, R6 ;  /* 0x000000052b0b7223 */ /* 0x000fe20000010006 */
[-C--:B------:R-:W-:Y:S01]  /*fca0*/  FFMA.FTZ R30, R41, R7.reuse, -R30 ;  /* 0x00000007291e7223 */ /* 0x080fe2000001081e */
[----:B------:R-:W-:Y:S01]  /*fcb0*/  FFMA.FTZ R34, R45, R7, R34 ;  /* 0x000000072d227223 */ /* 0x000fe20000010022 */
        /* <DEDUP_REMOVED lines=8> */
[----:B------:R2:W-:Y:S04]  /*fd40*/  STS.128 [R46], R4 ;  /* 0x000000042e007388 */ /* 0x0005e80000000c00 */
[----:B------:R2:W-:Y:S02]  /*fd50*/  STS.128 [R21+0x16400], R8 ;  /* 0x0164000815007388 */ /* 0x0005e40000000c00 */
.L_x_776:
[----:B------:R-:W-:Y:S05]  /*fd60*/  BSYNC B1 ;  /* 0x0000000000017941 */ /* 0x000fea0003800000 */
.L_x_775:
[----:B------:R-:W-:Y:S04]  /*fd70*/  BSSY B1, `(.L_x_777) ;  /* 0x0000067000017945 */ /* 0x000fe80003800000 */
[----:B------:R-:W-:Y:S05]  /*fd80*/  @P1 BRA `(.L_x_778) ;  /* 0x0000000400941947 */ /* 0x000fea0003800000 */
[----:B-12---:R-:W2:Y:S04]  /*fd90*/  LDL R6, [R1+0x48] ;  /* 0x0000480001067983 */ /* 0x006ea80000100800 */
        /* <DEDUP_REMOVED lines=100> */
.L_x_778:
[----:B------:R-:W-:Y:S05]  /*103e0*/  BSYNC B1 ;  /* 0x0000000000017941 */ /* 0x000fea0003800000 */
.L_x_777:
[----:B------:R-:W-:Y:S05]  /*103f0*/  @P0 BRA `(.L_x_765) ;  /* 0x0000000400940947 */ /* 0x000fea0003800000 */
[----:B-123--:R-:W1:Y:S01]  /*10400*/  S2R R5, SR_TID.X ;  /* 0x0000000000057919 */ /* 0x00ee620000002100 */
[----:B------:R-:W2:Y:S01]  /*10410*/  LDL R42, [R1+0x78] ;  /* 0x00007800012a7983 */ /* 0x000ea20000100800 */
[----:B-1----:R-:W-:-:S05]  /*10420*/  VIADD R5, R5, 0xffffff80 ;  /* 0xffffff8005057836 */ /* 0x002fca0000000000 */
[----:B------:R-:W-:-:S04]  /*10430*/  SHF.R.S32.HI R4, RZ, 0x1f, R5 ;  /* 0x0000001fff047819 */ /* 0x000fc80000011405 */
[----:B------:R-:W-:-:S04]  /*10440*/  LEA.HI R4, R4, R5, RZ, 0x3 ;  /* 0x0000000504047211 */ /* 0x000fc800078f18ff */
[----:B------:R-:W-:-:S05]  /*10450*/  LOP3.LUT R4, R4, 0xfffffff8, RZ, 0xc0, !PT ;  /* 0xfffffff804047812 */ /* 0x000fca00078ec0ff */
[----:B------:R-:W-:Y:S02]  /*10460*/  IMAD.IADD R4, R5, 0x1, -R4 ;  /* 0x0000000105047824 */ /* 0x000fe400078e0a04 */
[----:B------:R-:W3:Y:S01]  /*10470*/  LDL R5, [R1+0x40] ;  /* 0x0000400001057983 */ /* 0x000ee20000100800 */
[C---:B------:R-:W-:Y:S02]  /*10480*/  VIADD R7, R22.reuse, 0x60 ;  /* 0x0000006016077836 */ /* 0x040fe40000000000 */
[----:B------:R-:W-:Y:S01]  /*10490*/  LEA.HI R13, R13, R4, RZ, 0x1d ;  /* 0x000000040d0d7211 */ /* 0x000fe200078fe8ff */
[----:B------:R-:W-:Y:S02]  /*104a0*/  VIADD R8, R22, 0x60 ;  /* 0x0000006016087836 */ /* 0x000fe40000000000 */
[----:B------:R-:W-:Y:S01]  /*104b0*/  IMAD.SHL.U32 R7, R7, 0x40, RZ ;  /* 0x0000004007077824 */ /* 0x000fe200078e00ff */
[----:B------:R-:W-:Y:S01]  /*104c0*/  SHF.R.S32.HI R6, RZ, 0x1f, R13 ;  /* 0x0000001fff067819 */ /* 0x000fe2000001140d */
[----:B------:R-:W-:-:S02]  /*104d0*/  IMAD.SHL.U32 R8, R8, 0x40, RZ ;  /* 0x0000004008087824 */ /* 0x000fc400078e00ff */
[----:B------:R-:W-:Y:S01]  /*104e0*/  IMAD.SHL.U32 R4, R13, 0x8, RZ ;  /* 0x000000080d047824 */ /* 0x000fe200078e00ff */
[----:B------:R-:W-:Y:S02]  /*104f0*/  LEA.HI R6, R6, R13, RZ, 0x3 ;  /* 0x0000000d06067211 */ /* 0x000fe400078f18ff */
[----:B------:R-:W-:Y:S02]  /*10500*/  LOP3.LUT R8, R8, 0x1c0, RZ, 0xc0, !PT ;  /* 0x000001c008087812 */ /* 0x000fe400078ec0ff */
[----:B------:R-:W-:Y:S01]  /*10510*/  LOP3.LUT R7, R7, 0x1c0, RZ, 0xc0, !PT ;  /* 0x000001c007077812 */ /* 0x000fe200078ec0ff */
[----:B------:R-:W-:Y:S01]  /*10520*/  IMAD.SHL.U32 R6, R6, 0x400, RZ ;  /* 0x0000040006067824 */ /* 0x000fe200078e00ff */
[----:B------:R-:W-:Y:S02]  /*10530*/  LOP3.LUT R4, R8, 0x38, R4, 0xf8, !PT ;  /* 0x0000003808047812 */ /* 0x000fe400078ef804 */
[----:B------:R-:W-:Y:S02]  /*10540*/  SHF.R.U32.HI R7, RZ, 0x3, R7 ;  /* 0x00000003ff077819 */ /* 0x000fe40000011607 */
[----:B------:R-:W-:-:S02]  /*10550*/  LOP3.LUT R9, R6, 0x7fffe000, RZ, 0xc0, !PT ;  /* 0x7fffe00006097812 */ /* 0x000fc400078ec0ff */
[----:B------:R-:W-:Y:S01]  /*10560*/  LOP3.LUT R4, R4, R7, RZ, 0x3c, !PT ;  /* 0x0000000704047212 */ /* 0x000fe200078e3cff */
[C---:B------:R-:W-:Y:S01]  /*10570*/  IMAD.U32 R37, R15.reuse, 0x10000, RZ ;  /* 0x000100000f257824 */ /* 0x040fe200078e00ff */
[----:B------:R-:W-:Y:S01]  /*10580*/  LOP3.LUT R38, R15, 0xffff0000, RZ, 0xc0, !PT ;  /* 0xffff00000f267812 */ /* 0x000fe200078ec0ff */
[C---:B------:R-:W-:Y:S01]  /*10590*/  IMAD.U32 R35, R0.reuse, 0x10000, RZ ;  /* 0x0001000000237824 */ /* 0x040fe200078e00ff */
[----:B------:R-:W-:Y:S01]  /*105a0*/  LOP3.LUT R0, R0, 0xffff0000, RZ, 0xc0, !PT ;  /* 0xffff000000007812 */ /* 0x000fe200078ec0ff */
[C---:B------:R-:W-:Y:S01]  /*105b0*/  IMAD.U32 R43, R24.reuse, 0x10000, RZ ;  /* 0x00010000182b7824 */ /* 0x040fe200078e00ff */
[----:B------:R-:W-:Y:S01]  /*105c0*/  LOP3.LUT R24, R24, 0xffff0000, RZ, 0xc0, !PT ;  /* 0xffff000018187812 */ /* 0x000fe200078ec0ff */
[----:B------:R-:W-:Y:S02]  /*105d0*/  IMAD.U32 R45, R25, 0x10000, RZ ;  /* 0x00010000192d7824 */ /* 0x000fe400078e00ff */
[----:B------:R-:W-:Y:S02]  /*105e0*/  IMAD.U32 R41, R14, 0x10000, RZ ;  /* 0x000100000e297824 */ /* 0x000fe400078e00ff */
[C---:B------:R-:W-:Y:S01]  /*105f0*/  IMAD.U32 R36, R3.reuse, 0x10000, RZ ;  /* 0x0001000003247824 */ /* 0x040fe200078e00ff */
[----:B------:R-:W-:Y:S01]  /*10600*/  LOP3.LUT R3, R3, 0xffff0000, RZ, 0xc0, !PT ;  /* 0xffff000003037812 */ /* 0x000fe200078ec0ff */
[----:B------:R-:W-:Y:S01]  /*10610*/  IMAD.U32 R40, R20, 0x10000, RZ ;  /* 0x0001000014287824 */ /* 0x000fe200078e00ff */
[----:B---3--:R-:W-:-:S02]  /*10620*/  IADD3 R9, R4, R9, R5 ;  /* 0x0000000904097210 */ /* 0x008fc40007ffe005 */
[----:B--2---:R-:W1:Y:S03]  /*10630*/  LDS.128 R4, [R42] ;  /* 0x000000002a047984 */ /* 0x004e660000000c00 */
[----:B------:R-:W-:-:S05]  /*10640*/  IMAD R13, R9, 0x2, R2 ;  /* 0x00000002090d7824 */ /* 0x000fca00078e0202 */
[----:B------:R-:W2:Y:S01]  /*10650*/  LDS.128 R8, [R13+0x16400] ;  /* 0x016400000d087984 */ /* 0x000ea20000000c00 */
[C---:B-1----:R-:W-:Y:S01]  /*10660*/  IMAD.U32 R21, R4.reuse, 0x10000, RZ ;  /* 0x0001000004157824 */ /* 0x042fe200078e00ff */
[----:B------:R-:W-:Y:S01]  /*10670*/  LOP3.LUT R4, R4, 0xffff0000, RZ, 0xc0, !PT ;  /* 0xffff000004047812 */ /* 0x000fe200078ec0ff */
[C---:B--2---:R-:W-:Y:S01]  /*10680*/  IMAD.U32 R30, R8.reuse, 0x10000, RZ ;  /* 0x00010000081e7824 */ /* 0x044fe200078e00ff */
[----:B------:R-:W-:-:S03]  /*10690*/  LOP3.LUT R8, R8, 0xffff0000, RZ, 0xc0, !PT ;  /* 0xffff000008087812 */ /* 0x000fc600078ec0ff */
[-C--:B------:R-:W-:Y:S01]  /*106a0*/  FMUL.FTZ R34, R37, R30.reuse ;  /* 0x0000001e25227220 */ /* 0x080fe20000410000 */
[C---:B------:R-:W-:Y:S01]  /*106b0*/  FMUL.FTZ R30, R35.reuse, R30 ;  /* 0x0000001e231e7220 */ /* 0x040fe20000410000 */
[-C--:B------:R-:W-:Y:S01]  /*106c0*/  FMUL.FTZ R15, R38, R8.reuse ;  /* 0x00000008260f7220 */ /* 0x080fe20000410000 */
[----:B------:R-:W-:Y:S02]  /*106d0*/  IMAD.U32 R32, R10, 0x10000, RZ ;  /* 0x000100000a207824 */ /* 0x000fe400078e00ff */
[-C--:B------:R-:W-:Y:S01]  /*106e0*/  FFMA.FTZ R34, R35, R21.reuse, -R34 ;  /* 0x0000001523227223 */ /* 0x080fe20000010822 */
[----:B------:R-:W-:Y:S01]  /*106f0*/  FFMA.FTZ R30, R37, R21, R30 ;  /* 0x00000015251e7223 */ /* 0x000fe2000001001e */
[----:B------:R-:W-:Y:S02]  /*10700*/  IMAD.U32 R37, R12, 0x10000, RZ ;  /* 0x000100000c257824 */ /* 0x000fe400078e00ff */
[C---:B------:R-:W-:Y:S01]  /*10710*/  FMUL.FTZ R21, R0.reuse, R8 ;  /* 0x0000000800157220 */ /* 0x040fe20000410000 */
[----:B------:R-:W-:Y:S01]  /*10720*/  FFMA.FTZ R15, R0, R4, -R15 ;  /* 0x00000004000f7223 */ /* 0x000fe2000001080f */
[----:B0-----:R-:W-:Y:S01]  /*10730*/  IMAD.U32 R27, R6, 0x10000, RZ ;  /* 0x00010000061b7824 */ /* 0x001fe200078e00ff */
[----:B------:R-:W-:Y:S01]  /*10740*/  LOP3.LUT R10, R10, 0xffff0000, RZ, 0xc0, !PT ;  /* 0xffff00000a0a7812 */ /* 0x000fe200078ec0ff */
[-C--:B------:R-:W-:Y:S01]  /*10750*/  FMUL.FTZ R0, R43, R32.reuse ;  /* 0x000000202b007220 */ /* 0x080fe20000410000 */
[----:B------:R-:W-:Y:S01]  /*10760*/  LOP3.LUT R12, R12, 0xffff0000, RZ, 0xc0, !PT ;  /* 0xffff00000c0c7812 */ /* 0x000fe200078ec0ff */
[----:B------:R-:W-:Y:S01]  /*10770*/  FMUL.FTZ R32, R37, R32 ;  /* 0x0000002025207220 */ /* 0x000fe20000410000 */
[----:B------:R-:W-:-:S02]  /*10780*/  IMAD.U32 R33, R11, 0x10000, RZ ;  /* 0x000100000b217824 */ /* 0x000fc400078e00ff */
[-C--:B------:R-:W-:Y:S01]  /*10790*/  FFMA.FTZ R8, R37, R27.reuse, -R0 ;  /* 0x0000001b25087223 */ /* 0x080fe20000010800 */
[----:B------:R-:W-:Y:S01]  /*107a0*/  LOP3.LUT R6, R6, 0xffff0000, RZ, 0xc0, !PT ;  /* 0xffff000006067812 */ /* 0x000fe200078ec0ff */
[-C--:B------:R-:W-:Y:S01]  /*107b0*/  FMUL.FTZ R37, R24, R10.reuse ;  /* 0x0000000a18257220 */ /* 0x080fe20000410000 */
[----:B------:R-:W-:Y:S01]  /*107c0*/  FMUL.FTZ R39, R12, R10 ;  /* 0x0000000a0c277220 */ /* 0x000fe20000410000 */
[----:B------:R-:W-:Y:S02]  /*107d0*/  IMAD.U32 R31, R9, 0x10000, RZ ;  /* 0x00010000091f7824 */ /* 0x000fe400078e00ff */
[----:B------:R-:W-:Y:S01]  /*107e0*/  FFMA.FTZ R21, R38, R4, R21 ;  /* 0x0000000426157223 */ /* 0x000fe20000010015 */
[----:B------:R-:W-:Y:S01]  /*107f0*/  FFMA.FTZ R10, R43, R27, R32 ;  /* 0x0000001b2b0a7223 */ /* 0x000fe20000010020 */
[----:B------:R-:W-:Y:S01]  /*10800*/  IMAD.U32 R29, R7, 0x10000, RZ ;  /* 0x00010000071d7824 */ /* 0x000fe200078e00ff */
[----:B------:R-:W-:Y:S01]  /*10810*/  LOP3.LUT R9, R9, 0xffff0000, RZ, 0xc0, !PT ;  /* 0xffff000009097812 */ /* 0x000fe200078ec0ff */
[-C--:B------:R-:W-:Y:S01]  /*10820*/  FMUL.FTZ R0, R45, R33.reuse ;  /* 0x000000212d007220 */ /* 0x080fe20000410000 */
[----:B------:R-:W-:Y:S01]  /*10830*/  FMUL.FTZ R4, R41, R33 ;  /* 0x0000002129047220 */ /* 0x000fe20000410000 */
[----:B------:R-:W-:-:S02]  /*10840*/  LOP3.LUT R27, R20, 0xffff0000, RZ, 0xc0, !PT ;  /* 0xffff0000141b7812 */ /* 0x000fc400078ec0ff */
[----:B------:R-:W-:Y:S02]  /*10850*/  LOP3.LUT R11, R11, 0xffff0000, RZ, 0xc0, !PT ;  /* 0xffff00000b0b7812 */ /* 0x000fe400078ec0ff */
[----:B------:R-:W-:Y:S01]  /*10860*/  LOP3.LUT R33, R25, 0xffff0000, RZ, 0xc0, !PT ;  /* 0xffff000019217812 */ /* 0x000fe200078ec0ff */
[C---:B------:R-:W-:Y:S01]  /*10870*/  IMAD.U32 R26, R5.reuse, 0x10000, RZ ;  /* 0x00010000051a7824 */ /* 0x040fe200078e00ff */
[----:B------:R-:W-:Y:S01]  /*10880*/  LOP3.LUT R25, R14, 0xffff0000, RZ, 0xc0, !PT ;  /* 0xffff00000e197812 */ /* 0x000fe200078ec0ff */
[-C--:B------:R-:W-:Y:S01]  /*10890*/  FFMA.FTZ R39, R24, R6.reuse, R39 ;  /* 0x0000000618277223 */ /* 0x080fe20000010027 */
[----:B------:R-:W-:Y:S01]  /*108a0*/  LOP3.LUT R5, R5, 0xffff0000, RZ, 0xc0, !PT ;  /* 0xffff000005057812 */ /* 0x000fe200078ec0ff */
[----:B------:R-:W-:Y:S01]  /*108b0*/  FFMA.FTZ R24, R41, R29, -R0 ;  /* 0x0000001d29187223 */ /* 0x000fe20000010800 */
[----:B------:R-:W-:Y:S01]  /*108c0*/  LOP3.LUT R7, R7, 0xffff0000, RZ, 0xc0, !PT ;  /* 0xffff000007077812 */ /* 0x000fe200078ec0ff */
[----:B------:R-:W-:Y:S01]  /*108d0*/  FFMA.FTZ R37, R12, R6, -R37 ;  /* 0x000000060c257223 */ /* 0x000fe20000010825 */
[----:B------:R-:W-:Y:S01]  /*108e0*/  FMUL.FTZ R0, R27, R9 ;  /* 0x000000091b007220 */ /* 0x000fe20000410000 */
[----:B------:R-:W-:Y:S01]  /*108f0*/  FMUL.FTZ R35, R40, R31 ;  /* 0x0000001f28237220 */ /* 0x000fe20000410000 */
[----:B------:R-:W-:Y:S01]  /*10900*/  FFMA.FTZ R29, R45, R29, R4 ;  /* 0x0000001d2d1d7223 */ /* 0x000fe20000010004 */
[----:B------:R-:W-:Y:S01]  /*10910*/  FMUL.FTZ R6, R33, R11 ;  /* 0x0000000b21067220 */ /* 0x000fe20000410000 */
[C---:B------:R-:W-:Y:S01]  /*10920*/  FMUL.FTZ R31, R36.reuse, R31 ;  /* 0x0000001f241f7220 */ /* 0x040fe20000410000 */
[----:B------:R-:W-:Y:S01]  /*10930*/  FMUL.FTZ R4, R3, R9 ;  /* 0x0000000903047220 */ /* 0x000fe20000410000 */
[----:B------:R-:W-:Y:S01]  /*10940*/  FMUL.FTZ R14, R25, R11 ;  /* 0x0000000b190e7220 */ /* 0x000fe20000410000 */
[----:B------:R-:W-:Y:S01]  /*10950*/  FFMA.FTZ R0, R3, R5, -R0 ;  /* 0x0000000503007223 */ /* 0x000fe20000010800 */
[-C--:B------:R-:W-:Y:S01]  /*10960*/  FFMA.FTZ R35, R36, R26.reuse, -R35 ;  /* 0x0000001a24237223 */ /* 0x080fe20000010823 */
[----:B------:R-:W-:Y:S01]  /*10970*/  FFMA.FTZ R3, R25, R7, -R6 ;  /* 0x0000000719037223 */ /* 0x000fe20000010806 */
[----:B------:R-:W-:Y:S01]  /*10980*/  FFMA.FTZ R31, R40, R26, R31 ;  /* 0x0000001a281f7223 */ /* 0x000fe2000001001f */
[----:B------:R-:W-:Y:S01]  /*10990*/  FFMA.FTZ R12, R27, R5, R4 ;  /* 0x000000051b0c7223 */ /* 0x000fe20000010004 */
        /* <DEDUP_REMOVED lines=11> */
.L_x_765:
[----:B------:R-:W-:Y:S05]  /*10a50*/  BSYNC B0 ;  /* 0x0000000000007941 */ /* 0x000fea0003800000 */
.L_x_746:
[----:B------:R-:W-:Y:S01]  /*10a60*/  @!PT LDS RZ, [RZ] ;  /* 0x00000000fffff984 */ /* 0x000fe20000000800 */
[----:B------:R-:W-:Y:S01]  /*10a70*/  @!PT LDS RZ, [RZ] ;  /* 0x00000000fffff984 */ /* 0x000fe20000000800 */
[----:B------:R-:W-:Y:S01]  /*10a80*/  @!PT LDS RZ, [RZ] ;  /* 0x00000000fffff984 */ /* 0x000fe20000000800 */
[----:B------:R-:W-:Y:S01]  /*10a90*/  @!PT LDS RZ, [RZ] ;  /* 0x00000000fffff984 */ /* 0x000fe20000000800 */
[----:B------:R5:W-:Y:S06]  /*10aa0*/  MEMBAR.ALL.CTA ;  /* 0x0000000000007992 */ /* 0x000bec0000008000 */
[----:B-----5:R-:W5:Y:S01]  /*10ab0*/  FENCE.VIEW.ASYNC.S ;  /* 0x00000000000073c6 */ /* 0x020f620000000000 */
[----:B------:R-:W-:Y:S05]  /*10ac0*/  WARPSYNC.ALL ;  /* 0x0000000000007948 */ /* 0x000fea0003800000 */
[----:B-----5:R-:W-:Y:S06]  /*10ad0*/  BAR.SYNC.DEFER_BLOCKING 0xd, 0x100 ;  /* 0x0344000000007b1d */ /* 0x020fec0000010000 */
.L_x_744:
[----:B------:R-:W-:-:S13]  /*10ae0*/  ISETP.NE.AND P0, PT, R224, 0x3, PT ;  /* 0x00000003e000780c */ /* 0x000fda0003f05270 */
[----:B------:R-:W-:Y:S05]  /*10af0*/  @!P0 BRA `(.L_x_779) ;  /* 0x0000000000048947 */ /* 0x000fea0003800000 */
[----:B------:R-:W-:Y:S01]  /*10b00*/  BPT.TRAP 0x1 ;  /* 0x000000040000795c */ /* 0x000fe20000300000 */
.L_x_779:
[----:B------:R-:W-:Y:S01]  /*10b10*/  IMAD R0, R222, 0x8, R2 ;  /* 0x00000008de007824 */ /* 0x000fe200078e0202 */
[----:B0-2---:R-:W-:-:S04]  /*10b20*/  SHF.L.U32 R3, R233, 0x1f, RZ ;  /* 0x0000001fe9037819 */ /* 0x005fc800000006ff */
[----:B------:R0:W2:Y:S01]  /*10b30*/  SYNCS.PHASECHK.TRANS64.TRYWAIT P2, [R0+URZ+0x34830], R3 ;  /* 0x03483003000075a7 */ /* 0x0000a2000804017f */
[----:B------:R-:W-:Y:S05]  /*10b40*/  @!P0 BRA `(.L_x_780) ;  /* 0x0000000000048947 */ /* 0x000fea0003800000 */
[----:B------:R-:W-:Y:S01]  /*10b50*/  BPT.TRAP 0x1 ;  /* 0x000000040000795c */ /* 0x000fe20000300000 */
.L_x_780:
[----:B-1-34-:R-:W1:Y:S01]  /*10b60*/  S2R R4, SR_TID.X ;  /* 0x0000000000047919 */ /* 0x01ae620000002100 */
[----:B------:R-:W-:Y:S01]  /*10b70*/  IMAD.MOV.U32 R87, RZ, RZ, RZ ;  /* 0x000000ffff577224 */ /* 0x000fe200078e00ff */
[----:B-1----:R-:W-:-:S04]  /*10b80*/  LOP3.LUT R4, R4, 0x7f, RZ, 0xc0, !PT ;  /* 0x0000007f04047812 */ /* 0x002fc800078ec0ff */
[----:B------:R-:W-:Y:S01]  /*10b90*/  ISETP.NE.AND P1, PT, R4, RZ, PT ;  /* 0x000000ff0400720c */ /* 0x000fe20003f25270 */
[----:B--2---:R-:W-:-:S12]  /*10ba0*/  @P2 BRA `(.L_x_781) ;  /* 0x0000000000082947 */ /* 0x004fd80003800000 */
[----:B------:R-:W1:Y:S02]  /*10bb0*/  SYNCS.PHASECHK.TRANS64.TRYWAIT P2, [R0+URZ+0x34830], R3 ;  /* 0x03483003000075a7 */ /* 0x000e64000804017f */
[----:B-1----:R-:W-:Y:S05]  /*10bc0*/  @!P2 BRA `(.L_x_782) ;  /* 0x00000160000ca947 */ /* 0x002fea0003800000 */
.L_x_781:
[----:B------:R-:W-:Y:S05]  /*10bd0*/  WARPSYNC.ALL ;  /* 0x0000000000007948 */ /* 0x000fea0003800000 */
[----:B01----:R-:W-:Y:S01]  /*10be0*/  VIADD R3, R2, 0x1e400 ;  /* 0x0001e40002037836 */ /* 0x003fe20000000000 */
[----:B------:R-:W-:Y:S01]  /*10bf0*/  R2UR UR56, R28 ;  /* 0x000000001c3872ca */ /* 0x000fe200000e0000 */
[----:B------:R-:W-:Y:S01]  /*10c00*/  IMAD.MOV.U32 R5, RZ, RZ, 0x40000040 ;  /* 0x40000040ff057424 */ /* 0x000fe200078e00ff */
[----:B------:R-:W-:Y:S01]  /*10c10*/  WARPGROUP.ARRIVE ;  /* 0x00000000000079c5 */ /* 0x000fe20000000000 */
[----:B------:R-:W-:Y:S01]  /*10c20*/  UMOV UR9, 0x40000040 ;  /* 0x4000004000097882 */ /* 0x000fe20000000000 */
[----:B------:R-:W-:Y:S01]  /*10c30*/  SHF.R.U32.HI R3, RZ, 0x4, R3 ;  /* 0x00000004ff037819 */ /* 0x000fe20000011603 */
[----:B------:R-:W-:Y:S01]  /*10c40*/  IMAD.MOV.U32 R15, RZ, RZ, 0x40000040 ;  /* 0x40000040ff0f7424 */ /* 0x000fe200078e00ff */
[----:B------:R-:W-:Y:S01]  /*10c50*/  R2UR UR11, R5 ;  /* 0x00000000050b72ca */ /* 0x000fe200000e0000 */
[----:B------:R-:W-:Y:S01]  /*10c60*/  IMAD.MOV.U32 R21, RZ, RZ, 0x40000040 ;  /* 0x40000040ff157424 */ /* 0x000fe200078e00ff */
[----:B------:R-:W-:Y:S01]  /*10c70*/  LOP3.LUT R3, R3, 0x3fff, RZ, 0xc0, !PT ;  /* 0x00003fff03037812 */ /* 0x000fe200078ec0ff */
[----:B------:R-:W-:Y:S01]  /*10c80*/  IMAD.MOV.U32 R25, RZ, RZ, 0x40000040 ;  /* 0x40000040ff197424 */ /* 0x000fe200078e00ff */
[----:B------:R-:W-:Y:S01]  /*10c90*/  R2UR UR15, R15 ;  /* 0x000000000f0f72ca */ /* 0x000fe200000e0000 */
[----:B------:R-:W-:Y:S01]  /*10ca0*/  IMAD.U32 R27, RZ, RZ, UR9 ;  /* 0x00000009ff1b7e24 */ /* 0x000fe2000f8e00ff */
[----:B------:R-:W-:Y:S01]  /*10cb0*/  LOP3.LUT R4, R3, 0x10000, RZ, 0xfc, !PT ;  /* 0x0001000003047812 */ /* 0x000fe200078efcff */
[----:B------:R-:W-:Y:S01]  /*10cc0*/  ULOP3.LUT UR56, UR56, 0x10000, URZ, 0xfc, !UPT ;  /* 0x0001000038387892 */ /* 0x000fe2000f8efc3f */
[----:B------:R-:W-:Y:S01]  /*10cd0*/  MOV R8, UR37 ;  /* 0x0000002500087c02 */ /* 0x000fe20008000f00 */
[----:B------:R-:W-:Y:S01]  /*10ce0*/  UMOV UR37, UR9 ;  /* 0x0000000900257c82 */ /* 0x000fe20008000000 */
[----:B------:R-:W-:Y:S01]  /*10cf0*/  MOV R9, UR36 ;  /* 0x0000002400097c02 */ /* 0x000fe20008000f00 */
[----:B------:R0:W-:Y:S01]  /*10d00*/  STL [R1+0x28], R4 ;  /* 0x0000280401007387 */ /* 0x0001e20000100800 */
[----:B------:R-:W-:Y:S01]  /*10d10*/  UMOV UR13, UR37 ;  /* 0x00000025000d7c82 */ /* 0x000fe20008000000 */
[----:B------:R-:W-:Y:S01]  /*10d20*/  R2UR UR23, R21 ;  /* 0x00000000151772ca */ /* 0x000fe200000e0000 */
[----:B------:R-:W-:Y:S01]  /*10d30*/  UMOV UR8, UR56 ;  /* 0x0000003800087c82 */ /* 0x000fe20008000000 */
[----:B------:R-:W-:Y:S01]  /*10d40*/  UMOV UR21, UR37 ;  /* 0x0000002500157c82 */ /* 0x000fe20008000000 */
[----:B------:R-:W-:Y:S01]  /*10d50*/  UMOV UR36, UR8 ;  /* 0x0000000800247c82 */ /* 0x000fe20008000000 */
[----:B------:R-:W-:Y:S01]  /*10d60*/  R2UR UR55, R25 ;  /* 0x00000000193772ca */ /* 0x000fe200000e0000 */
[----:B------:R-:W-:Y:S01]  /*10d70*/  UMOV UR12, UR36 ;  /* 0x00000024000c7c82 */ /* 0x000fe20008000000 */
[----:B------:R-:W-:Y:S01]  /*10d80*/  UMOV UR20, UR36 ;  /* 0x0000002400147c82 */ /* 0x000fe20008000000 */
[----:B------:R-:W-:Y:S01]  /*10d90*/  UMOV UR52, UR36 ;  /* 0x0000002400347c82 */ /* 0x000fe20008000000 */
[----:B0-----:R-:W-:Y:S01]  /*10da0*/  IMAD R4, R222, 0xb00, R4 ;  /* 0x00000b00de047824 */ /* 0x001fe200078e0204 */
[----:B------:R-:W-:Y:S01]  /*10db0*/  UMOV UR53, UR37 ;  /* 0x0000002500357c82 */ /* 0x000fe20008000000 */
[----:B------:R-:W-:Y:S01]  /*10dc0*/  R2UR UR35, R15 ;  /* 0x000000000f2372ca */ /* 0x000fe200000e0000 */
[----:B------:R-:W-:Y:S01]  /*10dd0*/  UMOV UR32, UR36 ;  /* 0x0000002400207c82 */ /* 0x000fe20008000000 */
[C---:B------:R-:W-:Y:S01]  /*10de0*/  VIADD R14, R4.reuse, 0x80 ;  /* 0x00000080040e7836 */ /* 0x040fe20000000000 */
[C---:B------:R-:W-:Y:S01]  /*10df0*/  R2UR UR10, R4.reuse ;  /* 0x00000000040a72ca */ /* 0x040fe200000e0000 */
[C---:B------:R-:W-:Y:S01]  /*10e00*/  VIADD R20, R4.reuse, 0x100 ;  /* 0x0000010004147836 */ /* 0x040fe20000000000 */
[----:B------:R-:W-:Y:S01]  /*10e10*/  UMOV UR33, UR37 ;  /* 0x0000002500217c82 */ /* 0x000fe20008000000 */
[----:B------:R-:W-:Y:S01]  /*10e20*/  VIADD R24, R4, 0x180 ;  /* 0x0000018004187836 */ /* 0x000fe20000000000 */
[----:B------:R-:W-:Y:S01]  /*10e30*/  R2UR UR14, R14 ;  /* 0x000000000e0e72ca */ /* 0x000fe200000e0000 */
[----:B------:R-:W-:Y:S01]  /*10e40*/  VIADD R14, R4, 0x200 ;  /* 0x00000200040e7836 */ /* 0x000fe20000000000 */
[----:B------:R-:W-:Y:S01]  /*10e50*/  R2UR UR22, R20 ;  /* 0x00000000141672ca */ /* 0x000fe200000e0000 */
[----:B------:R-:W-:Y:S01]  /*10e60*/  VIADD R20, R4, 0x280 ;  /* 0x0000028004147836 */ /* 0x000fe20000000000 */
[----:B------:R-:W-:Y:S01]  /*10e70*/  R2UR UR54, R24 ;  /* 0x00000000183672ca */ /* 0x000fe200000e0000 */
[----:B------:R-:W-:Y:S01]  /*10e80*/  UMOV UR28, UR36 ;  /* 0x00000024001c7c82 */ /* 0x000fe20008000000 */
[----:B------:R-:W-:Y:S01]  /*10e90*/  R2UR UR34, R14 ;  /* 0x000000000e2272ca */ /* 0x000fe200000e0000 */
[----:B------:R-:W-:Y:S01]  /*10ea0*/  UMOV UR29, UR37 ;  /* 0x00000025001d7c82 */ /* 0x000fe20008000000 */
[----:B------:R-:W-:Y:S01]  /*10eb0*/  R2UR UR30, R20 ;  /* 0x00000000141e72ca */ /* 0x000fe200000e0000 */
[----:B------:R-:W-:Y:S01]  /*10ec0*/  HGMMA.64x16x16.F32.BF16 R112, gdesc[UR8], RZ, !UPT, gsb0 ;  /* 0x00200000087079f0 */ /* 0x000fe2000c0018ff */
[----:B------:R-:W-:Y:S01]  /*10ed0*/  R2UR UR31, R21 ;  /* 0x00000000151f72ca */ /* 0x000fe200000e0000 */
[C---:B------:R-:W-:Y:S01]  /*10ee0*/  VIADD R24, R4.reuse, 0x300 ;  /* 0x0000030004187836 */ /* 0x040fe20000000000 */
[----:B------:R-:W-:Y:S01]  /*10ef0*/  R2UR UR47, R25 ;  /* 0x00000000192f72ca */ /* 0x000fe200000e0000 */
[----:B------:R-:W-:Y:S01]  /*10f00*/  UMOV UR44, UR36 ;  /* 0x00000024002c7c82 */ /* 0x000fe20008000000 */
[----:B------:R-:W-:Y:S01]  /*10f10*/  UMOV UR45, UR37 ;  /* 0x00000025002d7c82 */ /* 0x000fe20008000000 */
[----:B------:R-:W-:Y:S01]  /*10f20*/  VIADD R14, R4, 0x380 ;  /* 0x00000380040e7836 */ /* 0x000fe20000000000 */
[----:B------:R-:W-:Y:S01]  /*10f30*/  R2UR UR46, R24 ;  /* 0x00000000182e72ca */ /* 0x000fe200000e0000 */
[----:B------:R-:W-:Y:S01]  /*10f40*/  UMOV UR24, UR36 ;  /* 0x0000002400187c82 */ /* 0x000fe20008000000 */
[----:B------:R-:W-:Y:S01]  /*10f50*/  R2UR UR27, R15 ;  /* 0x000000000f1b72ca */ /* 0x000fe200000e0000 */
[----:B------:R-:W-:Y:S01]  /*10f60*/  UMOV UR25, UR37 ;  /* 0x0000002500197c82 */ /* 0x000fe20008000000 */
        /* <DEDUP_REMOVED lines=13> */
[----:B------:R-:W-:Y:S01]  /*11040*/  VIADD R24, R4, 0x82 ;  /* 0x0000008204187836 */ /* 0x000fe20000000000 */
[----:B------:R-:W-:Y:S01]  /*11050*/  UMOV UR40, UR36 ;  /* 0x0000002400287c82 */ /* 0x000fe20008000000 */
[----:B------:R-:W-:Y:S01]  /*11060*/  IMAD.U32 R26, RZ, RZ, UR8 ;  /* 0x00000008ff1a7e24 */ /* 0x000fe2000f8e00ff */
[----:B------:R-:W-:Y:S01]  /*11070*/  R2UR UR42, R20 ;  /* 0x00000000142a72ca */ /* 0x000fe200000e0000 */
[----:B------:R-:W-:Y:S01]  /*11080*/  IMAD.MOV.U32 R25, RZ, RZ, 0x40000040 ;  /* 0x40000040ff197424 */ /* 0x000fe200078e00ff */
[----:B------:R-:W-:Y:S01]  /*11090*/  R2UR UR10, R24 ;  /* 0x00000000180a72ca */ /* 0x000fe200000e0000 */
[----:B------:R-:W-:Y:S01]  /*110a0*/  UMOV UR41, UR37 ;  /* 0x0000002500297c82 */ /* 0x000fe20008000000 */
[----:B------:R-:W-:Y:S01]  /*110b0*/  STL.64 [R1+0x20], R26 ;  /* 0x0000201a01007387 */ /* 0x000fe20000100a00 */
[----:B------:R-:W-:Y:S01]  /*110c0*/  VIADD R14, R4, 0x2 ;  /* 0x00000002040e7836 */ /* 0x000fe20000000000 */
[----:B------:R-:W-:Y:S01]  /*110d0*/  R2UR UR11, R25 ;  /* 0x00000000190b72ca */ /* 0x000fe200000e0000 */
[----:B------:R-:W-:Y:S01]  /*110e0*/  IMAD.MOV.U32 R15, RZ, RZ, 0x40000040 ;  /* 0x40000040ff0f7424 */ /* 0x000fe200078e00ff */
[----:B------:R-:W-:Y:S01]  /*110f0*/  MOV R6, UR39 ;  /* 0x0000002700067c02 */ /* 0x000fe20008000f00 */
[----:B------:R-:W-:Y:S01]  /*11100*/  UIADD3 UR8, UR56, 0x2, URZ ;  /* 0x0000000238087890 */ /* 0x000fe2000fffe03f */
[----:B------:R-:W-:Y:S01]  /*11110*/  MOV R7, UR38 ;  /* 0x0000002600077c02 */ /* 0x000fe20008000f00 */
[----:B------:R-:W-:Y:S01]  /*11120*/  UMOV UR37, 0x40000040 ;  /* 0x4000004000257882 */ /* 0x000fe20000000000 */
[----:B------:R-:W-:Y:S01]  /*11130*/  R2UR UR38, R14 ;  /* 0x000000000e2672ca */ /* 0x000fe200000e0000 */
[C---:B------:R-:W-:Y:S01]  /*11140*/  VIADD R20, R4.reuse, 0x102 ;  /* 0x0000010204147836 */ /* 0x040fe20000000000 */
[----:B------:R-:W-:Y:S01]  /*11150*/  R2UR UR39, R15 ;  /* 0x000000000f2772ca */ /* 0x000fe200000e0000 */
[----:B------:R-:W-:Y:S01]  /*11160*/  IMAD.MOV.U32 R21, RZ, RZ, 0x40000040 ;  /* 0x40000040ff157424 */ /* 0x000fe200078e00ff */
[----:B------:R-:W-:Y:S01]  /*11170*/  UMOV UR36, UR8 ;  /* 0x0000000800247c82 */ /* 0x000fe20008000000 */
[----:B------:R-:W-:Y:S01]  /*11180*/  VIADD R14, R4, 0x182 ;  /* 0x00000182040e7836 */ /* 0x000fe20000000000 */
[----:B------:R-:W-:Y:S01]  /*11190*/  R2UR UR50, R20 ;  /* 0x00000000143272ca */ /* 0x000fe200000e0000 */
[----:B------:R-:W-:Y:S01]  /*111a0*/  IMAD.MOV.U32 R15, RZ, RZ, 0x40000040 ;  /* 0x40000040ff0f7424 */ /* 0x000fe200078e00ff */
[----:B------:R-:W-:Y:S01]  /*111b0*/  R2UR UR51, R21 ;  /* 0x00000000153372ca */ /* 0x000fe200000e0000 */
[----:B------:R-:W-:Y:S01]  /*111c0*/  VIADD R20, R4, 0x202 ;  /* 0x0000020204147836 */ /* 0x000fe20000000000 */
[----:B------:R-:W-:Y:S01]  /*111d0*/  P2R R11, PR, RZ, 0x2 ;  /* 0x00000002ff0b7803 */ /* 0x000fe20000000000 */
[----:B------:R-:W-:Y:S01]  /*111e0*/  IMAD.MOV.U32 R21, RZ, RZ, 0x40000040 ;  /* 0x40000040ff157424 */ /* 0x000fe200078e00ff */
[----:B------:R-:W-:Y:S01]  /*111f0*/  P2R R13, PR, RZ, 0x1 ;  /* 0x00000001ff0d7803 */ /* 0x000fe20000000000 */
[----:B------:R-:W-:-:S02]  /*11200*/  WARPGROUP.DEPBAR.LE gsb0, 0x0 ;  /* 0x00008000000079c5 */ /* 0x000fc40000010000 */
[----:B------:R-:W-:Y:S01]  /*11210*/  WARPGROUP.ARRIVE ;  /* 0x00000000000079c5 */ /* 0x000fe20000000000 */
[----:B------:R-:W-:Y:S01]  /*11220*/  VIADD R80, R4, 0x4 ;  /* 0x0000000404507836 */ /* 0x000fe20000000000 */
[----:B------:R-:W-:Y:S01]  /*11230*/  ULDC UR61, c[0x0][0x988] ;  /* 0x00026200003d7ab9 */ /* 0x000fe20000000800 */
[----:B------:R-:W-:Y:S02]  /*11240*/  IMAD.MOV.U32 R81, RZ, RZ, 0x40000040 ;  /* 0x40000040ff517424 */ /* 0x000fe400078e00ff */
[----:B------:R-:W-:Y:S01]  /*11250*/  IMAD.U32 R82, RZ, RZ, UR36 ;  /* 0x00000024ff527e24 */ /* 0x000fe2000f8e00ff */
[----:B------:R-:W-:Y:S01]  /*11260*/  HGMMA.64x16x16.F32.BF16 R104, gdesc[UR12], RZ, !UPT, gsb0 ;  /* 0x002000000c6879f0 */ /* 0x000fe2000c0018ff */
[----:B------:R-:W-:Y:S01]  /*11270*/  R2UR UR14, R14 ;  /* 0x000000000e0e72ca */ /* 0x000fe200000e0000 */
[----:B------:R-:W-:Y:S01]  /*11280*/  VIADD R14, R4, 0x282 ;  /* 0x00000282040e7836 */ /* 0x000fe20000000000 */
[----:B------:R-:W-:Y:S01]  /*11290*/  R2UR UR15, R15 ;  /* 0x000000000f0f72ca */ /* 0x000fe200000e0000 */
[----:B------:R-:W-:-:S02]  /*112a0*/  IMAD.MOV.U32 R15, RZ, RZ, 0x40000040 ;  /* 0x40000040ff0f7424 */ /* 0x000fc400078e00ff */
[----:B------:R-:W-:-:S05]  /*112b0*/  IMAD.U32 R83, RZ, RZ, UR37 ;  /* 0x00000025ff537e24 */ /* 0x000fca000f8e00ff */
[----:B------:R0:W-:Y:S01]  /*112c0*/  STL.64 [R1+0x18], R82 ;  /* 0x0000185201007387 */ /* 0x0001e20000100a00 */
[----:B------:R-:W-:Y:S02]  /*112d0*/  WARPGROUP.DEPBAR.LE gsb0, 0x0 ;  /* 0x00008000000079c5 */ /* 0x000fe40000010000 */
[----:B------:R-:W-:-:S06]  /*112e0*/  WARPGROUP.ARRIVE ;  /* 0x00000000000079c5 */ /* 0x000fcc0000000000 */
[----:B------:R-:W-:Y:S01]  /*112f0*/  HGMMA.64x16x16.F32.BF16 R96, gdesc[UR20], RZ, !UPT, gsb0 ;  /* 0x00200000146079f0 */ /* 0x000fe2000c0018ff */
[----:B------:R-:W-:Y:S01]  /*11300*/  R2UR UR22, R20 ;  /* 0x00000000141672ca */ /* 0x000fe200000e0000 */
[----:B------:R-:W-:Y:S01]  /*11310*/  VIADD R20, R4, 0x302 ;  /* 0x0000030204147836 */ /* 0x000fe20000000000 */
[----:B------:R-:W-:Y:S01]  /*11320*/  R2UR UR23, R21 ;  /* 0x00000000151772ca */ /* 0x000fe200000e0000 */
[----:B------:R-:W-:Y:S01]  /*11330*/  IMAD.MOV.U32 R21, RZ, RZ, 0x40000040 ;  /* 0x40000040ff157424 */ /* 0x000fe200078e00ff */
[----:B------:R-:W-:Y:S02]  /*11340*/  WARPGROUP.DEPBAR.LE gsb0, 0x0 ;  /* 0x00008000000079c5 */ /* 0x000fe40000010000 */
[----:B------:R-:W-:-:S06]  /*11350*/  WARPGROUP.ARRIVE ;  /* 0x00000000000079c5 */ /* 0x000fcc0000000000 */
[----:B------:R-:W-:Y:S01]  /*11360*/  HGMMA.64x16x16.F32.BF16 R88, gdesc[UR52], RZ, !UPT, gsb0 ;  /* 0x00200000345879f0 */ /* 0x000fe2000c0018ff */
[----:B------:R-:W-:Y:S01]  /*11370*/  R2UR UR54, R80 ;  /* 0x00000000503672ca */ /* 0x000fe200000e0000 */
[----:B------:R-:W-:Y:S01]  /*11380*/  UMOV UR53, 0x40000040 ;  /* 0x4000004000357882 */ /* 0x000fe20000000000 */
[----:B------:R-:W-:Y:S01]  /*11390*/  R2UR UR55, R81 ;  /* 0x00000000513772ca */ /* 0x000fe200000e0000 */
[----:B0-----:R-:W-:Y:S01]  /*113a0*/  IMAD.U32 R83, RZ, RZ, UR53 ;  /* 0x00000035ff537e24 */ /* 0x001fe2000f8e00ff */
        /* <DEDUP_REMOVED lines=33> */
[----:B------:R-:W-:Y:S01]  /*115c0*/  HGMMA.64x16x16.F32.BF16 R48, gdesc[UR24], RZ, !UPT, gsb0 ;  /* 0x00200000183079f0 */ /* 0x000fe2000c0018ff */
[----:B------:R-:W-:Y:S01]  /*115d0*/  R2UR UR26, R14 ;  /* 0x000000000e1a72ca */ /* 0x000fe200000e0000 */
[----:B------:R-:W-:Y:S01]  /*115e0*/  UMOV UR24, UR44 ;  /* 0x0000002c00187c82 */ /* 0x000fe20008000000 */
[----:B------:R-:W-:Y:S01]  /*115f0*/  R2UR UR27, R15 ;  /* 0x000000000f1b72ca */ /* 0x000fe200000e0000 */
[----:B------:R-:W-:Y:S01]  /*11600*/  UMOV UR25, UR45 ;  /* 0x0000002d00197c82 */ /* 0x000fe20008000000 */
[----:B------:R-:W-:Y:S02]  /*11610*/  VIADD R14, R4, 0x482 ;  /* 0x00000482040e7836 */ /* 0x000fe40000000000 */
[----:B------:R-:W-:Y:S01]  /*11620*/  IMAD.MOV.U32 R15, RZ, RZ, 0x40000040 ;  /* 0x40000040ff0f7424 */ /* 0x000fe200078e00ff */
[----:B------:R-:W-:Y:S02]  /*11630*/  WARPGROUP.DEPBAR.LE gsb0, 0x0 ;  /* 0x00008000000079c5 */ /* 0x000fe40000010000 */
[----:B------:R-:W-:-:S06]  /*11640*/  WARPGROUP.ARRIVE ;  /* 0x00000000000079c5 */ /* 0x000fcc0000000000 */
[----:B------:R-:W-:Y:S01]  /*11650*/  HGMMA.64x16x16.F32.BF16 R40, gdesc[UR16], RZ, !UPT, gsb0 ;  /* 0x00200000102879f0 */ /* 0x000fe2000c0018ff */
[----:B------:R-:W-:Y:S01]  /*11660*/  R2UR UR18, R20 ;  /* 0x00000000141272ca */ /* 0x000fe200000e0000 */
[----:B------:R-:W-:Y:S01]  /*11670*/  UMOV UR16, UR44 ;  /* 0x0000002c00107c82 */ /* 0x000fe20008000000 */
[----:B------:R-:W-:Y:S01]  /*11680*/  R2UR UR19, R21 ;  /* 0x00000000151372ca */ /* 0x000fe200000e0000 */
[----:B------:R-:W-:Y:S01]  /*11690*/  UMOV UR17, UR45 ;  /* 0x0000002d00117c82 */ /* 0x000fe20008000000 */
[----:B------:R-:W-:Y:S02]  /*116a0*/  VIADD R20, R4, 0x502 ;  /* 0x0000050204147836 */ /* 0x000fe40000000000 */
[----:B------:R-:W-:-:S03]  /*116b0*/  IMAD.MOV.U32 R21, RZ, RZ, 0x40000040 ;  /* 0x40000040ff157424 */ /* 0x000fc600078e00ff */
[----:B------:R-:W-:Y:S02]  /*116c0*/  R2UR UR46, R20 ;  /* 0x00000000142e72ca */ /* 0x000fe400000e0000 */
[----:B------:R-:W-:Y:S01]  /*116d0*/  R2UR UR47, R21 ;  /* 0x00000000152f72ca */ /* 0x000fe200000e0000 */
[----:B------:R-:W-:Y:S02]  /*116e0*/  WARPGROUP.DEPBAR.LE gsb0, 0x0 ;  /* 0x00008000000079c5 */ /* 0x000fe40000010000 */
[----:B------:R-:W-:-:S06]  /*116f0*/  WARPGROUP.ARRIVE ;  /* 0x00000000000079c5 */ /* 0x000fcc0000000000 */
[----:B------:R-:W-:Y:S01]  /*11700*/  HGMMA.64x16x16.F32.BF16 R32, gdesc[UR4], RZ, !UPT, gsb0 ;  /* 0x00200000042079f0 */ /* 0x000fe2000c0018ff */
[----:B------:R-:W-:-:S07]  /*11710*/  UIADD3 UR4, UR56, 0x4, URZ ;  /* 0x0000000438047890 */ /* 0x000fce000fffe03f */
[----:B------:R-:W-:Y:S02]  /*11720*/  UMOV UR52, UR4 ;  /* 0x0000000400347c82 */ /* 0x000fe40008000000 */
[----:B------:R-:W-:-:S05]  /*11730*/  IMAD.U32 R82, RZ, RZ, UR52 ;  /* 0x00000034ff527e24 */ /* 0x000fca000f8e00ff */
[----:B------:R0:W-:Y:S04]  /*11740*/  STL.64 [R1+0x10], R82 ;  /* 0x0000105201007387 */ /* 0x0001e80000100a00 */
[----:B------:R-:W2:Y:S01]  /*11750*/  LDL R3, [R1+0x88] ;  /* 0x0000880001037983 */ /* 0x000ea20000100800 */
        /* <DEDUP_REMOVED lines=11> */
[----:B------:R-:W-:Y:S01]  /*11810*/  HGMMA.64x16x16.F32.BF16 R112, gdesc[UR36], R112, gsb0 ;  /* 0x00200000247079f0 */ /* 0x000fe20008001870 */
[----:B------:R-:W-:Y:S01]  /*11820*/  R2UR UR39, R6 ;  /* 0x00000000062772ca */ /* 0x000fe200000e0000 */
[----:B------:R-:W-:Y:S01]  /*11830*/  VIADD R6, R4, 0x84 ;  /* 0x0000008404067836 */ /* 0x000fe20000000000 */
[----:B------:R-:W-:Y:S01]  /*11840*/  R2UR UR38, R7 ;  /* 0x00000000072672ca */ /* 0x000fe200000e0000 */
[----:B------:R-:W-:Y:S01]  /*11850*/  IMAD.MOV.U32 R7, RZ, RZ, 0x40000040 ;  /* 0x40000040ff077424 */ /* 0x000fe200078e00ff */
[----:B------:R-:W-:Y:S01]  /*11860*/  R2UR UR37, R8 ;  /* 0x00000000082572ca */ /* 0x000fe200000e0000 */
[----:B------:R-:W-:Y:S01]  /*11870*/  VIADD R8, R4, 0x104 ;  /* 0x0000010404087836 */ /* 0x000fe20000000000 */
[----:B------:R-:W-:Y:S01]  /*11880*/  R2UR UR6, R6 ;  /* 0x00000000060672ca */ /* 0x000fe200000e0000 */
[----:B------:R-:W-:Y:S01]  /*11890*/  VIADD R6, R4, 0x184 ;  /* 0x0000018404067836 */ /* 0x000fe20000000000 */
[----:B------:R-:W-:Y:S01]  /*118a0*/  R2UR UR7, R7 ;  /* 0x00000000070772ca */ /* 0x000fe200000e0000 */
[----:B------:R-:W-:Y:S01]  /*118b0*/  IMAD.MOV.U32 R7, RZ, RZ, 0x40000040 ;  /* 0x40000040ff077424 */ /* 0x000fe200078e00ff */
[----:B------:R-:W-:Y:S01]  /*118c0*/  R2UR UR36, R9 ;  /* 0x00000000092472ca */ /* 0x000fe200000e0000 */
[----:B------:R-:W-:Y:S01]  /*118d0*/  IMAD.MOV.U32 R9, RZ, RZ, 0x40000040 ;  /* 0x40000040ff097424 */ /* 0x000fe200078e00ff */
[----:B------:R-:W-:-:S02]  /*118e0*/  WARPGROUP.DEPBAR.LE gsb0, 0x0 ;  /* 0x00008000000079c5 */ /* 0x000fc40000010000 */
[----:B------:R-:W-:-:S06]  /*118f0*/  WARPGROUP.ARRIVE ;  /* 0x00000000000079c5 */ /* 0x000fcc0000000000 */
[----:B------:R-:W-:Y:S01]  /*11900*/  HGMMA.64x16x16.F32.BF16 R104, gdesc[UR8], R104, gsb0 ;  /* 0x00200000086879f0 */ /* 0x000fe20008001868 */
[----:B------:R-:W-:Y:S01]  /*11910*/  R2UR UR10, R8 ;  /* 0x00000000080a72ca */ /* 0x000fe200000e0000 */
[----:B------:R-:W-:Y:S01]  /*11920*/  VIADD R8, R4, 0x204 ;  /* 0x0000020404087836 */ /* 0x000fe20000000000 */
[----:B------:R-:W-:Y:S01]  /*11930*/  R2UR UR11, R9 ;  /* 0x00000000090b72ca */ /* 0x000fe200000e0000 */
[----:B------:R-:W-:Y:S01]  /*11940*/  IMAD.MOV.U32 R9, RZ, RZ, 0x40000040 ;  /* 0x40000040ff097424 */ /* 0x000fe200078e00ff */
[----:B------:R-:W-:Y:S02]  /*11950*/  WARPGROUP.DEPBAR.LE gsb0, 0x0 ;  /* 0x00008000000079c5 */ /* 0x000fe40000010000 */
[----:B------:R-:W-:-:S06]  /*11960*/  WARPGROUP.ARRIVE ;  /* 0x00000000000079c5 */ /* 0x000fcc0000000000 */
[----:B------:R-:W-:Y:S01]  /*11970*/  HGMMA.64x16x16.F32.BF16 R96, gdesc[UR48], R96, gsb0 ;  /* 0x00200000306079f0 */ /* 0x000fe20008001860 */
[----:B------:R-:W-:Y:S01]  /*11980*/  UMOV UR49, 0x40000040 ;  /* 0x4000004000317882 */ /* 0x000fe20000000000 */
[C---:B------:R-:W-:Y:S02]  /*11990*/  VIADD R20, R4.reuse, 0x806 ;  /* 0x0000080604147836 */ /* 0x040fe40000000000 */
[----:B------:R-:W-:Y:S02]  /*119a0*/  IMAD.MOV.U32 R21, RZ, RZ, 0x40000040 ;  /* 0x40000040ff157424 */ /* 0x000fe400078e00ff */
[----:B------:R-:W-:Y:S02]  /*119b0*/  VIADD R80, R4, 0x886 ;  /* 0x0000088604507836 */ /* 0x000fe40000000000 */
[----:B------:R-:W-:Y:S02]  /*119c0*/  IMAD.MOV.U32 R81, RZ, RZ, 0x40000040 ;  /* 0x40000040ff517424 */ /* 0x000fe400078e00ff */
[----:B0-----:R-:W-:Y:S01]  /*119d0*/  IMAD.U32 R83, RZ, RZ, UR49 ;  /* 0x00000031ff537e24 */ /* 0x001fe2000f8e00ff */
        /* <DEDUP_REMOVED lines=16> */
[----:B------:R-:W-:Y:S03]  /*11ae0*/  HGMMA.64x16x16.F32.BF16 R64, gdesc[UR32], R64, gsb0 ;  /* 0x00200000204079f0 */ /* 0x000fe60008001840 */
        /* <DEDUP_REMOVED lines=13> */
[----:B------:R-:W-:-:S03]  /*11bc0*/  IMAD.MOV.U32 R9, RZ, RZ, 0x40000040 ;  /* 0x40000040ff097424 */ /* 0x000fc600078e00ff */
        /* <DEDUP_REMOVED lines=32> */
[----:B------:R-:W-:Y:S01]  /*11dd0*/  R2UR UR42, R14 ;  /* 0x000000000e2a72ca */ /* 0x000fe200000e0000 */
[----:B------:R-:W-:Y:S01]  /*11de0*/  VIADD R14, R4, 0x406 ;  /* 0x00000406040e7836 */ /* 0x000fe20000000000 */
[----:B------:R-:W-:Y:S01]  /*11df0*/  R2UR UR43, R15 ;  /* 0x000000000f2b72ca */ /* 0x000fe200000e0000 */
[----:B------:R-:W-:-:S02]  /*11e00*/  WARPGROUP.DEPBAR.LE gsb0, 0x0 ;  /* 0x00008000000079c5 */ /* 0x000fc40000010000 */
[----:B------:R-:W-:-:S06]  /*11e10*/  WARPGROUP.ARRIVE ;  /* 0x00000000000079c5 */ /* 0x000fcc0000000000 */
[----:B------:R-:W-:Y:S01]  /*11e20*/  HGMMA.64x16x16.F32.BF16 R24, gdesc[UR44], R24, gsb0 ;  /* 0x002000002c1879f0 */ /* 0x000fe20008001818 */
[----:B------:R-:W-:Y:S01]  /*11e30*/  R2UR UR46, R6 ;  /* 0x00000000062e72ca */ /* 0x000fe200000e0000 */
[----:B------:R-:W-:Y:S01]  /*11e40*/  UMOV UR44, UR40 ;  /* 0x00000028002c7c82 */ /* 0x000fe20008000000 */
[----:B------:R-:W-:Y:S01]  /*11e50*/  R2UR UR47, R7 ;  /* 0x00000000072f72ca */ /* 0x000fe200000e0000 */
[----:B------:R-:W-:Y:S01]  /*11e60*/  UMOV UR45, UR41 ;  /* 0x00000029002d7c82 */ /* 0x000fe20008000000 */
[----:B------:R-:W-:Y:S02]  /*11e70*/  VIADD R6, R4, 0x6 ;  /* 0x0000000604067836 */ /* 0x000fe40000000000 */
[----:B------:R-:W-:-:S03]  /*11e80*/  IMAD.MOV.U32 R7, RZ, RZ, 0x40000040 ;  /* 0x40000040ff077424 */ /* 0x000fc600078e00ff */
        /* <DEDUP_REMOVED lines=10> */
[----:B------:R-:W-:Y:S01]  /*11f30*/  UIADD3 UR4, UR56, 0x6, URZ ;  /* 0x0000000638047890 */ /* 0x000fe2000fffe03f */
[----:B------:R-:W-:Y:S01]  /*11f40*/  R2UR UR6, R6 ;  /* 0x00000000060672ca */ /* 0x000fe200000e0000 */
[----:B------:R-:W-:Y:S01]  /*11f50*/  VIADD R6, R4, 0x186 ;  /* 0x0000018604067836 */ /* 0x000fe20000000000 */
[----:B------:R-:W-:Y:S01]  /*11f60*/  R2UR UR7, R7 ;  /* 0x00000000070772ca */ /* 0x000fe200000e0000 */
[----:B------:R-:W-:-:S03]  /*11f70*/  IMAD.MOV.U32 R7, RZ, RZ, 0x40000040 ;  /* 0x40000040ff077424 */ /* 0x000fc600078e00ff */
[----:B------:R-:W-:Y:S01]  /*11f80*/  UMOV UR48, UR4 ;  /* 0x0000000400307c82 */ /* 0x000fe20008000000 */
[----:B------:R-:W-:Y:S02]  /*11f90*/  IMAD.MOV.U32 R15, RZ, RZ, 0x40000040 ;  /* 0x40000040ff0f7424 */ /* 0x000fe400078e00ff */
[----:B------:R-:W-:Y:S01]  /*11fa0*/  IMAD.U32 R82, RZ, RZ, UR48 ;  /* 0x00000030ff527e24 */ /* 0x000fe2000f8e00ff */
        /* <DEDUP_REMOVED lines=47> */
[----:B------:R-:W-:Y:S01]  /*122a0*/  UMOV UR5, UR45 ;  /* 0x0000002d00057c82 */ /* 0x000fe20008000000 */
[----:B------:R-:W-:Y:S02]  /*122b0*/  WARPGROUP.DEPBAR.LE gsb0, 0x0 ;  /* 0x00008000000079c5 */ /* 0x000fe40000010000 */
[----:B------:R-:W-:-:S06]  /*122c0*/  WARPGROUP.ARRIVE ;  /* 0x00000000000079c5 */ /* 0x000fcc0000000000 */
[----:B------:R-:W-:Y:S01]  /*122d0*/  HGMMA.64x16x16.F32.BF16 R104, gdesc[UR4], R104, gsb0 ;  /* 0x00200000046879f0 */ /* 0x000fe20008001868 */
        /* <DEDUP_REMOVED lines=17> */
[----:B------:R-:W-:Y:S01]  /*123f0*/  IMAD.MOV.U32 R7, RZ, RZ, 0x40000040 ;  /* 0x40000040ff077424 */ /* 0x000fe200078e00ff */
[----:B------:R-:W-:Y:S02]  /*12400*/  WARPGROUP.DEPBAR.LE gsb0, 0x0 ;  /* 0x00008000000079c5 */ /* 0x000fe40000010000 */
[----:B------:R-:W-:-:S06]  /*12410*/  WARPGROUP.ARRIVE ;  /* 0x00000000000079c5 */ /* 0x000fcc0000000000 */
[----:B------:R-:W-:Y:S01]  /*12420*/  HGMMA.64x16x16.F32.BF16 R64, gdesc[UR20], R64, gsb0 ;  /* 0x00200000144079f0 */ /* 0x000fe20008001840 */
[----:B------:R-:W-:Y:S02]  /*12430*/  R2UR UR42, R6 ;  /* 0x00000000062a72ca */ /* 0x000fe400000e0000 */
[----:B------:R-:W-:Y:S01]  /*12440*/  R2UR UR43, R7 ;  /* 0x00000000072b72ca */ /* 0x000fe200000e0000 */
[----:B------:R-:W-:Y:S01]  /*12450*/  UMOV UR40, UR44 ;  /* 0x0000002c00287c82 */ /* 0x000fe20008000000 */
[----:B------:R-:W-:Y:S01]  /*12460*/  UMOV UR41, UR45 ;  /* 0x0000002d00297c82 */ /* 0x000fe20008000000 */
[----:B------:R-:W-:Y:S02]  /*12470*/  WARPGROUP.DEPBAR.LE gsb0, 0x0 ;  /* 0x00008000000079c5 */ /* 0x000fe40000010000 */
[----:B------:R-:W-:-:S08]  /*12480*/  WARPGROUP.ARRIVE ;  /* 0x00000000000079c5 */ /* 0x000fd00000000000 */
[----:B------:R-:W-:Y:S01]  /*12490*/  HGMMA.64x16x16.F32.BF16 R56, gdesc[UR40], R56, gsb0 ;  /* 0x00200000283879f0 */ /* 0x000fe20008001838 */
[----:B------:R-:W-:Y:S01]  /*124a0*/  IMAD.MOV.U32 R9, RZ, RZ, 0x40000040 ;  /* 0x40000040ff097424 */ /* 0x000fe200078e00ff */
[----:B------:R-:W-:-:S04]  /*124b0*/  R2UR UR26, R8 ;  /* 0x00000000081a72ca */ /* 0x000fc800000e0000 */
[----:B------:R-:W-:Y:S01]  /*124c0*/  R2UR UR27, R9 ;  /* 0x00000000091b72ca */ /* 0x000fe200000e0000 */
[----:B------:R-:W-:Y:S01]  /*124d0*/  UMOV UR24, UR44 ;  /* 0x0000002c00187c82 */ /* 0x000fe20008000000 */
[----:B------:R-:W-:Y:S01]  /*124e0*/  UMOV UR25, UR45 ;  /* 0x0000002d00197c82 */ /* 0x000fe20008000000 */
[----:B------:R-:W-:Y:S02]  /*124f0*/  WARPGROUP.DEPBAR.LE gsb0, 0x0 ;  /* 0x00008000000079c5 */ /* 0x000fe40000010000 */
[----:B------:R-:W-:-:S08]  /*12500*/  WARPGROUP.ARRIVE ;  /* 0x00000000000079c5 */ /* 0x000fd00000000000 */
        /* <DEDUP_REMOVED lines=8> */
[----:B------:R-:W-:Y:S02]  /*12590*/  VIADD R6, R4, 0x486 ;  /* 0x0000048604067836 */ /* 0x000fe40000000000 */
[----:B------:R-:W-:-:S03]  /*125a0*/  IMAD.MOV.U32 R7, RZ, RZ, 0x40000040 ;  /* 0x40000040ff077424 */ /* 0x000fc600078e00ff */
        /* <DEDUP_REMOVED lines=20> */
[----:B------:R-:W-:Y:S01]  /*126f0*/  UIADD3 UR8, UR56, 0x400, URZ ;  /* 0x0000040038087890 */ /* 0x000fe2000fffe03f */
[----:B------:R-:W-:-:S06]  /*12700*/  UMOV UR45, 0x40000040 ;  /* 0x40000040002d7882 */ /* 0x000fcc0000000000 */
[----:B------:R-:W-:Y:S01]  /*12710*/  UMOV UR44, UR8 ;  /* 0x00000008002c7c82 */ /* 0x000fe20008000000 */
[----:B------:R-:W-:Y:S02]  /*12720*/  WARPGROUP.DEPBAR.LE gsb0, 0x0 ;  /* 0x00008000000079c5 */ /* 0x000fe40000010000 */
[----:B------:R-:W-:-:S06]  /*12730*/  WARPGROUP.ARRIVE ;  /* 0x00000000000079c5 */ /* 0x000fcc0000000000 */
[----:B------:R-:W-:Y:S01]  /*12740*/  HGMMA.64x16x16.F32.BF16 R112, gdesc[UR44], R112, gsb0 ;  /* 0x002000002c7079f0 */ /* 0x000fe20008001870 */
[----:B------:R-:W-:Y:S02]  /*12750*/  VIADD R6, R4, 0x600 ;  /* 0x0000060004067836 */ /* 0x000fe40000000000 */
[----:B------:R-:W-:-:S03]  /*12760*/  IMAD.MOV.U32 R7, RZ, RZ, 0x40000040 ;  /* 0x40000040ff077424 */ /* 0x000fc600078e00ff */
[----:B------:R-:W-:Y:S02]  /*12770*/  R2UR UR10, R6 ;  /* 0x00000000060a72ca */ /* 0x000fe400000e0000 */
[----:B------:R-:W-:Y:S01]  /*12780*/  R2UR UR11, R7 ;  /* 0x00000000070b72ca */ /* 0x000fe200000e0000 */
[----:B------:R-:W-:Y:S01]  /*12790*/  UMOV UR40, UR44 ;  /* 0x0000002c00287c82 */ /* 0x000fe20008000000 */
[----:B------:R-:W-:Y:S01]  /*127a0*/  UMOV UR41, UR45 ;  /* 0x0000002d00297c82 */ /* 0x000fe20008000000 */
[----:B------:R-:W-:Y:S01]  /*127b0*/  UMOV UR8, UR40 ;  /* 0x0000002800087c82 */ /* 0x000fe20008000000 */
        /* <DEDUP_REMOVED lines=192> */
[----:B------:R-:W-:Y:S01]  /*133c0*/  UMOV UR5, 0x40000040 ;  /* 0x4000004000057882 */ /* 0x000fe20000000000 */
        /* <DEDUP_REMOVED lines=61> */
[----:B------:R-:W-:Y:S02]  /*137a0*/  WARPGROUP.DEPBAR.LE gsb0, 0x0 ;  /* 0x00008000000079c5 */ /* 0x000fe40000010000 */
[----:B------:R-:W-:-:S10]  /*137b0*/  WARPGROUP.ARRIVE ;  /* 0x00000000000079c5 */ /* 0x000fd40000000000 */
[----:B------:R-:W-:Y:S01]  /*137c0*/  HGMMA.64x16x16.F32.BF16 R48, gdesc[UR4], R48, gsb0 ;  /* 0x00200000043079f0 */ /* 0x000fe20008001830 */
[C---:B------:R-:W-:Y:S01]  /*137d0*/  VIADD R6, R4.reuse, 0x984 ;  /* 0x0000098404067836 */ /* 0x040fe20000000000 */
[----:B------:R-:W-:Y:S01]  /*137e0*/  UMOV UR8, UR4 ;  /* 0x0000000400087c82 */ /* 0x000fe20008000000 */
[----:B------:R-:W-:Y:S01]  /*137f0*/  IMAD.MOV.U32 R7, RZ, RZ, 0x40000040 ;  /* 0x40000040ff077424 */ /* 0x000fe200078e00ff */
[----:B------:R-:W-:Y:S01]  /*13800*/  UMOV UR9, UR5 ;  /* 0x0000000500097c82 */ /* 0x000fe20008000000 */
[----:B------:R-:W-:Y:S01]  /*13810*/  VIADD R8, R4, 0xa04 ;  /* 0x00000a0404087836 */ /* 0x000fe20000000000 */
[----:B------:R-:W-:Y:S01]  /*13820*/  R2UR UR10, R6 ;  /* 0x00000000060a72ca */ /* 0x000fe200000e0000 */
[----:B------:R-:W-:Y:S01]  /*13830*/  IMAD.MOV.U32 R9, RZ, RZ, 0x40000040 ;  /* 0x40000040ff097424 */ /* 0x000fe200078e00ff */
[----:B------:R-:W-:Y:S01]  /*13840*/  R2UR UR11, R7 ;  /* 0x00000000070b72ca */ /* 0x000fe200000e0000 */
[----:B------:R-:W-:Y:S01]  /*13850*/  UMOV UR12, UR4 ;  /* 0x00000004000c7c82 */ /* 0x000fe20008000000 */
[----:B------:R-:W-:Y:S01]  /*13860*/  UMOV UR13, UR5 ;  /* 0x00000005000d7c82 */ /* 0x000fe20008000000 */
[----:B------:R-:W-:Y:S01]  /*13870*/  UMOV UR16, UR4 ;  /* 0x0000000400107c82 */ /* 0x000fe20008000000 */
[----:B------:R-:W-:Y:S01]  /*13880*/  UMOV UR17, UR5 ;  /* 0x0000000500117c82 */ /* 0x000fe20008000000 */
[----:B------:R-:W-:Y:S01]  /*13890*/  UIADD3 UR20, UR56, 0x406, URZ ;  /* 0x0000040638147890 */ /* 0x000fe2000fffe03f */
[----:B------:R-:W-:Y:S01]  /*138a0*/  UMOV UR21, 0x40000040 ;  /* 0x4000004000157882 */ /* 0x000fe20000000000 */
[----:B------:R0:W-:Y:S01]  /*138b0*/  STL.64 [R1+0x8], R82 ;  /* 0x0000085201007387 */ /* 0x0001e20000100a00 */
[----:B------:R-:W-:Y:S01]  /*138c0*/  ULDC UR6, c[0x0][0x988] ;  /* 0x0002620000067ab9 */ /* 0x000fe20000000800 */
[----:B------:R-:W-:-:S02]  /*138d0*/  WARPGROUP.DEPBAR.LE gsb0, 0x0 ;  /* 0x00008000000079c5 */ /* 0x000fc40000010000 */
[----:B------:R-:W-:-:S06]  /*138e0*/  WARPGROUP.ARRIVE ;  /* 0x00000000000079c5 */ /* 0x000fcc0000000000 */
[----:B------:R-:W-:Y:S01]  /*138f0*/  HGMMA.64x16x16.F32.BF16 R40, gdesc[UR8], R40, gsb0 ;  /* 0x00200000082879f0 */ /* 0x000fe20008001828 */
[----:B------:R-:W-:Y:S02]  /*13900*/  R2UR UR14, R8 ;  /* 0x00000000080e72ca */ /* 0x000fe400000e0000 */
[----:B------:R-:W-:Y:S01]  /*13910*/  R2UR UR15, R9 ;  /* 0x00000000090f72ca */ /* 0x000fe200000e0000 */
[----:B------:R-:W-:Y:S01]  /*13920*/  VIADD R6, R4, 0xa84 ;  /* 0x00000a8404067836 */ /* 0x000fe20000000000 */
[----:B------:R-:W-:Y:S02]  /*13930*/  WARPGROUP.DEPBAR.LE gsb0, 0x0 ;  /* 0x00008000000079c5 */ /* 0x000fe40000010000 */
[----:B------:R-:W-:-:S09]  /*13940*/  WARPGROUP.ARRIVE ;  /* 0x00000000000079c5 */ /* 0x000fd20000000000 */
[----:B------:R-:W-:Y:S01]  /*13950*/  HGMMA.64x16x16.F32.BF16 R32, gdesc[UR12], R32, gsb0 ;  /* 0x002000000c2079f0 */ /* 0x000fe20008001820 */
[----:B------:R-:W-:Y:S01]  /*13960*/  IMAD.MOV.U32 R7, RZ, RZ, 0x40000040 ;  /* 0x40000040ff077424 */ /* 0x000fe200078e00ff */
[----:B------:R-:W-:-:S04]  /*13970*/  R2UR UR18, R6 ;  /* 0x00000000061272ca */ /* 0x000fc800000e0000 */
[----:B------:R-:W-:Y:S01]  /*13980*/  R2UR UR19, R7 ;  /* 0x00000000071372ca */ /* 0x000fe200000e0000 */
[----:B------:R-:W-:Y:S02]  /*13990*/  WARPGROUP.DEPBAR.LE gsb0, 0x0 ;  /* 0x00008000000079c5 */ /* 0x000fe40000010000 */
[----:B------:R-:W-:-:S10]  /*139a0*/  WARPGROUP.ARRIVE ;  /* 0x00000000000079c5 */ /* 0x000fd40000000000 */
        /* <DEDUP_REMOVED lines=52> */
[----:B------:R-:W-:Y:S01]  /*13cf0*/  UMOV UR12, UR20 ;  /* 0x00000014000c7c82 */ /* 0x000fe20008000000 */
[----:B------:R-:W-:Y:S01]  /*13d00*/  UMOV UR13, UR21 ;  /* 0x00000015000d7c82 */ /* 0x000fe20008000000 */
[----:B--2---:R-:W-:-:S04]  /*13d10*/  IMAD.IADD R6, R3, 0x1, R161 ;  /* 0x0000000103067824 */ /* 0x004fc800078e02a1 */
[----:B------:R-:W-:-:S05]  /*13d20*/  IMAD R3, R163, -0xb0, R6 ;  /* 0xffffff50a3037824 */ /* 0x000fca00078e0206 */
[C---:B------:R-:W-:Y:S02]  /*13d30*/  ISETP.GT.AND P2, PT, R3.reuse, RZ, PT ;  /* 0x000000ff0300720c */ /* 0x040fe40003f44270 */
[----:B------:R-:W-:Y:S01]  /*13d40*/  ISETP.GT.AND P3, PT, R3, 0x1, PT ;  /* 0x000000010300780c */ /* 0x000fe20003f64270 */
[----:B------:R-:W-:Y:S02]  /*13d50*/  WARPGROUP.DEPBAR.LE gsb0, 0x0 ;  /* 0x00008000000079c5 */ /* 0x000fe40000010000 */
[----:B------:R-:W-:-:S06]  /*13d60*/  WARPGROUP.ARRIVE ;  /* 0x00000000000079c5 */ /* 0x000fcc0000000000 */
[----:B------:R-:W-:Y:S01]  /*13d70*/  HGMMA.64x16x16.F32.BF16 R48, gdesc[UR12], R48, gsb0 ;  /* 0x002000000c3079f0 */ /* 0x000fe20008001830 */
[----:B------:R-:W-:Y:S02]  /*13d80*/  FSEL R114, R114, -INF , P2 ;  /* 0xff80000072727808 */ /* 0x000fe40001000000 */
[----:B------:R-:W-:Y:S02]  /*13d90*/  FSEL R112, R112, -INF , P2 ;  /* 0xff80000070707808 */ /* 0x000fe40001000000 */
[----:B------:R-:W-:Y:S02]  /*13da0*/  FSEL R115, R115, -INF , P3 ;  /* 0xff80000073737808 */ /* 0x000fe40001800000 */
[----:B------:R-:W-:Y:S02]  /*13db0*/  FSEL R113, R113, -INF , P3 ;  /* 0xff80000071717808 */ /* 0x000fe40001800000 */
[C---:B------:R-:W-:Y:S02]  /*13dc0*/  ISETP.GT.AND P2, PT, R3.reuse, 0x10, PT ;  /* 0x000000100300780c */ /* 0x040fe40003f44270 */
[----:B------:R-:W-:-:S02]  /*13dd0*/  ISETP.GT.AND P3, PT, R3, 0x11, PT ;  /* 0x000000110300780c */ /* 0x000fc40003f64270 */
        /* <DEDUP_REMOVED lines=12> */
[----:B------:R-:W-:Y:S01]  /*13ea0*/  FSEL R126, R88, -INF , P2 ;  /* 0xff800000587e7808 */ /* 0x000fe20001000000 */
[----:B------:R-:W-:Y:S01]  /*13eb0*/  VIADD R88, R4, 0x986 ;  /* 0x0000098604587836 */ /* 0x000fe20000000000 */
[----:B------:R-:W-:Y:S01]  /*13ec0*/  FSEL R128, R89, -INF , P3 ;  /* 0xff80000059807808 */ /* 0x000fe20001800000 */
        /* <DEDUP_REMOVED lines=8> */
[C---:B------:R-:W-:Y:S02]  /*13f50*/  ISETP.GT.AND P4, PT, R3.reuse, 0x8, PT ;  /* 0x000000080300780c */ /* 0x040fe40003f84270 */
[----:B------:R-:W-:Y:S02]  /*13f60*/  ISETP.GT.AND P5, PT, R3, 0x9, PT ;  /* 0x000000090300780c */ /* 0x000fe40003fa4270 */
[----:B------:R-:W-:Y:S02]  /*13f70*/  FSEL R116, R116, -INF , P4 ;  /* 0xff80000074747808 */ /* 0x000fe40002000000 */
[----:B------:R-:W-:Y:S02]  /*13f80*/  FMNMX.FTZ R5, R112, R113, !PT ;  /* 0x0000007170057209 */ /* 0x000fe40007810000 */
[----:B0-----:R-:W-:Y:S02]  /*13f90*/  FSEL R82, R117, -INF , P5 ;  /* 0xff80000075527808 */ /* 0x001fe40002800000 */
[----:B------:R-:W-:-:S04]  /*13fa0*/  FMNMX.FTZ R5, R116, R5, !PT ;  /* 0x0000000574057209 */ /* 0x000fc80007810000 */
[----:B------:R-:W-:Y:S02]  /*13fb0*/  FMNMX.FTZ R5, R82, R5, !PT ;  /* 0x0000000552057209 */ /* 0x000fe40007810000 */
[----:B------:R-:W-:Y:S02]  /*13fc0*/  FSEL R118, R118, -INF , P4 ;  /* 0xff80000076767808 */ /* 0x000fe40002000000 */
[----:B------:R-:W-:Y:S02]  /*13fd0*/  ISETP.GT.AND P4, PT, R3, 0x18, PT ;  /* 0x000000180300780c */ /* 0x000fe40003f84270 */
[----:B------:R-:W-:Y:S02]  /*13fe0*/  FMNMX.FTZ R5, R104, R5, !PT ;  /* 0x0000000568057209 */ /* 0x000fe40007810000 */
[----:B------:R-:W-:Y:S02]  /*13ff0*/  FSEL R6, R119, -INF , P5 ;  /* 0xff80000077067808 */ /* 0x000fe40002800000 */
[----:B------:R-:W-:-:S02]  /*14000*/  ISETP.GT.AND P5, PT, R3, 0x19, PT ;  /* 0x000000190300780c */ /* 0x000fc40003fa4270 */
[----:B------:R-:W-:Y:S02]  /*14010*/  FSEL R108, R108, -INF , P4 ;  /* 0xff8000006c6c7808 */ /* 0x000fe40002000000 */
[----:B------:R-:W-:Y:S02]  /*14020*/  FMNMX.FTZ R5, R84, R5, !PT ;  /* 0x0000000554057209 */ /* 0x000fe40007810000 */
[----:B------:R-:W-:Y:S02]  /*14030*/  FSEL R86, R109, -INF , P5 ;  /* 0xff8000006d567808 */ /* 0x000fe40002800000 */
[----:B------:R-:W-:Y:S01]  /*14040*/  FMNMX.FTZ R5, R108, R5, !PT ;  /* 0x000000056c057209 */ /* 0x000fe20007810000 */
[----:B------:R-:W-:Y:S02]  /*14050*/  VIADD R80, R4, 0xa06 ;  /* 0x00000a0604507836 */ /* 0x000fe40000000000 */
[----:B------:R-:W-:Y:S01]  /*14060*/  IMAD.MOV.U32 R81, RZ, RZ, 0x40000040 ;  /* 0x40000040ff517424 */ /* 0x000fe200078e00ff */
[----:B------:R-:W-:-:S02]  /*14070*/  FMNMX.FTZ R5, R86, R5, !PT ;  /* 0x0000000556057209 */ /* 0x000fc40007810000 */
[----:B------:R-:W-:Y:S02]  /*14080*/  FSEL R110, R110, -INF , P4 ;  /* 0xff8000006e6e7808 */ /* 0x000fe40002000000 */
[----:B------:R-:W-:Y:S02]  /*14090*/  ISETP.GT.AND P4, PT, R3, 0x28, PT ;  /* 0x000000280300780c */ /* 0x000fe40003f84270 */
[----:B------:R-:W-:Y:S02]  /*140a0*/  FMNMX.FTZ R5, R120, R5, !PT ;  /* 0x0000000578057209 */ /* 0x000fe40007810000 */
[----:B------:R-:W-:Y:S02]  /*140b0*/  R2UR UR22, R80 ;  /* 0x00000000501672ca */ /* 0x000fe400000e0000 */
[----:B------:R-:W-:Y:S02]  /*140c0*/  R2UR UR23, R81 ;  /* 0x00000000511772ca */ /* 0x000fe400000e0000 */
[----:B------:R-:W-:-:S02]  /*140d0*/  FSEL R10, R111, -INF , P5 ;  /* 0xff8000006f0a7808 */ /* 0x000fc40002800000 */
[----:B------:R-:W-:Y:S02]  /*140e0*/  ISETP.GT.AND P5, PT, R3, 0x29, PT ;  /* 0x000000290300780c */ /* 0x000fe40003fa4270 */
[----:B------:R-:W-:Y:S02]  /*140f0*/  FSEL R100, R100, -INF , P4 ;  /* 0xff80000064647808 */ /* 0x000fe40002000000 */
[----:B------:R-:W-:Y:S01]  /*14100*/  FMNMX.FTZ R5, R122, R5, !PT ;  /* 0x000000057a057209 */ /* 0x000fe20007810000 */
[----:B------:R-:W-:Y:S02]  /*14110*/  WARPGROUP.DEPBAR.LE gsb0, 0x0 ;  /* 0x00008000000079c5 */ /* 0x000fe40000010000 */
[----:B------:R-:W-:Y:S01]  /*14120*/  WARPGROUP.ARRIVE ;  /* 0x00000000000079c5 */ /* 0x000fe20000000000 */
[----:B------:R-:W-:Y:S02]  /*14130*/  FSEL R124, R101, -INF , P5 ;  /* 0xff800000657c7808 */ /* 0x000fe40002800000 */
[----:B------:R-:W-:-:S03]  /*14140*/  FMNMX.FTZ R5, R100, R5, !PT ;  /* 0x0000000564057209 */ /* 0x000fc60007810000 */
[----:B------:R-:W-:Y:S01]  /*14150*/  HGMMA.64x16x16.F32.BF16 R32, gdesc[UR20], R32, gsb0 ;  /* 0x00200000142079f0 */ /* 0x000fe20008001820 */
        /* <DEDUP_REMOVED lines=9> */
[----:B------:R-:W-:Y:S02]  /*141f0*/  FSEL R130, R93, -INF , P5 ;  /* 0xff8000005d827808 */ /* 0x000fe40002800000 */
[----:B------:R-:W-:Y:S02]  /*14200*/  ISETP.GT.AND P2, PT, R3, 0x40, PT ;  /* 0x000000400300780c */ /* 0x000fe40003f44270 */
        /* <DEDUP_REMOVED lines=28> */
[----:B------:R-:W-:Y:S01]  /*143d0*/  FMNMX.FTZ R7, R138, R5, !PT ;  /* 0x000000058a077209 */ /* 0x000fe20007810000 */
[----:B------:R-:W-:Y:S01]  /*143e0*/  VIADD R4, R4, 0xa86 ;  /* 0x00000a8604047836 */ /* 0x000fe20000000000 */
[----:B------:R-:W-:Y:S01]  /*143f0*/  FSEL R68, R71, -INF , P5 ;  /* 0xff80000047447808 */ /* 0x000fe20002800000 */
[----:B------:R-:W-:Y:S01]  /*14400*/  IMAD.MOV.U32 R5, RZ, RZ, 0x40000040 ;  /* 0x40000040ff057424 */ /* 0x000fe200078e00ff */
[----:B------:R-:W-:-:S02]  /*14410*/  FSEL R142, R69, -INF , P5 ;  /* 0xff800000458e7808 */ /* 0x000fc40002800000 */
[----:B------:R-:W-:Y:S02]  /*14420*/  ISETP.GT.AND P5, PT, R3, 0x60, PT ;  /* 0x000000600300780c */ /* 0x000fe40003fa4270 */
[----:B------:R-:W-:Y:S02]  /*14430*/  FMNMX.FTZ R7, R140, R7, !PT ;  /* 0x000000078c077209 */ /* 0x000fe40007810000 */
[----:B------:R-:W-:Y:S02]  /*14440*/  FSEL R70, R70, -INF , P4 ;  /* 0xff80000046467808 */ /* 0x000fe40002000000 */
[----:B------:R-:W-:Y:S02]  /*14450*/  R2UR UR22, R4 ;  /* 0x00000000041672ca */ /* 0x000fe400000e0000 */
[----:B------:R-:W-:Y:S02]  /*14460*/  R2UR UR23, R5 ;  /* 0x00000000051772ca */ /* 0x000fe400000e0000 */
[----:B------:R-:W-:-:S02]  /*14470*/  ISETP.GT.AND P4, PT, R3, 0x61, PT ;  /* 0x000000610300780c */ /* 0x000fc40003f84270 */
[----:B------:R-:W-:Y:S02]  /*14480*/  FSEL R146, R56, -INF , P5 ;  /* 0xff80000038927808 */ /* 0x000fe40002800000 */
[----:B------:R-:W-:Y:S02]  /*14490*/  FMNMX.FTZ R7, R142, R7, !PT ;  /* 0x000000078e077209 */ /* 0x000fe40007810000 */
[----:B------:R-:W-:Y:S01]  /*144a0*/  FSEL R64, R67, -INF , P3 ;  /* 0xff80000043407808 */ /* 0x000fe20001800000 */
[----:B------:R-:W-:Y:S02]  /*144b0*/  WARPGROUP.DEPBAR.LE gsb0, 0x0 ;  /* 0x00008000000079c5 */ /* 0x000fe40000010000 */
[----:B------:R-:W-:Y:S02]  /*144c0*/  ISETP.GT.AND P3, PT, R3, 0x68, PT ;  /* 0x000000680300780c */ /* 0x000fe40003f64270 */
[----:B------:R-:W-:Y:S02]  /*144d0*/  FSEL R144, R57, -INF , P4 ;  /* 0xff80000039907808 */ /* 0x000fe40002000000 */
[----:B------:R-:W-:Y:S01]  /*144e0*/  FMNMX.FTZ R7, R146, R7, !PT ;  /* 0x0000000792077209 */ /* 0x000fe20007810000 */
[----:B------:R-:W-:Y:S01]  /*144f0*/  WARPGROUP.ARRIVE ;  /* 0x00000000000079c5 */ /* 0x000fe20000000000 */
[----:B------:R-:W-:-:S02]  /*14500*/  FSEL R66, R66, -INF , P2 ;  /* 0xff80000042427808 */ /* 0x000fc40001000000 */
[C---:B------:R-:W-:Y:S02]  /*14510*/  ISETP.GT.AND P2, PT, R3.reuse, 0x69, PT ;  /* 0x000000690300780c */ /* 0x040fe40003f44270 */
[----:B------:R-:W-:Y:S01]  /*14520*/  FSEL R152, R60, -INF , P3 ;  /* 0xff8000003c987808 */ /* 0x000fe20001800000 */
[----:B------:R-:W-:Y:S01]  /*14530*/  HGMMA.64x16x16.F32.BF16 R24, gdesc[UR20], R24, gsb0 ;  /* 0x00200000141879f0 */ /* 0x000fe20008001818 */
[----:B------:R-:W-:Y:S02]  /*14540*/  FMNMX.FTZ R7, R144, R7, !PT ;  /* 0x0000000790077209 */ /* 0x000fe40007810000 */
[----:B------:R-:W-:Y:S02]  /*14550*/  FSEL R58, R58, -INF , P5 ;  /* 0xff8000003a3a7808 */ /* 0x000fe40002800000 */
[----:B------:R-:W-:Y:S02]  /*14560*/  ISETP.GT.AND P5, PT, R3, 0x70, PT ;  /* 0x000000700300780c */ /* 0x000fe40003fa4270 */
[----:B------:R-:W-:-:S02]  /*14570*/  FSEL R154, R61, -INF , P2 ;  /* 0xff8000003d9a7808 */ /* 0x000fc40001000000 */
[----:B------:R-:W-:Y:S02]  /*14580*/  FMNMX.FTZ R7, R152, R7, !PT ;  /* 0x0000000798077209 */ /* 0x000fe40007810000 */
[----:B------:R-:W-:Y:S02]  /*14590*/  FSEL R4, R59, -INF , P4 ;  /* 0xff8000003b047808 */ /* 0x000fe40002000000 */
[----:B------:R-:W-:Y:S02]  /*145a0*/  ISETP.GT.AND P4, PT, R3, 0x71, PT ;  /* 0x000000710300780c */ /* 0x000fe40003f84270 */
[----:B-----5:R-:W-:Y:S02]  /*145b0*/  FSEL R148, R48, -INF , P5 ;  /* 0xff80000030947808 */ /* 0x020fe40002800000 */
[----:B------:R-:W-:Y:S02]  /*145c0*/  FMNMX.FTZ R7, R154, R7, !PT ;  /* 0x000000079a077209 */ /* 0x000fe40007810000 */
[----:B------:R-:W-:-:S02]  /*145d0*/  FSEL R62, R62, -INF , P3 ;  /* 0xff8000003e3e7808 */ /* 0x000fc40001800000 */
[----:B------:R-:W-:Y:S02]  /*145e0*/  ISETP.GT.AND P3, PT, R3, 0x78, PT ;  /* 0x000000780300780c */ /* 0x000fe40003f64270 */
[----:B------:R-:W-:Y:S02]  /*145f0*/  FSEL R60, R49, -INF , P4 ;  /* 0xff800000313c7808 */ /* 0x000fe40002000000 */
[----:B------:R-:W-:Y:S02]  /*14600*/  FMNMX.FTZ R7, R148, R7, !PT ;  /* 0x0000000794077209 */ /* 0x000fe40007810000 */
[----:B------:R-:W-:Y:S02]  /*14610*/  FSEL R48, R63, -INF , P2 ;  /* 0xff8000003f307808 */ /* 0x000fe40001000000 */
[----:B------:R-:W-:Y:S02]  /*14620*/  ISETP.GT.AND P2, PT, R3, 0x79, PT ;  /* 0x000000790300780c */ /* 0x000fe40003f44270 */
        /* <DEDUP_REMOVED lines=8> */
[----:B------:R-:W-:Y:S02]  /*146b0*/  FSEL R156, R40, -INF , P5 ;  /* 0xff800000289c7808 */ /* 0x000fe40002800000 */
[----:B------:R-:W-:Y:S02]  /*146c0*/  FMNMX.FTZ R7, R150, R7, !PT ;  /* 0x0000000796077209 */ /* 0x000fe40007810000 */
[----:B------:R-:W-:Y:S02]  /*146d0*/  FSEL R54, R54, -INF , P3 ;  /* 0xff80000036367808 */ /* 0x000fe40001800000 */
        /* <DEDUP_REMOVED lines=22> */
[----:B------:R-:W-:Y:S02]  /*14840*/  FMNMX.FTZ R7, R172, R7, !PT ;  /* 0x00000007ac077209 */ /* 0x000fe40007810000 */
[----:B------:R-:W-:Y:S01]  /*14850*/  ISETP.GT.AND P3, PT, R3, 0xa0, PT ;  /* 0x000000a00300780c */ /* 0x000fe20003f64270 */
[----:B------:R-:W-:Y:S02]  /*14860*/  WARPGROUP.DEPBAR.LE gsb0, 0x0 ;  /* 0x00008000000079c5 */ /* 0x000fe40000010000 */
        /* <DEDUP_REMOVED lines=12> */
[----:B------:R-:W-:-:S04]  /*14930*/  FSEL R36, R29, -INF , P6 ;  /* 0xff8000001d247808 */ /* 0x000fc80003000000 */
[----:B------:R-:W-:-:S05]  /*14940*/  FMNMX.FTZ R5, R36, R7, !PT ;  /* 0x0000000724057209 */ /* 0x000fca0007810000 */
[----:B------:R-:W0:Y:S02]  /*14950*/  SHFL.BFLY PT, R24, R5, 0x2, 0x1f ;  /* 0x0c401f0005187f89 */ /* 0x000e2400000e0000 */
[----:B0-----:R-:W-:-:S05]  /*14960*/  FMNMX.FTZ R15, R5, R24, !PT ;  /* 0x00000018050f7209 */ /* 0x001fca0007810000 */
[----:B------:R-:W0:Y:S01]  /*14970*/  SHFL.BFLY PT, R24, R15, 0x1, 0x1f ;  /* 0x0c201f000f187f89 */ /* 0x000e2200000e0000 */
[----:B------:R-:W-:Y:S01]  /*14980*/  IMAD.U32 R9, RZ, RZ, UR6 ;  /* 0x00000006ff097e24 */ /* 0x000fe2000f8e00ff */
[----:B------:R-:W-:Y:S02]  /*14990*/  P2R R21, PR, RZ, 0x1 ;  /* 0x00000001ff157803 */ /* 0x000fe40000000000 */
[----:B0-----:R-:W-:-:S04]  /*149a0*/  FMNMX.FTZ R7, R15, R24, !PT ;  /* 0x000000180f077209 */ /* 0x001fc80007810000 */
[C---:B------:R-:W-:Y:S01]  /*149b0*/  FSETP.NEU.FTZ.AND P0, PT, R7.reuse, -INF , PT ;  /* 0xff8000000700780b */ /* 0x040fe20003f1d000 */
[----:B------:R-:W-:-:S05]  /*149c0*/  FMUL.FTZ R41, R7, R9 ;  /* 0x0000000907297220 */ /* 0x000fca0000410000 */
[----:B------:R-:W-:Y:S02]  /*149d0*/  FSEL R41, R41, RZ, P0 ;  /* 0x000000ff29297208 */ /* 0x000fe40000000000 */
[----:B------:R-:W-:Y:S02]  /*149e0*/  ISETP.NE.AND P0, PT, R21, RZ, PT ;  /* 0x000000ff1500720c */ /* 0x000fe40003f05270 */
        /* <DEDUP_REMOVED lines=10> */
[----:B------:R-:W-:Y:S02]  /*14a90*/  P2R R33, PR, RZ, 0x2 ;  /* 0x00000002ff217803 */ /* 0x000fe40000000000 */
[----:B------:R-:W-:Y:S02]  /*14aa0*/  FMNMX.FTZ R29, R14, R29, !PT ;  /* 0x0000001d0e1d7209 */ /* 0x000fe40007810000 */
[----:B------:R-:W-:Y:S02]  /*14ab0*/  ISETP.GT.AND P1, PT, R3, 0x90, PT ;  /* 0x000000900300780c */ /* 0x000fe40003f24270 */
[----:B------:R-:W-:Y:S02]  /*14ac0*/  FMNMX.FTZ R29, R90, R29, !PT ;  /* 0x0000001d5a1d7209 */ /* 0x000fe40007810000 */
[----:B------:R-:W-:-:S02]  /*14ad0*/  FSEL R34, R34, -INF , P1 ;  /* 0xff80000022227808 */ /* 0x000fc40000800000 */
[----:B------:R-:W-:Y:S02]  /*14ae0*/  ISETP.NE.AND P1, PT, R33, RZ, PT ;  /* 0x000000ff2100720c */ /* 0x000fe40003f25270 */
[----:B------:R-:W-:-:S04]  /*14af0*/  FMNMX.FTZ R33, R20, R29, !PT ;  /* 0x0000001d14217209 */ /* 0x000fc80007810000 */
[----:B------:R-:W-:-:S04]  /*14b00*/  FMNMX.FTZ R33, R94, R33, !PT ;  /* 0x000000215e217209 */ /* 0x000fc80007810000 */
[----:B------:R-:W-:-:S04]  /*14b10*/  FMNMX.FTZ R33, R96, R33, !PT ;  /* 0x0000002160217209 */ /* 0x000fc80007810000 */
[----:B------:R-:W-:Y:S02]  /*14b20*/  FMNMX.FTZ R33, R74, R33, !PT ;  /* 0x000000214a217209 */ /* 0x000fe40007810000 */
[----:B------:R-:W-:Y:S02]  /*14b30*/  FSEL R24, R35, -INF , P1 ;  /* 0xff80000023187808 */ /* 0x000fe40000800000 */
        /* <DEDUP_REMOVED lines=23> */
[----:B------:R-:W-:Y:S02]  /*14cb0*/  FMNMX.FTZ R47, R38, R47, !PT ;  /* 0x0000002f262f7209 */ /* 0x000fe40007810000 */
[----:B------:R-:W-:Y:S02]  /*14cc0*/  FSEL R26, R26, -INF , P3 ;  /* 0xff8000001a1a7808 */ /* 0x000fe40001800000 */
[----:B------:R-:W-:Y:S01]  /*14cd0*/  FMNMX.FTZ R47, R28, R47, !PT ;  /* 0x0000002f1c2f7209 */ /* 0x000fe20007810000 */
[----:B------:R-:W-:Y:S01]  /*14ce0*/  FFMA.FTZ R5, R82, R9, -R41 ;  /* 0x0000000952057223 */ /* 0x000fe20000010829 */
[----:B------:R-:W-:Y:S02]  /*14cf0*/  FSEL R82, R27, -INF , P4 ;  /* 0xff8000001b527808 */ /* 0x000fe40002000000 */
[----:B------:R-:W-:Y:S02]  /*14d00*/  FMNMX.FTZ R47, R26, R47, !PT ;  /* 0x0000002f1a2f7209 */ /* 0x000fe40007810000 */
[----:B------:R-:W-:-:S02]  /*14d10*/  FSEL R30, R30, -INF , P5 ;  /* 0xff8000001e1e7808 */ /* 0x000fc40002800000 */
[----:B------:R-:W-:Y:S01]  /*14d20*/  FMNMX.FTZ R47, R82, R47, !PT ;  /* 0x0000002f522f7209 */ /* 0x000fe20007810000 */
[----:B------:R-:W-:Y:S01]  /*14d30*/  FFMA.FTZ R27, R60, R9, -R41 ;  /* 0x000000093c1b7223 */ /* 0x000fe20000010829 */
[----:B------:R-:W-:Y:S02]  /*14d40*/  FSEL R60, R31, -INF , P6 ;  /* 0xff8000001f3c7808 */ /* 0x000fe40003000000 */
[----:B------:R-:W-:-:S04]  /*14d50*/  FMNMX.FTZ R47, R30, R47, !PT ;  /* 0x0000002f1e2f7209 */ /* 0x000fc80007810000 */
[----:B------:R-:W-:Y:S01]  /*14d60*/  FMNMX.FTZ R51, R60, R47, !PT ;  /* 0x0000002f3c337209 */ /* 0x000fe20007810000 */
[----:B------:R-:W-:-:S04]  /*14d70*/  FFMA.FTZ R206, R56, R9, -R41 ;  /* 0x0000000938ce7223 */ /* 0x000fc80000010829 */
[----:B------:R-:W0:Y:S01]  /*14d80*/  SHFL.BFLY PT, R56, R51, 0x2, 0x1f ;  /* 0x0c401f0033387f89 */ /* 0x000e2200000e0000 */
[-CC-:B------:R-:W-:Y:S01]  /*14d90*/  FFMA.FTZ R176, R112, R9.reuse, -R41.reuse ;  /* 0x0000000970b07223 */ /* 0x180fe20000010829 */
[----:B------:R-:W-:Y:S01]  /*14da0*/  FFMA.FTZ R3, R113, R9, -R41 ;  /* 0x0000000971037223 */ /* 0x000fe20000010829 */
[----:B0-----:R-:W-:-:S05]  /*14db0*/  FMNMX.FTZ R56, R51, R56, !PT ;  /* 0x0000003833387209 */ /* 0x001fca0007810000 */
[----:B------:R-:W0:Y:S01]  /*14dc0*/  SHFL.BFLY PT, R55, R56, 0x1, 0x1f ;  /* 0x0c201f0038377f89 */ /* 0x000e2200000e0000 */
[-CC-:B------:R-:W-:Y:S01]  /*14dd0*/  FFMA.FTZ R178, R116, R9.reuse, -R41.reuse ;  /* 0x0000000974b27223 */ /* 0x180fe20000010829 */
[----:B------:R-:W-:Y:S01]  /*14de0*/  MUFU.EX2 R176, R176 ;  /* 0x000000b000b07308 */ /* 0x000fe20000000800 */
[-CC-:B------:R-:W-:Y:S01]  /*14df0*/  FFMA.FTZ R190, R92, R9.reuse, -R41.reuse ;  /* 0x000000095cbe7223 */ /* 0x180fe20000010829 */
[----:B------:R-:W-:-:S06]  /*14e00*/  FFMA.FTZ R180, R104, R9, -R41 ;  /* 0x0000000968b47223 */ /* 0x000fcc0000010829 */
[----:B------:R-:W1:Y:S01]  /*14e10*/  MUFU.EX2 R3, R3 ;  /* 0x0000000300037308 */ /* 0x000e620000000800 */
[----:B------:R-:W-:Y:S01]  /*14e20*/  ISETP.NE.AND P1, PT, R11, RZ, PT ;  /* 0x000000ff0b00720c */ /* 0x000fe20003f25270 */
[----:B------:R-:W-:-:S06]  /*14e30*/  FFMA.FTZ R11, R84, R9, -R41 ;  /* 0x00000009540b7223 */ /* 0x000fcc0000010829 */
[----:B------:R-:W2:Y:S01]  /*14e40*/  MUFU.EX2 R178, R178 ;  /* 0x000000b200b27308 */ /* 0x000ea20000000800 */
[----:B0-----:R-:W-:-:S07]  /*14e50*/  FMNMX.FTZ R92, R56, R55, !PT ;  /* 0x00000037385c7209 */ /* 0x001fce0007810000 */
[----:B------:R-:W0:Y:S01]  /*14e60*/  MUFU.EX2 R5, R5 ;  /* 0x0000000500057308 */ /* 0x000e220000000800 */
[C---:B------:R-:W-:Y:S01]  /*14e70*/  FSETP.NEU.FTZ.AND P2, PT, R92.reuse, -INF , PT ;  /* 0xff8000005c00780b */ /* 0x040fe20003f5d000 */
[-C--:B------:R-:W-:Y:S01]  /*14e80*/  FMUL.FTZ R57, R92, R9.reuse ;  /* 0x000000095c397220 */ /* 0x080fe20000410000 */
[----:B------:R-:W-:-:S05]  /*14e90*/  FFMA.FTZ R182, R108, R9, -R41 ;  /* 0x000000096cb67223 */ /* 0x000fca0000010829 */
[----:B------:R-:W3:Y:S01]  /*14ea0*/  MUFU.EX2 R180, R180 ;  /* 0x000000b400b47308 */ /* 0x000ee20000000800 */
[----:B------:R-:W-:Y:S01]  /*14eb0*/  FSEL R57, R57, RZ, P2 ;  /* 0x000000ff39397208 */ /* 0x000fe20001000000 */
[----:B-1----:R-:W-:Y:S01]  /*14ec0*/  FADD.FTZ R59, R176, R3 ;  /* 0x00000003b03b7221 */ /* 0x002fe20000010000 */
[----:B------:R-:W-:Y:S01]  /*14ed0*/  ISETP.NE.AND P0, PT, R13, RZ, PT ;  /* 0x000000ff0d00720c */ /* 0x000fe20003f05270 */
[----:B------:R-:W-:-:S04]  /*14ee0*/  FFMA.FTZ R13, R86, R9, -R41 ;  /* 0x00000009560d7223 */ /* 0x000fc80000010829 */
[----:B------:R-:W1:Y:S01]  /*14ef0*/  MUFU.EX2 R11, R11 ;  /* 0x0000000b000b7308 */ /* 0x000e620000000800 */
[-C--:B------:R-:W-:Y:S01]  /*14f00*/  FFMA.FTZ R196, R80, R9.reuse, -R41 ;  /* 0x0000000950c47223 */ /* 0x080fe20000010829 */
[-C--:B------:R-:W-:Y:S01]  /*14f10*/  FFMA.FTZ R197, R66, R9.reuse, -R57 ;  /* 0x0000000942c57223 */ /* 0x080fe20000010839 */
[-CC-:B------:R-:W-:Y:S01]  /*14f20*/  FFMA.FTZ R184, R120, R9.reuse, -R41.reuse ;  /* 0x0000000978b87223 */ /* 0x180fe20000010829 */
[-CC-:B------:R-:W-:Y:S01]  /*14f30*/  FFMA.FTZ R15, R122, R9.reuse, -R41.reuse ;  /* 0x000000097a0f7223 */ /* 0x180fe20000010829 */
[-CC-:B------:R-:W-:Y:S01]  /*14f40*/  FFMA.FTZ R186, R100, R9.reuse, -R41.reuse ;  /* 0x0000000964ba7223 */ /* 0x180fe20000010829 */
[-CC-:B------:R-:W-:Y:S01]  /*14f50*/  FFMA.FTZ R124, R124, R9.reuse, -R41.reuse ;  /* 0x000000097c7c7223 */ /* 0x180fe20000010829 */
[-CC-:B------:R-:W-:Y:S01]  /*14f60*/  FFMA.FTZ R188, R126, R9.reuse, -R41.reuse ;  /* 0x000000097ebc7223 */ /* 0x180fe20000010829 */
[----:B------:R-:W4:Y:S01]  /*14f70*/  MUFU.EX2 R182, R182 ;  /* 0x000000b600b67308 */ /* 0x000f220000000800 */
        /* <DEDUP_REMOVED lines=26> */
[----:B--2---:R-:W-:Y:S01]  /*15120*/  FADD.FTZ R66, R178, R59 ;  /* 0x0000003bb2427221 */ /* 0x004fe20000010000 */
[-C--:B------:R-:W-:Y:S01]  /*15130*/  FFMA.FTZ R41, R36, R9.reuse, -R41 ;  /* 0x0000000924297223 */ /* 0x080fe20000010829 */
[-CC-:B------:R-:W-:Y:S01]  /*15140*/  FFMA.FTZ R177, R114, R9.reuse, -R57.reuse ;  /* 0x0000000972b17223 */ /* 0x180fe20000010839 */
[-CC-:B------:R-:W-:Y:S01]  /*15150*/  FFMA.FTZ R36, R115, R9.reuse, -R57.reuse ;  /* 0x0000000973247223 */ /* 0x180fe20000010839 */
[----:B------:R-:W2:Y:S01]  /*15160*/  MUFU.EX2 R13, R13 ;  /* 0x0000000d000d7308 */ /* 0x000ea20000000800 */
[----:B0-----:R-:W-:Y:S01]  /*15170*/  FADD.FTZ R59, R5, R66 ;  /* 0x00000042053b7221 */ /* 0x001fe20000010000 */
[-CC-:B------:R-:W-:Y:S01]  /*15180*/  FFMA.FTZ R179, R118, R9.reuse, -R57.reuse ;  /* 0x0000000976b37223 */ /* 0x180fe20000010839 */
[----:B------:R-:W-:-:S02]  /*15190*/  FFMA.FTZ R6, R6, R9, -R57 ;  /* 0x0000000906067223 */ /* 0x000fc40000010839 */
[----:B---3--:R-:W-:-:S03]  /*151a0*/  FADD.FTZ R66, R180, R59 ;  /* 0x0000003bb4427221 */ /* 0x008fc60000010000 */
[----:B------:R-:W0:Y:S01]  /*151b0*/  MUFU.EX2 R184, R184 ;  /* 0x000000b800b87308 */ /* 0x000e220000000800 */
[----:B-1----:R-:W-:Y:S01]  /*151c0*/  FADD.FTZ R59, R11, R66 ;  /* 0x000000420b3b7221 */ /* 0x002fe20000010000 */
[----:B------:R-:W-:-:S06]  /*151d0*/  FFMA.FTZ R181, R106, R9, -R57 ;  /* 0x000000096ab57223 */ /* 0x000fcc0000010839 */
[----:B------:R-:W-:Y:S01]  /*151e0*/  MUFU.EX2 R177, R177 ;  /* 0x000000b100b17308 */ /* 0x000fe20000000800 */
[----:B------:R-:W-:-:S07]  /*151f0*/  FFMA.FTZ R66, R68, R9, -R57 ;  /* 0x0000000944427223 */ /* 0x000fce0000010839 */
[----:B------:R-:W1:Y:S01]  /*15200*/  MUFU.EX2 R36, R36 ;  /* 0x0000002400247308 */ /* 0x000e620000000800 */
[----:B----4-:R-:W-:-:S07]  /*15210*/  FADD.FTZ R68, R182, R59 ;  /* 0x0000003bb6447221 */ /* 0x010fce0000010000 */
[----:B------:R-:W3:Y:S01]  /*15220*/  MUFU.EX2 R15, R15 ;  /* 0x0000000f000f7308 */ /* 0x000ee20000000800 */
[----:B------:R-:W-:-:S07]  /*15230*/  FFMA.FTZ R8, R8, R9, -R57 ;  /* 0x0000000908087223 */ /* 0x000fce0000010839 */
[----:B------:R-:W4:Y:S01]  /*15240*/  MUFU.EX2 R179, R179 ;  /* 0x000000b300b37308 */ /* 0x000f220000000800 */
[----:B--2---:R-:W-:-:S07]  /*15250*/  FADD.FTZ R59, R13, R68 ;  /* 0x000000440d3b7221 */ /* 0x004fce0000010000 */
[----:B------:R-:W2:Y:S01]  /*15260*/  MUFU.EX2 R186, R186 ;  /* 0x000000ba00ba7308 */ /* 0x000ea20000000800 */
[----:B------:R-:W-:-:S07]  /*15270*/  FFMA.FTZ R183, R110, R9, -R57 ;  /* 0x000000096eb77223 */ /* 0x000fce0000010839 */
[----:B------:R-:W2:Y:S01]  /*15280*/  MUFU.EX2 R6, R6 ;  /* 0x0000000600067308 */ /* 0x000ea20000000800 */
[----:B------:R-:W-:Y:S01]  /*15290*/  FFMA.FTZ R201, R58, R9, -R57 ;  /* 0x000000093ac97223 */ /* 0x000fe20000010839 */
[----:B0-----:R-:W-:-:S06]  /*152a0*/  FADD.FTZ R68, R184, R59 ;  /* 0x0000003bb8447221 */ /* 0x001fcc0000010000 */
[----:B------:R-:W0:Y:S01]  /*152b0*/  MUFU.EX2 R21, R124 ;  /* 0x0000007c00157308 */ /* 0x000e220000000800 */
[----:B-1----:R-:W-:Y:S01]  /*152c0*/  FADD.FTZ R58, R177, R36 ;  /* 0x00000024b13a7221 */ /* 0x002fe20000010000 */
[----:B------:R-:W-:-:S06]  /*152d0*/  FFMA.FTZ R10, R10, R9, -R57 ;  /* 0x000000090a0a7223 */ /* 0x000fcc0000010839 */
[----:B------:R-:W1:Y:S01]  /*152e0*/  MUFU.EX2 R181, R181 ;  /* 0x000000b500b57308 */ /* 0x000e620000000800 */
[----:B---3--:R-:W-:Y:S01]  /*152f0*/  FADD.FTZ R61, R15, R68 ;  /* 0x000000440f3d7221 */ /* 0x008fe20000010000 */
[----:B----4-:R-:W-:-:S06]  /*15300*/  FADD.FTZ R59, R179, R58 ;  /* 0x0000003ab33b7221 */ /* 0x010fcc0000010000 */
[----:B------:R-:W3:Y:S01]  /*15310*/  MUFU.EX2 R188, R188 ;  /* 0x000000bc00bc7308 */ /* 0x000ee20000000800 */
[----:B------:R-:W-:-:S07]  /*15320*/  FFMA.FTZ R185, R98, R9, -R57 ;  /* 0x0000000962b97223 */ /* 0x000fce0000010839 */
[----:B------:R-:W4:Y:S01]  /*15330*/  MUFU.EX2 R8, R8 ;  /* 0x0000000800087308 */ /* 0x000f220000000800 */
[----:B--2---:R-:W-:Y:S01]  /*15340*/  FADD.FTZ R68, R186, R61 ;  /* 0x0000003dba447221 */ /* 0x004fe20000010000 */
[----:B------:R-:W-:-:S06]  /*15350*/  FADD.FTZ R58, R6, R59 ;  /* 0x0000003b063a7221 */ /* 0x000fcc0000010000 */
[----:B------:R-:W2:Y:S01]  /*15360*/  MUFU.EX2 R25, R128 ;  /* 0x0000008000197308 */ /* 0x000ea20000000800 */
[----:B------:R-:W-:-:S07]  /*15370*/  FFMA.FTZ R12, R12, R9, -R57 ;  /* 0x000000090c0c7223 */ /* 0x000fce0000010839 */
[----:B------:R-:W2:Y:S01]  /*15380*/  MUFU.EX2 R183, R183 ;  /* 0x000000b700b77308 */ /* 0x000ea20000000800 */
[----:B0-----:R-:W-:Y:S01]  /*15390*/  FADD.FTZ R61, R21, R68 ;  /* 0x00000044153d7221 */ /* 0x001fe20000010000 */
[----:B-1----:R-:W-:-:S06]  /*153a0*/  FADD.FTZ R59, R181, R58 ;  /* 0x0000003ab53b7221 */ /* 0x002fcc0000010000 */
[----:B------:R-:W0:Y:S01]  /*153b0*/  MUFU.EX2 R190, R190 ;  /* 0x000000be00be7308 */ /* 0x000e220000000800 */
[----:B------:R-:W-:-:S07]  /*153c0*/  FFMA.FTZ R187, R102, R9, -R57 ;  /* 0x0000000966bb7223 */ /* 0x000fce0000010839 */
[----:B------:R-:W1:Y:S01]  /*153d0*/  MUFU.EX2 R10, R10 ;  /* 0x0000000a000a7308 */ /* 0x000e620000000800 */
[----:B------:R-:W-:Y:S01]  /*153e0*/  FFMA.FTZ R203, R62, R9, -R57 ;  /* 0x000000093ecb7223 */ /* 0x000fe20000010839 */
[----:B---3--:R-:W-:-:S06]  /*153f0*/  FADD.FTZ R62, R188, R61 ;  /* 0x0000003dbc3e7221 */ /* 0x008fcc0000010000 */
[----:B------:R-:W3:Y:S01]  /*15400*/  MUFU.EX2 R29, R130 ;  /* 0x00000082001d7308 */ /* 0x000ee20000000800 */
[----:B----4-:R-:W-:Y:S01]  /*15410*/  FADD.FTZ R58, R8, R59 ;  /* 0x0000003b083a7221 */ /* 0x010fe20000010000 */
[----:B------:R-:W-:-:S06]  /*15420*/  FFMA.FTZ R14, R14, R9, -R57 ;  /* 0x000000090e0e7223 */ /* 0x000fcc0000010839 */
        /* <DEDUP_REMOVED lines=11> */
[----:B---3--:R-:W-:Y:S01]  /*154e0*/  FADD.FTZ R61, R29, R62 ;  /* 0x0000003e1d3d7221 */ /* 0x008fe20000010000 */
[----:B----4-:R-:W-:-:S06]  /*154f0*/  FADD.FTZ R59, R185, R58 ;  /* 0x0000003ab93b7221 */ /* 0x010fcc0000010000 */
[----:B------:R-:W3:Y:S01]  /*15500*/  MUFU.EX2 R194, R194 ;  /* 0x000000c200c27308 */ /* 0x000ee20000000800 */
[----:B------:R-:W-:-:S07]  /*15510*/  FFMA.FTZ R191, R94, R9, -R57 ;  /* 0x000000095ebf7223 */ /* 0x000fce0000010839 */
[----:B------:R-:W4:Y:S01]  /*15520*/  MUFU.EX2 R14, R14 ;  /* 0x0000000e000e7308 */ /* 0x000f220000000800 */
[----:B------:R-:W-:Y:S01]  /*15530*/  FFMA.FTZ R205, R50, R9, -R57 ;  /* 0x0000000932cd7223 */ /* 0x000fe20000010839 */
[----:B--2---:R-:W-:-:S06]  /*15540*/  FADD.FTZ R58, R192, R61 ;  /* 0x0000003dc03a7221 */ /* 0x004fcc0000010000 */
[----:B------:R-:W2:Y:S01]  /*15550*/  MUFU.EX2 R35, R136 ;  /* 0x0000008800237308 */ /* 0x000ea20000000800 */
[----:B------:R-:W-:Y:S01]  /*15560*/  FADD.FTZ R50, R12, R59 ;  /* 0x0000003b0c327221 */ /* 0x000fe20000010000 */
[----:B------:R-:W-:-:S06]  /*15570*/  FFMA.FTZ R56, R96, R9, -R57 ;  /* 0x0000000960387223 */ /* 0x000fcc0000010839 */
[----:B------:R-:W2:Y:S01]  /*15580*/  MUFU.EX2 R189, R189 ;  /* 0x000000bd00bd7308 */ /* 0x000ea20000000800 */
[----:B0-----:R-:W-:Y:S01]  /*15590*/  FADD.FTZ R61, R33, R58 ;  /* 0x0000003a213d7221 */ /* 0x001fe20000010000 */
[----:B-1----:R-:W-:-:S06]  /*155a0*/  FADD.FTZ R59, R187, R50 ;  /* 0x00000032bb3b7221 */ /* 0x002fcc0000010000 */
[----:B------:R-:W0:Y:S01]  /*155b0*/  MUFU.EX2 R196, R196 ;  /* 0x000000c400c47308 */ /* 0x000e220000000800 */
[----:B------:R-:W-:-:S07]  /*155c0*/  FFMA.FTZ R193, R74, R9, -R57 ;  /* 0x000000094ac17223 */ /* 0x000fce0000010839 */
[----:B------:R-:W1:Y:S01]  /*155d0*/  MUFU.EX2 R20, R20 ;  /* 0x0000001400147308 */ /* 0x000e620000000800 */
[----:B------:R-:W-:Y:S02]  /*155e0*/  @!P1 VIADD R0, R0, 0x34840 ;  /* 0x0003484000009836 */ /* 0x000fe40000000000 */
[----:B---3--:R-:W-:-:S05]  /*155f0*/  FADD.FTZ R62, R194, R61 ;  /* 0x0000003dc23e7221 */ /* 0x008fca0000010000 */
[----:B------:R-:W3:Y:S01]  /*15600*/  MUFU.EX2 R37, R138 ;  /* 0x0000008a00257308 */ /* 0x000ee20000000800 */
[----:B----4-:R-:W-:Y:S01]  /*15610*/  FADD.FTZ R58, R14, R59 ;  /* 0x0000003b0e3a7221 */ /* 0x010fe20000010000 */
[----:B------:R-:W-:-:S06]  /*15620*/  FFMA.FTZ R72, R72, R9, -R57 ;  /* 0x0000000948487223 */ /* 0x000fcc0000010839 */
[----:B------:R-:W4:Y:S01]  /*15630*/  MUFU.EX2 R191, R191 ;  /* 0x000000bf00bf7308 */ /* 0x000f220000000800 */
[----:B------:R-:W-:Y:S01]  /*15640*/  @!P1 PRMT R50, RZ, 0x654, R0 ;  /* 0x00000654ff329816 */ /* 0x000fe20000000000 */
[----:B--2---:R-:W-:-:S06]  /*15650*/  FADD.FTZ R61, R35, R62 ;  /* 0x0000003e233d7221 */ /* 0x004fcc0000010000 */
[----:B------:R-:W2:Y:S01]  /*15660*/  MUFU.EX2 R198, R198 ;  /* 0x000000c600c67308 */ /* 0x000ea20000000800 */
[----:B------:R-:W-:Y:S01]  /*15670*/  FADD.FTZ R59, R189, R58 ;  /* 0x0000003abd3b7221 */ /* 0x000fe20000010000 */
[-CC-:B------:R-:W-:Y:S01]  /*15680*/  FFMA.FTZ R195, R78, R9.reuse, -R57.reuse ;  /* 0x000000094ec37223 */ /* 0x180fe20000010839 */
[----:B------:R-:W-:Y:S01]  /*15690*/  FFMA.FTZ R207, R54, R9, -R57 ;  /* 0x0000000936cf7223 */ /* 0x000fe20000010839 */
[----:B------:R1:W-:Y:S04]  /*156a0*/  @!P1 SYNCS.ARRIVE.TRANS64.RED.A1T0 RZ, [R50+URZ], RZ ;  /* 0x000000ff32ff99a7 */ /* 0x0003e8000810043f */
[----:B------:R-:W2:Y:S01]  /*156b0*/  MUFU.EX2 R56, R56 ;  /* 0x0000003800387308 */ /* 0x000ea20000000800 */
[----:B0-----:R-:W-:-:S07]  /*156c0*/  FADD.FTZ R54, R196, R61 ;  /* 0x0000003dc4367221 */ /* 0x001fce0000010000 */
[----:B------:R-:W0:Y:S01]  /*156d0*/  MUFU.EX2 R39, R142 ;  /* 0x0000008e00277308 */ /* 0x000e220000000800 */
[----:B-1----:R-:W-:Y:S01]  /*156e0*/  FADD.FTZ R50, R20, R59 ;  /* 0x0000003b14327221 */ /* 0x002fe20000010000 */
[----:B------:R-:W-:-:S06]  /*156f0*/  FFMA.FTZ R74, R76, R9, -R57 ;  /* 0x000000094c4a7223 */ /* 0x000fcc0000010839 */
[----:B------:R-:W1:Y:S01]  /*15700*/  MUFU.EX2 R193, R193 ;  /* 0x000000c100c17308 */ /* 0x000e620000000800 */
[----:B---3--:R-:W-:Y:S01]  /*15710*/  FADD.FTZ R61, R37, R54 ;  /* 0x00000036253d7221 */ /* 0x008fe20000010000 */
[----:B----4-:R-:W-:-:S06]  /*15720*/  FADD.FTZ R59, R191, R50 ;  /* 0x00000032bf3b7221 */ /* 0x010fcc0000010000 */
[----:B------:R-:W3:Y:S08]  /*15730*/  MUFU.EX2 R200, R200 ;  /* 0x000000c800c87308 */ /* 0x000ef00000000800 */
        /* <DEDUP_REMOVED lines=12> */
[-C--:B------:R-:W-:Y:S01]  /*15800*/  FFMA.FTZ R211, R46, R9.reuse, -R57 ;  /* 0x000000092ed37223 */ /* 0x080fe20000010839 */
[----:B---3--:R-:W-:Y:S01]  /*15810*/  FADD.FTZ R46, R200, R61 ;  /* 0x0000003dc82e7221 */ /* 0x008fe20000010000 */
[----:B------:R-:W-:-:S05]  /*15820*/  FFMA.FTZ R42, R24, R9, -R57 ;  /* 0x00000009182a7223 */ /* 0x000fca0000010839 */
[----:B------:R-:W3:Y:S01]  /*15830*/  MUFU.EX2 R197, R197 ;  /* 0x000000c500c57308 */ /* 0x000ee20000000800 */
[----:B----4-:R-:W-:Y:S01]  /*15840*/  FADD.FTZ R24, R72, R59 ;  /* 0x0000003b48187221 */ /* 0x010fe20000010000 */
[----:B--2---:R-:W-:-:S06]  /*15850*/  FADD.FTZ R46, R43, R46 ;  /* 0x0000002e2b2e7221 */ /* 0x004fcc0000010000 */
[----:B------:R-:W2:Y:S01]  /*15860*/  MUFU.EX2 R64, R64 ;  /* 0x0000004000407308 */ /* 0x000ea20000000800 */
[----:B------:R-:W-:Y:S01]  /*15870*/  FADD.FTZ R59, R195, R24 ;  /* 0x00000018c33b7221 */ /* 0x000fe20000010000 */
[----:B0-----:R-:W-:-:S06]  /*15880*/  FADD.FTZ R61, R45, R46 ;  /* 0x0000002e2d3d7221 */ /* 0x001fcc0000010000 */
[----:B------:R-:W0:Y:S01]  /*15890*/  MUFU.EX2 R199, R199 ;  /* 0x000000c700c77308 */ /* 0x000e220000000800 */
[----:B-1----:R-:W-:Y:S01]  /*158a0*/  FADD.FTZ R46, R74, R59 ;  /* 0x0000003b4a2e7221 */ /* 0x002fe20000010000 */
[----:B------:R-:W-:-:S06]  /*158b0*/  FFMA.FTZ R4, R4, R9, -R57 ;  /* 0x0000000904047223 */ /* 0x000fcc0000010839 */
[----:B------:R-:W1:Y:S01]  /*158c0*/  MUFU.EX2 R66, R66 ;  /* 0x0000004200427308 */ /* 0x000e620000000800 */
[----:B---3--:R-:W-:Y:S01]  /*158d0*/  FADD.FTZ R59, R197, R46 ;  /* 0x0000002ec53b7221 */ /* 0x008fe20000010000 */
[----:B------:R-:W-:-:S06]  /*158e0*/  FFMA.FTZ R48, R48, R9, -R57 ;  /* 0x0000000930307223 */ /* 0x000fcc0000010839 */
[----:B------:R-:W3:Y:S01]  /*158f0*/  MUFU.EX2 R201, R201 ;  /* 0x000000c900c97308 */ /* 0x000ee20000000800 */
[----:B--2---:R-:W-:Y:S01]  /*15900*/  FADD.FTZ R46, R64, R59 ;  /* 0x0000003b402e7221 */ /* 0x004fe20000010000 */
[----:B------:R-:W-:Y:S01]  /*15910*/  FFMA.FTZ R44, R44, R9, -R57 ;  /* 0x000000092c2c7223 */ /* 0x000fe20000010839 */
[----:B------:R-:W-:-:S05]  /*15920*/  F2FP.BF16.F32.PACK_AB R176, R3, R176 ;  /* 0x000000b003b0723e */ /* 0x000fca00000010ff */
[----:B------:R-:W2:Y:S01]  /*15930*/  MUFU.EX2 R4, R4 ;  /* 0x0000000400047308 */ /* 0x000ea20000000800 */
[----:B0-----:R-:W-:-:S07]  /*15940*/  FADD.FTZ R3, R199, R46 ;  /* 0x0000002ec7037221 */ /* 0x001fce0000010000 */
[----:B------:R-:W0:Y:S01]  /*15950*/  MUFU.EX2 R203, R203 ;  /* 0x000000cb00cb7308 */ /* 0x000e220000000800 */
[----:B------:R-:W-:-:S07]  /*15960*/  FFMA.FTZ R52, R52, R9, -R57 ;  /* 0x0000000934347223 */ /* 0x000fce0000010839 */
[----:B------:R-:W4:Y:S08]  /*15970*/  MUFU.EX2 R80, R80 ;  /* 0x0000005000507308 */ /* 0x000f300000000800 */
[----:B------:R-:W4:Y:S08]  /*15980*/  MUFU.EX2 R48, R48 ;  /* 0x0000003000307308 */ /* 0x000f300000000800 */
[----:B------:R1:W-:Y:S02]  /*15990*/  MUFU.EX2 R24, R44 ;  /* 0x0000002c00187308 */ /* 0x0003e40000000800 */
[----:B-1----:R-:W-:-:S06]  /*159a0*/  FADD.FTZ R44, R66, R3 ;  /* 0x00000003422c7221 */ /* 0x002fcc0000010000 */
[----:B------:R-:W1:Y:S01]  /*159b0*/  MUFU.EX2 R204, R204 ;  /* 0x000000cc00cc7308 */ /* 0x000e620000000800 */
[----:B---3--:R-:W-:-:S07]  /*159c0*/  FADD.FTZ R3, R201, R44 ;  /* 0x0000002cc9037221 */ /* 0x008fce0000010000 */
[----:B------:R-:W3:Y:S01]  /*159d0*/  MUFU.EX2 R205, R205 ;  /* 0x000000cd00cd7308 */ /* 0x000ee20000000800 */
[----:B--2---:R-:W-:Y:S01]  /*159e0*/  FADD.FTZ R44, R4, R3 ;  /* 0x00000003042c7221 */ /* 0x004fe20000010000 */
[----:B------:R-:W-:-:S06]  /*159f0*/  FFMA.FTZ R40, R40, R9, -R57 ;  /* 0x0000000928287223 */ /* 0x000fcc0000010839 */
[----:B------:R-:W2:Y:S01]  /*15a00*/  MUFU.EX2 R27, R27 ;  /* 0x0000001b001b7308 */ /* 0x000ea20000000800 */
[----:B0-----:R-:W-:-:S07]  /*15a10*/  FADD.FTZ R3, R203, R44 ;  /* 0x0000002ccb037221 */ /* 0x001fce0000010000 */
[----:B------:R-:W0:Y:S01]  /*15a20*/  MUFU.EX2 R0, R52 ;  /* 0x0000003400007308 */ /* 0x000e220000000800 */
[----:B----4-:R-:W-:Y:S01]  /*15a30*/  FADD.FTZ R61, R80, R61 ;  /* 0x0000003d503d7221 */ /* 0x010fe20000010000 */
[----:B------:R-:W-:-:S06]  /*15a40*/  FADD.FTZ R44, R48, R3 ;  /* 0x00000003302c7221 */ /* 0x000fcc0000010000 */
[----:B------:R-:W4:Y:S08]  /*15a50*/  MUFU.EX2 R206, R206 ;  /* 0x000000ce00ce7308 */ /* 0x000f300000000800 */
[----:B------:R-:W4:Y:S01]  /*15a60*/  MUFU.EX2 R207, R207 ;  /* 0x000000cf00cf7308 */ /* 0x000f220000000800 */
[----:B-1----:R-:W-:Y:S01]  /*15a70*/  FADD.FTZ R50, R204, R61 ;  /* 0x0000003dcc327221 */ /* 0x002fe20000010000 */
[----:B---3--:R-:W-:-:S06]  /*15a80*/  FADD.FTZ R3, R205, R44 ;  /* 0x0000002ccd037221 */ /* 0x008fcc0000010000 */
[----:B------:R-:W1:Y:S08]  /*15a90*/  MUFU.EX2 R31, R31 ;  /* 0x0000001f001f7308 */ /* 0x000e700000000800 */
[----:B------:R-:W-:Y:S01]  /*15aa0*/  MUFU.EX2 R40, R40 ;  /* 0x0000002800287308 */ /* 0x000fe20000000800 */
[----:B--2---:R-:W-:Y:S01]  /*15ab0*/  FADD.FTZ R59, R27, R50 ;  /* 0x000000321b3b7221 */ /* 0x004fe20000010000 */
[----:B0-----:R-:W-:-:S06]  /*15ac0*/  FADD.FTZ R44, R0, R3 ;  /* 0x00000003002c7221 */ /* 0x001fcc0000010000 */
[----:B------:R-:W0:Y:S01]  /*15ad0*/  MUFU.EX2 R208, R208 ;  /* 0x000000d000d07308 */ /* 0x000e220000000800 */
[----:B------:R-:W-:-:S07]  /*15ae0*/  FFMA.FTZ R32, R32, R9, -R57 ;  /* 0x0000000920207223 */ /* 0x000fce0000010839 */
[----:B------:R-:W-:Y:S01]  /*15af0*/  MUFU.EX2 R209, R209 ;  /* 0x000000d100d17308 */ /* 0x000fe20000000800 */
[----:B----4-:R-:W-:Y:S01]  /*15b00*/  FADD.FTZ R46, R206, R59 ;  /* 0x0000003bce2e7221 */ /* 0x010fe20000010000 */
[----:B------:R-:W-:-:S06]  /*15b10*/  FADD.FTZ R3, R207, R44 ;  /* 0x0000002ccf037221 */ /* 0x000fcc0000010000 */
[----:B------:R-:W2:Y:S01]  /*15b20*/  MUFU.EX2 R47, R47 ;  /* 0x0000002f002f7308 */ /* 0x000ea20000000800 */
[----:B------:R-:W-:Y:S01]  /*15b30*/  FFMA.FTZ R34, R34, R9, -R57 ;  /* 0x0000000922227223 */ /* 0x000fe20000010839 */
[----:B------:R-:W-:Y:S01]  /*15b40*/  F2FP.BF16.F32.PACK_AB R178, R5, R178 ;  /* 0x000000b205b2723e */ /* 0x000fe200000010ff */
[----:B-1----:R-:W-:-:S05]  /*15b50*/  FADD.FTZ R5, R31, R46 ;  /* 0x0000002e1f057221 */ /* 0x002fca0000010000 */
[----:B------:R-:W1:Y:S08]  /*15b60*/  MUFU.EX2 R210, R210 ;  /* 0x000000d200d27308 */ /* 0x000e700000000800 */
[----:B------:R-:W3:Y:S01]  /*15b70*/  MUFU.EX2 R211, R211 ;  /* 0x000000d300d37308 */ /* 0x000ee20000000800 */
[----:B0-----:R-:W-:Y:S01]  /*15b80*/  FADD.FTZ R46, R208, R5 ;  /* 0x00000005d02e7221 */ /* 0x001fe20000010000 */
[----:B------:R-:W-:-:S06]  /*15b90*/  FFMA.FTZ R38, R38, R9, -R57 ;  /* 0x0000000926267223 */ /* 0x000fcc0000010839 */
[----:B------:R-:W0:Y:S08]  /*15ba0*/  MUFU.EX2 R49, R49 ;  /* 0x0000003100317308 */ /* 0x000e300000000800 */
[----:B------:R-:W4:Y:S08]  /*15bb0*/  MUFU.EX2 R32, R32 ;  /* 0x0000002000207308 */ /* 0x000f300000000800 */
[----:B------:R1:W-:Y:S01]  /*15bc0*/  MUFU.EX2 R213, R42 ;  /* 0x0000002a00d57308 */ /* 0x0003e20000000800 */
[----:B--2---:R-:W-:Y:S01]  /*15bd0*/  FADD.FTZ R5, R47, R46 ;  /* 0x0000002e2f057221 */ /* 0x004fe20000010000 */
[----:B-1----:R-:W-:-:S06]  /*15be0*/  FADD.FTZ R42, R40, R3 ;  /* 0x00000003282a7221 */ /* 0x002fcc0000010000 */
[----:B------:R-:W1:Y:S01]  /*15bf0*/  MUFU.EX2 R212, R212 ;  /* 0x000000d400d47308 */ /* 0x000e620000000800 */
[----:B------:R-:W-:-:S07]  /*15c00*/  FADD.FTZ R3, R209, R42 ;  /* 0x0000002ad1037221 */ /* 0x000fce0000010000 */
[----:B------:R-:W2:Y:S01]  /*15c10*/  MUFU.EX2 R34, R34 ;  /* 0x0000002200227308 */ /* 0x000ea20000000800 */
[----:B------:R-:W-:Y:S01]  /*15c20*/  FADD.FTZ R42, R24, R3 ;  /* 0x00000003182a7221 */ /* 0x000fe20000010000 */
[----:B------:R-:W-:Y:S01]  /*15c30*/  FFMA.FTZ R28, R28, R9, -R57 ;  /* 0x000000091c1c7223 */ /* 0x000fe20000010839 */
[----:B------:R-:W-:-:S05]  /*15c40*/  FADD.FTZ R46, R210, R5 ;  /* 0x00000005d22e7221 */ /* 0x000fca0000010000 */
[----:B------:R-:W2:Y:S01]  /*15c50*/  MUFU.EX2 R51, R51 ;  /* 0x0000003300337308 */ /* 0x000ea20000000800 */
[----:B---3--:R-:W-:Y:S01]  /*15c60*/  FADD.FTZ R3, R211, R42 ;  /* 0x0000002ad3037221 */ /* 0x008fe20000010000 */
[----:B------:R-:W-:Y:S01]  /*15c70*/  FFMA.FTZ R26, R26, R9, -R57 ;  /* 0x000000091a1a7223 */ /* 0x000fe20000010839 */
[----:B0-----:R-:W-:-:S05]  /*15c80*/  FADD.FTZ R5, R49, R46 ;  /* 0x0000002e31057221 */ /* 0x001fca0000010000 */
[----:B------:R-:W0:Y:S01]  /*15c90*/  MUFU.EX2 R214, R214 ;  /* 0x000000d600d67308 */ /* 0x000e220000000800 */
[----:B----4-:R-:W-:-:S07]  /*15ca0*/  FADD.FTZ R3, R32, R3 ;  /* 0x0000000320037221 */ /* 0x010fce0000010000 */
[----:B------:R-:W3:Y:S01]  /*15cb0*/  MUFU.EX2 R38, R38 ;  /* 0x0000002600267308 */ /* 0x000ee20000000800 */
[----:B------:R-:W-:Y:S01]  /*15cc0*/  FFMA.FTZ R82, R82, R9, -R57 ;  /* 0x0000000952527223 */ /* 0x000fe20000010839 */
[----:B------:R-:W-:Y:S01]  /*15cd0*/  F2FP.BF16.F32.PACK_AB R179, R6, R179 ;  /* 0x000000b306b3723e */ /* 0x000fe200000010ff */
[----:B-1----:R-:W-:-:S05]  /*15ce0*/  FADD.FTZ R46, R212, R5 ;  /* 0x00000005d42e7221 */ /* 0x002fca0000010000 */
[----:B------:R-:W1:Y:S01]  /*15cf0*/  MUFU.EX2 R53, R53 ;  /* 0x0000003500357308 */ /* 0x000e620000000800 */
[----:B--2---:R-:W-:Y:S01]  /*15d00*/  FADD.FTZ R6, R34, R3 ;  /* 0x0000000322067221 */ /* 0x004fe20000010000 */
[----:B------:R-:W-:-:S06]  /*15d10*/  FFMA.FTZ R30, R30, R9, -R57 ;  /* 0x000000091e1e7223 */ /* 0x000fcc0000010839 */
[----:B------:R-:W2:Y:S01]  /*15d20*/  MUFU.EX2 R215, R28 ;  /* 0x0000001c00d77308 */ /* 0x000ea20000000800 */
[----:B------:R-:W-:Y:S01]  /*15d30*/  FADD.FTZ R5, R51, R46 ;  /* 0x0000002e33057221 */ /* 0x000fe20000010000 */
[----:B------:R-:W-:-:S06]  /*15d40*/  FADD.FTZ R3, R213, R6 ;  /* 0x00000006d5037221 */ /* 0x000fcc0000010000 */
[----:B------:R-:W4:Y:S01]  /*15d50*/  MUFU.EX2 R216, R216 ;  /* 0x000000d800d87308 */ /* 0x000f220000000800 */
[----:B------:R-:W-:-:S07]  /*15d60*/  FFMA.FTZ R57, R60, R9, -R57 ;  /* 0x000000093c397223 */ /* 0x000fce0000010839 */
[----:B------:R-:W4:Y:S01]  /*15d70*/  MUFU.EX2 R26, R26 ;  /* 0x0000001a001a7308 */ /* 0x000f220000000800 */
[----:B0-----:R-:W-:Y:S01]  /*15d80*/  FADD.FTZ R44, R214, R5 ;  /* 0x00000005d62c7221 */ /* 0x001fe20000010000 */
[----:B---3--:R-:W-:-:S06]  /*15d90*/  FADD.FTZ R6, R38, R3 ;  /* 0x0000000326067221 */ /* 0x008fcc0000010000 */
[----:B------:R-:W0:Y:S08]  /*15da0*/  MUFU.EX2 R55, R174 ;  /* 0x000000ae00377308 */ /* 0x000e300000000800 */
[----:B------:R-:W3:Y:S01]  /*15db0*/  MUFU.EX2 R217, R82 ;  /* 0x0000005200d97308 */ /* 0x000ee20000000800 */
[----:B-1----:R-:W-:Y:S01]  /*15dc0*/  FADD.FTZ R5, R53, R44 ;  /* 0x0000002c35057221 */ /* 0x002fe20000010000 */
[----:B--2---:R-:W-:-:S06]  /*15dd0*/  FADD.FTZ R3, R215, R6 ;  /* 0x00000006d7037221 */ /* 0x004fcc0000010000 */
[----:B------:R-:W1:Y:S01]  /*15de0*/  MUFU.EX2 R218, R218 ;  /* 0x000000da00da7308 */ /* 0x000e620000000800 */
[----:B------:R-:W-:-:S07]  /*15df0*/  ISETP.GE.AND P2, PT, R161, 0xb1, PT ;  /* 0x000000b1a100780c */ /* 0x000fce0003f46270 */
[----:B------:R-:W2:Y:S01]  /*15e00*/  MUFU.EX2 R30, R30 ;  /* 0x0000001e001e7308 */ /* 0x000ea20000000800 */
[----:B----4-:R-:W-:Y:S01]  /*15e10*/  FADD.FTZ R44, R216, R5 ;  /* 0x00000005d82c7221 */ /* 0x010fe20000010000 */
[----:B------:R-:W-:-:S06]  /*15e20*/  FADD.FTZ R6, R26, R3 ;  /* 0x000000031a067221 */ /* 0x000fcc0000010000 */
[----:B------:R-:W4:Y:S08]  /*15e30*/  MUFU.EX2 R41, R41 ;  /* 0x0000002900297308 */ /* 0x000f300000000800 */
[----:B------:R-:W4:Y:S01]  /*15e40*/  MUFU.EX2 R57, R57 ;  /* 0x0000003900397308 */ /* 0x000f220000000800 */
[----:B0-----:R-:W-:Y:S01]  /*15e50*/  FADD.FTZ R5, R55, R44 ;  /* 0x0000002c37057221 */ /* 0x001fe20000010000 */
[----:B---3--:R-:W-:Y:S01]  /*15e60*/  FADD.FTZ R3, R217, R6 ;  /* 0x00000006d9037221 */ /* 0x008fe20000010000 */
[----:B------:R-:W-:-:S02]  /*15e70*/  F2FP.BF16.F32.PACK_AB R205, R0, R205 ;  /* 0x000000cd00cd723e */ /* 0x000fc400000010ff */
[----:B-1----:R-:W-:Y:S01]  /*15e80*/  FADD.FTZ R226, R218, R5 ;  /* 0x00000005dae27221 */ /* 0x002fe20000010000 */
[----:B--2---:R-:W-:Y:S01]  /*15e90*/  FADD.FTZ R0, R30, R3 ;  /* 0x000000031e007221 */ /* 0x004fe20000010000 */
[----:B------:R-:W-:Y:S02]  /*15ea0*/  IMAD.U32 R236, RZ, RZ, UR44 ;  /* 0x0000002cffec7e24 */ /* 0x000fe4000f8e00ff */
[----:B------:R-:W-:Y:S02]  /*15eb0*/  IMAD.U32 R237, RZ, RZ, UR45 ;  /* 0x0000002dffed7e24 */ /* 0x000fe4000f8e00ff */
[----:B------:R-:W-:Y:S02]  /*15ec0*/  IMAD.U32 R234, RZ, RZ, UR40 ;  /* 0x00000028ffea7e24 */ /* 0x000fe4000f8e00ff */
[----:B------:R-:W-:Y:S01]  /*15ed0*/  IMAD.U32 R235, RZ, RZ, UR41 ;  /* 0x00000029ffeb7e24 */ /* 0x000fe2000f8e00ff */
[----:B------:R-:W-:Y:S01]  /*15ee0*/  F2FP.BF16.F32.PACK_AB R188, R25, R188 ;  /* 0x000000bc19bc723e */ /* 0x000fe200000010ff */
[----:B----4-:R-:W-:Y:S01]  /*15ef0*/  FADD.FTZ R226, R41, R226 ;  /* 0x000000e229e27221 */ /* 0x010fe20000010000 */
[----:B------:R-:W-:Y:S01]  /*15f00*/  F2FP.BF16.F32.PACK_AB R190, R29, R190 ;  /* 0x000000be1dbe723e */ /* 0x000fe200000010ff */
[----:B------:R-:W-:Y:S01]  /*15f10*/  FADD.FTZ R225, R57, R0 ;  /* 0x0000000039e17221 */ /* 0x000fe20000010000 */
[----:B------:R-:W-:Y:S01]  /*15f20*/  F2FP.BF16.F32.PACK_AB R192, R33, R192 ;  /* 0x000000c021c0723e */ /* 0x000fe200000010ff */
[--C-:B------:R-:W-:Y:S01]  /*15f30*/  IMAD.MOV.U32 R86, RZ, RZ, R87.reuse ;  /* 0x000000ffff567224 */ /* 0x100fe200078e0057 */
        /* <DEDUP_REMOVED lines=73> */
[----:B------:R-:W-:-:S02]  /*163d0*/  IMAD.MOV.U32 R49, RZ, RZ, R87 ;  /* 0x000000ffff317224 */ /* 0x000fc400078e0057 */
[--C-:B------:R-:W-:Y:S02]  /*163e0*/  IMAD.MOV.U32 R48, RZ, RZ, R87.reuse ;  /* 0x000000ffff307224 */ /* 0x100fe400078e0057 */
[--C-:B------:R-:W-:Y:S02]  /*163f0*/  IMAD.MOV.U32 R47, RZ, RZ, R87.reuse ;  /* 0x000000ffff2f7224 */ /* 0x100fe400078e0057 */
[--C-:B------:R-:W-:Y:S02]  /*16400*/  IMAD.MOV.U32 R46, RZ, RZ, R87.reuse ;  /* 0x000000ffff2e7224 */ /* 0x100fe400078e0057 */
[--C-:B------:R-:W-:Y:S02]  /*16410*/  IMAD.MOV.U32 R45, RZ, RZ, R87.reuse ;  /* 0x000000ffff2d7224 */ /* 0x100fe400078e0057 */
[--C-:B------:R-:W-:Y:S02]  /*16420*/  IMAD.MOV.U32 R44, RZ, RZ, R87.reuse ;  /* 0x000000ffff2c7224 */ /* 0x100fe400078e0057 */
        /* <DEDUP_REMOVED lines=19> */
[----:B------:R-:W-:Y:S01]  /*16560*/  IMAD.MOV.U32 R24, RZ, RZ, R87 ;  /* 0x000000ffff187224 */ /* 0x000fe200078e0057 */
[----:B------:R-:W-:Y:S06]  /*16570*/  @!P2 BRA `(.L_x_783) ;  /* 0x0000005c00d8a947 */ /* 0x000fec0003800000 */
[----:B------:R-:W-:Y:S01]  /*16580*/  VIADD R0, R163, 0xfffffffe ;  /* 0xfffffffea3007836 */ /* 0x000fe20000000000 */
[----:B------:R-:W-:Y:S01]  /*16590*/  CS2R R86, SRZ ;  /* 0x0000000000567805 */ /* 0x000fe2000001ff00 */
[----:B------:R-:W-:Y:S01]  /*165a0*/  IMAD.MOV.U32 R3, RZ, RZ, R92 ;  /* 0x000000ffff037224 */ /* 0x000fe200078e005c */
        /* <DEDUP_REMOVED lines=33> */
[----:B------:R-:W-:-:S07]  /*167c0*/  CS2R R24, SRZ ;  /* 0x0000000000187805 */ /* 0x000fce000001ff00 */
.L_x_793:
[----:B------:R-:W2:Y:S01]  /*167d0*/  LDL R7, [R1] ;  /* 0x0000000001077983 */ /* 0x000ea20000100800 */
[----:B------:R-:W-:Y:S01]  /*167e0*/  VIADD R222, R6, 0x1 ;  /* 0x0000000106de7836 */ /* 0x000fe20000000000 */
[----:B------:R-:W-:Y:S05]  /*167f0*/  YIELD ;  /* 0x0000000000007946 */ /* 0x000fea0003800000 */
[----:B------:R-:W-:-:S04]  /*16800*/  ISETP.NE.AND P3, PT, R222, 0x2, PT ;  /* 0x00000002de00780c */ /* 0x000fc80003f65270 */
[----:B------:R-:W-:Y:S02]  /*16810*/  SEL R8, RZ, 0x1, P3 ;  /* 0x00000001ff087807 */ /* 0x000fe40001800000 */
[----:B------:R-:W-:Y:S02]  /*16820*/  SEL R222, R222, RZ, P3 ;  /* 0x000000ffdede7207 */ /* 0x000fe40001800000 */
[----:B------:R-:W-:Y:S02]  /*16830*/  LOP3.LUT R233, R5, R8, RZ, 0x3c, !PT ;  /* 0x0000000805e97212 */ /* 0x000fe400078e3cff */
[----:B--2---:R-:W-:-:S13]  /*16840*/  ISETP.NE.AND P2, PT, R7, RZ, PT ;  /* 0x000000ff0700720c */ /* 0x004fda0003f45270 */
[----:B------:R-:W-:Y:S05]  /*16850*/  @P2 BRA `(.L_x_784) ;  /* 0x0000000000302947 */ /* 0x000fea0003800000 */
[----:B------:R-:W-:Y:S05]  /*16860*/  @!P0 BRA `(.L_x_785) ;  /* 0x0000000000048947 */ /* 0x000fea0003800000 */
[----:B------:R-:W-:Y:S01]  /*16870*/  BPT.TRAP 0x1 ;  /* 0x000000040000795c */ /* 0x000fe20000300000 */
.L_x_785:
[----:B------:R-:W-:Y:S01]  /*16880*/  IMAD R7, R222, 0x8, R2 ;  /* 0x00000008de077824 */ /* 0x000fe200078e0202 */
[----:B------:R-:W-:-:S04]  /*16890*/  SHF.L.U32 R8, R233, 0x1f, RZ ;  /* 0x0000001fe9087819 */ /* 0x000fc800000006ff */
[----:B------:R0:W1:Y:S01]  /*168a0*/  SYNCS.PHASECHK.TRANS64.TRYWAIT P3, [R7+URZ+0x34830], R8 ;  /* 0x03483008070075a7 */ /* 0x000062000806017f */
[----:B------:R-:W-:Y:S05]  /*168b0*/  @!P0 BRA `(.L_x_786) ;  /* 0x0000000000048947 */ /* 0x000fea0003800000 */
[----:B------:R-:W-:Y:S01]  /*168c0*/  BPT.TRAP 0x1 ;  /* 0x000000040000795c */ /* 0x000fe20000300000 */
.L_x_786:
[----:B------:R-:W-:Y:S04]  /*168d0*/  BSSY B0, `(.L_x_784) ;  /* 0x0000004000007945 */ /* 0x000fe80003800000 */
[----:B-1----:R-:W-:Y:S05]  /*168e0*/  @P3 BRA `(.L_x_787) ;  /* 0x0000000000083947 */ /* 0x002fea0003800000 */
[----:B------:R-:W1:Y:S02]  /*168f0*/  SYNCS.PHASECHK.TRANS64.TRYWAIT P3, [R7+URZ+0x34830], R8 ;  /* 0x03483008070075a7 */ /* 0x000e64000806017f */
[----:B-1----:R-:W-:Y:S05]  /*16900*/  @!P3 BRA `(.L_x_788) ;  /* 0x0000010000d0b947 */ /* 0x002fea0003800000 */
.L_x_787:
[----:B------:R-:W-:Y:S05]  /*16910*/  BSYNC B0 ;  /* 0x0000000000007941 */ /* 0x000fea0003800000 */
.L_x_784:
[----:B01----:R-:W2:Y:S04]  /*16920*/  LDL R8, [R1+0x28] ;  /* 0x0000280001087983 */ /* 0x003ea80000100800 */
[----:B------:R-:W3:Y:S01]  /*16930*/  LDL.64 R20, [R1+0x20] ;  /* 0x0000200001147983 */ /* 0x000ee20000100a00 */
[----:B------:R-:W0:Y:S01]  /*16940*/  S2R R7, SR_TID.X ;  /* 0x0000000000077919 */ /* 0x000e220000002100 */
[----:B------:R-:W-:Y:S05]  /*16950*/  WARPSYNC.ALL ;  /* 0x0000000000007948 */ /* 0x000fea0003800000 */
[----:B------:R-:W-:Y:S01]  /*16960*/  IMAD.MOV.U32 R11, RZ, RZ, 0x40000040 ;  /* 0x40000040ff0b7424 */ /* 0x000fe200078e00ff */
[----:B0-----:R-:W-:-:S05]  /*16970*/  SHF.R.U32.HI R7, RZ, 0x7, R7 ;  /* 0x00000007ff077819 */ /* 0x001fca0000011607 */
[----:B------:R-:W-:-:S05]  /*16980*/  VIADD R7, R7, 0x8 ;  /* 0x0000000807077836 */ /* 0x000fca0000000000 */
[----:B------:R0:W-:Y:S01]  /*16990*/  BAR.SYNC.DEFER_BLOCKING R7, 0x100 ;  /* 0x000400070000751d */ /* 0x0001e20000010000 */
[----:B------:R-:W-:-:S05]  /*169a0*/  R2UR UR35, R11 ;  /* 0x000000000b2372ca */ /* 0x000fca00000e0000 */
[----:B------:R-:W-:Y:S01]  /*169b0*/  WARPGROUP.ARRIVE ;  /* 0x00000000000079c5 */ /* 0x000fe20000000000 */
[----:B------:R-:W-:-:S05]  /*169c0*/  IMAD.MOV.U32 R13, RZ, RZ, 0x40000040 ;  /* 0x40000040ff0d7424 */ /* 0x000fca00078e00ff */
[----:B------:R-:W-:Y:S01]  /*169d0*/  R2UR UR43, R13 ;  /* 0x000000000d2b72ca */ /* 0x000fe200000e0000 */
[----:B------:R-:W-:-:S05]  /*169e0*/  IMAD.MOV.U32 R15, RZ, RZ, 0x40000040 ;  /* 0x40000040ff0f7424 */ /* 0x000fca00078e00ff */
[----:B------:R-:W-:Y:S01]  /*169f0*/  R2UR UR47, R15 ;  /* 0x000000000f2f72ca */ /* 0x000fe200000e0000 */
[----:B------:R-:W-:-:S05]  /*16a00*/  IMAD.MOV.U32 R9, RZ, RZ, 0x40000040 ;  /* 0x40000040ff097424 */ /* 0x000fca00078e00ff */
[----:B------:R-:W-:Y:S01]  /*16a10*/  R2UR UR51, R9 ;  /* 0x00000000093372ca */ /* 0x000fe200000e0000 */
[----:B--2---:R-:W-:Y:S01]  /*16a20*/  IMAD R10, R222, 0xb00, R8 ;  /* 0x00000b00de0a7824 */ /* 0x004fe200078e0208 */
[----:B---3--:R-:W-:Y:S02]  /*16a30*/  R2UR UR8, R20 ;  /* 0x00000000140872ca */ /* 0x008fe400000e0000 */
[----:B------:R-:W-:Y:S02]  /*16a40*/  R2UR UR9, R21 ;  /* 0x00000000150972ca */ /* 0x000fe400000e0000 */
[----:B------:R-:W-:-:S09]  /*16a50*/  R2UR UR34, R10 ;  /* 0x000000000a2272ca */ /* 0x000fd200000e0000 */
[----:B------:R-:W-:Y:S02]  /*16a60*/  UMOV UR32, UR8 ;  /* 0x0000000800207c82 */ /* 0x000fe40008000000 */
[----:B------:R-:W-:Y:S02]  /*16a70*/  UMOV UR33, UR9 ;  /* 0x0000000900217c82 */ /* 0x000fe40008000000 */
[----:B------:R-:W-:Y:S01]  /*16a80*/  HGMMA.64x16x16.F32.BF16 R168, gdesc[UR32], RZ, !UPT, gsb0 ;  /* 0x0020000020a879f0 */ /* 0x000fe2000c0018ff */
[----:B------:R-:W-:-:S05]  /*16a90*/  VIADD R12, R10, 0x80 ;  /* 0x000000800a0c7836 */ /* 0x000fca0000000000 */
[----:B------:R-:W-:Y:S01]  /*16aa0*/  R2UR UR42, R12 ;  /* 0x000000000c2a72ca */ /* 0x000fe200000e0000 */
[----:B------:R-:W-:Y:S01]  /*16ab0*/  UMOV UR40, UR8 ;  /* 0x0000000800287c82 */ /* 0x000fe20008000000 */
[----:B------:R-:W-:Y:S01]  /*16ac0*/  UMOV UR41, UR9 ;  /* 0x0000000900297c82 */ /* 0x000fe20008000000 */
[----:B------:R-:W-:Y:S02]  /*16ad0*/  WARPGROUP.DEPBAR.LE gsb0, 0x0 ;  /* 0x00008000000079c5 */ /* 0x000fe40000010000 */
[----:B------:R-:W-:-:S08]  /*16ae0*/  WARPGROUP.ARRIVE ;  /* 0x00000000000079c5 */ /* 0x000fd00000000000 */
        /* <DEDUP_REMOVED lines=15> */
[----:B------:R-:W-:Y:S01]  /*16be0*/  VIADD R12, R10, 0x200 ;  /* 0x000002000a0c7836 */ /* 0x000fe20000000000 */
[----:B------:R-:W-:-:S04]  /*16bf0*/  R2UR UR55, R13 ;  /* 0x000000000d3772ca */ /* 0x000fc800000e0000 */
        /* <DEDUP_REMOVED lines=8> */
[----:B------:R-:W-:Y:S02]  /*16c80*/  R2UR UR22, R8 ;  /* 0x00000000081672ca */ /* 0x000fe400000e0000 */
[----:B------:R-:W-:Y:S01]  /*16c90*/  MOV R21, UR21 ;  /* 0x0000001500157c02 */ /* 0x000fe20008000f00 */
[----:B------:R-:W-:Y:S01]  /*16ca0*/  UMOV UR21, UR9 ;  /* 0x0000000900157c82 */ /* 0x000fe20008000000 */
[----:B------:R-:W-:Y:S01]  /*16cb0*/  MOV R20, UR20 ;  /* 0x0000001400147c02 */ /* 0x000fe20008000f00 */
[----:B------:R-:W-:Y:S01]  /*16cc0*/  UMOV UR20, UR8 ;  /* 0x0000000800147c82 */ /* 0x000fe20008000000 */
[----:B------:R-:W-:Y:S02]  /*16cd0*/  WARPGROUP.DEPBAR.LE gsb0, 0x0 ;  /* 0x00008000000079c5 */ /* 0x000fe40000010000 */
[----:B------:R-:W-:-:S06]  /*16ce0*/  WARPGROUP.ARRIVE ;  /* 0x00000000000079c5 */ /* 0x000fcc0000000000 */
[----:B------:R-:W-:Y:S01]  /*16cf0*/  HGMMA.64x16x16.F32.BF16 R128, gdesc[UR20], RZ, !UPT, gsb0 ;  /* 0x00200000148079f0 */ /* 0x000fe2000c0018ff */
[----:B------:R1:W-:Y:S01]  /*16d00*/  STL.64 [R1+0x98], R2 ;  /* 0x0000980201007387 */ /* 0x0003e20000100a00 */
[----:B------:R-:W-:Y:S01]  /*16d10*/  VIADD R14, R10, 0x300 ;  /* 0x000003000a0e7836 */ /* 0x000fe20000000000 */
[----:B------:R-:W-:Y:S02]  /*16d20*/  R2UR UR7, R15 ;  /* 0x000000000f0772ca */ /* 0x000fe400000e0000 */
[----:B-1----:R-:W2:Y:S02]  /*16d30*/  LDL.64 R2, [R1+0x18] ;  /* 0x0000180001027983 */ /* 0x002ea40000100a00 */
[----:B------:R-:W-:Y:S02]  /*16d40*/  R2UR UR6, R14 ;  /* 0x000000000e0672ca */ /* 0x000fe400000e0000 */
[----:B------:R-:W-:Y:S01]  /*16d50*/  MOV R228, UR5 ;  /* 0x0000000500e47c02 */ /* 0x000fe20008000f00 */
[----:B------:R-:W-:Y:S01]  /*16d60*/  UMOV UR5, UR9 ;  /* 0x0000000900057c82 */ /* 0x000fe20008000000 */
[----:B------:R-:W-:Y:S01]  /*16d70*/  MOV R227, UR4 ;  /* 0x0000000400e37c02 */ /* 0x000fe20008000f00 */
[----:B------:R-:W-:Y:S01]  /*16d80*/  UMOV UR4, UR8 ;  /* 0x0000000800047c82 */ /* 0x000fe20008000000 */
[----:B------:R-:W-:-:S02]  /*16d90*/  WARPGROUP.DEPBAR.LE gsb0, 0x0 ;  /* 0x00008000000079c5 */ /* 0x000fc40000010000 */
[----:B------:R-:W-:-:S06]  /*16da0*/  WARPGROUP.ARRIVE ;  /* 0x00000000000079c5 */ /* 0x000fcc0000000000 */
[----:B------:R-:W-:Y:S01]  /*16db0*/  HGMMA.64x16x16.F32.BF16 R120, gdesc[UR4], RZ, !UPT, gsb0 ;  /* 0x00200000047879f0 */ /* 0x000fe2000c0018ff */
[C---:B------:R-:W-:Y:S02]  /*16dc0*/  VIADD R8, R10.reuse, 0x400 ;  /* 0x000004000a087836 */ /* 0x040fe40000000000 */
[----:B------:R-:W-:Y:S01]  /*16dd0*/  VIADD R12, R10, 0x380 ;  /* 0x000003800a0c7836 */ /* 0x000fe20000000000 */
[----:B------:R-:W-:Y:S02]  /*16de0*/  R2UR UR59, R9 ;  /* 0x00000000093b72ca */ /* 0x000fe400000e0000 */
[----:B------:R-:W-:Y:S02]  /*16df0*/  R2UR UR58, R8 ;  /* 0x00000000083a72ca */ /* 0x000fe400000e0000 */
[----:B------:R-:W-:Y:S02]  /*16e00*/  R2UR UR10, R12 ;  /* 0x000000000c0a72ca */ /* 0x000fe400000e0000 */
[----:B------:R-:W-:Y:S01]  /*16e10*/  R2UR UR11, R13 ;  /* 0x000000000d0b72ca */ /* 0x000fe200000e0000 */
[----:B------:R-:W-:Y:S01]  /*16e20*/  UMOV UR56, UR8 ;  /* 0x0000000800387c82 */ /* 0x000fe20008000000 */
[----:B------:R-:W-:-:S05]  /*16e30*/  UMOV UR57, UR9 ;  /* 0x0000000900397c82 */ /* 0x000fca0008000000 */
[----:B------:R-:W-:Y:S02]  /*16e40*/  MOV R11, UR59 ;  /* 0x0000003b000b7c02 */ /* 0x000fe40008000f00 */
[----:B0-----:R-:W-:Y:S02]  /*16e50*/  MOV R7, UR58 ;  /* 0x0000003a00077c02 */ /* 0x001fe40008000f00 */
[----:B------:R-:W-:Y:S02]  /*16e60*/  UMOV UR58, UR10 ;  /* 0x0000000a003a7c82 */ /* 0x000fe40008000000 */
[----:B------:R-:W-:Y:S01]  /*16e70*/  UMOV UR59, UR11 ;  /* 0x0000000b003b7c82 */ /* 0x000fe20008000000 */
[----:B------:R-:W-:Y:S02]  /*16e80*/  WARPGROUP.DEPBAR.LE gsb0, 0x0 ;  /* 0x00008000000079c5 */ /* 0x000fe40000010000 */
[----:B------:R-:W-:-:S06]  /*16e90*/  WARPGROUP.ARRIVE ;  /* 0x00000000000079c5 */ /* 0x000fcc0000000000 */
[----:B------:R-:W-:Y:S01]  /*16ea0*/  HGMMA.64x16x16.F32.BF16 R112, gdesc[UR56], RZ, !UPT, gsb0 ;  /* 0x00200000387079f0 */ /* 0x000fe2000c0018ff */
[----:B------:R-:W-:Y:S02]  /*16eb0*/  R2UR UR59, R11 ;  /* 0x000000000b3b72ca */ /* 0x000fe400000e0000 */
[----:B------:R-:W-:Y:S01]  /*16ec0*/  R2UR UR58, R7 ;  /* 0x00000000073a72ca */ /* 0x000fe200000e0000 */
[----:B------:R-:W-:Y:S01]  /*16ed0*/  UMOV UR56, UR8 ;  /* 0x0000000800387c82 */ /* 0x000fe20008000000 */
[----:B------:R-:W-:Y:S01]  /*16ee0*/  UMOV UR57, UR9 ;  /* 0x0000000900397c82 */ /* 0x000fe20008000000 */
[----:B------:R-:W-:-:S05]  /*16ef0*/  VIADD R8, R10, 0x2 ;  /* 0x000000020a087836 */ /* 0x000fca0000000000 */
[----:B------:R-:W-:Y:S01]  /*16f00*/  R2UR UR14, R8 ;  /* 0x00000000080e72ca */ /* 0x000fe200000e0000 */
[----:B------:R-:W-:Y:S01]  /*16f10*/  VIADD R8, R10, 0x102 ;  /* 0x000001020a087836 */ /* 0x000fe20000000000 */
[----:B------:R-:W-:-:S04]  /*16f20*/  MOV R231, UR38 ;  /* 0x0000002600e77c02 */ /* 0x000fc80008000f00 */
[----:B------:R-:W-:Y:S01]  /*16f30*/  R2UR UR38, R8 ;  /* 0x00000000082672ca */ /* 0x000fe200000e0000 */
[----:B------:R-:W-:Y:S01]  /*16f40*/  VIADD R8, R10, 0x282 ;  /* 0x000002820a087836 */ /* 0x000fe20000000000 */
[----:B------:R-:W-:Y:S02]  /*16f50*/  MOV R232, UR39 ;  /* 0x0000002700e87c02 */ /* 0x000fe40008000f00 */
[C---:B------:R-:W-:Y:S02]  /*16f60*/  R2UR UR15, R9.reuse ;  /* 0x00000000090f72ca */ /* 0x040fe400000e0000 */
[----:B------:R-:W-:Y:S02]  /*16f70*/  R2UR UR39, R9 ;  /* 0x00000000092772ca */ /* 0x000fe400000e0000 */
[----:B------:R-:W-:Y:S01]  /*16f80*/  R2UR UR34, R8 ;  /* 0x00000000082272ca */ /* 0x000fe200000e0000 */
[----:B------:R-:W-:Y:S02]  /*16f90*/  WARPGROUP.DEPBAR.LE gsb0, 0x0 ;  /* 0x00008000000079c5 */ /* 0x000fe40000010000 */
[----:B------:R-:W-:-:S06]  /*16fa0*/  WARPGROUP.ARRIVE ;  /* 0x00000000000079c5 */ /* 0x000fcc0000000000 */
[----:B------:R-:W-:Y:S01]  /*16fb0*/  HGMMA.64x16x16.F32.BF16 R104, gdesc[UR56], RZ, !UPT, gsb0 ;  /* 0x00200000386879f0 */ /* 0x000fe2000c0018ff */
[----:B------:R-:W-:Y:S01]  /*16fc0*/  R2UR UR35, R9 ;  /* 0x00000000092372ca */ /* 0x000fe200000e0000 */
[----:B------:R-:W-:Y:S02]  /*16fd0*/  VIADD R8, R10, 0x382 ;  /* 0x000003820a087836 */ /* 0x000fe40000000000 */
[----:B------:R-:W-:-:S03]  /*16fe0*/  IMAD.MOV.U32 R9, RZ, RZ, 0x40000040 ;  /* 0x40000040ff097424 */ /* 0x000fc600078e00ff */
[----:B------:R-:W-:Y:S01]  /*16ff0*/  R2UR UR46, R8 ;  /* 0x00000000082e72ca */ /* 0x000fe200000e0000 */
[----:B------:R-:W-:Y:S01]  /*17000*/  VIADD R8, R10, 0x482 ;  /* 0x000004820a087836 */ /* 0x000fe20000000000 */
[----:B------:R-:W-:Y:S01]  /*17010*/  R2UR UR47, R9 ;  /* 0x00000000092f72ca */ /* 0x000fe200000e0000 */
[----:B------:R-:W-:-:S03]  /*17020*/  IMAD.MOV.U32 R9, RZ, RZ, 0x40000040 ;  /* 0x40000040ff097424 */ /* 0x000fc600078e00ff */
[----:B------:R-:W-:Y:S01]  /*17030*/  R2UR UR54, R8 ;  /* 0x00000000083672ca */ /* 0x000fe200000e0000 */
[----:B------:R-:W-:Y:S01]  /*17040*/  VIADD R8, R10, 0x4 ;  /* 0x000000040a087836 */ /* 0x000fe20000000000 */
[----:B------:R-:W-:Y:S01]  /*17050*/  R2UR UR55, R9 ;  /* 0x00000000093772ca */ /* 0x000fe200000e0000 */
[----:B------:R-:W-:-:S03]  /*17060*/  IMAD.MOV.U32 R9, RZ, RZ, 0x40000040 ;  /* 0x40000040ff097424 */ /* 0x000fc600078e00ff */
[----:B------:R-:W-:Y:S01]  /*17070*/  R2UR UR6, R8 ;  /* 0x00000000080672ca */ /* 0x000fe200000e0000 */
[C---:B------:R-:W-:Y:S01]  /*17080*/  VIADD R8, R10.reuse, 0x104 ;  /* 0x000001040a087836 */ /* 0x040fe20000000000 */
[----:B------:R-:W-:Y:S01]  /*17090*/  R2UR UR7, R9 ;  /* 0x00000000090772ca */ /* 0x000fe200000e0000 */
[----:B------:R-:W-:Y:S02]  /*170a0*/  IMAD.MOV.U32 R9, RZ, RZ, 0x40000040 ;  /* 0x40000040ff097424 */ /* 0x000fe400078e00ff */
[----:B------:R-:W-:Y:S01]  /*170b0*/  VIADD R12, R10, 0x480 ;  /* 0x000004800a0c7836 */ /* 0x000fe20000000000 */
[----:B------:R-:W-:Y:S02]  /*170c0*/  R2UR UR58, R8 ;  /* 0x00000000083a72ca */ /* 0x000fe400000e0000 */
[----:B------:R-:W-:Y:S02]  /*170d0*/  R2UR UR59, R9 ;  /* 0x00000000093b72ca */ /* 0x000fe400000e0000 */
[----:B------:R-:W-:-:S02]  /*170e0*/  R2UR UR12, R12 ;  /* 0x000000000c0c72ca */ /* 0x000fc400000e0000 */
[----:B------:R-:W-:Y:S01]  /*170f0*/  R2UR UR13, R13 ;  /* 0x000000000d0d72ca */ /* 0x000fe200000e0000 */
[----:B------:R-:W-:Y:S01]  /*17100*/  UMOV UR56, UR8 ;  /* 0x0000000800387c82 */ /* 0x000fe20008000000 */
[----:B------:R-:W-:-:S05]  /*17110*/  UMOV UR57, UR9 ;  /* 0x0000000900397c82 */ /* 0x000fca0008000000 */
[----:B------:R-:W-:Y:S02]  /*17120*/  MOV R8, UR58 ;  /* 0x0000003a00087c02 */ /* 0x000fe40008000f00 */
[----:B------:R-:W-:Y:S02]  /*17130*/  MOV R7, UR59 ;  /* 0x0000003b00077c02 */ /* 0x000fe40008000f00 */
[----:B------:R-:W-:Y:S02]  /*17140*/  UMOV UR58, UR12 ;  /* 0x0000000c003a7c82 */ /* 0x000fe40008000000 */
[----:B------:R-:W-:Y:S01]  /*17150*/  UMOV UR59, UR13 ;  /* 0x0000000d003b7c82 */ /* 0x000fe20008000000 */
[----:B------:R-:W-:Y:S02]  /*17160*/  WARPGROUP.DEPBAR.LE gsb0, 0x0 ;  /* 0x00008000000079c5 */ /* 0x000fe40000010000 */
[----:B------:R-:W-:-:S06]  /*17170*/  WARPGROUP.ARRIVE ;  /* 0x00000000000079c5 */ /* 0x000fcc0000000000 */
[----:B------:R-:W-:Y:S01]  /*17180*/  HGMMA.64x16x16.F32.BF16 R96, gdesc[UR56], RZ, !UPT, gsb0 ;  /* 0x00200000386079f0 */ /* 0x000fe2000c0018ff */
[----:B------:R-:W-:Y:S01]  /*17190*/  VIADD R14, R10, 0x500 ;  /* 0x000005000a0e7836 */ /* 0x000fe20000000000 */
[----:B------:R-:W-:-:S04]  /*171a0*/  R2UR UR11, R15 ;  /* 0x000000000f0b72ca */ /* 0x000fc800000e0000 */
[----:B------:R-:W-:Y:S01]  /*171b0*/  R2UR UR10, R14 ;  /* 0x000000000e0a72ca */ /* 0x000fe200000e0000 */
[----:B------:R-:W-:Y:S02]  /*171c0*/  WARPGROUP.DEPBAR.LE gsb0, 0x0 ;  /* 0x00008000000079c5 */ /* 0x000fe40000010000 */
[----:B------:R-:W-:-:S10]  /*171d0*/  WARPGROUP.ARRIVE ;  /* 0x00000000000079c5 */ /* 0x000fd40000000000 */
[----:B------:R-:W-:Y:S01]  /*171e0*/  HGMMA.64x16x16.F32.BF16 R88, gdesc[UR8], RZ, !UPT, gsb0 ;  /* 0x00200000085879f0 */ /* 0x000fe2000c0018ff */
[----:B--2---:R-:W-:Y:S02]  /*171f0*/  R2UR UR4, R2 ;  /* 0x00000000020472ca */ /* 0x004fe400000e0000 */
[----:B------:R-:W-:Y:S01]  /*17200*/  R2UR UR5, R3 ;  /* 0x00000000030572ca */ /* 0x000fe200000e0000 */
[C---:B------:R-:W-:Y:S01]  /*17210*/  VIADD R12, R10.reuse, 0x82 ;  /* 0x000000820a0c7836 */ /* 0x040fe20000000000 */
[C---:B------:R-:W-:Y:S02]  /*17220*/  R2UR UR19, R13.reuse ;  /* 0x000000000d1372ca */ /* 0x040fe400000e0000 */
[----:B------:R-:W-:Y:S02]  /*17230*/  MOV R230, UR37 ;  /* 0x0000002500e67c02 */ /* 0x000fe40008000f00 */
[----:B------:R-:W-:Y:S02]  /*17240*/  MOV R229, UR36 ;  /* 0x0000002400e57c02 */ /* 0x000fe40008000f00 */
[----:B------:R-:W-:Y:S01]  /*17250*/  R2UR UR31, R13 ;  /* 0x000000000d1f72ca */ /* 0x000fe200000e0000 */
[----:B------:R-:W-:Y:S01]  /*17260*/  VIADD R14, R10, 0x182 ;  /* 0x000001820a0e7836 */ /* 0x000fe20000000000 */
[----:B------:R-:W-:Y:S01]  /*17270*/  R2UR UR27, R15 ;  /* 0x000000000f1b72ca */ /* 0x000fe200000e0000 */
[----:B------:R-:W-:Y:S01]  /*17280*/  UMOV UR12, UR4 ;  /* 0x00000004000c7c82 */ /* 0x000fe20008000000 */
[----:B------:R-:W-:-:S02]  /*17290*/  WARPGROUP.DEPBAR.LE gsb0, 0x0 ;  /* 0x00008000000079c5 */ /* 0x000fc40000010000 */
[----:B------:R-:W-:Y:S01]  /*172a0*/  WARPGROUP.ARRIVE ;  /* 0x00000000000079c5 */ /* 0x000fe20000000000 */
[----:B------:R-:W-:Y:S01]  /*172b0*/  UMOV UR13, UR5 ;  /* 0x00000005000d7c82 */ /* 0x000fe20008000000 */
[----:B------:R-:W-:Y:S01]  /*172c0*/  UMOV UR16, UR4 ;  /* 0x0000000400107c82 */ /* 0x000fe20008000000 */
[----:B------:R-:W-:Y:S01]  /*172d0*/  UMOV UR28, UR4 ;  /* 0x00000004001c7c82 */ /* 0x000fe20008000000 */
[----:B------:R-:W-:Y:S01]  /*172e0*/  UMOV UR32, UR4 ;  /* 0x0000000400207c82 */ /* 0x000fe20008000000 */
[----:B------:R-:W2:Y:S01]  /*172f0*/  LDL.64 R2, [R1+0x10] ;  /* 0x0000100001027983 */ /* 0x000ea20000100a00 */
[----:B------:R-:W-:Y:S01]  /*17300*/  HGMMA.64x16x16.F32.BF16 R168, gdesc[UR12], R168, gsb0 ;  /* 0x002000000ca879f0 */ /* 0x000fe200080018a8 */
[----:B------:R-:W-:Y:S01]  /*17310*/  R2UR UR18, R12 ;  /* 0x000000000c1272ca */ /* 0x000fe200000e0000 */
[----:B------:R-:W-:Y:S01]  /*17320*/  UMOV UR17, UR5 ;  /* 0x0000000500117c82 */ /* 0x000fe20008000000 */
[----:B------:R-:W-:Y:S02]  /*17330*/  WARPGROUP.DEPBAR.LE gsb0, 0x0 ;  /* 0x00008000000079c5 */ /* 0x000fe40000010000 */
[----:B------:R-:W-:-:S09]  /*17340*/  WARPGROUP.ARRIVE ;  /* 0x00000000000079c5 */ /* 0x000fd20000000000 */
[----:B------:R-:W-:Y:S01]  /*17350*/  HGMMA.64x16x16.F32.BF16 R160, gdesc[UR16], R160, gsb0 ;  /* 0x0020000010a079f0 */ /* 0x000fe200080018a0 */
[----:B------:R-:W-:Y:S01]  /*17360*/  UMOV UR36, UR4 ;  /* 0x0000000400247c82 */ /* 0x000fe20008000000 */
[----:B------:R-:W-:Y:S01]  /*17370*/  UMOV UR37, UR5 ;  /* 0x0000000500257c82 */ /* 0x000fe20008000000 */
        /* <DEDUP_REMOVED lines=11> */
[----:B------:R-:W-:Y:S01]  /*17430*/  VIADD R12, R10, 0x502 ;  /* 0x000005020a0c7836 */ /* 0x000fe20000000000 */
        /* <DEDUP_REMOVED lines=15> */
[----:B------:R-:W-:Y:S02]  /*17530*/  R2UR UR10, R12 ;  /* 0x000000000c0a72ca */ /* 0x000fe400000e0000 */
[----:B------:R-:W-:Y:S02]  /*17540*/  R2UR UR11, R13 ;  /* 0x000000000d0b72ca */ /* 0x000fe400000e0000 */
[----:B------:R-:W-:-:S09]  /*17550*/  R2UR UR26, R14 ;  /* 0x000000000e1a72ca */ /* 0x000fd200000e0000 */
[----:B------:R-:W-:Y:S01]  /*17560*/  MOV R14, UR10 ;  /* 0x0000000a000e7c02 */ /* 0x000fe20008000f00 */
[----:B------:R-:W-:Y:S01]  /*17570*/  UMOV UR10, UR24 ;  /* 0x00000018000a7c82 */ /* 0x000fe20008000000 */
[----:B------:R-:W-:Y:S01]  /*17580*/  MOV R15, UR11 ;  /* 0x0000000b000f7c02 */ /* 0x000fe20008000f00 */
[----:B------:R-:W-:Y:S01]  /*17590*/  UMOV UR11, UR25 ;  /* 0x00000019000b7c82 */ /* 0x000fe20008000000 */
[----:B------:R-:W-:Y:S01]  /*175a0*/  UMOV UR24, UR4 ;  /* 0x0000000400187c82 */ /* 0x000fe20008000000 */
[----:B------:R-:W-:Y:S01]  /*175b0*/  UMOV UR25, UR5 ;  /* 0x0000000500197c82 */ /* 0x000fe20008000000 */
[----:B------:R-:W-:Y:S02]  /*175c0*/  WARPGROUP.DEPBAR.LE gsb0, 0x0 ;  /* 0x00008000000079c5 */ /* 0x000fe40000010000 */
[----:B------:R-:W-:-:S06]  /*175d0*/  WARPGROUP.ARRIVE ;  /* 0x00000000000079c5 */ /* 0x000fcc0000000000 */
[----:B------:R-:W-:Y:S01]  /*175e0*/  HGMMA.64x16x16.F32.BF16 R144, gdesc[UR24], R144, gsb0 ;  /* 0x00200000189079f0 */ /* 0x000fe20008001890 */
[----:B------:R-:W-:Y:S02]  /*175f0*/  UMOV UR29, UR5 ;  /* 0x00000005001d7c82 */ /* 0x000fe40008000000 */
[----:B------:R-:W-:Y:S02]  /*17600*/  WARPGROUP.DEPBAR.LE gsb0, 0x0 ;  /* 0x00008000000079c5 */ /* 0x000fe40000010000 */
[----:B------:R-:W-:-:S06]  /*17610*/  WARPGROUP.ARRIVE ;  /* 0x00000000000079c5 */ /* 0x000fcc0000000000 */
[----:B------:R-:W-:Y:S01]  /*17620*/  HGMMA.64x16x16.F32.BF16 R136, gdesc[UR28], R136, gsb0 ;  /* 0x002000001c8879f0 */ /* 0x000fe20008001888 */
[----:B------:R-:W-:Y:S02]  /*17630*/  UMOV UR33, UR5 ;  /* 0x0000000500217c82 */ /* 0x000fe40008000000 */
        /* <DEDUP_REMOVED lines=25> */
[----:B------:R-:W-:Y:S01]  /*177d0*/  UMOV UR20, UR4 ;  /* 0x0000000400147c82 */ /* 0x000fe20008000000 */
[----:B------:R-:W-:Y:S01]  /*177e0*/  UMOV UR21, UR5 ;  /* 0x0000000500157c82 */ /* 0x000fe20008000000 */
[----:B------:R-:W-:Y:S02]  /*177f0*/  VIADD R12, R10, 0x284 ;  /* 0x000002840a0c7836 */ /* 0x000fe40000000000 */
[----:B------:R-:W-:Y:S01]  /*17800*/  IMAD.MOV.U32 R13, RZ, RZ, 0x40000040 ;  /* 0x40000040ff0d7424 */ /* 0x000fe200078e00ff */
[----:B------:R-:W-:Y:S02]  /*17810*/  WARPGROUP.DEPBAR.LE gsb0, 0x0 ;  /* 0x00008000000079c5 */ /* 0x000fe40000010000 */
[----:B------:R-:W-:-:S06]  /*17820*/  WARPGROUP.ARRIVE ;  /* 0x00000000000079c5 */ /* 0x000fcc0000000000 */
[----:B------:R-:W-:Y:S01]  /*17830*/  HGMMA.64x16x16.F32.BF16 R88, gdesc[UR20], R88, gsb0 ;  /* 0x00200000145879f0 */ /* 0x000fe20008001858 */
[----:B------:R-:W-:Y:S02]  /*17840*/  R2UR UR14, R12 ;  /* 0x000000000c0e72ca */ /* 0x000fe400000e0000 */
[----:B------:R-:W-:Y:S02]  /*17850*/  R2UR UR15, R13 ;  /* 0x000000000d0f72ca */ /* 0x000fe400000e0000 */
[----:B--2---:R-:W-:Y:S02]  /*17860*/  R2UR UR36, R2 ;  /* 0x00000000022472ca */ /* 0x004fe400000e0000 */
[----:B------:R-:W-:Y:S02]  /*17870*/  R2UR UR37, R3 ;  /* 0x00000000032572ca */ /* 0x000fe400000e0000 */
[----:B------:R0:W5:Y:S05]  /*17880*/  LDL.LU.64 R2, [R1+0x98] ;  /* 0x0000980001027983 */ /* 0x00016a0000300a00 */
[----:B------:R-:W-:Y:S01]  /*17890*/  MOV R9, UR14 ;  /* 0x0000000e00097c02 */ /* 0x000fe20008000f00 */
[----:B------:R-:W-:Y:S01]  /*178a0*/  UMOV UR14, UR6 ;  /* 0x00000006000e7c82 */ /* 0x000fe20008000000 */
[----:B------:R-:W-:Y:S01]  /*178b0*/  MOV R11, UR15 ;  /* 0x0000000f000b7c02 */ /* 0x000fe20008000f00 */
[----:B------:R-:W-:Y:S01]  /*178c0*/  UMOV UR15, UR7 ;  /* 0x00000007000f7c82 */ /* 0x000fe20008000000 */
[----:B------:R-:W-:-:S02]  /*178d0*/  UMOV UR12, UR36 ;  /* 0x00000024000c7c82 */ /* 0x000fc40008000000 */
        /* <DEDUP_REMOVED lines=25> */
[----:B------:R-:W-:Y:S01]  /*17a70*/  R2UR UR15, R11 ;  /* 0x000000000b0f72ca */ /* 0x000fe200000e0000 */
[----:B------:R-:W-:Y:S01]  /*17a80*/  UMOV UR12, UR36 ;  /* 0x00000024000c7c82 */ /* 0x000fe20008000000 */
[----:B------:R-:W-:Y:S01]  /*17a90*/  R2UR UR14, R9 ;  /* 0x00000000090e72ca */ /* 0x000fe200000e0000 */
[----:B------:R-:W-:Y:S01]  /*17aa0*/  UMOV UR13, UR37 ;  /* 0x00000025000d7c82 */ /* 0x000fe20008000000 */
[----:B------:R-:W2:Y:S01]  /*17ab0*/  LDL.64 R14, [R1+0x8] ;  /* 0x00000800010e7983 */ /* 0x000ea20000100a00 */
[----:B------:R-:W-:-:S02]  /*17ac0*/  WARPGROUP.DEPBAR.LE gsb0, 0x0 ;  /* 0x00008000000079c5 */ /* 0x000fc40000010000 */
[----:B------:R-:W-:-:S06]  /*17ad0*/  WARPGROUP.ARRIVE ;  /* 0x00000000000079c5 */ /* 0x000fcc0000000000 */
[----:B------:R-:W-:Y:S01]  /*17ae0*/  HGMMA.64x16x16.F32.BF16 R136, gdesc[UR8], R136, gsb0 ;  /* 0x00200000088879f0 */ /* 0x000fe20008001888 */
[----:B------:R-:W-:Y:S02]  /*17af0*/  VIADD R12, R10, 0x304 ;  /* 0x000003040a0c7836 */ /* 0x000fe40000000000 */
        /* <DEDUP_REMOVED lines=8> */
[----:B------:R-:W-:Y:S01]  /*17b80*/  VIADD R8, R10, 0x386 ;  /* 0x000003860a087836 */ /* 0x000fe20000000000 */
[----:B------:R-:W-:Y:S02]  /*17b90*/  WARPGROUP.DEPBAR.LE gsb0, 0x0 ;  /* 0x00008000000079c5 */ /* 0x000fe40000010000 */
[----:B------:R-:W-:-:S07]  /*17ba0*/  WARPGROUP.ARRIVE ;  /* 0x00000000000079c5 */ /* 0x000fce0000000000 */
[----:B------:R-:W-:Y:S01]  /*17bb0*/  HGMMA.64x16x16.F32.BF16 R120, gdesc[UR16], R120, gsb0 ;  /* 0x00200000107879f0 */ /* 0x000fe20008001878 */
[----:B------:R-:W-:Y:S02]  /*17bc0*/  IMAD.MOV.U32 R9, RZ, RZ, 0x40000040 ;  /* 0x40000040ff097424 */ /* 0x000fe400078e00ff */
[----:B------:R-:W-:Y:S02]  /*17bd0*/  VIADD R12, R10, 0x384 ;  /* 0x000003840a0c7836 */ /* 0x000fe40000000000 */
[----:B------:R-:W-:Y:S01]  /*17be0*/  IMAD.MOV.U32 R13, RZ, RZ, 0x40000040 ;  /* 0x40000040ff0d7424 */ /* 0x000fe200078e00ff */
        /* <DEDUP_REMOVED lines=41> */
[----:B------:R-:W-:Y:S01]  /*17e80*/  IMAD.MOV.U32 R13, RZ, RZ, 0x40000040 ;  /* 0x40000040ff0d7424 */ /* 0x000fe200078e00ff */
[----:B--2---:R-:W-:Y:S02]  /*17e90*/  R2UR UR12, R14 ;  /* 0x000000000e0c72ca */ /* 0x004fe400000e0000 */
[----:B------:R-:W-:Y:S02]  /*17ea0*/  R2UR UR13, R15 ;  /* 0x000000000f0d72ca */ /* 0x000fe400000e0000 */
[----:B------:R-:W-:Y:S02]  /*17eb0*/  R2UR UR42, R12 ;  /* 0x000000000c2a72ca */ /* 0x000fe400000e0000 */
[----:B------:R-:W-:-:S07]  /*17ec0*/  R2UR UR43, R13 ;  /* 0x000000000d2b72ca */ /* 0x000fce00000e0000 */
        /* <DEDUP_REMOVED lines=47> */
[----:B------:R-:W-:-:S11]  /*181c0*/  R2UR UR39, R13 ;  /* 0x000000000d2772ca */ /* 0x000fd600000e0000 */
        /* <DEDUP_REMOVED lines=52> */
[----:B------:R-:W-:Y:S01]  /*18510*/  IMAD.MOV.U32 R13, RZ, RZ, 0x40000040 ;  /* 0x40000040ff0d7424 */ /* 0x000fe200078e00ff */
[----:B------:R-:W-:Y:S02]  /*18520*/  R2UR UR38, R236 ;  /* 0x00000000ec2672ca */ /* 0x000fe400000e0000 */
        /* <DEDUP_REMOVED lines=8> */
[C---:B------:R-:W-:Y:S02]  /*185b0*/  VIADD R8, R10.reuse, 0x602 ;  /* 0x000006020a087836 */ /* 0x040fe40000000000 */
[----:B------:R-:W-:Y:S02]  /*185c0*/  IMAD.MOV.U32 R9, RZ, RZ, 0x40000040 ;  /* 0x40000040ff097424 */ /* 0x000fe400078e00ff */
[----:B------:R-:W-:Y:S02]  /*185d0*/  VIADD R12, R10, 0x600 ;  /* 0x000006000a0c7836 */ /* 0x000fe40000000000 */
[----:B------:R-:W-:Y:S01]  /*185e0*/  IMAD.MOV.U32 R13, RZ, RZ, 0x40000040 ;  /* 0x40000040ff0d7424 */ /* 0x000fe200078e00ff */
[----:B------:R-:W-:Y:S02]  /*185f0*/  R2UR UR58, R8 ;  /* 0x00000000083a72ca */ /* 0x000fe400000e0000 */
[----:B------:R-:W-:-:S02]  /*18600*/  R2UR UR59, R9 ;  /* 0x00000000093b72ca */ /* 0x000fc400000e0000 */
[----:B------:R-:W-:Y:S02]  /*18610*/  R2UR UR6, R12 ;  /* 0x000000000c0672ca */ /* 0x000fe400000e0000 */
        /* <DEDUP_REMOVED lines=94> */
[----:B------:R-:W-:Y:S01]  /*18c00*/  R2UR UR6, R12 ;  /* 0x000000000c0672ca */ /* 0x000fe200000e0000 */
[----:B------:R-:W-:Y:S01]  /*18c10*/  VIADD R12, R10, 0x702 ;  /* 0x000007020a0c7836 */ /* 0x000fe20000000000 */
[----:B------:R-:W-:Y:S01]  /*18c20*/  R2UR UR7, R13 ;  /* 0x000000000d0772ca */ /* 0x000fe200000e0000 */
[----:B------:R-:W-:-:S03]  /*18c30*/  IMAD.MOV.U32 R13, RZ, RZ, 0x40000040 ;  /* 0x40000040ff0d7424 */ /* 0x000fc600078e00ff */
[----:B------:R-:W-:Y:S02]  /*18c40*/  R2UR UR10, R12 ;  /* 0x000000000c0a72ca */ /* 0x000fe400000e0000 */
[----:B------:R-:W-:Y:S01]  /*18c50*/  R2UR UR11, R13 ;  /* 0x000000000d0b72ca */ /* 0x000fe200000e0000 */
[----:B------:R-:W-:Y:S01]  /*18c60*/  UMOV UR8, UR38 ;  /* 0x0000002600087c82 */ /* 0x000fe20008000000 */
[----:B------:R-:W-:-:S09]  /*18c70*/  UMOV UR9, UR39 ;  /* 0x0000002700097c82 */ /* 0x000fd20008000000 */
[----:B------:R-:W-:Y:S01]  /*18c80*/  MOV R9, UR10 ;  /* 0x0000000a00097c02 */ /* 0x000fe20008000f00 */
[----:B------:R-:W-:Y:S01]  /*18c90*/  UMOV UR10, UR4 ;  /* 0x00000004000a7c82 */ /* 0x000fe20008000000 */
[----:B------:R-:W-:Y:S01]  /*18ca0*/  MOV R11, UR11 ;  /* 0x0000000b000b7c02 */ /* 0x000fe20008000f00 */
[----:B------:R-:W-:Y:S01]  /*18cb0*/  UMOV UR11, UR5 ;  /* 0x00000005000b7c82 */ /* 0x000fe20008000000 */
[----:B------:R-:W-:Y:S02]  /*18cc0*/  WARPGROUP.DEPBAR.LE gsb0, 0x0 ;  /* 0x00008000000079c5 */ /* 0x000fe40000010000 */
[----:B------:R-:W-:-:S06]  /*18cd0*/  WARPGROUP.ARRIVE ;  /* 0x00000000000079c5 */ /* 0x000fcc0000000000 */
[----:B------:R-:W-:Y:S01]  /*18ce0*/  HGMMA.64x16x16.F32.BF16 R88, gdesc[UR8], R88, gsb0 ;  /* 0x00200000085879f0 */ /* 0x000fe20008001858 */
[----:B------:R-:W-:Y:S02]  /*18cf0*/  R2UR UR36, R234 ;  /* 0x00000000ea2472ca */ /* 0x000fe400000e0000 */
[----:B------:R-:W-:-:S11]  /*18d00*/  R2UR UR37, R235 ;  /* 0x00000000eb2572ca */ /* 0x000fd600000e0000 */
[----:B------:R-:W-:Y:S02]  /*18d10*/  UMOV UR56, UR36 ;  /* 0x0000002400387c82 */ /* 0x000fe40008000000 */
[----:B------:R-:W-:Y:S01]  /*18d20*/  UMOV UR57, UR37 ;  /* 0x0000002500397c82 */ /* 0x000fe20008000000 */
[----:B------:R-:W-:Y:S02]  /*18d30*/  VIADD R12, R10, 0x782 ;  /* 0x000007820a0c7836 */ /* 0x000fe40000000000 */
[----:B------:R-:W-:-:S03]  /*18d40*/  IMAD.MOV.U32 R13, RZ, RZ, 0x40000040 ;  /* 0x40000040ff0d7424 */ /* 0x000fc600078e00ff */
[----:B------:R-:W-:Y:S01]  /*18d50*/  R2UR UR14, R12 ;  /* 0x000000000c0e72ca */ /* 0x000fe200000e0000 */
[----:B------:R-:W-:Y:S02]  /*18d60*/  WARPGROUP.DEPBAR.LE gsb0, 0x0 ;  /* 0x00008000000079c5 */ /* 0x000fe40000010000 */
[----:B------:R-:W-:-:S06]  /*18d70*/  WARPGROUP.ARRIVE ;  /* 0x00000000000079c5 */ /* 0x000fcc0000000000 */
[----:B------:R-:W-:Y:S01]  /*18d80*/  HGMMA.64x16x16.F32.BF16 R168, gdesc[UR56], R168, gsb0 ;  /* 0x0020000038a879f0 */ /* 0x000fe200080018a8 */
        /* <DEDUP_REMOVED lines=15> */
[----:B------:R-:W-:Y:S02]  /*18e80*/  R2UR UR59, R8 ;  /* 0x00000000083b72ca */ /* 0x000fe400000e0000 */
[----:B------:R-:W-:Y:S02]  /*18e90*/  R2UR UR58, R7 ;  /* 0x00000000073a72ca */ /* 0x000fe400000e0000 */
        /* <DEDUP_REMOVED lines=8> */
[----:B------:R-:W-:Y:S01]  /*18f20*/  UMOV UR56, UR36 ;  /* 0x0000002400387c82 */ /* 0x000fe20008000000 */
[----:B------:R-:W-:Y:S01]  /*18f30*/  UMOV UR57, UR37 ;  /* 0x0000002500397c82 */ /* 0x000fe20008000000 */
[----:B------:R-:W-:Y:S01]  /*18f40*/  R2UR UR42, R12 ;  /* 0x000000000c2a72ca */ /* 0x000fe200000e0000 */
[----:B------:R-:W-:Y:S01]  /*18f50*/  VIADD R12, R10, 0x584 ;  /* 0x000005840a0c7836 */ /* 0x000fe20000000000 */
        /* <DEDUP_REMOVED lines=31> */
[----:B------:R-:W-:Y:S02]  /*19150*/  R2UR UR11, R11 ;  /* 0x000000000b0b72ca */ /* 0x000fe400000e0000 */
[----:B------:R-:W-:Y:S01]  /*19160*/  R2UR UR10, R9 ;  /* 0x00000000090a72ca */ /* 0x000fe200000e0000 */
[----:B------:R-:W-:Y:S02]  /*19170*/  WARPGROUP.DEPBAR.LE gsb0, 0x0 ;  /* 0x00008000000079c5 */ /* 0x000fe40000010000 */
[----:B------:R-:W-:-:S06]  /*19180*/  WARPGROUP.ARRIVE ;  /* 0x00000000000079c5 */ /* 0x000fcc0000000000 */
[----:B------:R-:W-:Y:S01]  /*19190*/  MOV R11, UR59 ;  /* 0x0000003b000b7c02 */ /* 0x000fe20008000f00 */
[----:B------:R-:W-:Y:S01]  /*191a0*/  UMOV UR59, UR5 ;  /* 0x00000005003b7c82 */ /* 0x000fe20008000000 */
[----:B------:R-:W-:Y:S01]  /*191b0*/  MOV R9, UR58 ;  /* 0x0000003a00097c02 */ /* 0x000fe20008000f00 */
[----:B------:R-:W-:Y:S01]  /*191c0*/  UMOV UR58, UR4 ;  /* 0x00000004003a7c82 */ /* 0x000fe20008000000 */
[----:B------:R-:W-:Y:S01]  /*191d0*/  UMOV UR4, UR36 ;  /* 0x0000002400047c82 */ /* 0x000fe20008000000 */
[----:B------:R-:W-:Y:S02]  /*191e0*/  UMOV UR5, UR37 ;  /* 0x0000002500057c82 */ /* 0x000fe40008000000 */
[----:B------:R-:W-:Y:S01]  /*191f0*/  HGMMA.64x16x16.F32.BF16 R152, gdesc[UR4], R152, gsb0 ;  /* 0x00200000049879f0 */ /* 0x000fe20008001898 */
[----:B------:R-:W-:Y:S01]  /*19200*/  UMOV UR8, UR36 ;  /* 0x0000002400087c82 */ /* 0x000fe20008000000 */
[----:B------:R-:W-:Y:S01]  /*19210*/  UMOV UR9, UR37 ;  /* 0x0000002500097c82 */ /* 0x000fe20008000000 */
[----:B------:R-:W-:-:S02]  /*19220*/  WARPGROUP.DEPBAR.LE gsb0, 0x0 ;  /* 0x00008000000079c5 */ /* 0x000fc40000010000 */
        /* <DEDUP_REMOVED lines=120> */
[----:B------:R-:W-:Y:S02]  /*199b0*/  R2UR UR21, R21 ;  /* 0x00000000151572ca */ /* 0x000fe400000e0000 */
[----:B------:R-:W-:Y:S02]  /*199c0*/  R2UR UR20, R20 ;  /* 0x00000000141472ca */ /* 0x000fe400000e0000 */
[----:B------:R-:W-:Y:S02]  /*199d0*/  R2UR UR22, R12 ;  /* 0x000000000c1672ca */ /* 0x000fe400000e0000 */
[----:B------:R-:W-:Y:S01]  /*199e0*/  R2UR UR23, R13 ;  /* 0x000000000d1772ca */ /* 0x000fe200000e0000 */
[----:B------:R-:W-:-:S02]  /*199f0*/  WARPGROUP.DEPBAR.LE gsb0, 0x0 ;  /* 0x00008000000079c5 */ /* 0x000fc40000010000 */
        /* <DEDUP_REMOVED lines=93> */
[----:B------:R-:W-:Y:S02]  /*19fd0*/  R2UR UR38, R231 ;  /* 0x00000000e72672ca */ /* 0x000fe400000e0000 */
[----:B------:R-:W-:Y:S02]  /*19fe0*/  R2UR UR37, R230 ;  /* 0x00000000e62572ca */ /* 0x000fe400000e0000 */
[----:B------:R-:W-:Y:S01]  /*19ff0*/  R2UR UR36, R229 ;  /* 0x00000000e52472ca */ /* 0x000fe200000e0000 */
[----:B------:R-:W-:Y:S02]  /*1a000*/  WARPGROUP.DEPBAR.LE gsb0, 0x0 ;  /* 0x00008000000079c5 */ /* 0x000fe40000010000 */
[----:B0-----:R-:W-:-:S12]  /*1a010*/  @P2 BRA `(.L_x_789) ;  /* 0x0000000000282947 */ /* 0x001fd80003800000 */
[----:B------:R-:W-:Y:S05]  /*1a020*/  @!P0 BRA `(.L_x_790) ;  /* 0x0000000000048947 */ /* 0x000fea0003800000 */
[----:B------:R-:W-:Y:S01]  /*1a030*/  BPT.TRAP 0x1 ;  /* 0x000000040000795c */ /* 0x000fe20000300000 */
.L_x_790:
[----:B------:R-:W-:Y:S01]  /*1a040*/  SHF.L.U32 R5, R5, 0x1f, RZ ;  /* 0x0000001f05057819 */ /* 0x000fe200000006ff */
[----:B-----5:R-:W-:-:S04]  /*1a050*/  IMAD R7, R6, 0x8, R2 ;  /* 0x0000000806077824 */ /* 0x020fc800078e0202 */
[----:B------:R0:W1:Y:S01]  /*1a060*/  SYNCS.PHASECHK.TRANS64.TRYWAIT P2, [R7+URZ+0x34850], R5 ;  /* 0x03485005070075a7 */ /* 0x000062000804017f */
[----:B------:R-:W-:Y:S05]  /*1a070*/  @!P0 BRA `(.L_x_791) ;  /* 0x0000000000048947 */ /* 0x000fea0003800000 */
[----:B------:R-:W-:Y:S01]  /*1a080*/  BPT.TRAP 0x1 ;  /* 0x000000040000795c */ /* 0x000fe20000300000 */
.L_x_791:
[----:B-1----:R-:W-:Y:S05]  /*1a090*/  @P2 BRA `(.L_x_789) ;  /* 0x0000000000082947 */ /* 0x002fea0003800000 */
[----:B------:R-:W1:Y:S02]  /*1a0a0*/  SYNCS.PHASECHK.TRANS64.TRYWAIT P2, [R7+URZ+0x34850], R5 ;  /* 0x03485005070075a7 */ /* 0x000e64000804017f */
[----:B-1----:R-:W-:Y:S05]  /*1a0b0*/  @!P2 BRA `(.L_x_792) ;  /* 0x000000c800f8a947 */ /* 0x002fea0003800000 */
.L_x_789:
[----:B01---5:R-:W-:Y:S01]  /*1a0c0*/  VIADD R5, R2, 0x400 ;  /* 0x0000040002057836 */ /* 0x023fe20000000000 */
[----:B------:R-:W-:Y:S05]  /*1a0d0*/  WARPSYNC.ALL ;  /* 0x0000000000007948 */ /* 0x000fea0003800000 */
[----:B------:R-:W-:Y:S01]  /*1a0e0*/  SHF.R.U32.HI R5, RZ, 0x4, R5 ;  /* 0x00000004ff057819 */ /* 0x000fe20000011605 */
[----:B------:R-:W-:Y:S01]  /*1a0f0*/  IMAD.MOV.U32 R9, RZ, RZ, 0x40000040 ;  /* 0x40000040ff097424 */ /* 0x000fe200078e00ff */
[----:B------:R-:W-:Y:S01]  /*1a100*/  WARPGROUP.ARRIVE ;  /* 0x00000000000079c5 */ /* 0x000fe20000000000 */
[----:B------:R-:W-:Y:S01]  /*1a110*/  IMAD.MOV.U32 R11, RZ, RZ, 0x40000040 ;  /* 0x40000040ff0b7424 */ /* 0x000fe200078e00ff */
[----:B------:R-:W-:Y:S01]  /*1a120*/  LOP3.LUT R5, R5, 0x3fff, RZ, 0xc0, !PT ;  /* 0x00003fff05057812 */ /* 0x000fe200078ec0ff */
[----:B------:R-:W-:Y:S01]  /*1a130*/  IMAD.MOV.U32 R15, RZ, RZ, 0x40000040 ;  /* 0x40000040ff0f7424 */ /* 0x000fe200078e00ff */
[----:B------:R-:W-:Y:S01]  /*1a140*/  R2UR UR7, R9 ;  /* 0x00000000090772ca */ /* 0x000fe200000e0000 */
[----:B------:R-:W-:Y:S01]  /*1a150*/  IMAD.U32 R9, RZ, RZ, UR61 ;  /* 0x0000003dff097e24 */ /* 0x000fe2000f8e00ff */
[----:B------:R-:W-:Y:S01]  /*1a160*/  LOP3.LUT R5, R5, 0x5800000, RZ, 0xfc, !PT ;  /* 0x0580000005057812 */ /* 0x000fe200078efcff */
[----:B------:R-:W0:Y:S01]  /*1a170*/  S2R R227, SR_TID.X ;  /* 0x0000000000e37919 */ /* 0x000e220000002100 */
[----:B------:R-:W-:-:S02]  /*1a180*/  FMNMX.FTZ R13, R170, R3, !PT ;  /* 0x00000003aa0d7209 */ /* 0x000fc40007810000 */
[----:B------:R-:W-:Y:S01]  /*1a190*/  ISETP.GT.AND P2, PT, R0, RZ, PT ;  /* 0x000000ff0000720c */ /* 0x000fe20003f44270 */
[----:B------:R-:W-:Y:S01]  /*1a1a0*/  IMAD R8, R6, 0xb00, R5 ;  /* 0x00000b0006087824 */ /* 0x000fe200078e0205 */
[----:B------:R-:W-:Y:S01]  /*1a1b0*/  FMNMX.FTZ R5, R168, R4, !PT ;  /* 0x00000004a8057209 */ /* 0x000fe20007810000 */
[----:B------:R-:W-:Y:S01]  /*1a1c0*/  VIADD R0, R0, 0xffffffff ;  /* 0xffffffff00007836 */ /* 0x000fe20000000000 */
[----:B------:R-:W-:Y:S01]  /*1a1d0*/  FMNMX.FTZ R13, R171, R13, !PT ;  /* 0x0000000dab0d7209 */ /* 0x000fe20007810000 */
[C---:B------:R-:W-:Y:S01]  /*1a1e0*/  VIADD R10, R8.reuse, 0x80 ;  /* 0x00000080080a7836 */ /* 0x040fe20000000000 */
[C---:B------:R-:W-:Y:S01]  /*1a1f0*/  R2UR UR6, R8.reuse ;  /* 0x00000000080672ca */ /* 0x040fe200000e0000 */
[----:B------:R-:W-:Y:S01]  /*1a200*/  VIADD R14, R8, 0x300 ;  /* 0x00000300080e7836 */ /* 0x000fe20000000000 */
[----:B------:R-:W-:Y:S02]  /*1a210*/  FMNMX.FTZ R5, R169, R5, !PT ;  /* 0x00000005a9057209 */ /* 0x000fe40007810000 */
[----:B------:R-:W-:-:S02]  /*1a220*/  FMNMX.FTZ R13, R174, R13, !PT ;  /* 0x0000000dae0d7209 */ /* 0x000fc40007810000 */
[----:B------:R-:W-:-:S04]  /*1a230*/  FMNMX.FTZ R5, R172, R5, !PT ;  /* 0x00000005ac057209 */ /* 0x000fc80007810000 */
[----:B------:R-:W-:-:S03]  /*1a240*/  FMNMX.FTZ R5, R173, R5, !PT ;  /* 0x00000005ad057209 */ /* 0x000fc60007810000 */
[----:B------:R-:W-:Y:S01]  /*1a250*/  HGMMA.64x128x16.F32.BF16 R24, R176, gdesc[UR4].tnspB, R24, gsb0 ;  /* 0x41e00004b0187df0 */ /* 0x000fe20008001818 */
[----:B------:R-:W-:Y:S01]  /*1a260*/  R2UR UR6, R10 ;  /* 0x000000000a0672ca */ /* 0x000fe200000e0000 */
[----:B------:R-:W-:Y:S01]  /*1a270*/  VIADD R10, R8, 0x100 ;  /* 0x00000100080a7836 */ /* 0x000fe20000000000 */
[----:B------:R-:W-:Y:S01]  /*1a280*/  R2UR UR7, R11 ;  /* 0x000000000b0772ca */ /* 0x000fe200000e0000 */
[----:B------:R-:W-:Y:S01]  /*1a290*/  IMAD.MOV.U32 R11, RZ, RZ, 0x40000040 ;  /* 0x40000040ff0b7424 */ /* 0x000fe200078e00ff */
[----:B------:R-:W-:-:S04]  /*1a2a0*/  FMNMX.FTZ R5, R160, R5, !PT ;  /* 0x00000005a0057209 */ /* 0x000fc80007810000 */
[----:B------:R-:W-:Y:S02]  /*1a2b0*/  FMNMX.FTZ R5, R161, R5, !PT ;  /* 0x00000005a1057209 */ /* 0x000fe40007810000 */
[----:B0-----:R-:W-:Y:S02]  /*1a2c0*/  SHF.R.U32.HI R227, RZ, 0x7, R227 ;  /* 0x00000007ffe37819 */ /* 0x001fe400000116e3 */
        /* <DEDUP_REMOVED lines=38> */
[----:B------:R-:W-:Y:S01]  /*1a530*/  R2UR UR6, R10 ;  /* 0x000000000a0672ca */ /* 0x000fe200000e0000 */
[----:B------:R-:W-:Y:S01]  /*1a540*/  VIADD R10, R8, 0x180 ;  /* 0x00000180080a7836 */ /* 0x000fe20000000000 */
[----:B------:R-:W-:Y:S01]  /*1a550*/  R2UR UR7, R11 ;  /* 0x000000000b0772ca */ /* 0x000fe200000e0000 */
[----:B------:R-:W-:Y:S01]  /*1a560*/  IMAD.MOV.U32 R11, RZ, RZ, 0x40000040 ;  /* 0x40000040ff0b7424 */ /* 0x000fe200078e00ff */
[----:B------:R-:W-:-:S04]  /*1a570*/  FMNMX.FTZ R5, R89, R5, !PT ;  /* 0x0000000559057209 */ /* 0x000fc80007810000 */
[----:B------:R-:W-:-:S04]  /*1a580*/  FMNMX.FTZ R5, R92, R5, !PT ;  /* 0x000000055c057209 */ /* 0x000fc80007810000 */
[----:B------:R-:W-:-:S05]  /*1a590*/  FMNMX.FTZ R5, R93, R5, !PT ;  /* 0x000000055d057209 */ /* 0x000fca0007810000 */
[----:B------:R-:W0:Y:S02]  /*1a5a0*/  SHFL.BFLY PT, R7, R5, 0x2, 0x1f ;  /* 0x0c401f0005077f89 */ /* 0x000e2400000e0000 */
[----:B0-----:R-:W-:-:S05]  /*1a5b0*/  FMNMX.FTZ R7, R5, R7, !PT ;  /* 0x0000000705077209 */ /* 0x001fca0007810000 */
[----:B------:R-:W0:Y:S02]  /*1a5c0*/  SHFL.BFLY PT, R5, R7, 0x1, 0x1f ;  /* 0x0c201f0007057f89 */ /* 0x000e2400000e0000 */
[----:B0-----:R-:W-:-:S05]  /*1a5d0*/  FMNMX.FTZ R7, R7, R5, !PT ;  /* 0x0000000507077209 */ /* 0x001fca0007810000 */
[----:B------:R-:W-:-:S04]  /*1a5e0*/  FADD.FTZ R4, -R7, R4 ;  /* 0x0000000407047221 */ /* 0x000fc80000010100 */
[----:B------:R-:W-:-:S06]  /*1a5f0*/  FMUL.FTZ R4, R4, R9 ;  /* 0x0000000904047220 */ /* 0x000fcc0000410000 */
[----:B------:R-:W-:Y:S01]  /*1a600*/  MUFU.EX2 R4, R4 ;  /* 0x0000000400047308 */ /* 0x000fe20000000800 */
[----:B------:R-:W-:Y:S02]  /*1a610*/  WARPGROUP.DEPBAR.LE gsb0, 0x0 ;  /* 0x00008000000079c5 */ /* 0x000fe40000010000 */
[----:B------:R-:W-:-:S06]  /*1a620*/  WARPGROUP.ARRIVE ;  /* 0x00000000000079c5 */ /* 0x000fcc0000000000 */
        /* <DEDUP_REMOVED lines=16> */
[----:B------:R-:W-:Y:S01]  /*1a730*/  FMUL.FTZ R10, R7, R9 ;  /* 0x00000009070a7220 */ /* 0x000fe20000410000 */
[----:B------:R-:W-:-:S03]  /*1a740*/  R2UR UR7, R11 ;  /* 0x000000000b0772ca */ /* 0x000fc600000e0000 */
        /* <DEDUP_REMOVED lines=25> */
[----:B------:R-:W0:Y:S08]  /*1a8e0*/  MUFU.EX2 R176, R176 ;  /* 0x000000b000b07308 */ /* 0x000e300000000800 */
[----:B------:R-:W1:Y:S08]  /*1a8f0*/  MUFU.EX2 R5, R5 ;  /* 0x0000000500057308 */ /* 0x000e700000000800 */
[----:B------:R-:W2:Y:S01]  /*1a900*/  MUFU.EX2 R178, R178 ;  /* 0x000000b200b27308 */ /* 0x000ea20000000800 */
[----:B0-----:R-:W-:-:S07]  /*1a910*/  FFMA.FTZ R226, R4, R226, R176 ;  /* 0x000000e204e27223 */ /* 0x001fce00000100b0 */
[----:B------:R-:W0:Y:S01]  /*1a920*/  MUFU.EX2 R12, R12 ;  /* 0x0000000c000c7308 */ /* 0x000e220000000800 */
[----:B-1----:R-:W-:-:S07]  /*1a930*/  F2FP.BF16.F32.PACK_AB R176, R5, R176 ;  /* 0x000000b005b0723e */ /* 0x002fce00000010ff */
        /* <DEDUP_REMOVED lines=12> */
[-CC-:B------:R-:W-:Y:S01]  /*1aa00*/  FFMA.FTZ R192, R136, R9.reuse, -R10.reuse ;  /* 0x0000000988c07223 */ /* 0x180fe2000001080a */
[----:B------:R-:W-:-:S03]  /*1aa10*/  FFMA.FTZ R194, R140, R9, -R10 ;  /* 0x000000098cc27223 */ /* 0x000fc6000001080a */
[----:B------:R-:W-:Y:S01]  /*1aa20*/  MUFU.EX2 R145, R145 ;  /* 0x0000009100917308 */ /* 0x000fe20000000800 */
[----:B------:R-:W-:Y:S01]  /*1aa30*/  HGMMA.64x128x16.F32.BF16 R24, R196, gdesc[UR4].tnspB, R24, gsb0 ;  /* 0x41e00004c4187df0 */ /* 0x000fe20008001818 */
[----:B------:R-:W-:Y:S02]  /*1aa40*/  R2UR UR6, R14 ;  /* 0x000000000e0672ca */ /* 0x000fe400000e0000 */
[----:B------:R-:W-:Y:S02]  /*1aa50*/  R2UR UR7, R15 ;  /* 0x000000000f0772ca */ /* 0x000fe400000e0000 */
        /* <DEDUP_REMOVED lines=15> */
[----:B------:R-:W-:Y:S01]  /*1ab50*/  FMNMX.FTZ R15, R147, R14, !PT ;  /* 0x0000000e930f7209 */ /* 0x000fe20007810000 */
[----:B------:R-:W-:Y:S01]  /*1ab60*/  VIADD R14, R8, 0x380 ;  /* 0x00000380080e7836 */ /* 0x000fe20000000000 */
[----:B------:R-:W-:Y:S02]  /*1ab70*/  MUFU.EX2 R97, R97 ;  /* 0x0000006100617308 */ /* 0x000fe40000000800 */
[----:B------:R-:W-:-:S04]  /*1ab80*/  FMNMX.FTZ R15, R150, R15, !PT ;  /* 0x0000000f960f7209 */ /* 0x000fc80007810000 */
[----:B------:R-:W-:Y:S01]  /*1ab90*/  FMNMX.FTZ R136, R151, R15, !PT ;  /* 0x0000000f97887209 */ /* 0x000fe20007810000 */
[----:B------:R-:W-:Y:S01]  /*1aba0*/  IMAD.MOV.U32 R15, RZ, RZ, 0x40000040 ;  /* 0x40000040ff0f7424 */ /* 0x000fe200078e00ff */
[----:B------:R-:W-:Y:S02]  /*1abb0*/  MUFU.EX2 R100, R100 ;  /* 0x0000006400647308 */ /* 0x000fe40000000800 */
[----:B------:R-:W-:-:S04]  /*1abc0*/  FMNMX.FTZ R136, R138, R136, !PT ;  /* 0x000000888a887209 */ /* 0x000fc80007810000 */
[----:B------:R-:W-:Y:S02]  /*1abd0*/  FMNMX.FTZ R136, R139, R136, !PT ;  /* 0x000000888b887209 */ /* 0x000fe40007810000 */
[----:B------:R-:W-:Y:S02]  /*1abe0*/  MUFU.EX2 R101, R101 ;  /* 0x0000006500657308 */ /* 0x000fe40000000800 */
[----:B------:R-:W-:Y:S01]  /*1abf0*/  FMNMX.FTZ R136, R142, R136, !PT ;  /* 0x000000888e887209 */ /* 0x000fe20007810000 */
[----:B------:R-:W-:Y:S02]  /*1ac00*/  WARPGROUP.DEPBAR.LE gsb0, 0x0 ;  /* 0x00008000000079c5 */ /* 0x000fe40000010000 */
[----:B------:R-:W-:Y:S01]  /*1ac10*/  WARPGROUP.ARRIVE ;  /* 0x00000000000079c5 */ /* 0x000fe20000000000 */
[-CC-:B------:R-:W-:Y:S01]  /*1ac20*/  FFMA.FTZ R196, R128, R9.reuse, -R10.reuse ;  /* 0x0000000980c47223 */ /* 0x180fe2000001080a */
[-CC-:B------:R-:W-:Y:S01]  /*1ac30*/  FFMA.FTZ R128, R129, R9.reuse, -R10.reuse ;  /* 0x0000000981807223 */ /* 0x180fe2000001080a */
[----:B------:R-:W-:-:S03]  /*1ac40*/  FFMA.FTZ R198, R132, R9, -R10 ;  /* 0x0000000984c67223 */ /* 0x000fc6000001080a */
[----:B------:R-:W-:Y:S01]  /*1ac50*/  HGMMA.64x128x16.F32.BF16 R24, R200, gdesc[UR4].tnspB, R24, gsb0 ;  /* 0x41e00004c8187df0 */ /* 0x000fe20008001818 */
[----:B------:R-:W-:Y:S01]  /*1ac60*/  R2UR UR6, R14 ;  /* 0x000000000e0672ca */ /* 0x000fe200000e0000 */
[----:B------:R-:W-:Y:S01]  /*1ac70*/  MUFU.EX2 R196, R196 ;  /* 0x000000c400c47308 */ /* 0x000fe20000000800 */
[----:B------:R-:W-:Y:S02]  /*1ac80*/  R2UR UR7, R15 ;  /* 0x000000000f0772ca */ /* 0x000fe400000e0000 */
        /* <DEDUP_REMOVED lines=31> */
[----:B------:R-:W-:Y:S03]  /*1ae80*/  MUFU.EX2 R200, R200 ;  /* 0x000000c800c87308 */ /* 0x000fe60000000800 */
[----:B------:R-:W-:-:S04]  /*1ae90*/  FMNMX.FTZ R125, R103, R120, !PT ;  /* 0x00000078677d7209 */ /* 0x000fc80007810000 */
[----:B------:R-:W-:Y:S01]  /*1aea0*/  FMNMX.FTZ R125, R90, R125, !PT ;  /* 0x0000007d5a7d7209 */ /* 0x000fe20007810000 */
[----:B------:R1:W-:Y:S03]  /*1aeb0*/  MUFU.EX2 R120, R113 ;  /* 0x0000007100787308 */ /* 0x0003e60000000800 */
[----:B------:R-:W-:-:S05]  /*1aec0*/  FMNMX.FTZ R125, R91, R125, !PT ;  /* 0x0000007d5b7d7209 */ /* 0x000fca0007810000 */
[----:B------:R-:W-:Y:S01]  /*1aed0*/  MUFU.EX2 R202, R202 ;  /* 0x000000ca00ca7308 */ /* 0x000fe20000000800 */
[----:B-1----:R-:W-:-:S05]  /*1aee0*/  IMAD.MOV.U32 R113, RZ, RZ, 0x40000040 ;  /* 0x40000040ff717424 */ /* 0x002fca00078e00ff */
[----:B------:R-:W-:Y:S02]  /*1aef0*/  R2UR UR7, R113 ;  /* 0x00000000710772ca */ /* 0x000fe400000e0000 */
[----:B------:R-:W-:Y:S01]  /*1af00*/  FMNMX.FTZ R113, R94, R125, !PT ;  /* 0x0000007d5e717209 */ /* 0x000fe20007810000 */
[----:B------:R-:W-:Y:S03]  /*1af10*/  MUFU.EX2 R124, R124 ;  /* 0x0000007c007c7308 */ /* 0x000fe60000000800 */
[----:B------:R-:W-:Y:S01]  /*1af20*/  FMNMX.FTZ R113, R95, R113, !PT ;  /* 0x000000715f717209 */ /* 0x000fe20007810000 */
[----:B------:R-:W-:Y:S02]  /*1af30*/  WARPGROUP.DEPBAR.LE gsb0, 0x0 ;  /* 0x00008000000079c5 */ /* 0x000fe40000010000 */
[-CC-:B------:R-:W-:Y:S01]  /*1af40*/  FFMA.FTZ R204, R112, R9.reuse, -R10.reuse ;  /* 0x0000000970cc7223 */ /* 0x180fe2000001080a */
[----:B------:R-:W-:Y:S01]  /*1af50*/  VIADD R112, R8, 0x400 ;  /* 0x0000040008707836 */ /* 0x000fe20000000000 */
[----:B------:R-:W-:Y:S01]  /*1af60*/  WARPGROUP.ARRIVE ;  /* 0x00000000000079c5 */ /* 0x000fe20000000000 */
[----:B------:R-:W-:-:S02]  /*1af70*/  FFMA.FTZ R206, R116, R9, -R10 ;  /* 0x0000000974ce7223 */ /* 0x000fc4000001080a */
[----:B------:R-:W1:Y:S01]  /*1af80*/  SHFL.BFLY PT, R116, R113, 0x2, 0x1f ;  /* 0x0c401f0071747f89 */ /* 0x000e6200000e0000 */
[----:B------:R-:W-:Y:S01]  /*1af90*/  R2UR UR6, R112 ;  /* 0x00000000700672ca */ /* 0x000fe200000e0000 */
[----:B------:R-:W-:Y:S01]  /*1afa0*/  FFMA.FTZ R112, R117, R9, -R10 ;  /* 0x0000000975707223 */ /* 0x000fe2000001080a */
[----:B------:R-:W-:Y:S08]  /*1afb0*/  MUFU.EX2 R204, R204 ;  /* 0x000000cc00cc7308 */ /* 0x000ff00000000800 */
[----:B------:R-:W-:Y:S03]  /*1afc0*/  MUFU.EX2 R206, R206 ;  /* 0x000000ce00ce7308 */ /* 0x000fe60000000800 */
[----:B------:R-:W-:Y:S05]  /*1afd0*/  HGMMA.64x128x16.F32.BF16 R24, R208, gdesc[UR4].tnspB, R24, gsb0 ;  /* 0x41e00004d0187df0 */ /* 0x000fea0008001818 */
[----:B------:R-:W-:Y:S01]  /*1afe0*/  MUFU.EX2 R112, R112 ;  /* 0x0000007000707308 */ /* 0x000fe20000000800 */
[----:B-1----:R-:W-:-:S05]  /*1aff0*/  FMNMX.FTZ R113, R113, R116, !PT ;  /* 0x0000007471717209 */ /* 0x002fca0007810000 */
[----:B------:R-:W1:Y:S01]  /*1b000*/  SHFL.BFLY PT, R116, R113, 0x1, 0x1f ;  /* 0x0c201f0071747f89 */ /* 0x000e6200000e0000 */
[----:B------:R-:W-:Y:S02]  /*1b010*/  WARPGROUP.DEPBAR.LE gsb0, 0x0 ;  /* 0x00008000000079c5 */ /* 0x000fe40000010000 */
[-CC-:B------:R-:W-:Y:S01]  /*1b020*/  FFMA.FTZ R210, R108, R9.reuse, -R10.reuse ;  /* 0x000000096cd27223 */ /* 0x180fe2000001080a */
[-CC-:B------:R-:W-:Y:S01]  /*1b030*/  FFMA.FTZ R108, R88, R9.reuse, -R10.reuse ;  /* 0x00000009586c7223 */ /* 0x180fe2000001080a */
[-CC-:B------:R-:W-:Y:S01]  /*1b040*/  FFMA.FTZ R88, R92, R9.reuse, -R10.reuse ;  /* 0x000000095c587223 */ /* 0x180fe2000001080a */
[-CC-:B------:R-:W-:Y:S01]  /*1b050*/  FFMA.FTZ R208, R104, R9.reuse, -R10.reuse ;  /* 0x0000000968d07223 */ /* 0x180fe2000001080a */
[----:B-1----:R-:W-:Y:S01]  /*1b060*/  FMNMX.FTZ R92, R113, R116, !PT ;  /* 0x00000074715c7209 */ /* 0x002fe20007810000 */
[-CC-:B------:R-:W-:Y:S01]  /*1b070*/  FFMA.FTZ R104, R105, R9.reuse, -R10.reuse ;  /* 0x0000000969687223 */ /* 0x180fe2000001080a */
[-CC-:B------:R-:W-:Y:S01]  /*1b080*/  FFMA.FTZ R105, R109, R9.reuse, -R10.reuse ;  /* 0x000000096d697223 */ /* 0x180fe2000001080a */
[-CC-:B------:R-:W-:Y:S01]  /*1b090*/  FFMA.FTZ R109, R89, R9.reuse, -R10.reuse ;  /* 0x00000009596d7223 */ /* 0x180fe2000001080a */
[----:B------:R1:W-:Y:S01]  /*1b0a0*/  MUFU.EX2 R113, R88 ;  /* 0x0000005800717308 */ /* 0x0003e20000000800 */
[-C--:B------:R-:W-:Y:S01]  /*1b0b0*/  FFMA.FTZ R10, R93, R9.reuse, -R10 ;  /* 0x000000095d0a7223 */ /* 0x080fe2000001080a */
[----:B------:R-:W-:Y:S01]  /*1b0c0*/  IMAD.MOV.U32 R89, RZ, RZ, 0x40000040 ;  /* 0x40000040ff597424 */ /* 0x000fe200078e00ff */
[----:B------:R-:W-:Y:S01]  /*1b0d0*/  WARPGROUP.ARRIVE ;  /* 0x00000000000079c5 */ /* 0x000fe20000000000 */
[----:B------:R-:W-:-:S03]  /*1b0e0*/  FMUL.FTZ R116, R92, R9 ;  /* 0x000000095c747220 */ /* 0x000fc60000410000 */
[----:B------:R-:W-:Y:S01]  /*1b0f0*/  R2UR UR7, R89 ;  /* 0x00000000590772ca */ /* 0x000fe200000e0000 */
[----:B------:R-:W-:Y:S02]  /*1b100*/  IMAD.MOV.U32 R89, RZ, RZ, 0x40000040 ;  /* 0x40000040ff597424 */ /* 0x000fe400078e00ff */
[----:B-1----:R-:W-:Y:S01]  /*1b110*/  FADD.FTZ R88, -R92, R3 ;  /* 0x000000035c587221 */ /* 0x002fe20000010100 */
[-CC-:B------:R-:W-:Y:S01]  /*1b120*/  FFMA.FTZ R177, R170, R9.reuse, -R116.reuse ;  /* 0x00000009aab17223 */ /* 0x180fe20000010874 */
[----:B------:R1:W-:Y:S01]  /*1b130*/  MUFU.EX2 R3, R10 ;  /* 0x0000000a00037308 */ /* 0x0003e20000000800 */
[-CC-:B------:R-:W-:Y:S01]  /*1b140*/  FFMA.FTZ R93, R171, R9.reuse, -R116.reuse ;  /* 0x00000009ab5d7223 */ /* 0x180fe20000010874 */
[-CC-:B------:R-:W-:Y:S01]  /*1b150*/  FFMA.FTZ R179, R174, R9.reuse, -R116.reuse ;  /* 0x00000009aeb37223 */ /* 0x180fe20000010874 */
[-CC-:B------:R-:W-:Y:S01]  /*1b160*/  FFMA.FTZ R117, R175, R9.reuse, -R116.reuse ;  /* 0x00000009af757223 */ /* 0x180fe20000010874 */
[-CC-:B------:R-:W-:Y:S01]  /*1b170*/  FFMA.FTZ R181, R162, R9.reuse, -R116.reuse ;  /* 0x00000009a2b57223 */ /* 0x180fe20000010874 */
[-CC-:B------:R-:W-:Y:S01]  /*1b180*/  FFMA.FTZ R197, R130, R9.reuse, -R116.reuse ;  /* 0x0000000982c57223 */ /* 0x180fe20000010874 */
[-CC-:B------:R-:W-:Y:S01]  /*1b190*/  FFMA.FTZ R125, R163, R9.reuse, -R116.reuse ;  /* 0x00000009a37d7223 */ /* 0x180fe20000010874 */
[-C--:B------:R-:W-:Y:S01]  /*1b1a0*/  FFMA.FTZ R201, R122, R9.reuse, -R116 ;  /* 0x000000097ac97223 */ /* 0x080fe20000010874 */
[----:B------:R-:W-:Y:S01]  /*1b1b0*/  MUFU.EX2 R177, R177 ;  /* 0x000000b100b17308 */ /* 0x000fe20000000800 */
[----:B-1----:R-:W-:Y:S01]  /*1b1c0*/  FMUL.FTZ R10, R88, R9 ;  /* 0x00000009580a7220 */ /* 0x002fe20000410000 */
[----:B------:R-:W-:-:S02]  /*1b1d0*/  VIADD R88, R8, 0x480 ;  /* 0x0000048008587836 */ /* 0x000fc40000000000 */
[-CC-:B------:R-:W-:Y:S01]  /*1b1e0*/  FFMA.FTZ R183, R166, R9.reuse, -R116.reuse ;  /* 0x00000009a6b77223 */ /* 0x180fe20000010874 */
[-CC-:B------:R-:W-:Y:S01]  /*1b1f0*/  FFMA.FTZ R141, R167, R9.reuse, -R116.reuse ;  /* 0x00000009a78d7223 */ /* 0x180fe20000010874 */
[-CC-:B------:R-:W-:Y:S01]  /*1b200*/  FFMA.FTZ R185, R154, R9.reuse, -R116.reuse ;  /* 0x000000099ab97223 */ /* 0x180fe20000010874 */
[-CC-:B------:R-:W-:Y:S01]  /*1b210*/  FFMA.FTZ R129, R155, R9.reuse, -R116.reuse ;  /* 0x000000099b817223 */ /* 0x180fe20000010874 */
[----:B------:R-:W-:Y:S01]  /*1b220*/  R2UR UR6, R88 ;  /* 0x00000000580672ca */ /* 0x000fe200000e0000 */
[----:B------:R-:W-:Y:S01]  /*1b230*/  VIADD R88, R8, 0x500 ;  /* 0x0000050008587836 */ /* 0x000fe20000000000 */
[----:B------:R-:W1:Y:S01]  /*1b240*/  MUFU.EX2 R10, R10 ;  /* 0x0000000a000a7308 */ /* 0x000e620000000800 */
[-C--:B------:R-:W-:Y:S01]  /*1b250*/  FFMA.FTZ R8, R131, R9.reuse, -R116 ;  /* 0x0000000983087223 */ /* 0x080fe20000010874 */
[----:B------:R-:W-:Y:S01]  /*1b260*/  FADD.FTZ R131, R5, R226 ;  /* 0x000000e205837221 */ /* 0x000fe20000010000 */
[-CC-:B------:R-:W-:Y:S01]  /*1b270*/  FFMA.FTZ R187, R158, R9.reuse, -R116.reuse ;  /* 0x000000099ebb7223 */ /* 0x180fe20000010874 */
[-CC-:B------:R-:W-:Y:S01]  /*1b280*/  FFMA.FTZ R132, R159, R9.reuse, -R116.reuse ;  /* 0x000000099f847223 */ /* 0x180fe20000010874 */
[-CC-:B------:R-:W-:Y:S01]  /*1b290*/  FFMA.FTZ R189, R146, R9.reuse, -R116.reuse ;  /* 0x0000000992bd7223 */ /* 0x180fe20000010874 */
[----:B--2---:R-:W-:Y:S01]  /*1b2a0*/  FADD.FTZ R131, R178, R131 ;  /* 0x00000083b2837221 */ /* 0x004fe20000010000 */
[-CC-:B------:R-:W-:Y:S01]  /*1b2b0*/  FFMA.FTZ R140, R147, R9.reuse, -R116.reuse ;  /* 0x00000009938c7223 */ /* 0x180fe20000010874 */
[----:B------:R-:W2:Y:S01]  /*1b2c0*/  MUFU.EX2 R93, R93 ;  /* 0x0000005d005d7308 */ /* 0x000ea20000000800 */
[-C--:B------:R-:W-:Y:S01]  /*1b2d0*/  FFMA.FTZ R207, R118, R9.reuse, -R116 ;  /* 0x0000000976cf7223 */ /* 0x080fe20000010874 */
[----:B0-----:R-:W-:Y:S01]  /*1b2e0*/  FADD.FTZ R131, R12, R131 ;  /* 0x000000830c837221 */ /* 0x001fe20000010000 */
[----:B------:R-:W-:Y:S01]  /*1b2f0*/  HGMMA.64x128x16.F32.BF16 R24, R212, gdesc[UR4].tnspB, R24, gsb0 ;  /* 0x41e00004d4187df0 */ /* 0x000fe20008001818 */
[----:B------:R-:W-:Y:S01]  /*1b300*/  R2UR UR6, R88 ;  /* 0x00000000580672ca */ /* 0x000fe200000e0000 */
[----:B------:R-:W-:Y:S01]  /*1b310*/  @!P1 IMAD R88, R222, 0x8, R2 ;  /* 0x00000008de589824 */ /* 0x000fe200078e0202 */
[----:B------:R-:W-:Y:S01]  /*1b320*/  R2UR UR7, R89 ;  /* 0x00000000590772ca */ /* 0x000fe200000e0000 */
[--C-:B------:R-:W-:Y:S01]  /*1b330*/  FFMA.FTZ R191, R150, R9, -R116.reuse ;  /* 0x0000000996bf7223 */ /* 0x100fe20000010874 */
[----:B------:R-:W0:Y:S01]  /*1b340*/  MUFU.EX2 R179, R179 ;  /* 0x000000b300b37308 */ /* 0x000e220000000800 */
[----:B------:R-:W-:Y:S01]  /*1b350*/  @!P1 VIADD R88, R88, 0x34840 ;  /* 0x0003484058589836 */ /* 0x000fe20000000000 */
[----:B------:R-:W-:Y:S01]  /*1b360*/  IADD3 R89, -R227, 0xb, RZ ;  /* 0x0000000be3597810 */ /* 0x000fe20007ffe1ff */
[----:B-1----:R-:W-:Y:S01]  /*1b370*/  FFMA.FTZ R122, R10, R225, R177 ;  /* 0x000000e10a7a7223 */ /* 0x002fe200000100b1 */
[-CC-:B------:R-:W-:Y:S01]  /*1b380*/  FFMA.FTZ R205, R114, R9.reuse, -R116.reuse ;  /* 0x0000000972cd7223 */ /* 0x180fe20000010874 */
[-C--:B------:R-:W-:Y:S01]  /*1b390*/  FFMA.FTZ R114, R107, R9.reuse, -R116 ;  /* 0x000000096b727223 */ /* 0x080fe20000010874 */
[----:B------:R-:W-:Y:S01]  /*1b3a0*/  @!P1 PRMT R130, RZ, 0x654, R88 ;  /* 0x00000654ff829816 */ /* 0x000fe20000000058 */
        /* <DEDUP_REMOVED lines=11> */
[-CC-:B------:R-:W-:Y:S01]  /*1b460*/  FFMA.FTZ R115, R115, R9.reuse, -R116.reuse ;  /* 0x0000000973737223 */ /* 0x180fe20000010874 */
[-CC-:B------:R-:W-:Y:S01]  /*1b470*/  FFMA.FTZ R199, R134, R9.reuse, -R116.reuse ;  /* 0x0000000986c77223 */ /* 0x180fe20000010874 */
[--C-:B------:R-:W-:Y:S01]  /*1b480*/  FFMA.FTZ R135, R135, R9, -R116.reuse ;  /* 0x0000000987877223 */ /* 0x100fe20000010874 */
[----:B------:R-:W-:Y:S01]  /*1b490*/  F2FP.BF16.F32.PACK_AB R177, R93, R177 ;  /* 0x000000b15db1723e */ /* 0x000fe200000010ff */
[-C--:B------:R-:W-:Y:S01]  /*1b4a0*/  FFMA.FTZ R203, R126, R9.reuse, -R116 ;  /* 0x000000097ecb7223 */ /* 0x080fe20000010874 */
[----:B------:R-:W-:Y:S01]  /*1b4b0*/  F2FP.BF16.F32.PACK_AB R178, R12, R178 ;  /* 0x000000b20cb2723e */ /* 0x000fe200000010ff */
        /* <DEDUP_REMOVED lines=10> */
[----:B------:R-:W-:Y:S01]  /*1b560*/  FFMA.FTZ R95, R95, R9, -R116 ;  /* 0x000000095f5f7223 */ /* 0x000fe20000010874 */
[----:B------:R-:W-:-:S05]  /*1b570*/  F2FP.BF16.F32.PACK_AB R179, R117, R179 ;  /* 0x000000b375b3723e */ /* 0x000fca00000010ff */
[----:B------:R-:W2:Y:S01]  /*1b580*/  MUFU.EX2 R141, R141 ;  /* 0x0000008d008d7308 */ /* 0x000ea20000000800 */
[C---:B0-----:R-:W-:Y:S01]  /*1b590*/  FADD.FTZ R122, R125.reuse, R122 ;  /* 0x0000007a7d7a7221 */ /* 0x041fe20000010000 */
[----:B------:R-:W-:-:S06]  /*1b5a0*/  F2FP.BF16.F32.PACK_AB R181, R125, R181 ;  /* 0x000000b57db5723e */ /* 0x000fcc00000010ff */
        /* <DEDUP_REMOVED lines=10> */
[----:B------:R-:W1:Y:S08]  /*1b650*/  MUFU.EX2 R189, R189 ;  /* 0x000000bd00bd7308 */ /* 0x000e700000000800 */
[----:B------:R-:W3:Y:S08]  /*1b660*/  MUFU.EX2 R140, R140 ;  /* 0x0000008c008c7308 */ /* 0x000ef00000000800 */
[----:B------:R-:W4:Y:S08]  /*1b670*/  MUFU.EX2 R191, R191 ;  /* 0x000000bf00bf7308 */ /* 0x000f300000000800 */
[----:B------:R-:W4:Y:S08]  /*1b680*/  MUFU.EX2 R133, R133 ;  /* 0x0000008500857308 */ /* 0x000f300000000800 */
[----:B------:R-:W4:Y:S08]  /*1b690*/  MUFU.EX2 R193, R193 ;  /* 0x000000c100c17308 */ /* 0x000f300000000800 */
[----:B------:R-:W4:Y:S08]  /*1b6a0*/  MUFU.EX2 R137, R137 ;  /* 0x0000008900897308 */ /* 0x000f300000000800 */
[----:B------:R-:W4:Y:S08]  /*1b6b0*/  MUFU.EX2 R195, R195 ;  /* 0x000000c300c37308 */ /* 0x000f300000000800 */
[----:B------:R-:W4:Y:S01]  /*1b6c0*/  MUFU.EX2 R138, R138 ;  /* 0x0000008a008a7308 */ /* 0x000f220000000800 */
[----:B------:R-:W-:-:S02]  /*1b6d0*/  WARPGROUP.DEPBAR.LE gsb0, 0x0 ;  /* 0x00008000000079c5 */ /* 0x000fc40000010000 */
[----:B------:R-:W-:Y:S01]  /*1b6e0*/  WARPGROUP.ARRIVE ;  /* 0x00000000000079c5 */ /* 0x000fe20000000000 */
[----:B------:R-:W-:Y:S02]  /*1b6f0*/  F2FP.BF16.F32.PACK_AB R212, R97, R96 ;  /* 0x0000006061d4723e */ /* 0x000fe400000010ff */
[----:B------:R-:W-:Y:S02]  /*1b700*/  F2FP.BF16.F32.PACK_AB R214, R101, R100 ;  /* 0x0000006465d6723e */ /* 0x000fe400000010ff */
[----:B------:R-:W4:Y:S01]  /*1b710*/  MUFU.EX2 R197, R197 ;  /* 0x000000c500c57308 */ /* 0x000f220000000800 */
[----:B------:R-:W-:Y:S07]  /*1b720*/  HGMMA.64x128x16.F32.BF16 R24, R216, gdesc[UR4].tnspB, R24, gsb0 ;  /* 0x41e00004d8187df0 */ /* 0x000fee0008001818 */
[----:B------:R-:W4:Y:S08]  /*1b730*/  MUFU.EX2 R8, R8 ;  /* 0x0000000800087308 */ /* 0x000f300000000800 */
[----:B------:R-:W4:Y:S08]  /*1b740*/  MUFU.EX2 R199, R199 ;  /* 0x000000c700c77308 */ /* 0x000f300000000800 */
[----:B------:R-:W4:Y:S08]  /*1b750*/  MUFU.EX2 R88, R135 ;  /* 0x0000008700587308 */ /* 0x000f300000000800 */
        /* <DEDUP_REMOVED lines=18> */
[----:B--2---:R-:W-:Y:S01]  /*1b880*/  FFMA.FTZ R89, R127, R9, -R116 ;  /* 0x000000097f597223 */ /* 0x004fe20000010874 */
[----:B------:R-:W-:Y:S01]  /*1b890*/  F2FP.BF16.F32.PACK_AB R218, R3, R113 ;  /* 0x0000007103da723e */ /* 0x000fe200000010ff */
[-C--:B------:R-:W-:Y:S01]  /*1b8a0*/  FMUL.FTZ R24, R24, R4.reuse ;  /* 0x0000000418187220 */ /* 0x080fe20000410000 */
[-C--:B------:R-:W-:Y:S01]  /*1b8b0*/  FMUL.FTZ R25, R25, R4.reuse ;  /* 0x0000000419197220 */ /* 0x080fe20000410000 */
[-C--:B------:R-:W-:Y:S01]  /*1b8c0*/  FMUL.FTZ R28, R28, R4.reuse ;  /* 0x000000041c1c7220 */ /* 0x080fe20000410000 */
[----:B------:R-:W-:Y:S01]  /*1b8d0*/  FMUL.FTZ R29, R29, R4 ;  /* 0x000000041d1d7220 */ /* 0x000fe20000410000 */
[----:B0-----:R-:W-:-:S02]  /*1b8e0*/  @!P1 IMAD R130, R6, 0x8, R2 ;  /* 0x0000000806829824 */ /* 0x001fc400078e0202 */
[-C--:B------:R-:W-:Y:S01]  /*1b8f0*/  FFMA.FTZ R6, R123, R9.reuse, -R116 ;  /* 0x000000097b067223 */ /* 0x080fe20000010874 */
[----:B------:R-:W-:Y:S01]  /*1b900*/  MUFU.EX2 R89, R89 ;  /* 0x0000005900597308 */ /* 0x000fe20000000800 */
[-C--:B------:R-:W-:Y:S01]  /*1b910*/  FMUL.FTZ R32, R32, R4.reuse ;  /* 0x0000000420207220 */ /* 0x080fe20000410000 */
[----:B------:R-:W-:Y:S02]  /*1b920*/  @!P1 VIADD R130, R130, 0x34860 ;  /* 0x0003486082829836 */ /* 0x000fe40000000000 */
[-C--:B------:R-:W-:Y:S01]  /*1b930*/  FMUL.FTZ R33, R33, R4.reuse ;  /* 0x0000000421217220 */ /* 0x080fe20000410000 */
[-C--:B------:R-:W-:Y:S01]  /*1b940*/  FMUL.FTZ R36, R36, R4.reuse ;  /* 0x0000000424247220 */ /* 0x080fe20000410000 */
[-C--:B------:R-:W-:Y:S01]  /*1b950*/  FMUL.FTZ R37, R37, R4.reuse ;  /* 0x0000000425257220 */ /* 0x080fe20000410000 */
[-C--:B------:R-:W-:Y:S01]  /*1b960*/  FMUL.FTZ R40, R40, R4.reuse ;  /* 0x0000000428287220 */ /* 0x080fe20000410000 */
[----:B------:R-:W-:Y:S01]  /*1b970*/  @!P1 PRMT R130, RZ, 0x654, R130 ;  /* 0x00000654ff829816 */ /* 0x000fe20000000082 */
[----:B------:R-:W-:Y:S01]  /*1b980*/  MUFU.EX2 R6, R6 ;  /* 0x0000000600067308 */ /* 0x000fe20000000800 */
[-C--:B------:R-:W-:Y:S01]  /*1b990*/  FMUL.FTZ R41, R41, R4.reuse ;  /* 0x0000000429297220 */ /* 0x080fe20000410000 */
[-C--:B------:R-:W-:Y:S01]  /*1b9a0*/  FMUL.FTZ R44, R44, R4.reuse ;  /* 0x000000042c2c7220 */ /* 0x080fe20000410000 */
[----:B------:R0:W-:Y:S01]  /*1b9b0*/  @!P1 SYNCS.ARRIVE.TRANS64.RED.A1T0 RZ, [R130+URZ], RZ ;  /* 0x000000ff82ff99a7 */ /* 0x0001e2000810043f */
[-C--:B------:R-:W-:Y:S01]  /*1b9c0*/  FMUL.FTZ R45, R45, R4.reuse ;  /* 0x000000042d2d7220 */ /* 0x080fe20000410000 */
[-C--:B------:R-:W-:Y:S01]  /*1b9d0*/  FMUL.FTZ R48, R48, R4.reuse ;  /* 0x0000000430307220 */ /* 0x080fe20000410000 */
[-C--:B------:R-:W-:Y:S01]  /*1b9e0*/  FMUL.FTZ R49, R49, R4.reuse ;  /* 0x0000000431317220 */ /* 0x080fe20000410000 */
[-C--:B------:R-:W-:Y:S01]  /*1b9f0*/  FMUL.FTZ R52, R52, R4.reuse ;  /* 0x0000000434347220 */ /* 0x080fe20000410000 */
[----:B------:R-:W-:Y:S01]  /*1ba00*/  MUFU.EX2 R109, R109 ;  /* 0x0000006d006d7308 */ /* 0x000fe20000000800 */
[-C--:B------:R-:W-:Y:S01]  /*1ba10*/  FMUL.FTZ R53, R53, R4.reuse ;  /* 0x0000000435357220 */ /* 0x080fe20000410000 */
[----:B------:R-:W-:Y:S01]  /*1ba20*/  FMUL.FTZ R56, R56, R4 ;  /* 0x0000000438387220 */ /* 0x000fe20000410000 */
[----:B0-----:R-:W-:Y:S01]  /*1ba30*/  FADD.FTZ R130, R180, R131 ;  /* 0x00000083b4827221 */ /* 0x001fe20000010000 */
[----:B------:R-:W-:Y:S01]  /*1ba40*/  F2FP.BF16.F32.PACK_AB R180, R11, R180 ;  /* 0x000000b40bb4723e */ /* 0x000fe200000010ff */
[-C--:B------:R-:W-:Y:S01]  /*1ba50*/  FMUL.FTZ R57, R57, R4.reuse ;  /* 0x0000000439397220 */ /* 0x080fe20000410000 */
[-C--:B------:R-:W-:Y:S01]  /*1ba60*/  FMUL.FTZ R60, R60, R4.reuse ;  /* 0x000000043c3c7220 */ /* 0x080fe20000410000 */
[----:B------:R-:W-:Y:S01]  /*1ba70*/  FADD.FTZ R123, R11, R130 ;  /* 0x000000820b7b7221 */ /* 0x000fe20000010000 */
[----:B------:R-:W-:Y:S01]  /*1ba80*/  MUFU.EX2 R91, R91 ;  /* 0x0000005b005b7308 */ /* 0x000fe20000000800 */
[-C--:B------:R-:W-:Y:S01]  /*1ba90*/  FMUL.FTZ R61, R61, R4.reuse ;  /* 0x000000043d3d7220 */ /* 0x080fe20000410000 */
[----:B------:R-:W-:Y:S01]  /*1baa0*/  FMUL.FTZ R64, R64, R4 ;  /* 0x0000000440407220 */ /* 0x000fe20000410000 */
[----:B------:R-:W-:Y:S01]  /*1bab0*/  FADD.FTZ R123, R182, R123 ;  /* 0x0000007bb67b7221 */ /* 0x000fe20000010000 */
[----:B------:R-:W-:Y:S01]  /*1bac0*/  F2FP.BF16.F32.PACK_AB R182, R20, R182 ;  /* 0x000000b614b6723e */ /* 0x000fe200000010ff */
[-C--:B------:R-:W-:Y:S01]  /*1bad0*/  FMUL.FTZ R65, R65, R4.reuse ;  /* 0x0000000441417220 */ /* 0x080fe20000410000 */
[-C--:B------:R-:W-:Y:S01]  /*1bae0*/  FMUL.FTZ R68, R68, R4.reuse ;  /* 0x0000000444447220 */ /* 0x080fe20000410000 */
[----:B------:R-:W-:Y:S01]  /*1baf0*/  FADD.FTZ R123, R20, R123 ;  /* 0x0000007b147b7221 */ /* 0x000fe20000010000 */
[----:B------:R-:W-:Y:S01]  /*1bb00*/  MUFU.EX2 R219, R94 ;  /* 0x0000005e00db7308 */ /* 0x000fe20000000800 */
        /* <DEDUP_REMOVED lines=8> */
[----:B------:R-:W-:Y:S01]  /*1bb90*/  MUFU.EX2 R95, R95 ;  /* 0x0000005f005f7308 */ /* 0x000fe20000000800 */
[----:B------:R-:W-:Y:S01]  /*1bba0*/  FMUL.FTZ R77, R77, R4 ;  /* 0x000000044d4d7220 */ /* 0x000fe20000410000 */
[----:B------:R-:W-:Y:S01]  /*1bbb0*/  FADD.FTZ R106, R186, R107 ;  /* 0x0000006bba6a7221 */ /* 0x000fe20000010000 */
[-C--:B------:R-:W-:Y:S01]  /*1bbc0*/  FFMA.FTZ R107, R98, R9.reuse, -R116 ;  /* 0x00000009626b7223 */ /* 0x080fe20000010874 */
[C---:B------:R-:W-:Y:S01]  /*1bbd0*/  F2FP.BF16.F32.PACK_AB R186, R13.reuse, R186 ;  /* 0x000000ba0dba723e */ /* 0x040fe200000010ff */
[-C--:B------:R-:W-:Y:S01]  /*1bbe0*/  FMUL.FTZ R80, R80, R4.reuse ;  /* 0x0000000450507220 */ /* 0x080fe20000410000 */
[----:B------:R-:W-:Y:S01]  /*1bbf0*/  FADD.FTZ R127, R13, R106 ;  /* 0x0000006a0d7f7221 */ /* 0x000fe20000010000 */
[-C--:B------:R-:W-:Y:S01]  /*1bc00*/  FFMA.FTZ R106, R99, R9.reuse, -R116 ;  /* 0x00000009636a7223 */ /* 0x080fe20000010874 */
[----:B-1----:R-:W-:Y:S01]  /*1bc10*/  FADD.FTZ R99, R189, R110 ;  /* 0x0000006ebd637221 */ /* 0x002fe20000010000 */
[----:B------:R0:W-:Y:S01]  /*1bc20*/  MUFU.EX2 R98, R115 ;  /* 0x0000007300627308 */ /* 0x0001e20000000800 */
[----:B------:R-:W-:Y:S01]  /*1bc30*/  FADD.FTZ R127, R188, R127 ;  /* 0x0000007fbc7f7221 */ /* 0x000fe20000010000 */
[-C--:B------:R-:W-:Y:S01]  /*1bc40*/  FMUL.FTZ R81, R81, R4.reuse ;  /* 0x0000000451517220 */ /* 0x080fe20000410000 */
[----:B---3--:R-:W-:Y:S01]  /*1bc50*/  FADD.FTZ R110, R140, R99 ;  /* 0x000000638c6e7221 */ /* 0x008fe20000010000 */
[----:B------:R-:W-:Y:S01]  /*1bc60*/  FFMA.FTZ R99, R90, R9, -R116 ;  /* 0x000000095a637223 */ /* 0x000fe20000010874 */
[----:B------:R-:W-:Y:S01]  /*1bc70*/  FADD.FTZ R127, R144, R127 ;  /* 0x0000007f907f7221 */ /* 0x000fe20000010000 */
[-C--:B------:R-:W-:Y:S01]  /*1bc80*/  FMUL.FTZ R84, R84, R4.reuse ;  /* 0x0000000454547220 */ /* 0x080fe20000410000 */
[----:B----4-:R-:W-:Y:S01]  /*1bc90*/  FADD.FTZ R110, R191, R110 ;  /* 0x0000006ebf6e7221 */ /* 0x010fe20000010000 */
[----:B------:R-:W-:Y:S01]  /*1bca0*/  MUFU.EX2 R107, R107 ;  /* 0x0000006b006b7308 */ /* 0x000fe20000000800 */
[----:B------:R-:W-:Y:S01]  /*1bcb0*/  FADD.FTZ R90, R190, R127 ;  /* 0x0000007fbe5a7221 */ /* 0x000fe20000010000 */
[----:B------:R-:W-:Y:S01]  /*1bcc0*/  FMUL.FTZ R85, R85, R4 ;  /* 0x0000000455557220 */ /* 0x000fe20000410000 */
[----:B------:R-:W-:Y:S01]  /*1bcd0*/  FADD.FTZ R110, R133, R110 ;  /* 0x0000006e856e7221 */ /* 0x000fe20000010000 */
[----:B------:R-:W-:Y:S01]  /*1bce0*/  F2FP.BF16.F32.PACK_AB R184, R21, R184 ;  /* 0x000000b815b8723e */ /* 0x000fe200000010ff */
[----:B0-----:R-:W-:Y:S01]  /*1bcf0*/  FADD.FTZ R115, R145, R90 ;  /* 0x0000005a91737221 */ /* 0x001fe20000010000 */
[----:B------:R-:W-:Y:S01]  /*1bd00*/  F2FP.BF16.F32.PACK_AB R187, R132, R187 ;  /* 0x000000bb84bb723e */ /* 0x000fe200000010ff */
[----:B------:R-:W-:Y:S01]  /*1bd10*/  FADD.FTZ R110, R193, R110 ;  /* 0x0000006ec16e7221 */ /* 0x000fe20000010000 */
[----:B------:R-:W-:Y:S01]  /*1bd20*/  MUFU.EX2 R90, R119 ;  /* 0x00000077005a7308 */ /* 0x000fe20000000800 */
[----:B------:R-:W-:Y:S01]  /*1bd30*/  FADD.FTZ R115, R192, R115 ;  /* 0x00000073c0737221 */ /* 0x000fe20000010000 */
[----:B------:R-:W-:Y:S01]  /*1bd40*/  F2FP.BF16.F32.PACK_AB R188, R144, R188 ;  /* 0x000000bc90bc723e */ /* 0x000fe200000010ff */
[----:B------:R-:W-:Y:S01]  /*1bd50*/  FADD.FTZ R110, R137, R110 ;  /* 0x0000006e896e7221 */ /* 0x000fe20000010000 */
[----:B------:R-:W-:Y:S01]  /*1bd60*/  F2FP.BF16.F32.PACK_AB R189, R140, R189 ;  /* 0x000000bd8cbd723e */ /* 0x000fe200000010ff */
[----:B------:R-:W-:Y:S01]  /*1bd70*/  FADD.FTZ R115, R14, R115 ;  /* 0x000000730e737221 */ /* 0x000fe20000010000 */
[----:B------:R-:W-:Y:S01]  /*1bd80*/  F2FP.BF16.F32.PACK_AB R190, R145, R190 ;  /* 0x000000be91be723e */ /* 0x000fe200000010ff */
[----:B------:R-:W-:Y:S01]  /*1bd90*/  FADD.FTZ R93, R195, R110 ;  /* 0x0000006ec35d7221 */ /* 0x000fe20000010000 */
[----:B------:R-:W0:Y:S01]  /*1bda0*/  MUFU.EX2 R106, R106 ;  /* 0x0000006a006a7308 */ /* 0x000e220000000800 */
[----:B------:R-:W-:Y:S01]  /*1bdb0*/  FADD.FTZ R115, R194, R115 ;  /* 0x00000073c2737221 */ /* 0x000fe20000010000 */
[----:B------:R-:W-:Y:S01]  /*1bdc0*/  F2FP.BF16.F32.PACK_AB R191, R133, R191 ;  /* 0x000000bf85bf723e */ /* 0x000fe200000010ff */
[----:B------:R-:W-:Y:S01]  /*1bdd0*/  FADD.FTZ R12, R138, R93 ;  /* 0x0000005d8a0c7221 */ /* 0x000fe20000010000 */
[----:B------:R-:W-:Y:S01]  /*1bde0*/  F2FP.BF16.F32.PACK_AB R192, R14, R192 ;  /* 0x000000c00ec0723e */ /* 0x000fe200000010ff */
[----:B------:R-:W-:Y:S01]  /*1bdf0*/  FADD.FTZ R115, R136, R115 ;  /* 0x0000007388737221 */ /* 0x000fe20000010000 */
[----:B------:R-:W-:Y:S01]  /*1be00*/  F2FP.BF16.F32.PACK_AB R193, R137, R193 ;  /* 0x000000c189c1723e */ /* 0x000fe200000010ff */
[----:B------:R-:W-:Y:S01]  /*1be10*/  FADD.FTZ R11, R197, R12 ;  /* 0x0000000cc50b7221 */ /* 0x000fe20000010000 */
[----:B------:R-:W-:Y:S01]  /*1be20*/  F2FP.BF16.F32.PACK_AB R197, R8, R197 ;  /* 0x000000c508c5723e */ /* 0x000fe200000010ff */
[----:B------:R-:W-:Y:S01]  /*1be30*/  FADD.FTZ R115, R196, R115 ;  /* 0x00000073c4737221 */ /* 0x000fe20000010000 */
[----:B------:R-:W1:Y:S01]  /*1be40*/  MUFU.EX2 R99, R99 ;  /* 0x0000006300637308 */ /* 0x000e620000000800 */
[----:B------:R-:W-:Y:S01]  /*1be50*/  FADD.FTZ R12, R8, R11 ;  /* 0x0000000b080c7221 */ /* 0x000fe20000010000 */
[----:B------:R-:W-:Y:S01]  /*1be60*/  F2FP.BF16.F32.PACK_AB R194, R136, R194 ;  /* 0x000000c288c2723e */ /* 0x000fe200000010ff */
[----:B------:R-:W-:Y:S01]  /*1be70*/  FADD.FTZ R115, R128, R115 ;  /* 0x0000007380737221 */ /* 0x000fe20000010000 */
[----:B------:R-:W-:Y:S01]  /*1be80*/  F2FP.BF16.F32.PACK_AB R195, R138, R195 ;  /* 0x000000c38ac3723e */ /* 0x000fe200000010ff */
[----:B------:R-:W-:Y:S01]  /*1be90*/  FADD.FTZ R11, R199, R12 ;  /* 0x0000000cc70b7221 */ /* 0x000fe20000010000 */
[----:B------:R-:W-:Y:S01]  /*1bea0*/  F2FP.BF16.F32.PACK_AB R196, R128, R196 ;  /* 0x000000c480c4723e */ /* 0x000fe200000010ff */
[----:B------:R-:W-:Y:S01]  /*1beb0*/  FADD.FTZ R20, R198, R115 ;  /* 0x00000073c6147221 */ /* 0x000fe20000010000 */
[C---:B------:R-:W-:Y:S01]  /*1bec0*/  F2FP.BF16.F32.PACK_AB R198, R15.reuse, R198 ;  /* 0x000000c60fc6723e */ /* 0x040fe200000010ff */
[C---:B------:R-:W-:Y:S01]  /*1bed0*/  FADD.FTZ R12, R88.reuse, R11 ;  /* 0x0000000b580c7221 */ /* 0x040fe20000010000 */
[----:B------:R-:W-:Y:S01]  /*1bee0*/  F2FP.BF16.F32.PACK_AB R199, R88, R199 ;  /* 0x000000c758c7723e */ /* 0x000fe200000010ff */
[----:B------:R-:W-:Y:S01]  /*1bef0*/  FADD.FTZ R13, R15, R20 ;  /* 0x000000140f0d7221 */ /* 0x000fe20000010000 */
[----:B0-----:R-:W-:Y:S01]  /*1bf00*/  F2FP.BF16.F32.PACK_AB R213, R106, R107 ;  /* 0x0000006b6ad5723e */ /* 0x001fe200000010ff */
        /* <DEDUP_REMOVED lines=10> */
[----:B------:R-:W-:Y:S01]  /*1bfb0*/  FADD.FTZ R13, R202, R13 ;  /* 0x0000000dca0d7221 */ /* 0x000fe20000010000 */
[C---:B------:R-:W-:Y:S01]  /*1bfc0*/  F2FP.BF16.F32.PACK_AB R202, R124.reuse, R202 ;  /* 0x000000ca7cca723e */ /* 0x040fe200000010ff */
[----:B------:R-:W-:Y:S01]  /*1bfd0*/  FADD.FTZ R12, R89, R12 ;  /* 0x0000000c590c7221 */ /* 0x000fe20000010000 */
[----:B-1----:R-:W-:Y:S01]  /*1bfe0*/  F2FP.BF16.F32.PACK_AB R217, R91, R99 ;  /* 0x000000635bd9723e */ /* 0x002fe200000010ff */
[----:B------:R-:W-:Y:S01]  /*1bff0*/  FADD.FTZ R13, R124, R13 ;  /* 0x0000000d7c0d7221 */ /* 0x000fe20000010000 */
[----:B------:R-:W-:Y:S01]  /*1c000*/  FMUL.FTZ R26, R26, R10 ;  /* 0x0000000a1a1a7220 */ /* 0x000fe20000410000 */
[----:B------:R-:W-:Y:S01]  /*1c010*/  FADD.FTZ R11, R205, R12 ;  /* 0x0000000ccd0b7221 */ /* 0x000fe20000010000 */
[----:B------:R-:W-:Y:S01]  /*1c020*/  F2FP.BF16.F32.PACK_AB R205, R98, R205 ;  /* 0x000000cd62cd723e */ /* 0x000fe200000010ff */
[----:B------:R-:W-:Y:S01]  /*1c030*/  FADD.FTZ R13, R204, R13 ;  /* 0x0000000dcc0d7221 */ /* 0x000fe20000010000 */
[----:B------:R-:W-:Y:S01]  /*1c040*/  F2FP.BF16.F32.PACK_AB R204, R120, R204 ;  /* 0x000000cc78cc723e */ /* 0x000fe200000010ff */
[----:B------:R-:W-:Y:S01]  /*1c050*/  FADD.FTZ R12, R98, R11 ;  /* 0x0000000b620c7221 */ /* 0x000fe20000010000 */
[-C--:B------:R-:W-:Y:S01]  /*1c060*/  FMUL.FTZ R27, R27, R10.reuse ;  /* 0x0000000a1b1b7220 */ /* 0x080fe20000410000 */
        /* <DEDUP_REMOVED lines=11> */
[C---:B------:R-:W-:Y:S01]  /*1c120*/  F2FP.BF16.F32.PACK_AB R209, R5.reuse, R209 ;  /* 0x000000d105d1723e */ /* 0x040fe200000010ff */
[----:B------:R-:W-:Y:S01]  /*1c130*/  FADD.FTZ R13, R208, R13 ;  /* 0x0000000dd00d7221 */ /* 0x000fe20000010000 */
[C---:B------:R-:W-:Y:S01]  /*1c140*/  F2FP.BF16.F32.PACK_AB R208, R104.reuse, R208 ;  /* 0x000000d068d0723e */ /* 0x040fe200000010ff */
        /* <DEDUP_REMOVED lines=11> */
[-C--:B------:R-:W-:Y:S01]  /*1c200*/  FMUL.FTZ R42, R42, R10.reuse ;  /* 0x0000000a2a2a7220 */ /* 0x080fe20000410000 */
        /* <DEDUP_REMOVED lines=28> */
[----:B------:R-:W-:Y:S01]  /*1c3d0*/  F2FP.BF16.F32.PACK_AB R219, R95, R219 ;  /* 0x000000db5fdb723e */ /* 0x000fe200000010ff */
[-C--:B------:R-:W-:Y:S01]  /*1c3e0*/  FMUL.FTZ R71, R71, R10.reuse ;  /* 0x0000000a47477220 */ /* 0x080fe20000410000 */
[----:B------:R-:W-:Y:S01]  /*1c3f0*/  FADD.FTZ R226, R3, R6 ;  /* 0x0000000603e27221 */ /* 0x000fe20000010000 */
[----:B------:R-:W-:Y:S01]  /*1c400*/  FADD.FTZ R225, R95, R8 ;  /* 0x000000085fe17221 */ /* 0x000fe20000010000 */
        /* <DEDUP_REMOVED lines=10> */
[----:B------:R-:W-:Y:S02]  /*1c4b0*/  IMAD.MOV.U32 R3, RZ, RZ, R92 ;  /* 0x000000ffff037224 */ /* 0x000fe400078e005c */
[----:B------:R-:W-:Y:S01]  /*1c4c0*/  IMAD.MOV.U32 R4, RZ, RZ, R7 ;  /* 0x000000ffff047224 */ /* 0x000fe200078e0007 */
[----:B------:R-:W-:Y:S06]  /*1c4d0*/  @P2 BRA `(.L_x_793) ;  /* 0xffffffa000bc2947 */ /* 0x000fec000383ffff */
.L_x_783:
[----:B------:R-:W-:Y:S05]  /*1c4e0*/  WARPSYNC.ALL ;  /* 0x0000000000007948 */ /* 0x000fea0003800000 */
[----:B------:R-:W-:Y:S06]  /*1c4f0*/  BAR.ARV 0x8, 0x180 ;  /* 0x0206000000007b1d */ /* 0x000fec0000002000 */
[----:B------:R-:W-:Y:S05]  /*1c500*/  @!P0 BRA `(.L_x_794) ;  /* 0x0000000000048947 */ /* 0x000fea0003800000 */
[----:B------:R-:W-:Y:S01]  /*1c510*/  BPT.TRAP 0x1 ;  /* 0x000000040000795c */ /* 0x000fe20000300000 */
.L_x_794:
[----:B------:R-:W-:Y:S01]  /*1c520*/  IMAD R11, R222, 0x8, R2 ;  /* 0x00000008de0b7824 */ /* 0x000fe200078e0202 */
[----:B------:R-:W-:-:S04]  /*1c530*/  SHF.L.U32 R0, R233, 0x1f, RZ ;  /* 0x0000001fe9007819 */ /* 0x000fc800000006ff */
[----:B------:R0:W1:Y:S01]  /*1c540*/  SYNCS.PHASECHK.TRANS64.TRYWAIT P2, [R11+URZ+0x34850], R0 ;  /* 0x034850000b0075a7 */ /* 0x000062000804017f */
[----:B------:R-:W-:Y:S05]  /*1c550*/  @!P0 BRA `(.L_x_795) ;  /* 0x0000000000048947 */ /* 0x000fea0003800000 */
[----:B------:R-:W-:Y:S01]  /*1c560*/  BPT.TRAP 0x1 ;  /* 0x000000040000795c */ /* 0x000fe20000300000 */
.L_x_795:
[----:B------:R-:W-:-:S05]  /*1c570*/  VIADD R2, R2, 0x400 ;  /* 0x0000040002027836 */ /* 0x000fca0000000000 */
[----:B------:R-:W-:-:S04]  /*1c580*/  SHF.R.U32.HI R2, RZ, 0x4, R2 ;  /* 0x00000004ff027819 */ /* 0x000fc80000011602 */
[----:B------:R-:W-:-:S04]  /*1c590*/  LOP3.LUT R2, R2, 0x3fff, RZ, 0xc0, !PT ;  /* 0x00003fff02027812 */ /* 0x000fc800078ec0ff */
[----:B------:R-:W-:Y:S01]  /*1c5a0*/  LOP3.LUT R3, R2, 0x5800000, RZ, 0xfc, !PT ;  /* 0x0580000002037812 */ /* 0x000fe200078efcff */
[----:B-1----:R-:W-:Y:S06]  /*1c5b0*/  @P2 BRA `(.L_x_796) ;  /* 0x0000000000082947 */ /* 0x002fec0003800000 */
[----:B------:R-:W1:Y:S02]  /*1c5c0*/  SYNCS.PHASECHK.TRANS64.TRYWAIT P0, [R11+URZ+0x34850], R0 ;  /* 0x034850000b0075a7 */ /* 0x000e64000800017f */
[----:B-1----:R-:W-:Y:S05]  /*1c5d0*/  @!P0 BRA `(.L_x_797) ;  /* 0x000000a400c48947 */ /* 0x002fea0003800000 */
.L_x_796:
[----:B------:R-:W-:Y:S01]  /*1c5e0*/  IMAD R2, R222, 0xb00, R3 ;  /* 0x00000b00de027824 */ /* 0x000fe200078e0203 */
[----:B------:R-:W2:Y:S01]  /*1c5f0*/  LDL.LU R15, [R1+0x6c] ;  /* 0x00006c00010f7983 */ /* 0x000ea20000300800 */
[----:B------:R-:W-:Y:S01]  /*1c600*/  IMAD.MOV.U32 R3, RZ, RZ, 0x40000040 ;  /* 0x40000040ff037424 */ /* 0x000fe200078e00ff */
[----:B------:R-:W-:Y:S05]  /*1c610*/  WARPSYNC.ALL ;  /* 0x0000000000007948 */ /* 0x000fea0003800000 */
[C---:B------:R-:W-:Y:S01]  /*1c620*/  R2UR UR6, R2.reuse ;  /* 0x00000000020672ca */ /* 0x040fe200000e0000 */
[----:B------:R-:W-:Y:S01]  /*1c630*/  WARPGROUP.ARRIVE ;  /* 0x00000000000079c5 */ /* 0x000fe20000000000 */
[----:B------:R-:W-:Y:S01]  /*1c640*/  R2UR UR7, R3 ;  /* 0x00000000030772ca */ /* 0x000fe200000e0000 */
[----:B------:R-:W-:Y:S01]  /*1c650*/  VIADD R4, R2, 0x80 ;  /* 0x0000008002047836 */ /* 0x000fe20000000000 */
[----:B01----:R-:W0:Y:S01]  /*1c660*/  SHFL.BFLY PT, R0, R225, 0x2, 0x1f ;  /* 0x0c401f00e1007f89 */ /* 0x003e2200000e0000 */
[----:B------:R-:W-:-:S02]  /*1c670*/  IMAD.MOV.U32 R5, RZ, RZ, 0x40000040 ;  /* 0x40000040ff057424 */ /* 0x000fc400078e00ff */
[----:B------:R-:W-:Y:S02]  /*1c680*/  IMAD.MOV.U32 R3, RZ, RZ, 0x40000040 ;  /* 0x40000040ff037424 */ /* 0x000fe400078e00ff */
[----:B------:R-:W-:Y:S02]  /*1c690*/  IMAD.MOV.U32 R6, RZ, RZ, RZ ;  /* 0x000000ffff067224 */ /* 0x000fe400078e00ff */
[----:B------:R-:W-:Y:S02]  /*1c6a0*/  VIADD R222, R222, 0x1 ;  /* 0x00000001dede7836 */ /* 0x000fe40000000000 */
[----:B------:R-:W-:Y:S02]  /*1c6b0*/  @!P1 VIADD R10, R11, 0x34860 ;  /* 0x000348600b0a9836 */ /* 0x000fe40000000000 */
[----:B------:R-:W-:Y:S01]  /*1c6c0*/  HGMMA.64x128x16.F32.BF16 R24, R176, gdesc[UR4].tnspB, R24, gsb0 ;  /* 0x41e00004b0187df0 */ /* 0x000fe20008001818 */
[----:B------:R-:W-:Y:S01]  /*1c6d0*/  R2UR UR6, R4 ;  /* 0x00000000040672ca */ /* 0x000fe200000e0000 */
[----:B------:R-:W-:Y:S01]  /*1c6e0*/  VIADD R4, R2, 0x100 ;  /* 0x0000010002047836 */ /* 0x000fe20000000000 */
[----:B------:R-:W-:Y:S01]  /*1c6f0*/  R2UR UR7, R5 ;  /* 0x00000000050772ca */ /* 0x000fe200000e0000 */
[----:B------:R-:W-:Y:S01]  /*1c700*/  IMAD.MOV.U32 R5, RZ, RZ, 0x40000040 ;  /* 0x40000040ff057424 */ /* 0x000fe200078e00ff */
[----:B------:R-:W-:-:S02]  /*1c710*/  ISETP.NE.AND P0, PT, R222, 0x2, PT ;  /* 0x00000002de00780c */ /* 0x000fc40003f05270 */
[----:B------:R-:W-:Y:S02]  /*1c720*/  @!P1 PRMT R10, RZ, 0x654, R10 ;  /* 0x00000654ff0a9816 */ /* 0x000fe4000000000a */
[----:B------:R-:W-:Y:S01]  /*1c730*/  SEL R222, R222, RZ, P0 ;  /* 0x000000ffdede7207 */ /* 0x000fe20000000000 */
[----:B------:R-:W-:Y:S02]  /*1c740*/  WARPGROUP.DEPBAR.LE gsb0, 0x0 ;  /* 0x00008000000079c5 */ /* 0x000fe40000010000 */
[----:B------:R-:W-:-:S06]  /*1c750*/  WARPGROUP.ARRIVE ;  /* 0x00000000000079c5 */ /* 0x000fcc0000000000 */
[----:B------:R-:W-:Y:S01]  /*1c760*/  HGMMA.64x128x16.F32.BF16 R24, R180, gdesc[UR4].tnspB, R24, gsb0 ;  /* 0x41e00004b4187df0 */ /* 0x000fe20008001818 */
[----:B------:R-:W-:Y:S01]  /*1c770*/  R2UR UR6, R4 ;  /* 0x00000000040672ca */ /* 0x000fe200000e0000 */
[----:B------:R-:W-:Y:S01]  /*1c780*/  VIADD R4, R2, 0x180 ;  /* 0x0000018002047836 */ /* 0x000fe20000000000 */
[----:B------:R-:W-:Y:S01]  /*1c790*/  R2UR UR7, R5 ;  /* 0x00000000050772ca */ /* 0x000fe200000e0000 */
[----:B------:R-:W-:Y:S02]  /*1c7a0*/  IMAD.MOV.U32 R5, RZ, RZ, 0x40000040 ;  /* 0x40000040ff057424 */ /* 0x000fe400078e00ff */
[----:B--2---:R-:W-:-:S05]  /*1c7b0*/  VIADD R15, R15, 0x1 ;  /* 0x000000010f0f7836 */ /* 0x004fca0000000000 */
[----:B------:R-:W-:Y:S01]  /*1c7c0*/  STL [R1+0x6c], R15 ;  /* 0x00006c0f01007387 */ /* 0x000fe20000100800 */
        /* <DEDUP_REMOVED lines=46> */
[----:B------:R-:W-:Y:S01]  /*1cab0*/  R2UR UR6, R4 ;  /* 0x00000000040672ca */ /* 0x000fe200000e0000 */
[----:B------:R-:W-:Y:S01]  /*1cac0*/  IMAD.MOV.U32 R4, RZ, RZ, RZ ;  /* 0x000000ffff047224 */ /* 0x000fe200078e00ff */
[----:B------:R-:W-:Y:S01]  /*1cad0*/  R2UR UR7, R5 ;  /* 0x00000000050772ca */ /* 0x000fe200000e0000 */
[----:B------:R-:W-:Y:S02]  /*1cae0*/  WARPGROUP.DEPBAR.LE gsb0, 0x0 ;  /* 0x00008000000079c5 */ /* 0x000fe40000010000 */
[----:B------:R-:W-:-:S10]  /*1caf0*/  WARPGROUP.ARRIVE ;  /* 0x00000000000079c5 */ /* 0x000fd40000000000 */
[----:B------:R-:W-:Y:S01]  /*1cb00*/  HGMMA.64x128x16.F32.BF16 R24, R212, gdesc[UR4].tnspB, R24, gsb0 ;  /* 0x41e00004d4187df0 */ /* 0x000fe20008001818 */
[----:B------:R-:W-:Y:S01]  /*1cb10*/  R2UR UR6, R2 ;  /* 0x00000000020672ca */ /* 0x000fe200000e0000 */
[----:B0-----:R-:W-:Y:S01]  /*1cb20*/  FADD.FTZ R2, R0, R225 ;  /* 0x000000e100027221 */ /* 0x001fe20000010000 */
[----:B------:R-:W-:Y:S02]  /*1cb30*/  R2UR UR7, R3 ;  /* 0x00000000030772ca */ /* 0x000fe400000e0000 */
[----:B------:R-:W0:Y:S04]  /*1cb40*/  SHFL.BFLY PT, R3, R226, 0x2, 0x1f ;  /* 0x0c401f00e2037f89 */ /* 0x000e2800000e0000 */
[----:B------:R-:W1:Y:S01]  /*1cb50*/  SHFL.BFLY PT, R5, R2, 0x1, 0x1f ;  /* 0x0c201f0002057f89 */ /* 0x000e6200000e0000 */
[----:B0-----:R-:W-:Y:S01]  /*1cb60*/  FADD.FTZ R3, R3, R226 ;  /* 0x000000e203037221 */ /* 0x001fe20000010000 */
[----:B-1----:R-:W-:-:S04]  /*1cb70*/  FADD.FTZ R13, R2, R5 ;  /* 0x00000005020d7221 */ /* 0x002fc80000010000 */
[----:B------:R-:W0:Y:S01]  /*1cb80*/  SHFL.BFLY PT, R0, R3, 0x1, 0x1f ;  /* 0x0c201f0003007f89 */ /* 0x000e2200000e0000 */
[----:B------:R-:W-:-:S13]  /*1cb90*/  FSETP.NE.FTZ.AND P3, PT, R13, RZ, PT ;  /* 0x000000ff0d00720b */ /* 0x000fda0003f75000 */
[----:B------:R-:W1:Y:S01]  /*1cba0*/  @P3 MUFU.LG2 R8, R13 ;  /* 0x0000000d00083308 */ /* 0x000e620000000c00 */
[----:B------:R-:W-:Y:S01]  /*1cbb0*/  @P3 FMUL.FTZ R14, R9, 0.69314718246459960938 ;  /* 0x3f317218090e3820 */ /* 0x000fe20000410000 */
[----:B0-----:R-:W-:-:S06]  /*1cbc0*/  FADD.FTZ R12, R3, R0 ;  /* 0x00000000030c7221 */ /* 0x001fcc0000010000 */
[----:B------:R-:W-:Y:S01]  /*1cbd0*/  @P3 MUFU.RCP R6, R13 ;  /* 0x0000000d00063308 */ /* 0x000fe20000001000 */
[----:B------:R-:W-:Y:S01]  /*1cbe0*/  SEL R0, RZ, 0x1, P0 ;  /* 0x00000001ff007807 */ /* 0x000fe20000000000 */
[----:B------:R-:W-:Y:S01]  /*1cbf0*/  IMAD.MOV.U32 R3, RZ, RZ, -0x800000 ;  /* 0xff800000ff037424 */ /* 0x000fe200078e00ff */
[----:B------:R-:W-:Y:S02]  /*1cc00*/  FSETP.NE.FTZ.AND P2, PT, R12, RZ, PT ;  /* 0x000000ff0c00720b */ /* 0x000fe40003f55000 */
[----:B------:R-:W-:Y:S01]  /*1cc10*/  LOP3.LUT R233, R233, R0, RZ, 0x3c, !PT ;  /* 0x00000000e9e97212 */ /* 0x000fe200078e3cff */
[----:B------:R-:W-:-:S10]  /*1cc20*/  IMAD.MOV.U32 R0, RZ, RZ, -0x800000 ;  /* 0xff800000ff007424 */ /* 0x000fd400078e00ff */
[----:B------:R-:W0:Y:S01]  /*1cc30*/  @P2 MUFU.LG2 R5, R12 ;  /* 0x0000000c00052308 */ /* 0x000e220000000c00 */
[----:B------:R-:W-:Y:S01]  /*1cc40*/  @P2 FMUL.FTZ R2, R9, 0.69314718246459960938 ;  /* 0x3f31721809022820 */ /* 0x000fe20000410000 */
[----:B-1----:R-:W-:-:S04]  /*1cc50*/  @P3 FMUL.FTZ R9, R8, 0.69314718246459960938 ;  /* 0x3f31721808093820 */ /* 0x002fc80000410000 */
[----:B------:R-:W-:Y:S02]  /*1cc60*/  @P3 FFMA.FTZ R3, R14, R92, R9 ;  /* 0x0000005c0e033223 */ /* 0x000fe40000010009 */
[----:B------:R-:W1:Y:S01]  /*1cc70*/  @P2 MUFU.RCP R4, R12 ;  /* 0x0000000c00042308 */ /* 0x000e620000001000 */
[----:B0-----:R-:W-:-:S04]  /*1cc80*/  @P2 FMUL.FTZ R5, R5, 0.69314718246459960938 ;  /* 0x3f31721805052820 */ /* 0x001fc80000410000 */
[----:B------:R-:W-:Y:S01]  /*1cc90*/  @P2 FFMA.FTZ R0, R2, R7, R5 ;  /* 0x0000000702002223 */ /* 0x000fe20000010005 */
[----:B------:R-:W-:Y:S02]  /*1cca0*/  WARPGROUP.DEPBAR.LE gsb0, 0x0 ;  /* 0x00008000000079c5 */ /* 0x000fe40000010000 */
[----:B------:R-:W-:-:S06]  /*1ccb0*/  WARPGROUP.ARRIVE ;  /* 0x00000000000079c5 */ /* 0x000fcc0000000000 */
[----:B------:R-:W-:Y:S03]  /*1ccc0*/  HGMMA.64x128x16.F32.BF16 R24, R216, gdesc[UR4].tnspB, R24, gsb0 ;  /* 0x41e00004d8187df0 */ /* 0x000fe60008001818 */
[----:B------:R-:W-:Y:S02]  /*1ccd0*/  WARPGROUP.DEPBAR.LE gsb0, 0x0 ;  /* 0x00008000000079c5 */ /* 0x000fe40000010000 */
[-C--:B-1----:R-:W-:Y:S01]  /*1cce0*/  FMUL.FTZ R97, R57, R4.reuse ;  /* 0x0000000439617220 */ /* 0x082fe20000410000 */
        /* <DEDUP_REMOVED lines=43> */
[-C--:B0-----:R-:W-:Y:S01]  /*1cfa0*/  FMUL.FTZ R10, R28, R4.reuse ;  /* 0x000000041c0a7220 */ /* 0x081fe20000410000 */
[-C--:B------:R-:W-:Y:S01]  /*1cfb0*/  FMUL.FTZ R103, R29, R4.reuse ;  /* 0x000000041d677220 */ /* 0x080fe20000410000 */
[----:B------:R-:W-:Y:S01]  /*1cfc0*/  FMUL.FTZ R91, R44, R4 ;  /* 0x000000042c5b7220 */ /* 0x000fe20000410000 */
[----:B------:R-:W-:Y:S01]  /*1cfd0*/  PLOP3.LUT P1, PT, PT, PT, PT, 0x8, 0x0 ;  /* 0x000000000000781c */ /* 0x000fe20003f2e170 */
        /* <DEDUP_REMOVED lines=17> */
[----:B------:R-:W-:-:S07]  /*1d0f0*/  FMUL.FTZ R87, R87, R6 ;  /* 0x0000000657577220 */ /* 0x000fce0000410000 */
.L_x_737:
[----:B------:R-:W2:Y:S01]  /*1d100*/  LDL R82, [R1+0x60] ;  /* 0x0000600001527983 */ /* 0x000ea20000100800 */
[----:B------:R-:W-:Y:S05]  /*1d110*/  WARPSYNC.ALL ;  /* 0x0000000000007948 */ /* 0x000fea0003800000 */
[----:B------:R-:W0:Y:S01]  /*1d120*/  S2UR UR5, SR_CgaCtaId ;  /* 0x00000000000579c3 */ /* 0x000e220000008800 */
[----:B------:R-:W-:Y:S01]  /*1d130*/  UMOV UR4, 0x400 ;  /* 0x0000040000047882 */ /* 0x000fe20000000000 */
[----:B------:R-:W-:Y:S01]  /*1d140*/  BSSY B0, `(.L_x_798) ;  /* 0x0000228000007945 */ /* 0x000fe20003800000 */
[----:B------:R-:W-:Y:S01]  /*1d150*/  SHF.R.S32.HI R44, RZ, 0x1f, R221 ;  /* 0x0000001fff2c7819 */ /* 0x000fe200000114dd */
[----:B0-----:R-:W-:-:S06]  /*1d160*/  ULEA UR4, UR5, UR4, 0x18 ;  /* 0x0000000405047291 */ /* 0x001fcc000f8ec03f */
[----:B------:R-:W-:Y:S01]  /*1d170*/  IMAD.U32 R2, RZ, RZ, UR4 ;  /* 0x00000004ff027e24 */ /* 0x000fe2000f8e00ff */
[----:B------:R-:W-:Y:S06]  /*1d180*/  BAR.SYNC.DEFER_BLOCKING 0x5, 0x180 ;  /* 0x0146000000007b1d */ /* 0x000fec0000010000 */
[----:B------:R0:W1:Y:S02]  /*1d190*/  LDS.128 R124, [R2+0x348d0] ;  /* 0x0348d000027c7984 */ /* 0x0000640000000c00 */
[----:B------:R-:W-:Y:S06]  /*1d1a0*/  BAR.ARV 0x4, 0x180 ;  /* 0x0106000000007b1d */ /* 0x000fec0000002000 */
[----:B--2---:R-:W-:Y:S01]  /*1d1b0*/  SHF.R.S32.HI R38, RZ, 0x1f, R82 ;  /* 0x0000001fff267819 */ /* 0x004fe20000011452 */
[----:B------:R-:W-:-:S03]  /*1d1c0*/  IMAD.SHL.U32 R74, R82, 0x4, RZ ;  /* 0x00000004524a7824 */ /* 0x000fc600078e00ff */
[----:B------:R-:W-:Y:S01]  /*1d1d0*/  SHF.L.U64.HI R78, R82, 0x2, R38 ;  /* 0x00000002524e7819 */ /* 0x000fe20000010226 */
[----:B01----:R-:W-:Y:S06]  /*1d1e0*/  @P1 BRA `(.L_x_799) ;  /* 0x0000001400681947 */ /* 0x003fec0003800000 */
[----:B------:R-:W2:Y:S04]  /*1d1f0*/  LDL R4, [R1+0x90] ;  /* 0x0000900001047983 */ /* 0x000ea80000100800 */
[----:B------:R-:W3:Y:S04]  /*1d200*/  LDL R107, [R1+0x8c] ;  /* 0x00008c00016b7983 */ /* 0x000ee80000100800 */
[----:B------:R-:W3:Y:S01]  /*1d210*/  LDL R86, [R1+0x70] ;  /* 0x0000700001567983 */ /* 0x000ee20000100800 */
[----:B------:R-:W0:Y:S01]  /*1d220*/  S2R R5, SR_SWINHI ;  /* 0x0000000000057919 */ /* 0x000e220000002f00 */
[----:B------:R-:W-:Y:S05]  /*1d230*/  WARPSYNC.ALL ;  /* 0x0000000000007948 */ /* 0x000fea0003800000 */
[----:B------:R-:W-:Y:S01]  /*1d240*/  F2FP.BF16.F32.PACK_AB R32, R53, R32 ;  /* 0x000000203520723e */ /* 0x000fe200000010ff */
[----:B------:R-:W-:Y:S01]  /*1d250*/  ULDC.64 UR4, c[0x0][0xc00] ;  /* 0x0003000000047ab9 */ /* 0x000fe20000000a00 */
[----:B------:R-:W1:Y:S01]  /*1d260*/  LDC R53, c[0x0][0xbe8] ;  /* 0x0002fa00ff357b82 */ /* 0x000e620000000800 */
[----:B------:R-:W-:-:S02]  /*1d270*/  MOV R20, R2 ;  /* 0x0000000200147202 */ /* 0x000fc40000000f00 */
[----:B0-----:R-:W-:Y:S02]  /*1d280*/  MOV R21, R5 ;  /* 0x0000000500157202 */ /* 0x001fe40000000f00 */
[----:B------:R-:W-:Y:S02]  /*1d290*/  F2FP.BF16.F32.PACK_AB R10, R103, R10 ;  /* 0x0000000a670a723e */ /* 0x000fe400000010ff */
[----:B------:R-:W-:Y:S02]  /*1d2a0*/  F2FP.BF16.F32.PACK_AB R31, R31, R54 ;  /* 0x000000361f1f723e */ /* 0x000fe400000010ff */
[----:B------:R-:W-:Y:S01]  /*1d2b0*/  F2FP.BF16.F32.PACK_AB R35, R35, R50 ;  /* 0x000000322323723e */ /* 0x000fe200000010ff */
[----:B------:R-:W-:Y:S01]  /*1d2c0*/  ULDC.64 UR6, c[0x0][0x208] ;  /* 0x0000820000067ab9 */ /* 0x000fe20000000a00 */
[----:B------:R-:W-:Y:S01]  /*1d2d0*/  BAR.SYNC.DEFER_BLOCKING 0x1, 0x100 ;  /* 0x0044000000007b1d */ /* 0x000fe20000010000 */
[----:B--2---:R-:W-:-:S03]  /*1d2e0*/  IMAD.WIDE R8, R4, 0x2, R20 ;  /* 0x0000000204087825 */ /* 0x004fc600078e0214 */
[C---:B------:R-:W-:Y:S02]  /*1d2f0*/  IADD3 R71, P2, R8.reuse, 0x4000, RZ ;  /* 0x0000400008477810 */ /* 0x040fe40007f5e0ff */
[C---:B------:R-:W-:Y:S02]  /*1d300*/  LOP3.LUT R29, R8.reuse, 0x380, RZ, 0xc0, !PT ;  /* 0x00000380081d7812 */ /* 0x040fe400078ec0ff */
[C---:B------:R-:W-:Y:S02]  /*1d310*/  IADD3 R59, P5, R8.reuse, 0x20, RZ ;  /* 0x00000020083b7810 */ /* 0x040fe40007fbe0ff */
[C---:B------:R-:W-:Y:S02]  /*1d320*/  IADD3 R63, P0, R8.reuse, 0x40, RZ ;  /* 0x00000040083f7810 */ /* 0x040fe40007f1e0ff */
[----:B------:R-:W-:Y:S02]  /*1d330*/  LOP3.LUT R14, R71, 0x380, RZ, 0xc0, !PT ;  /* 0x00000380470e7812 */ /* 0x000fe400078ec0ff */
[----:B------:R-:W-:Y:S01]  /*1d340*/  SHF.R.U64 R29, R29, 0x3, RZ ;  /* 0x000000031d1d7819 */ /* 0x000fe200000012ff */
[----:B------:R-:W-:Y:S01]  /*1d350*/  IMAD.X R5, RZ, RZ, R9, P5 ;  /* 0x000000ffff057224 */ /* 0x000fe200028e0609 */
[----:B------:R-:W-:-:S02]  /*1d360*/  IADD3 R67, P1, R8, 0x60, RZ ;  /* 0x0000006008437810 */ /* 0x000fc40007f3e0ff */
[----:B------:R-:W-:Y:S02]  /*1d370*/  LOP3.LUT R4, R59, 0x380, RZ, 0xc0, !PT ;  /* 0x000003803b047812 */ /* 0x000fe400078ec0ff */
[----:B------:R-:W-:Y:S02]  /*1d380*/  LOP3.LUT R6, R63, 0x380, RZ, 0xc0, !PT ;  /* 0x000003803f067812 */ /* 0x000fe400078ec0ff */
[C---:B------:R-:W-:Y:S02]  /*1d390*/  IADD3 R75, P3, R8.reuse, 0x4020, RZ ;  /* 0x00004020084b7810 */ /* 0x040fe40007f7e0ff */
[C---:B------:R-:W-:Y:S02]  /*1d3a0*/  IADD3 R79, P4, R8.reuse, 0x4040, RZ ;  /* 0x00004040084f7810 */ /* 0x040fe40007f9e0ff */
[----:B------:R-:W-:Y:S02]  /*1d3b0*/  IADD3 R83, P5, R8, 0x4060, RZ ;  /* 0x0000406008537810 */ /* 0x000fe40007fbe0ff */
[----:B------:R-:W-:-:S02]  /*1d3c0*/  SHF.R.U64 R14, R14, 0x3, RZ ;  /* 0x000000030e0e7819 */ /* 0x000fc400000012ff */
[----:B------:R-:W-:Y:S02]  /*1d3d0*/  LOP3.LUT R8, R29, R8, RZ, 0x3c, !PT ;  /* 0x000000081d087212 */ /* 0x000fe400078e3cff */
[----:B------:R-:W-:Y:S02]  /*1d3e0*/  LOP3.LUT R12, R67, 0x380, RZ, 0xc0, !PT ;  /* 0x00000380430c7812 */ /* 0x000fe400078ec0ff */
[----:B------:R-:W-:Y:S02]  /*1d3f0*/  SHF.R.U64 R4, R4, 0x3, RZ ;  /* 0x0000000304047819 */ /* 0x000fe400000012ff */
[----:B------:R-:W-:Y:S02]  /*1d400*/  SHF.R.U64 R6, R6, 0x3, RZ ;  /* 0x0000000306067819 */ /* 0x000fe400000012ff */
[----:B------:R-:W-:Y:S01]  /*1d410*/  LOP3.LUT R14, R14, R71, RZ, 0x3c, !PT ;  /* 0x000000470e0e7212 */ /* 0x000fe200078e3cff */
[--C-:B------:R-:W-:Y:S01]  /*1d420*/  IMAD.X R7, RZ, RZ, R9.reuse, P0 ;  /* 0x000000ffff077224 */ /* 0x100fe200000e0609 */
[----:B------:R-:W-:Y:S01]  /*1d430*/  LOP3.LUT R26, R79, 0x380, RZ, 0xc0, !PT ;  /* 0x000003804f1a7812 */ /* 0x000fe200078ec0ff */
[--C-:B------:R-:W-:Y:S01]  /*1d440*/  IMAD.X R13, RZ, RZ, R9.reuse, P1 ;  /* 0x000000ffff0d7224 */ /* 0x100fe200008e0609 */
[----:B------:R-:W-:Y:S01]  /*1d450*/  MOV R71, R8 ;  /* 0x0000000800477202 */ /* 0x000fe20000000f00 */
[--C-:B------:R-:W-:Y:S01]  /*1d460*/  IMAD.X R15, RZ, RZ, R9.reuse, P2 ;  /* 0x000000ffff0f7224 */ /* 0x100fe200010e0609 */
[----:B------:R-:W-:Y:S01]  /*1d470*/  SHF.R.U64 R12, R12, 0x3, RZ ;  /* 0x000000030c0c7819 */ /* 0x000fe200000012ff */
[--C-:B------:R-:W-:Y:S01]  /*1d480*/  IMAD.X R25, RZ, RZ, R9.reuse, P3 ;  /* 0x000000ffff197224 */ /* 0x100fe200018e0609 */
[----:B------:R-:W-:Y:S01]  /*1d490*/  F2FP.BF16.F32.PACK_AB R8, R102, R11 ;  /* 0x0000000b6608723e */ /* 0x000fe200000010ff */
[--C-:B------:R-:W-:Y:S01]  /*1d4a0*/  IMAD.X R27, RZ, RZ, R9.reuse, P4 ;  /* 0x000000ffff1b7224 */ /* 0x100fe200020e0609 */
[----:B------:R-:W-:Y:S01]  /*1d4b0*/  LOP3.LUT R4, R4, R59, RZ, 0x3c, !PT ;  /* 0x0000003b04047212 */ /* 0x000fe200078e3cff */
[----:B------:R-:W-:Y:S01]  /*1d4c0*/  IMAD.X R29, RZ, RZ, R9, P5 ;  /* 0x000000ffff1d7224 */ /* 0x000fe200028e0609 */
[----:B------:R-:W-:-:S02]  /*1d4d0*/  LOP3.LUT R6, R6, R63, RZ, 0x3c, !PT ;  /* 0x0000003f06067212 */ /* 0x000fc400078e3cff */
[----:B------:R-:W-:Y:S02]  /*1d4e0*/  LOP3.LUT R28, R83, 0x380, RZ, 0xc0, !PT ;  /* 0x00000380531c7812 */ /* 0x000fe400078ec0ff */
[----:B------:R-:W-:Y:S02]  /*1d4f0*/  F2FP.BF16.F32.PACK_AB R9, R105, R108 ;  /* 0x0000006c6909723e */ /* 0x000fe400000010ff */
[----:B------:R-:W-:Y:S02]  /*1d500*/  F2FP.BF16.F32.PACK_AB R11, R85, R106 ;  /* 0x0000006a550b723e */ /* 0x000fe400000010ff */
[----:B------:R-:W-:Y:S02]  /*1d510*/  LOP3.LUT R24, R75, 0x380, RZ, 0xc0, !PT ;  /* 0x000003804b187812 */ /* 0x000fe400078ec0ff */
[----:B------:R-:W-:Y:S02]  /*1d520*/  SHF.R.U64 R26, R26, 0x3, RZ ;  /* 0x000000031a1a7819 */ /* 0x000fe400000012ff */
[----:B------:R-:W-:Y:S01]  /*1d530*/  LOP3.LUT R12, R12, R67, RZ, 0x3c, !PT ;  /* 0x000000430c0c7212 */ /* 0x000fe200078e3cff */
[----:B------:R0:W-:Y:S01]  /*1d540*/  STSM.16.M88.4 [R71], R8 ;  /* 0x0000000847007844 */ /* 0x0001e20000000200 */
[----:B------:R-:W-:-:S02]  /*1d550*/  SHF.R.U64 R28, R28, 0x3, RZ ;  /* 0x000000031c1c7819 */ /* 0x000fc400000012ff */
[----:B------:R-:W-:Y:S02]  /*1d560*/  MOV R70, R4 ;  /* 0x0000000400467202 */ /* 0x000fe40000000f00 */
[----:B------:R-:W-:Y:S02]  /*1d570*/  MOV R67, R6 ;  /* 0x0000000600437202 */ /* 0x000fe40000000f00 */
[----:B------:R-:W-:Y:S02]  /*1d580*/  SHF.R.U64 R24, R24, 0x3, RZ ;  /* 0x0000000318187819 */ /* 0x000fe400000012ff */
[----:B------:R-:W-:Y:S02]  /*1d590*/  F2FP.BF16.F32.PACK_AB R4, R95, R94 ;  /* 0x0000005e5f04723e */ /* 0x000fe400000010ff */
[----:B------:R-:W-:Y:S02]  /*1d5a0*/  F2FP.BF16.F32.PACK_AB R5, R81, R104 ;  /* 0x000000685105723e */ /* 0x000fe400000010ff */
[----:B------:R-:W-:-:S02]  /*1d5b0*/  F2FP.BF16.F32.PACK_AB R6, R100, R93 ;  /* 0x0000005d6406723e */ /* 0x000fc400000010ff */
[----:B------:R-:W-:Y:S02]  /*1d5c0*/  F2FP.BF16.F32.PACK_AB R7, R77, R84 ;  /* 0x000000544d07723e */ /* 0x000fe400000010ff */
[----:B------:R-:W-:Y:S02]  /*1d5d0*/  LOP3.LUT R26, R26, R79, RZ, 0x3c, !PT ;  /* 0x0000004f1a1a7212 */ /* 0x000fe400078e3cff */
[----:B0-----:R-:W-:Y:S02]  /*1d5e0*/  F2FP.BF16.F32.PACK_AB R8, R101, R92 ;  /* 0x0000005c6508723e */ /* 0x001fe400000010ff */
[----:B------:R-:W-:Y:S02]  /*1d5f0*/  F2FP.BF16.F32.PACK_AB R9, R73, R80 ;  /* 0x000000504909723e */ /* 0x000fe400000010ff */
[----:B------:R-:W-:Y:S02]  /*1d600*/  F2FP.BF16.F32.PACK_AB R10, R98, R91 ;  /* 0x0000005b620a723e */ /* 0x000fe400000010ff */
[----:B------:R-:W-:-:S02]  /*1d610*/  F2FP.BF16.F32.PACK_AB R11, R69, R76 ;  /* 0x0000004c450b723e */ /* 0x000fc400000010ff */
[----:B------:R-:W-:Y:S01]  /*1d620*/  LOP3.LUT R28, R28, R83, RZ, 0x3c, !PT ;  /* 0x000000531c1c7212 */ /* 0x000fe200078e3cff */
[----:B------:R-:W-:Y:S01]  /*1d630*/  STSM.16.M88.4 [R70], R4 ;  /* 0x0000000446007844 */ /* 0x000fe20000000200 */
[----:B------:R-:W-:Y:S02]  /*1d640*/  LOP3.LUT R24, R24, R75, RZ, 0x3c, !PT ;  /* 0x0000004b18187212 */ /* 0x000fe400078e3cff */
[----:B------:R-:W-:Y:S01]  /*1d650*/  MOV R59, R26 ;  /* 0x0000001a003b7202 */ /* 0x000fe20000000f00 */
[----:B------:R0:W-:Y:S01]  /*1d660*/  STSM.16.M88.4 [R67], R8 ;  /* 0x0000000843007844 */ /* 0x0001e20000000200 */
[----:B------:R-:W-:Y:S02]  /*1d670*/  F2FP.BF16.F32.PACK_AB R27, R51, R58 ;  /* 0x0000003a331b723e */ /* 0x000fe400000010ff */
[----:B------:R-:W-:Y:S02]  /*1d680*/  MOV R66, R12 ;  /* 0x0000000c00427202 */ /* 0x000fe40000000f00 */
[----:B------:R-:W-:-:S02]  /*1d690*/  MOV R63, R14 ;  /* 0x0000000e003f7202 */ /* 0x000fc40000000f00 */
[----:B------:R-:W-:Y:S02]  /*1d6a0*/  MOV R51, R28 ;  /* 0x0000001c00337202 */ /* 0x000fe40000000f00 */
[----:B------:R-:W-:Y:S02]  /*1d6b0*/  MOV R62, R24 ;  /* 0x00000018003e7202 */ /* 0x000fe40000000f00 */
[----:B------:R-:W-:Y:S02]  /*1d6c0*/  F2FP.BF16.F32.PACK_AB R12, R99, R90 ;  /* 0x0000005a630c723e */ /* 0x000fe400000010ff */
[----:B------:R-:W-:Y:S02]  /*1d6d0*/  F2FP.BF16.F32.PACK_AB R13, R65, R72 ;  /* 0x00000048410d723e */ /* 0x000fe400000010ff */
[----:B------:R-:W-:Y:S02]  /*1d6e0*/  F2FP.BF16.F32.PACK_AB R14, R96, R89 ;  /* 0x00000059600e723e */ /* 0x000fe400000010ff */
[----:B0-----:R-:W-:-:S02]  /*1d6f0*/  IADD3 R10, P1, R74, UR4, RZ ;  /* 0x000000044a0a7c10 */ /* 0x001fc4000ff3e0ff */
[----:B------:R-:W-:Y:S02]  /*1d700*/  F2FP.BF16.F32.PACK_AB R15, R61, R68 ;  /* 0x000000443d0f723e */ /* 0x000fe400000010ff */
[----:B------:R-:W-:Y:S02]  /*1d710*/  F2FP.BF16.F32.PACK_AB R29, R30, R47 ;  /* 0x0000002f1e1d723e */ /* 0x000fe400000010ff */
[----:B------:R-:W-:Y:S02]  /*1d720*/  F2FP.BF16.F32.PACK_AB R24, R97, R88 ;  /* 0x000000586118723e */ /* 0x000fe400000010ff */
[----:B------:R-:W-:Y:S02]  /*1d730*/  F2FP.BF16.F32.PACK_AB R25, R55, R64 ;  /* 0x000000403719723e */ /* 0x000fe400000010ff */
[----:B------:R-:W-:Y:S02]  /*1d740*/  F2FP.BF16.F32.PACK_AB R26, R60, R57 ;  /* 0x000000393c1a723e */ /* 0x000fe400000010ff */
[----:B------:R-:W-:-:S02]  /*1d750*/  F2FP.BF16.F32.PACK_AB R30, R52, R33 ;  /* 0x00000021341e723e */ /* 0x000fc400000010ff */
[----:B------:R-:W-:Y:S02]  /*1d760*/  ISETP.NE.U32.AND P0, PT, RZ, UR4, PT ;  /* 0x00000004ff007c0c */ /* 0x000fe4000bf05070 */
[----:B------:R-:W-:Y:S02]  /*1d770*/  F2FP.BF16.F32.PACK_AB R28, R56, R45 ;  /* 0x0000002d381c723e */ /* 0x000fe400000010ff */
[----:B------:R-:W-:Y:S02]  /*1d780*/  F2FP.BF16.F32.PACK_AB R33, R34, R43 ;  /* 0x0000002b2221723e */ /* 0x000fe400000010ff */
[----:B------:R-:W-:Y:S02]  /*1d790*/  F2FP.BF16.F32.PACK_AB R34, R48, R41 ;  /* 0x000000293022723e */ /* 0x000fe400000010ff */
[----:B------:R-:W-:Y:S01]  /*1d7a0*/  IADD3.X R11, R78, UR5, RZ, P1, !PT ;  /* 0x000000054e0b7c10 */ /* 0x000fe20008ffe4ff */
[----:B------:R0:W-:Y:S01]  /*1d7b0*/  STSM.16.M88.4 [R66], R12 ;  /* 0x0000000c42007844 */ /* 0x0001e20000000200 */
[----:B------:R-:W-:-:S02]  /*1d7c0*/  F2FP.BF16.F32.PACK_AB R4, R49, R40 ;  /* 0x000000283104723e */ /* 0x000fc400000010ff */
[----:B------:R-:W-:Y:S02]  /*1d7d0*/  F2FP.BF16.F32.PACK_AB R5, R39, R46 ;  /* 0x0000002e2705723e */ /* 0x000fe400000010ff */
[----:B------:R-:W-:Y:S02]  /*1d7e0*/  F2FP.BF16.F32.PACK_AB R6, R37, R36 ;  /* 0x000000242506723e */ /* 0x000fe400000010ff */
[----:B------:R-:W-:Y:S02]  /*1d7f0*/  F2FP.BF16.F32.PACK_AB R7, R87, R42 ;  /* 0x0000002a5707723e */ /* 0x000fe400000010ff */
[----:B-1----:R-:W-:Y:S01]  /*1d800*/  ISETP.NE.AND P1, PT, R53, 0x1, PT ;  /* 0x000000013500780c */ /* 0x002fe20003f25270 */
[----:B------:R-:W-:Y:S01]  /*1d810*/  STSM.16.M88.4 [R63], R24 ;  /* 0x000000183f007844 */ /* 0x000fe20000000200 */
[----:B------:R-:W-:Y:S01]  /*1d820*/  ISETP.NE.AND.EX P0, PT, RZ, UR5, PT, P0 ;  /* 0x00000005ff007c0c */ /* 0x000fe2000bf05300 */
[----:B------:R-:W-:Y:S02]  /*1d830*/  ULDC.64 UR4, c[0x0][0xc08] ;  /* 0x0003020000047ab9 */ /* 0x000fe40000000a00 */
[----:B------:R-:W-:Y:S01]  /*1d840*/  STSM.16.M88.4 [R62], R28 ;  /* 0x0000001c3e007844 */ /* 0x000fe20000000200 */
[----:B------:R-:W-:-:S03]  /*1d850*/  ISETP.NE.U32.AND P2, PT, RZ, UR4, PT ;  /* 0x00000004ff007c0c */ /* 0x000fc6000bf45070 */
[----:B------:R-:W-:Y:S01]  /*1d860*/  STSM.16.M88.4 [R59], R32 ;  /* 0x000000203b007844 */ /* 0x000fe20000000200 */
[----:B------:R-:W-:-:S03]  /*1d870*/  ISETP.NE.AND.EX P2, PT, RZ, UR5, PT, P2 ;  /* 0x00000005ff007c0c */ /* 0x000fc6000bf45320 */
[----:B------:R1:W-:Y:S01]  /*1d880*/  STSM.16.M88.4 [R51], R4 ;  /* 0x0000000433007844 */ /* 0x0003e20000000200 */
[----:B0-----:R-:W0:Y:S08]  /*1d890*/  @P1 LDC R12, c[0x0][0xbec] ;  /* 0x0002fb00ff0c1b82 */ /* 0x001e300000000800 */
[----:B------:R-:W2:Y:S08]  /*1d8a0*/  @P1 LDC R13, c[0x0][0xbf0] ;  /* 0x0002fc00ff0d1b82 */ /* 0x000eb00000000800 */
[----:B------:R-:W-:Y:S01]  /*1d8b0*/  BAR.SYNC.DEFER_BLOCKING 0x1, 0x100 ;  /* 0x0044000000007b1d */ /* 0x000fe20000010000 */
[----:B------:R-:W-:Y:S01]  /*1d8c0*/  @P2 IADD3 R8, P3, R74, UR4, RZ ;  /* 0x000000044a082c10 */ /* 0x000fe2000ff7e0ff */
[----:B------:R-:W-:-:S04]  /*1d8d0*/  IMAD.MOV.U32 R46, RZ, RZ, RZ ;  /* 0x000000ffff2e7224 */ /* 0x000fc800078e00ff */
[----:B------:R-:W-:Y:S01]  /*1d8e0*/  ULDC UR4, c[0x0][0xa88] ;  /* 0x0002a20000047ab9 */ /* 0x000fe20000000800 */
[----:B------:R-:W-:Y:S01]  /*1d8f0*/  @P2 IADD3.X R9, R78, UR5, RZ, P3, !PT ;  /* 0x000000054e092c10 */ /* 0x000fe20009ffe4ff */
[----:B-1----:R-:W-:Y:S02]  /*1d900*/  IMAD.U32 R6, RZ, RZ, UR4 ;  /* 0x00000004ff067e24 */ /* 0x002fe4000f8e00ff */
[----:B---3--:R-:W-:Y:S01]  /*1d910*/  IMAD R15, R86, 0x80, R107 ;  /* 0x00000080560f7824 */ /* 0x008fe200078e026b */
[----:B------:R1:W5:Y:S04]  /*1d920*/  @P0 LDG.E R46, desc[UR6][R10.64] ;  /* 0x000000060a2e0981 */ /* 0x000368000c1e1900 */
[----:B------:R1:W5:Y:S01]  /*1d930*/  @P2 LDG.E R6, desc[UR6][R8.64] ;  /* 0x0000000608062981 */ /* 0x000362000c1e1900 */
[----:B------:R-:W-:Y:S05]  /*1d940*/  @P2 BRA `(.L_x_800) ;  /* 0x0000000000142947 */ /* 0x000fea0003800000 */
[----:B------:R-:W-:Y:S05]  /*1d950*/  @!P0 BRA `(.L_x_800) ;  /* 0x0000000000108947 */ /* 0x000fea0003800000 */
[----:B------:R-:W-:Y:S02]  /*1d960*/  ULDC.64 UR4, c[0x0][0x208] ;  /* 0x0000820000047ab9 */ /* 0x000fe40000000a00 */
[----:B------:R-:W3:Y:S04]  /*1d970*/  LDG.E R5, desc[UR4][R10.64] ;  /* 0x000000040a057981 */ /* 0x000ee8000c1e1900 */
[----:B-----5:R-:W3:Y:S02]  /*1d980*/  LDG.E R6, desc[UR4][R10.64+0x4] ;  /* 0x000004040a067981 */ /* 0x020ee4000c1e1900 */
[----:B---3--:R-:W-:-:S07]  /*1d990*/  IMAD.IADD R6, R6, 0x1, -R5 ;  /* 0x0000000106067824 */ /* 0x008fce00078e0a05 */
.L_x_800:
[----:B------:R-:W3:Y:S01]  /*1d9a0*/  LDL.LU R54, [R1+0x64] ;  /* 0x0000640001367983 */ /* 0x000ee20000300800 */
[----:B0-----:R-:W-:Y:S01]  /*1d9b0*/  @P1 IMAD.HI.U32 R4, R15, R12, RZ ;  /* 0x0000000c0f041227 */ /* 0x001fe200078e00ff */
[----:B------:R-:W-:Y:S01]  /*1d9c0*/  ULDC.64 UR4, c[0x0][0xb90] ;  /* 0x0002e40000047ab9 */ /* 0x000fe20000000a00 */
[----:B-----5:R-:W-:Y:S01]  /*1d9d0*/  SHF.R.S32.HI R47, RZ, 0x1f, R46 ;  /* 0x0000001fff2f7819 */ /* 0x020fe2000001142e */
[----:B------:R-:W4:Y:S01]  /*1d9e0*/  LDL R14, [R1+0x84] ;  /* 0x00008400010e7983 */ /* 0x000f220000100800 */
[----:B------:R-:W-:Y:S01]  /*1d9f0*/  IMAD.MOV.U32 R7, RZ, RZ, R15 ;  /* 0x000000ffff077224 */ /* 0x000fe200078e000f */
[----:B--2---:R-:W-:Y:S01]  /*1da00*/  @P1 SHF.R.U32.HI R7, RZ, R13, R4 ;  /* 0x0000000dff071219 */ /* 0x004fe20000011604 */
[----:B-1----:R-:W-:Y:S01]  /*1da10*/  IMAD.SHL.U32 R10, R22, 0x40, RZ ;  /* 0x00000040160a7824 */ /* 0x002fe200078e00ff */
[----:B------:R-:W0:Y:S01]  /*1da20*/  S2R R27, SR_TID.X ;  /* 0x00000000001b7919 */ /* 0x000e220000002100 */
[----:B------:R-:W-:Y:S02]  /*1da30*/  SEL R45, R38, RZ, !P0 ;  /* 0x000000ff262d7207 */ /* 0x000fe40004000000 */
[----:B------:R-:W-:Y:S01]  /*1da40*/  SEL R55, R82, RZ, !P0 ;  /* 0x000000ff52377207 */ /* 0x000fe20004000000 */
[----:B------:R-:W-:-:S04]  /*1da50*/  IMAD.IADD R11, R16, 0x1, R10 ;  /* 0x00000001100b7824 */ /* 0x000fc800078e020a */
[----:B------:R-:W-:Y:S01]  /*1da60*/  IMAD.WIDE R20, R11, 0x2, R20 ;  /* 0x000000020b147825 */ /* 0x000fe200078e0214 */
[----:B------:R-:W-:Y:S01]  /*1da70*/  SHF.R.S32.HI R11, RZ, 0x1f, R7 ;  /* 0x0000001fff0b7819 */ /* 0x000fe20000011407 */
[----:B------:R-:W1:Y:S02]  /*1da80*/  S2R R58, SR_TID.X ;  /* 0x00000000003a7919 */ /* 0x000e640000002100 */
[----:B0-----:R-:W-:-:S05]  /*1da90*/  VIADD R27, R27, 0xffffff80 ;  /* 0xffffff801b1b7836 */ /* 0x001fca0000000000 */
[----:B------:R-:W-:-:S04]  /*1daa0*/  SHF.R.S32.HI R26, RZ, 0x1f, R27 ;  /* 0x0000001fff1a7819 */ /* 0x000fc8000001141b */
[----:B------:R-:W-:-:S04]  /*1dab0*/  LEA.HI R26, R26, R27, RZ, 0x7 ;  /* 0x0000001b1a1a7211 */ /* 0x000fc800078f38ff */
[----:B------:R-:W-:Y:S01]  /*1dac0*/  LOP3.LUT R26, R26, 0xffffff80, RZ, 0xc0, !PT ;  /* 0xffffff801a1a7812 */ /* 0x000fe200078ec0ff */
[----:B------:R-:W-:-:S04]  /*1dad0*/  IMAD R57, R6, R53, RZ ;  /* 0x0000003506397224 */ /* 0x000fc800078e02ff */
[----:B------:R-:W-:Y:S01]  /*1dae0*/  IMAD.IADD R26, R27, 0x1, -R26 ;  /* 0x000000011b1a7824 */ /* 0x000fe200078e0a1a */
[C---:B------:R-:W-:Y:S02]  /*1daf0*/  IADD3 R29, P3, R20.reuse, 0x4000, RZ ;  /* 0x00004000141d7810 */ /* 0x040fe40007f7e0ff */
[----:B------:R-:W-:Y:S02]  /*1db00*/  IADD3 R13, P4, R20, 0x2000, RZ ;  /* 0x00002000140d7810 */ /* 0x000fe40007f9e0ff */
[----:B------:R-:W-:Y:S01]  /*1db10*/  LOP3.LUT R28, R29, 0x380, RZ, 0xc0, !PT ;  /* 0x000003801d1c7812 */ /* 0x000fe200078ec0ff */
[----:B-1----:R-:W-:-:S03]  /*1db20*/  VIADD R58, R58, 0xffffff80 ;  /* 0xffffff803a3a7836 */ /* 0x002fc60000000000 */
[----:B------:R-:W-:Y:S01]  /*1db30*/  SHF.R.U64 R28, R28, 0x3, RZ ;  /* 0x000000031c1c7819 */ /* 0x000fe200000012ff */
[----:B------:R-:W-:Y:S01]  /*1db40*/  ULDC.64 UR6, c[0x0][0x208] ;  /* 0x0000820000067ab9 */ /* 0x000fe20000000a00 */
[----:B------:R-:W-:Y:S02]  /*1db50*/  SHF.R.S32.HI R56, RZ, 0x1f, R58 ;  /* 0x0000001fff387819 */ /* 0x000fe4000001143a */
[----:B------:R-:W-:Y:S01]  /*1db60*/  LOP3.LUT R28, R28, R29, RZ, 0x3c, !PT ;  /* 0x0000001d1c1c7212 */ /* 0x000fe200078e3cff */
[----:B------:R-:W-:Y:S01]  /*1db70*/  IMAD.X R29, RZ, RZ, R21, P3 ;  /* 0x000000ffff1d7224 */ /* 0x000fe200018e0615 */
[----:B------:R-:W-:Y:S02]  /*1db80*/  IADD3 R33, P5, R20, 0x5000, RZ ;  /* 0x0000500014217810 */ /* 0x000fe40007fbe0ff */
[----:B------:R-:W-:Y:S02]  /*1db90*/  LEA.HI R56, R56, R58, RZ, 0x3 ;  /* 0x0000003a38387211 */ /* 0x000fe400078f18ff */
[----:B------:R-:W-:-:S02]  /*1dba0*/  LOP3.LUT R32, R33, 0x380, RZ, 0xc0, !PT ;  /* 0x0000038021207812 */ /* 0x000fc400078ec0ff */
[----:B------:R-:W-:Y:S02]  /*1dbb0*/  LOP3.LUT R56, R56, 0xfffffff8, RZ, 0xc0, !PT ;  /* 0xfffffff838387812 */ /* 0x000fe400078ec0ff */
[----:B------:R-:W-:-:S03]  /*1dbc0*/  SHF.R.U64 R32, R32, 0x3, RZ ;  /* 0x0000000320207819 */ /* 0x000fc600000012ff */
[----:B------:R-:W-:Y:S01]  /*1dbd0*/  IMAD.IADD R56, R58, 0x1, -R56 ;  /* 0x000000013a387824 */ /* 0x000fe200078e0a38 */
[----:B------:R-:W-:Y:S01]  /*1dbe0*/  LOP3.LUT R32, R32, R33, RZ, 0x3c, !PT ;  /* 0x0000002120207212 */ /* 0x000fe200078e3cff */
[----:B------:R-:W-:Y:S01]  /*1dbf0*/  IMAD.X R33, RZ, RZ, R21, P5 ;  /* 0x000000ffff217224 */ /* 0x000fe200028e0615 */
[----:B------:R-:W-:Y:S01]  /*1dc00*/  BSSY B1, `(.L_x_801) ;  /* 0x0000088000017945 */ /* 0x000fe20003800000 */
[----:B---3--:R-:W-:Y:S01]  /*1dc10*/  SHF.R.S32.HI R52, RZ, 0x1f, R54 ;  /* 0x0000001fff347819 */ /* 0x008fe20000011436 */
[----:B------:R-:W-:-:S04]  /*1dc20*/  IMAD.WIDE.U32 R4, R54, UR4, R46 ;  /* 0x0000000436047c25 */ /* 0x000fc8000f8e002e */
[----:B------:R-:W-:-:S04]  /*1dc30*/  IMAD R8, R52, UR4, RZ ;  /* 0x0000000434087c24 */ /* 0x000fc8000f8e02ff */
[----:B------:R-:W-:Y:S01]  /*1dc40*/  IMAD R9, R54, UR5, R8 ;  /* 0x0000000536097c24 */ /* 0x000fe2000f8e0208 */
[----:B------:R-:W-:Y:S01]  /*1dc50*/  ULDC.64 UR4, c[0x0][0xb98] ;  /* 0x0002e60000047ab9 */ /* 0x000fe20000000a00 */
[----:B------:R-:W-:Y:S02]  /*1dc60*/  IMAD.MOV R8, RZ, RZ, -R7 ;  /* 0x000000ffff087224 */ /* 0x000fe400078e0a07 */
[----:B------:R-:W-:Y:S02]  /*1dc70*/  IMAD.IADD R5, R5, 0x1, R9 ;  /* 0x0000000105057824 */ /* 0x000fe400078e0209 */
[----:B------:R-:W-:Y:S02]  /*1dc80*/  IMAD R9, R53, R8, R15 ;  /* 0x0000000835097224 */ /* 0x000fe400078e020f */
[----:B------:R-:W-:Y:S02]  /*1dc90*/  IMAD R8, R45, UR4, RZ ;  /* 0x000000042d087c24 */ /* 0x000fe4000f8e02ff */
[----:B------:R-:W-:-:S04]  /*1dca0*/  IMAD.WIDE.U32 R4, R55, UR4, R4 ;  /* 0x0000000437047c25 */ /* 0x000fc8000f8e0004 */
[----:B------:R-:W-:Y:S01]  /*1dcb0*/  IMAD R10, R55, UR5, R8 ;  /* 0x00000005370a7c24 */ /* 0x000fe2000f8e0208 */
[----:B------:R-:W-:Y:S01]  /*1dcc0*/  SHF.R.S32.HI R8, RZ, 0x1f, R9 ;  /* 0x0000001fff087819 */ /* 0x000fe20000011409 */
[----:B------:R-:W-:Y:S01]  /*1dcd0*/  ULDC.64 UR4, c[0x0][0xb88] ;  /* 0x0002e20000047ab9 */ /* 0x000fe20000000a00 */
[----:B------:R-:W-:-:S03]  /*1dce0*/  IADD3 R4, P2, R7, R4, RZ ;  /* 0x0000000407047210 */ /* 0x000fc60007f5e0ff */
[----:B------:R-:W-:Y:S01]  /*1dcf0*/  IMAD R12, R8, UR4, RZ ;  /* 0x00000004080c7c24 */ /* 0x000fe2000f8e02ff */
[----:B------:R-:W-:-:S03]  /*1dd00*/  IADD3.X R5, R11, R5, R10, P2, !PT ;  /* 0x000000050b057210 */ /* 0x000fc600017fe40a */
[C---:B------:R-:W-:Y:S02]  /*1dd10*/  IMAD R11, R9.reuse, UR5, R12 ;  /* 0x00000005090b7c24 */ /* 0x040fe4000f8e020c */
[----:B------:R-:W-:Y:S01]  /*1dd20*/  IMAD.WIDE.U32 R4, R9, UR4, R4 ;  /* 0x0000000409047c25 */ /* 0x000fe2000f8e0004 */
[----:B------:R-:W-:-:S03]  /*1dd30*/  ULDC.64 UR4, c[0x0][0xb50] ;  /* 0x0002d40000047ab9 */ /* 0x000fc60000000a00 */
[----:B------:R-:W-:Y:S01]  /*1dd40*/  IMAD.IADD R5, R5, 0x1, R11 ;  /* 0x0000000105057824 */ /* 0x000fe200078e020b */
[----:B------:R-:W-:-:S04]  /*1dd50*/  LEA R10, P2, R4, UR4, 0x2 ;  /* 0x00000004040a7c11 */ /* 0x000fc8000f8410ff */
[----:B------:R-:W-:Y:S01]  /*1dd60*/  LEA.HI.X R11, R4, UR5, R5, 0x2, P2 ;  /* 0x00000005040b7c11 */ /* 0x000fe200090f1405 */
[----:B------:R-:W-:Y:S01]  /*1dd70*/  SHFL.IDX PT, R48, R10, RZ, 0x1c1f ;  /* 0x001c1fff0a307589 */ /* 0x000fe200000e0000 */
[C---:B------:R-:W-:Y:S02]  /*1dd80*/  IADD3 R25, P2, R20.reuse, 0x3000, RZ ;  /* 0x0000300014197810 */ /* 0x040fe40007f5e0ff */
[----:B------:R-:W-:Y:S01]  /*1dd90*/  IADD3 R7, P0, R20, 0x1000, RZ ;  /* 0x0000100014077810 */ /* 0x000fe20007f1e0ff */
[----:B------:R-:W0:Y:S01]  /*1dda0*/  SHFL.IDX PT, R49, R11, RZ, 0x1c1f ;  /* 0x001c1fff0b317589 */ /* 0x000e2200000e0000 */
[----:B------:R-:W-:Y:S01]  /*1ddb0*/  LOP3.LUT R24, R25, 0x380, RZ, 0xc0, !PT ;  /* 0x0000038019187812 */ /* 0x000fe200078ec0ff */
[----:B----4-:R-:W-:Y:S01]  /*1ddc0*/  IMAD R4, R86, 0x80, R14 ;  /* 0x0000008056047824 */ /* 0x010fe200078e020e */
[----:B------:R-:W-:Y:S01]  /*1ddd0*/  LOP3.LUT R12, R13, 0x380, RZ, 0xc0, !PT ;  /* 0x000003800d0c7812 */ /* 0x000fe200078ec0ff */
[--C-:B------:R-:W-:Y:S01]  /*1dde0*/  IMAD.X R9, RZ, RZ, R21.reuse, P0 ;  /* 0x000000ffff097224 */ /* 0x100fe200000e0615 */
[----:B------:R-:W-:Y:S01]  /*1ddf0*/  SHF.R.U64 R24, R24, 0x3, RZ ;  /* 0x0000000318187819 */ /* 0x000fe200000012ff */
[----:B------:R-:W-:Y:S01]  /*1de00*/  SHFL.IDX PT, R50, R10, 0x1, 0x1c1f ;  /* 0x003c1f000a327f89 */ /* 0x000fe200000e0000 */
[----:B------:R-:W-:Y:S01]  /*1de10*/  LOP3.LUT P0, RZ, R26, 0x3, RZ, 0xc0, !PT ;  /* 0x000000031aff7812 */ /* 0x000fe2000780c0ff */
[----:B------:R-:W-:Y:S01]  /*1de20*/  ULDC.64 UR4, c[0x0][0xaa0] ;  /* 0x0002a80000047ab9 */ /* 0x000fe20000000a00 */
[----:B------:R-:W-:Y:S01]  /*1de30*/  LOP3.LUT R24, R24, R25, RZ, 0x3c, !PT ;  /* 0x0000001918187212 */ /* 0x000fe200078e3cff */
[----:B------:R-:W1:Y:S01]  /*1de40*/  SHFL.IDX PT, R51, R11, 0x1, 0x1c1f ;  /* 0x003c1f000b337f89 */ /* 0x000e6200000e0000 */
[----:B------:R-:W-:Y:S01]  /*1de50*/  IMAD.X R25, RZ, RZ, R21, P2 ;  /* 0x000000ffff197224 */ /* 0x000fe200010e0615 */
[C---:B------:R-:W-:Y:S01]  /*1de60*/  ISETP.GE.OR P2, PT, R4.reuse, R57, P0 ;  /* 0x000000390400720c */ /* 0x040fe20000746670 */
[----:B------:R-:W-:Y:S01]  /*1de70*/  VIADD R4, R4, 0x8 ;  /* 0x0000000804047836 */ /* 0x000fe20000000000 */
[----:B------:R-:W-:-:S02]  /*1de80*/  LOP3.LUT R8, R7, 0x380, RZ, 0xc0, !PT ;  /* 0x0000038007087812 */ /* 0x000fc400078ec0ff */
[----:B------:R-:W-:Y:S02]  /*1de90*/  SHF.R.U64 R12, R12, 0x3, RZ ;  /* 0x000000030c0c7819 */ /* 0x000fe400000012ff */
[----:B------:R-:W-:Y:S02]  /*1dea0*/  SHF.R.U64 R8, R8, 0x3, RZ ;  /* 0x0000000308087819 */ /* 0x000fe400000012ff */
[----:B------:R-:W-:Y:S02]  /*1deb0*/  ISETP.GE.OR P0, PT, R4, R57, P0 ;  /* 0x000000390400720c */ /* 0x000fe40000706670 */
[----:B------:R-:W-:Y:S01]  /*1dec0*/  LOP3.LUT R12, R12, R13, RZ, 0x3c, !PT ;  /* 0x0000000d0c0c7212 */ /* 0x000fe200078e3cff */
[----:B------:R-:W-:Y:S01]  /*1ded0*/  IMAD.X R13, RZ, RZ, R21, P4 ;  /* 0x000000ffff0d7224 */ /* 0x000fe200020e0615 */
[----:B------:R-:W-:Y:S01]  /*1dee0*/  LOP3.LUT R8, R8, R7, RZ, 0x3c, !PT ;  /* 0x0000000708087212 */ /* 0x000fe200078e3cff */
[----:B0-----:R0:W-:Y:S01]  /*1def0*/  @!P2 ST.E desc[UR6][R48.64], R0 ;  /* 0x000000003000a985 */ /* 0x0011e2000c101906 */
[----:B------:R-:W-:-:S02]  /*1df00*/  IADD3 R5, P3, R20, 0x7000, RZ ;  /* 0x0000700014057810 */ /* 0x000fc40007f7e0ff */
[C---:B------:R-:W-:Y:S02]  /*1df10*/  IADD3 R37, P4, R20.reuse, 0x6000, RZ ;  /* 0x0000600014257810 */ /* 0x040fe40007f9e0ff */
[----:B------:R-:W-:Y:S02]  /*1df20*/  LOP3.LUT R7, R20, 0x380, RZ, 0xc0, !PT ;  /* 0x0000038014077812 */ /* 0x000fe400078ec0ff */
[----:B------:R-:W-:Y:S01]  /*1df30*/  LOP3.LUT R4, R5, 0x380, RZ, 0xc0, !PT ;  /* 0x0000038005047812 */ /* 0x000fe200078ec0ff */
[----:B0-----:R-:W0:Y:S01]  /*1df40*/  @P1 LDC R48, c[0x0][0xbec] ;  /* 0x0002fb00ff301b82 */ /* 0x001e220000000800 */
[----:B------:R-:W-:Y:S02]  /*1df50*/  LOP3.LUT R36, R37, 0x380, RZ, 0xc0, !PT ;  /* 0x0000038025247812 */ /* 0x000fe400078ec0ff */
[----:B------:R-:W-:Y:S02]  /*1df60*/  SHF.R.U64 R7, R7, 0x3, RZ ;  /* 0x0000000307077819 */ /* 0x000fe400000012ff */
[----:B------:R-:W-:-:S03]  /*1df70*/  SHF.R.U64 R4, R4, 0x3, RZ ;  /* 0x0000000304047819 */ /* 0x000fc600000012ff */
[----:B------:R-:W2:Y:S01]  /*1df80*/  @P1 LDC R49, c[0x0][0xbf0] ;  /* 0x0002fc00ff311b82 */ /* 0x000ea20000000800 */
[----:B------:R-:W-:Y:S01]  /*1df90*/  SHF.R.U64 R36, R36, 0x3, RZ ;  /* 0x0000000324247819 */ /* 0x000fe200000012ff */
[----:B-1----:R1:W-:Y:S01]  /*1dfa0*/  @!P0 ST.E desc[UR6][R50.64], R3 ;  /* 0x0000000332008985 */ /* 0x0023e2000c101906 */
[----:B------:R-:W-:Y:S01]  /*1dfb0*/  LOP3.LUT R20, R7, R20, RZ, 0x3c, !PT ;  /* 0x0000001407147212 */ /* 0x000fe200078e3cff */
[--C-:B------:R-:W-:Y:S01]  /*1dfc0*/  IMAD.X R41, RZ, RZ, R21.reuse, P3 ;  /* 0x000000ffff297224 */ /* 0x100fe200018e0615 */
[----:B------:R-:W-:Y:S01]  /*1dfd0*/  LOP3.LUT R36, R36, R37, RZ, 0x3c, !PT ;  /* 0x0000002524247212 */ /* 0x000fe200078e3cff */
[----:B------:R-:W-:Y:S01]  /*1dfe0*/  IMAD.X R37, RZ, RZ, R21, P4 ;  /* 0x000000ffff257224 */ /* 0x000fe200020e0615 */
[----:B------:R-:W-:Y:S01]  /*1dff0*/  LOP3.LUT R40, R4, R5, RZ, 0x3c, !PT ;  /* 0x0000000504287212 */ /* 0x000fe200078e3cff */
[----:B------:R-:W-:Y:S01]  /*1e000*/  IMAD R0, R56, 0x20, R22 ;  /* 0x0000002038007824 */ /* 0x000fe200078e0216 */
[----:B------:R3:W5:Y:S04]  /*1e010*/  LD.E.128 R4, desc[UR6][R20.64] ;  /* 0x0000000614047980 */ /* 0x000768000c101d00 */
[----:B------:R-:W5:Y:S01]  /*1e020*/  LD.E.128 R8, desc[UR6][R8.64] ;  /* 0x0000000608087980 */ /* 0x000f62000c101d00 */
[----:B-1----:R-:W-:-:S03]  /*1e030*/  IMAD R3, R47, UR4, RZ ;  /* 0x000000042f037c24 */ /* 0x002fc6000f8e02ff */
[----:B------:R-:W5:Y:S01]  /*1e040*/  LD.E.128 R12, desc[UR6][R12.64] ;  /* 0x000000060c0c7980 */ /* 0x000f62000c101d00 */
[C---:B------:R-:W-:Y:S02]  /*1e050*/  IMAD R3, R46.reuse, UR5, R3 ;  /* 0x000000052e037c24 */ /* 0x040fe4000f8e0203 */
[----:B---3--:R-:W-:Y:S01]  /*1e060*/  IMAD.WIDE.U32 R20, R46, UR4, RZ ;  /* 0x000000042e147c25 */ /* 0x008fe2000f8e00ff */
[----:B------:R-:W-:Y:S01]  /*1e070*/  ULDC.64 UR4, c[0x0][0xae8] ;  /* 0x0002ba0000047ab9 */ /* 0x000fe20000000a00 */
[----:B------:R-:W5:Y:S02]  /*1e080*/  LD.E.128 R24, desc[UR6][R24.64] ;  /* 0x0000000618187980 */ /* 0x000f64000c101d00 */
[----:B------:R-:W-:Y:S02]  /*1e090*/  IMAD.IADD R21, R21, 0x1, R3 ;  /* 0x0000000115157824 */ /* 0x000fe400078e0203 */
[----:B------:R-:W-:Y:S01]  /*1e0a0*/  IMAD R3, R52, UR4, RZ ;  /* 0x0000000434037c24 */ /* 0x000fe2000f8e02ff */
[----:B------:R-:W5:Y:S01]  /*1e0b0*/  LD.E.128 R28, desc[UR6][R28.64] ;  /* 0x000000061c1c7980 */ /* 0x000f62000c101d00 */
[----:B------:R-:W-:-:S02]  /*1e0c0*/  IMAD R47, R86, 0x80, R0 ;  /* 0x00000080562f7824 */ /* 0x000fc400078e0200 */
[C---:B------:R-:W-:Y:S01]  /*1e0d0*/  IMAD R3, R54.reuse, UR5, R3 ;  /* 0x0000000536037c24 */ /* 0x040fe2000f8e0203 */
[----:B------:R-:W5:Y:S01]  /*1e0e0*/  LD.E.128 R32, desc[UR6][R32.64] ;  /* 0x0000000620207980 */ /* 0x000f62000c101d00 */
[----:B------:R-:W-:Y:S01]  /*1e0f0*/  IMAD.WIDE.U32 R20, R54, UR4, R20 ;  /* 0x0000000436147c25 */ /* 0x000fe2000f8e0014 */
[----:B------:R-:W-:Y:S02]  /*1e100*/  ULDC.64 UR4, c[0x0][0xaf0] ;  /* 0x0002bc0000047ab9 */ /* 0x000fe40000000a00 */
[----:B------:R-:W5:Y:S01]  /*1e110*/  LD.E.128 R36, desc[UR6][R36.64] ;  /* 0x0000000624247980 */ /* 0x000f62000c101d00 */
[----:B0-----:R-:W-:-:S03]  /*1e120*/  @P1 IMAD.HI.U32 R0, R47, R48, RZ ;  /* 0x000000302f001227 */ /* 0x001fc600078e00ff */
[----:B------:R-:W5:Y:S01]  /*1e130*/  LD.E.128 R40, desc[UR6][R40.64] ;  /* 0x0000000628287980 */ /* 0x000f62000c101d00 */
[----:B------:R-:W-:Y:S02]  /*1e140*/  IMAD.IADD R21, R21, 0x1, R3 ;  /* 0x0000000115157824 */ /* 0x000fe400078e0203 */
[----:B------:R-:W-:Y:S01]  /*1e150*/  IMAD.MOV.U32 R3, RZ, RZ, R47 ;  /* 0x000000ffff037224 */ /* 0x000fe200078e002f */
[----:B--2---:R-:W-:Y:S01]  /*1e160*/  @P1 SHF.R.U32.HI R3, RZ, R49, R0 ;  /* 0x00000031ff031219 */ /* 0x004fe20000011600 */
[----:B------:R-:W-:Y:S01]  /*1e170*/  IMAD R45, R45, UR4, RZ ;  /* 0x000000042d2d7c24 */ /* 0x000fe2000f8e02ff */
[----:B------:R-:W-:Y:S01]  /*1e180*/  @!PT LDS RZ, [RZ] ;  /* 0x00000000fffff984 */ /* 0x000fe20000000800 */
[----:B------:R-:W-:Y:S01]  /*1e190*/  @!PT LDS RZ, [RZ] ;  /* 0x00000000fffff984 */ /* 0x000fe20000000800 */
[----:B------:R-:W-:Y:S01]  /*1e1a0*/  @!PT LDS RZ, [RZ] ;  /* 0x00000000fffff984 */ /* 0x000fe20000000800 */
[----:B------:R-:W-:Y:S01]  /*1e1b0*/  @!PT LDS RZ, [RZ] ;  /* 0x00000000fffff984 */ /* 0x000fe20000000800 */
[----:B------:R0:W-:Y:S06]  /*1e1c0*/  MEMBAR.ALL.CTA ;  /* 0x0000000000007992 */ /* 0x0001ec0000008000 */
[----:B0-----:R-:W0:Y:S01]  /*1e1d0*/  FENCE.VIEW.ASYNC.S ;  /* 0x00000000000073c6 */ /* 0x001e220000000000 */
[----:B------:R-:W-:Y:S01]  /*1e1e0*/  IMAD.WIDE.U32 R20, R55, UR4, R20 ;  /* 0x0000000437147c25 */ /* 0x000fe2000f8e0014 */
[----:B------:R-:W-:-:S03]  /*1e1f0*/  SHF.R.S32.HI R0, RZ, 0x1f, R3 ;  /* 0x0000001fff007819 */ /* 0x000fc60000011403 */
[----:B------:R-:W-:Y:S01]  /*1e200*/  IMAD R45, R55, UR5, R45 ;  /* 0x00000005372d7c24 */ /* 0x000fe2000f8e022d */
[----:B------:R-:W-:Y:S01]  /*1e210*/  ULDC.64 UR4, c[0x0][0xae0] ;  /* 0x0002b80000047ab9 */ /* 0x000fe20000000a00 */
[----:B------:R-:W-:Y:S02]  /*1e220*/  IMAD.MOV R46, RZ, RZ, -R3 ;  /* 0x000000ffff2e7224 */ /* 0x000fe400078e0a03 */
[----:B------:R-:W-:Y:S02]  /*1e230*/  IMAD.IADD R21, R21, 0x1, R45 ;  /* 0x0000000115157824 */ /* 0x000fe400078e022d */
[----:B------:R-:W-:Y:S02]  /*1e240*/  IMAD R0, R0, UR4, RZ ;  /* 0x0000000400007c24 */ /* 0x000fe4000f8e02ff */
[----:B------:R-:W-:Y:S02]  /*1e250*/  IMAD R45, R53, R46, R47 ;  /* 0x0000002e352d7224 */ /* 0x000fe400078e022f */
[----:B------:R-:W-:-:S02]  /*1e260*/  IMAD R47, R3, UR5, R0 ;  /* 0x00000005032f7c24 */ /* 0x000fc4000f8e0200 */
[----:B------:R-:W-:Y:S01]  /*1e270*/  IMAD.WIDE.U32 R20, R3, UR4, R20 ;  /* 0x0000000403147c25 */ /* 0x000fe2000f8e0014 */
[----:B------:R-:W-:Y:S01]  /*1e280*/  SHF.R.S32.HI R0, RZ, 0x1f, R45 ;  /* 0x0000001fff007819 */ /* 0x000fe2000001142d */
[----:B------:R-:W-:Y:S02]  /*1e290*/  ULDC.64 UR4, c[0x0][0xad8] ;  /* 0x0002b60000047ab9 */ /* 0x000fe40000000a00 */
[----:B------:R-:W-:Y:S02]  /*1e2a0*/  IMAD R48, R86, 0x80, R22 ;  /* 0x0000008056307824 */ /* 0x000fe400078e0216 */
[----:B------:R-:W-:Y:S02]  /*1e2b0*/  IMAD.IADD R21, R21, 0x1, R47 ;  /* 0x0000000115157824 */ /* 0x000fe400078e022f */
[----:B------:R-:W-:Y:S02]  /*1e2c0*/  IMAD R46, R0, UR4, RZ ;  /* 0x00000004002e7c24 */ /* 0x000fe4000f8e02ff */
[----:B------:R-:W-:-:S02]  /*1e2d0*/  VIADD R0, R48, 0x20 ;  /* 0x0000002030007836 */ /* 0x000fc40000000000 */
[C---:B------:R-:W-:Y:S02]  /*1e2e0*/  IMAD R47, R45.reuse, UR5, R46 ;  /* 0x000000052d2f7c24 */ /* 0x040fe4000f8e022e */
[----:B------:R-:W-:Y:S01]  /*1e2f0*/  IMAD.WIDE.U32 R20, R45, UR4, R20 ;  /* 0x000000042d147c25 */ /* 0x000fe2000f8e0014 */
[-C--:B------:R-:W-:Y:S01]  /*1e300*/  ISETP.GE.AND P2, PT, R48, R57.reuse, PT ;  /* 0x000000393000720c */ /* 0x080fe20003f46270 */
[----:B------:R-:W-:Y:S01]  /*1e310*/  ULDC.64 UR4, c[0x0][0xa80] ;  /* 0x0002a00000047ab9 */ /* 0x000fe20000000a00 */
[-C--:B------:R-:W-:Y:S01]  /*1e320*/  ISETP.GE.AND P0, PT, R0, R57.reuse, PT ;  /* 0x000000390000720c */ /* 0x080fe20003f06270 */
[----:B------:R-:W-:Y:S01]  /*1e330*/  VIADD R3, R48, 0x40 ;  /* 0x0000004030037836 */ /* 0x000fe20000000000 */
[----:B------:R-:W-:Y:S01]  /*1e340*/  LEA R45, P3, R20, UR4, 0x1 ;  /* 0x00000004142d7c11 */ /* 0x000fe2000f8608ff */
[----:B------:R-:W-:Y:S02]  /*1e350*/  IMAD.IADD R21, R21, 0x1, R47 ;  /* 0x0000000115157824 */ /* 0x000fe400078e022f */
[----:B------:R-:W-:Y:S01]  /*1e360*/  VIADD R0, R2, 0x34820 ;  /* 0x0003482002007836 */ /* 0x000fe20000000000 */
[----:B------:R-:W-:-:S02]  /*1e370*/  ISETP.GE.AND P1, PT, R3, R57, PT ;  /* 0x000000390300720c */ /* 0x000fc40003f26270 */
[----:B------:R-:W-:Y:S02]  /*1e380*/  LEA.HI.X R3, R20, UR5, R21, 0x1, P3 ;  /* 0x0000000514037c11 */ /* 0x000fe400098f0c15 */
[----:B------:R-:W-:Y:S01]  /*1e390*/  PRMT R0, RZ, 0x654, R0 ;  /* 0x00000654ff007816 */ /* 0x000fe20000000000 */
[----:B0-----:R0:W1:Y:S03]  /*1e3a0*/  SHFL.IDX PT, R46, R45, RZ, 0x181f ;  /* 0x00181fff2d2e7589 */ /* 0x00106600000e0000 */
[----:B------:R0:W-:Y:S01]  /*1e3b0*/  SYNCS.ARRIVE.TRANS64.RED.A1T0 RZ, [R0+URZ], RZ ;  /* 0x000000ff00ff79a7 */ /* 0x0001e2000810043f */
[----:B------:R0:W2:Y:S01]  /*1e3c0*/  SHFL.IDX PT, R47, R3, RZ, 0x181f ;  /* 0x00181fff032f7589 */ /* 0x0000a200000e0000 */
[----:B------:R-:W-:Y:S05]  /*1e3d0*/  @P2 BRA `(.L_x_802) ;  /* 0x0000000000282947 */ /* 0x000fea0003800000 */
[----:B------:R-:W-:Y:S01]  /*1e3e0*/  ULDC UR4, c[0x0][0xac8] ;  /* 0x0002b20000047ab9 */ /* 0x000fe20000000800 */
[----:B------:R-:W-:Y:S01]  /*1e3f0*/  ULDC.64 UR6, c[0x0][0x208] ;  /* 0x0000820000067ab9 */ /* 0x000fe20000000a00 */
        /* <DEDUP_REMOVED lines=8> */
.L_x_802:
[----:B------:R-:W-:Y:S05]  /*1e480*/  BSYNC B1 ;  /* 0x0000000000017941 */ /* 0x000fea0003800000 */
.L_x_801:
[----:B---3-5:R3:W4:Y:S01]  /*1e490*/  SHFL.IDX PT, R7, R3, 0x1, 0x181f ;  /* 0x00381f0003077f89 */ /* 0x02872200000e0000 */
[----:B------:R-:W-:Y:S03]  /*1e4a0*/  BSSY B1, `(.L_x_803) ;  /* 0x000000d000017945 */ /* 0x000fe60003800000 */
[----:B------:R3:W0:Y:S01]  /*1e4b0*/  SHFL.IDX PT, R6, R45, 0x1, 0x181f ;  /* 0x00381f002d067f89 */ /* 0x00062200000e0000 */
[----:B------:R-:W-:Y:S05]  /*1e4c0*/  @P0 BRA `(.L_x_804) ;  /* 0x0000000000280947 */ /* 0x000fea0003800000 */
[----:B------:R-:W-:Y:S01]  /*1e4d0*/  ULDC UR4, c[0x0][0xac8] ;  /* 0x0002b20000047ab9 */ /* 0x000fe20000000800 */
[----:B------:R-:W-:Y:S01]  /*1e4e0*/  ULDC.64 UR6, c[0x0][0x208] ;  /* 0x0000820000067ab9 */ /* 0x000fe20000000a00 */
[----:B------:R-:W-:Y:S02]  /*1e4f0*/  ISETP.GE.AND P3, PT, R16, UR4, PT ;  /* 0x0000000410007c0c */ /* 0x000fe4000bf66270 */
[----:B------:R-:W-:-:S11]  /*1e500*/  ISETP.GE.AND P4, PT, R221, UR4, PT ;  /* 0x00000004dd007c0c */ /* 0x000fd6000bf86270 */
[CC--:B0-----:R-:W-:Y:S02]  /*1e510*/  @!P3 LEA R4, P0, R16.reuse, R6.reuse, 0x1 ;  /* 0x000000061004b211 */ /* 0x0c1fe400078008ff */
[C---:B------:R-:W-:Y:S02]  /*1e520*/  @!P4 LEA R6, P2, R221.reuse, R6, 0x1 ;  /* 0x00000006dd06c211 */ /* 0x040fe400078408ff */
[-C--:B----4-:R-:W-:Y:S02]  /*1e530*/  @!P3 LEA.HI.X R5, R16, R7.reuse, R17, 0x1, P0 ;  /* 0x000000071005b211 */ /* 0x090fe400000f0c11 */
[----:B------:R-:W-:-:S03]  /*1e540*/  @!P4 LEA.HI.X R7, R221, R7, R44, 0x1, P2 ;  /* 0x00000007dd07c211 */ /* 0x000fc600010f0c2c */
[----:B------:R0:W-:Y:S04]  /*1e550*/  @!P3 ST.E.128 desc[UR6][R4.64], R8 ;  /* 0x000000080400b985 */ /* 0x0001e8000c101d06 */
[----:B------:R0:W-:Y:S02]  /*1e560*/  @!P4 ST.E.128 desc[UR6][R6.64], R32 ;  /* 0x000000200600c985 */ /* 0x0001e4000c101d06 */
.L_x_804:
[----:B------:R-:W-:Y:S05]  /*1e570*/  BSYNC B1 ;  /* 0x0000000000017941 */ /* 0x000fea0003800000 */
.L_x_803:
[----:B0---4-:R0:W4:Y:S01]  /*1e580*/  SHFL.IDX PT, R7, R3, 0x2, 0x181f ;  /* 0x00581f0003077f89 */ /* 0x01112200000e0000 */
        /* <DEDUP_REMOVED lines=13> */
.L_x_806:
[----:B------:R-:W-:Y:S05]  /*1e660*/  BSYNC B1 ;  /* 0x0000000000017941 */ /* 0x000fea0003800000 */
.L_x_805:
[----:B------:R-:W-:Y:S01]  /*1e670*/  VIADD R0, R48, 0x60 ;  /* 0x0000006030007836 */ /* 0x000fe20000000000 */
[----:B0--3--:R-:W0:Y:S04]  /*1e680*/  SHFL.IDX PT, R3, R3, 0x3, 0x181f ;  /* 0x00781f0003037f89 */ /* 0x009e2800000e0000 */
[----:B------:R-:W-:Y:S01]  /*1e690*/  ISETP.GE.AND P0, PT, R0, R57, PT ;  /* 0x000000390000720c */ /* 0x000fe20003f06270 */
[----:B------:R-:W3:-:S12]  /*1e6a0*/  SHFL.IDX PT, R45, R45, 0x3, 0x181f ;  /* 0x00781f002d2d7f89 */ /* 0x000ed800000e0000 */
[----:B------:R-:W-:Y:S05]  /*1e6b0*/  @P0 BRA `(.L_x_807) ;  /* 0x0000000c00400947 */ /* 0x000fea0003800000 */
[----:B------:R-:W-:Y:S01]  /*1e6c0*/  ULDC UR4, c[0x0][0xac8] ;  /* 0x0002b20000047ab9 */ /* 0x000fe20000000800 */
[----:B------:R-:W-:Y:S01]  /*1e6d0*/  ULDC.64 UR6, c[0x0][0x208] ;  /* 0x0000820000067ab9 */ /* 0x000fe20000000a00 */
[----:B------:R-:W-:-:S13]  /*1e6e0*/  ISETP.GE.AND P1, PT, R16, UR4, PT ;  /* 0x0000000410007c0c */ /* 0x000fda000bf26270 */
[----:B---3--:R-:W-:-:S04]  /*1e6f0*/  @!P1 LEA R4, P0, R16, R45, 0x1 ;  /* 0x0000002d10049211 */ /* 0x008fc800078008ff */
[----:B0-----:R-:W-:Y:S02]  /*1e700*/  @!P1 LEA.HI.X R5, R16, R3, R17, 0x1, P0 ;  /* 0x0000000310059211 */ /* 0x001fe400000f0c11 */
[----:B------:R-:W-:-:S03]  /*1e710*/  ISETP.GE.AND P0, PT, R221, UR4, PT ;  /* 0x00000004dd007c0c */ /* 0x000fc6000bf06270 */
[----:B------:R0:W-:Y:S10]  /*1e720*/  @!P1 ST.E.128 desc[UR6][R4.64], R24 ;  /* 0x0000001804009985 */ /* 0x0001f4000c101d06 */
[----:B------:R-:W-:Y:S05]  /*1e730*/  @P0 BRA `(.L_x_807) ;  /* 0x0000000c00200947 */ /* 0x000fea0003800000 */
[----:B0-----:R-:W-:Y:S01]  /*1e740*/  LEA R4, P0, R221, R45, 0x1 ;  /* 0x0000002ddd047211 */ /* 0x001fe200078008ff */
[----:B------:R-:W-:-:S03]  /*1e750*/  ULDC.64 UR4, c[0x0][0x208] ;  /* 0x0000820000047ab9 */ /* 0x000fc60000000a00 */
[----:B------:R-:W-:-:S05]  /*1e760*/  LEA.HI.X R5, R221, R3, R44, 0x1, P0 ;  /* 0x00000003dd057211 */ /* 0x000fca00000f0c2c */
[----:B------:R0:W-:Y:S01]  /*1e770*/  ST.E.128 desc[UR4][R4.64], R40 ;  /* 0x0000002804007985 */ /* 0x0001e2000c101d04 */
[----:B------:R-:W-:Y:S05]  /*1e780*/  BRA `(.L_x_807) ;  /* 0x0000000c000c7947 */ /* 0x000fea0003800000 */
.L_x_799:
[----:B------:R-:W-:Y:S01]  /*1e790*/  ULDC.64 UR4, c[0x0][0xc00] ;  /* 0x0003000000047ab9 */ /* 0x000fe20000000a00 */
[----:B------:R-:W0:Y:S01]  /*1e7a0*/  LDC R21, c[0x0][0xbe8] ;  /* 0x0002fa00ff157b82 */ /* 0x000e220000000800 */
[----:B------:R-:W-:Y:S01]  /*1e7b0*/  ISETP.NE.U32.AND P0, PT, RZ, UR4, PT ;  /* 0x00000004ff007c0c */ /* 0x000fe2000bf05070 */
[----:B------:R-:W-:Y:S01]  /*1e7c0*/  IMAD.MOV.U32 R0, RZ, RZ, RZ ;  /* 0x000000ffff007224 */ /* 0x000fe200078e00ff */
[----:B------:R-:W-:Y:S01]  /*1e7d0*/  IADD3 R4, P1, R74, UR4, RZ ;  /* 0x000000044a047c10 */ /* 0x000fe2000ff3e0ff */
[----:B------:R-:W-:Y:S01]  /*1e7e0*/  ULDC.64 UR6, c[0x0][0x208] ;  /* 0x0000820000067ab9 */ /* 0x000fe20000000a00 */
[----:B------:R-:W-:Y:S02]  /*1e7f0*/  ISETP.NE.AND.EX P0, PT, RZ, UR5, PT, P0 ;  /* 0x00000005ff007c0c */ /* 0x000fe4000bf05300 */
[----:B------:R-:W-:Y:S01]  /*1e800*/  IADD3.X R5, R78, UR5, RZ, P1, !PT ;  /* 0x000000054e057c10 */ /* 0x000fe20008ffe4ff */
[----:B------:R-:W-:Y:S02]  /*1e810*/  ULDC.64 UR4, c[0x0][0xc08] ;  /* 0x0003020000047ab9 */ /* 0x000fe40000000a00 */
[----:B------:R-:W-:-:S04]  /*1e820*/  ISETP.NE.U32.AND P1, PT, RZ, UR4, PT ;  /* 0x00000004ff007c0c */ /* 0x000fc8000bf25070 */
[----:B------:R-:W-:Y:S01]  /*1e830*/  ISETP.NE.AND.EX P1, PT, RZ, UR5, PT, P1 ;  /* 0x00000005ff007c0c */ /* 0x000fe2000bf25310 */
[----:B------:R-:W1:Y:S03]  /*1e840*/  S2R R24, SR_TID.X ;  /* 0x0000000000187919 */ /* 0x000e660000002100 */
[----:B------:R2:W5:Y:S09]  /*1e850*/  @P0 LDG.E R0, desc[UR6][R4.64] ;  /* 0x0000000604000981 */ /* 0x000572000c1e1900 */
[----:B------:R-:W-:Y:S01]  /*1e860*/  @P1 IADD3 R6, P2, R74, UR4, RZ ;  /* 0x000000044a061c10 */ /* 0x000fe2000ff5e0ff */
[----:B------:R-:W-:-:S02]  /*1e870*/  ULDC UR4, c[0x0][0xa88] ;  /* 0x0002a20000047ab9 */ /* 0x000fc40000000800 */
[----:B------:R-:W-:Y:S01]  /*1e880*/  IMAD.U32 R8, RZ, RZ, UR4 ;  /* 0x00000004ff087e24 */ /* 0x000fe2000f8e00ff */
[----:B------:R-:W-:Y:S02]  /*1e890*/  @P1 IADD3.X R7, R78, UR5, RZ, P2, !PT ;  /* 0x000000054e071c10 */ /* 0x000fe400097fe4ff */
[----:B0-----:R-:W-:-:S03]  /*1e8a0*/  ISETP.NE.AND P2, PT, R21, 0x1, PT ;  /* 0x000000011500780c */ /* 0x001fc60003f45270 */
[----:B------:R2:W5:Y:S10]  /*1e8b0*/  @P1 LDG.E R8, desc[UR6][R6.64] ;  /* 0x0000000606081981 */ /* 0x000574000c1e1900 */
[----:B------:R-:W0:Y:S01]  /*1e8c0*/  @P2 LDC R25, c[0x0][0xbec] ;  /* 0x0002fb00ff192b82 */ /* 0x000e220000000800 */
[----:B-1----:R-:W-:-:S05]  /*1e8d0*/  VIADD R24, R24, 0xffffff80 ;  /* 0xffffff8018187836 */ /* 0x002fca0000000000 */
[----:B------:R-:W-:Y:S01]  /*1e8e0*/  ISETP.GE.AND P3, PT, R24, 0x80, PT ;  /* 0x000000801800780c */ /* 0x000fe20003f66270 */
[----:B--2---:R-:W-:-:S12]  /*1e8f0*/  @P1 BRA `(.L_x_808) ;  /* 0x0000000000141947 */ /* 0x004fd80003800000 */
[----:B------:R-:W-:Y:S05]  /*1e900*/  @!P0 BRA `(.L_x_808) ;  /* 0x0000000000108947 */ /* 0x000fea0003800000 */
[----:B------:R-:W-:Y:S02]  /*1e910*/  ULDC.64 UR4, c[0x0][0x208] ;  /* 0x0000820000047ab9 */ /* 0x000fe40000000a00 */
[----:B------:R-:W2:Y:S04]  /*1e920*/  LDG.E R3, desc[UR4][R4.64] ;  /* 0x0000000404037981 */ /* 0x000ea8000c1e1900 */
[----:B-----5:R-:W2:Y:S02]  /*1e930*/  LDG.E R8, desc[UR4][R4.64+0x4] ;  /* 0x0000040404087981 */ /* 0x020ea4000c1e1900 */
[----:B--2---:R-:W-:-:S07]  /*1e940*/  IMAD.IADD R8, R8, 0x1, -R3 ;  /* 0x0000000108087824 */ /* 0x004fce00078e0a03 */
.L_x_808:
[----:B------:R-:W2:Y:S04]  /*1e950*/  LDL R20, [R1+0x64] ;  /* 0x0000640001147983 */ /* 0x000ea80000100800 */
[----:B------:R1:W5:Y:S01]  /*1e960*/  LDL R14, [R1+0x70] ;  /* 0x00007000010e7983 */ /* 0x0003620000100800 */
[----:B------:R-:W-:Y:S01]  /*1e970*/  BSSY B1, `(.L_x_809) ;  /* 0x000002f000017945 */ /* 0x000fe20003800000 */
[----:B------:R-:W-:Y:S02]  /*1e980*/  SEL R13, R82, RZ, !P0 ;  /* 0x000000ff520d7207 */ /* 0x000fe40004000000 */
[----:B------:R-:W-:Y:S02]  /*1e990*/  SEL R38, R38, RZ, !P0 ;  /* 0x000000ff26267207 */ /* 0x000fe40004000000 */
[----:B-----5:R-:W-:-:S02]  /*1e9a0*/  SHF.R.S32.HI R11, RZ, 0x1f, R0 ;  /* 0x0000001fff0b7819 */ /* 0x020fc40000011400 */
[----:B--2---:R-:W-:Y:S01]  /*1e9b0*/  SHF.R.S32.HI R10, RZ, 0x1f, R20 ;  /* 0x0000001fff0a7819 */ /* 0x004fe20000011414 */
[----:B-1----:R-:W-:Y:S06]  /*1e9c0*/  @P3 BRA `(.L_x_810) ;  /* 0x0000000000a43947 */ /* 0x002fec0003800000 */
[----:B------:R-:W1:Y:S01]  /*1e9d0*/  S2R R3, SR_TID.X ;  /* 0x0000000000037919 */ /* 0x000e620000002100 */
[----:B------:R-:W2:Y:S02]  /*1e9e0*/  LDC R12, c[0x0][0xbe8] ;  /* 0x0002fa00ff0c7b82 */ /* 0x000ea40000000800 */
[----:B--2---:R-:W-:Y:S02]  /*1e9f0*/  IMAD R4, R8, R12, RZ ;  /* 0x0000000c08047224 */ /* 0x004fe400078e02ff */
[----:B-1----:R-:W-:-:S04]  /*1ea00*/  IMAD R3, R14, 0x80, R3 ;  /* 0x000000800e037824 */ /* 0x002fc800078e0203 */
[----:B------:R-:W-:-:S05]  /*1ea10*/  VIADD R9, R3, 0xffffff80 ;  /* 0xffffff8003097836 */ /* 0x000fca0000000000 */
[----:B------:R-:W-:-:S13]  /*1ea20*/  ISETP.GE.AND P0, PT, R9, R4, PT ;  /* 0x000000040900720c */ /* 0x000fda0003f06270 */
[----:B------:R-:W-:Y:S05]  /*1ea30*/  @P0 BRA `(.L_x_810) ;  /* 0x0000000000880947 */ /* 0x000fea0003800000 */
[----:B------:R-:W-:Y:S01]  /*1ea40*/  ISETP.NE.AND P0, PT, R12, 0x1, PT ;  /* 0x000000010c00780c */ /* 0x000fe20003f05270 */
[----:B------:R-:W-:Y:S01]  /*1ea50*/  ULDC.64 UR4, c[0x0][0xb90] ;  /* 0x0002e40000047ab9 */ /* 0x000fe20000000a00 */
[----:B------:R-:W-:Y:S01]  /*1ea60*/  IMAD.MOV.U32 R4, RZ, RZ, R0 ;  /* 0x000000ffff047224 */ /* 0x000fe200078e0000 */
[----:B------:R-:W-:Y:S01]  /*1ea70*/  ULDC.64 UR6, c[0x0][0x208] ;  /* 0x0000820000067ab9 */ /* 0x000fe20000000a00 */
[----:B------:R-:W-:Y:S02]  /*1ea80*/  IMAD R7, R10, UR4, RZ ;  /* 0x000000040a077c24 */ /* 0x000fe4000f8e02ff */
[----:B------:R-:W-:Y:S02]  /*1ea90*/  IMAD.MOV.U32 R5, RZ, RZ, R11 ;  /* 0x000000ffff057224 */ /* 0x000fe400078e000b */
[----:B------:R-:W-:Y:S02]  /*1eaa0*/  IMAD.MOV.U32 R3, RZ, RZ, R9 ;  /* 0x000000ffff037224 */ /* 0x000fe400078e0009 */
[----:B------:R-:W-:-:S03]  /*1eab0*/  IMAD.WIDE.U32 R4, R20, UR4, R4 ;  /* 0x0000000414047c25 */ /* 0x000fc6000f8e0004 */
[----:B------:R-:W1:Y:S01]  /*1eac0*/  @P0 LDC R6, c[0x0][0xbec] ;  /* 0x0002fb00ff060b82 */ /* 0x000e620000000800 */
[----:B------:R-:W-:Y:S01]  /*1ead0*/  IMAD R7, R20, UR5, R7 ;  /* 0x0000000514077c24 */ /* 0x000fe2000f8e0207 */
[----:B------:R-:W-:-:S03]  /*1eae0*/  ULDC.64 UR4, c[0x0][0xb98] ;  /* 0x0002e60000047ab9 */ /* 0x000fc60000000a00 */
[----:B------:R-:W-:-:S03]  /*1eaf0*/  IMAD.IADD R5, R5, 0x1, R7 ;  /* 0x0000000105057824 */ /* 0x000fc600078e0207 */
[----:B------:R-:W2:Y:S01]  /*1eb00*/  @P0 LDC R15, c[0x0][0xbf0] ;  /* 0x0002fc00ff0f0b82 */ /* 0x000ea20000000800 */
[----:B------:R-:W-:-:S04]  /*1eb10*/  IMAD.WIDE.U32 R4, R13, UR4, R4 ;  /* 0x000000040d047c25 */ /* 0x000fc8000f8e0004 */
[----:B-1----:R-:W-:-:S05]  /*1eb20*/  @P0 IMAD.HI.U32 R6, R9, R6, RZ ;  /* 0x0000000609060227 */ /* 0x002fca00078e00ff */
[----:B--2---:R-:W-:Y:S01]  /*1eb30*/  @P0 SHF.R.U32.HI R3, RZ, R15, R6 ;  /* 0x0000000fff030219 */ /* 0x004fe20000011606 */
[----:B------:R-:W-:-:S03]  /*1eb40*/  IMAD R6, R38, UR4, RZ ;  /* 0x0000000426067c24 */ /* 0x000fc6000f8e02ff */
[----:B------:R-:W-:Y:S01]  /*1eb50*/  IADD3 R4, P0, R3, R4, RZ ;  /* 0x0000000403047210 */ /* 0x000fe20007f1e0ff */
[----:B------:R-:W-:Y:S02]  /*1eb60*/  IMAD.MOV R7, RZ, RZ, -R3 ;  /* 0x000000ffff077224 */ /* 0x000fe400078e0a03 */
[----:B------:R-:W-:Y:S01]  /*1eb70*/  IMAD R6, R13, UR5, R6 ;  /* 0x000000050d067c24 */ /* 0x000fe2000f8e0206 */
[----:B------:R-:W-:Y:S01]  /*1eb80*/  ULDC.64 UR4, c[0x0][0xb88] ;  /* 0x0002e20000047ab9 */ /* 0x000fe20000000a00 */
[----:B------:R-:W-:Y:S01]  /*1eb90*/  IMAD R7, R12, R7, R9 ;  /* 0x000000070c077224 */ /* 0x000fe200078e0209 */
[----:B------:R-:W-:-:S04]  /*1eba0*/  SHF.R.S32.HI R9, RZ, 0x1f, R3 ;  /* 0x0000001fff097819 */ /* 0x000fc80000011403 */
        /* <DEDUP_REMOVED lines=11> */
.L_x_810:
[----:B------:R-:W-:Y:S05]  /*1ec60*/  BSYNC B1 ;  /* 0x0000000000017941 */ /* 0x000fea0003800000 */
.L_x_809:
[----:B-1----:R-:W-:Y:S01]  /*1ec70*/  SHF.R.S32.HI R6, RZ, 0x1f, R24 ;  /* 0x0000001fff067819 */ /* 0x002fe20000011418 */
[----:B------:R-:W1:Y:S01]  /*1ec80*/  @P2 LDC R9, c[0x0][0xbf0] ;  /* 0x0002fc00ff092b82 */ /* 0x000e620000000800 */
[----:B------:R-:W-:Y:S02]  /*1ec90*/  ULDC.64 UR4, c[0x0][0xaa0] ;  /* 0x0002a80000047ab9 */ /* 0x000fe40000000a00 */
[----:B------:R-:W-:Y:S01]  /*1eca0*/  LEA.HI R6, R6, R24, RZ, 0x3 ;  /* 0x0000001806067211 */ /* 0x000fe200078f18ff */
[----:B------:R-:W-:Y:S02]  /*1ecb0*/  IMAD R3, R11, UR4, RZ ;  /* 0x000000040b037c24 */ /* 0x000fe4000f8e02ff */
[----:B------:R-:W-:Y:S01]  /*1ecc0*/  IMAD.WIDE.U32 R4, R0, UR4, RZ ;  /* 0x0000000400047c25 */ /* 0x000fe2000f8e00ff */
[----:B------:R-:W-:-:S03]  /*1ecd0*/  LOP3.LUT R6, R6, 0xfffffff8, RZ, 0xc0, !PT ;  /* 0xfffffff806067812 */ /* 0x000fc600078ec0ff */
[----:B------:R-:W-:Y:S01]  /*1ece0*/  IMAD R3, R0, UR5, R3 ;  /* 0x0000000500037c24 */ /* 0x000fe2000f8e0203 */
[----:B------:R-:W-:Y:S01]  /*1ecf0*/  ULDC.64 UR4, c[0x0][0xae8] ;  /* 0x0002ba0000047ab9 */ /* 0x000fe20000000a00 */
[----:B------:R-:W-:Y:S02]  /*1ed00*/  IMAD.IADD R6, R24, 0x1, -R6 ;  /* 0x0000000118067824 */ /* 0x000fe400078e0a06 */
[----:B------:R-:W-:Y:S02]  /*1ed10*/  IMAD R0, R10, UR4, RZ ;  /* 0x000000040a007c24 */ /* 0x000fe4000f8e02ff */
[----:B------:R-:W-:Y:S02]  /*1ed20*/  IMAD R6, R6, 0x20, R22 ;  /* 0x0000002006067824 */ /* 0x000fe400078e0216 */
[----:B------:R-:W-:Y:S02]  /*1ed30*/  IMAD R7, R20, UR5, R0 ;  /* 0x0000000514077c24 */ /* 0x000fe4000f8e0200 */
[----:B------:R-:W-:-:S02]  /*1ed40*/  IMAD R10, R14, 0x80, R6 ;  /* 0x000000800e0a7824 */ /* 0x000fc400078e0206 */
[----:B------:R-:W-:Y:S02]  /*1ed50*/  IMAD.IADD R5, R5, 0x1, R3 ;  /* 0x0000000105057824 */ /* 0x000fe400078e0203 */
[----:B0-----:R-:W-:-:S04]  /*1ed60*/  @P2 IMAD.HI.U32 R0, R10, R25, RZ ;  /* 0x000000190a002227 */ /* 0x001fc800078e00ff */
[----:B------:R-:W-:Y:S01]  /*1ed70*/  IMAD.WIDE.U32 R4, R20, UR4, R4 ;  /* 0x0000000414047c25 */ /* 0x000fe2000f8e0004 */
[----:B------:R-:W-:-:S03]  /*1ed80*/  ULDC.64 UR4, c[0x0][0xaf0] ;  /* 0x0002bc0000047ab9 */ /* 0x000fc60000000a00 */
[----:B------:R-:W-:Y:S01]  /*1ed90*/  IMAD.MOV.U32 R3, RZ, RZ, R10 ;  /* 0x000000ffff037224 */ /* 0x000fe200078e000a */
[----:B-1----:R-:W-:Y:S01]  /*1eda0*/  @P2 SHF.R.U32.HI R3, RZ, R9, R0 ;  /* 0x00000009ff032219 */ /* 0x002fe20000011600 */
[----:B------:R-:W-:Y:S02]  /*1edb0*/  IMAD.IADD R5, R5, 0x1, R7 ;  /* 0x0000000105057824 */ /* 0x000fe400078e0207 */
[----:B------:R-:W-:Y:S01]  /*1edc0*/  IMAD R6, R38, UR4, RZ ;  /* 0x0000000426067c24 */ /* 0x000fe2000f8e02ff */
[--C-:B------:R-:W-:Y:S01]  /*1edd0*/  SHF.R.S32.HI R0, RZ, 0x1f, R3.reuse ;  /* 0x0000001fff007819 */ /* 0x100fe20000011403 */
[----:B------:R-:W-:Y:S02]  /*1ede0*/  IMAD.MOV R7, RZ, RZ, -R3 ;  /* 0x000000ffff077224 */ /* 0x000fe400078e0a03 */
[C---:B------:R-:W-:Y:S02]  /*1edf0*/  IMAD R9, R13.reuse, UR5, R6 ;  /* 0x000000050d097c24 */ /* 0x040fe4000f8e0206 */
[----:B------:R-:W-:Y:S01]  /*1ee00*/  IMAD.WIDE.U32 R4, R13, UR4, R4 ;  /* 0x000000040d047c25 */ /* 0x000fe2000f8e0004 */
[----:B------:R-:W-:-:S03]  /*1ee10*/  ULDC.64 UR4, c[0x0][0xae0] ;  /* 0x0002b80000047ab9 */ /* 0x000fc60000000a00 */
[----:B------:R-:W-:Y:S02]  /*1ee20*/  IMAD R7, R21, R7, R10 ;  /* 0x0000000715077224 */ /* 0x000fe400078e020a */
[----:B------:R-:W-:Y:S02]  /*1ee30*/  IMAD R6, R0, UR4, RZ ;  /* 0x0000000400067c24 */ /* 0x000fe4000f8e02ff */
[----:B------:R-:W-:Y:S01]  /*1ee40*/  IMAD.IADD R5, R5, 0x1, R9 ;  /* 0x0000000105057824 */ /* 0x000fe200078e0209 */
[----:B------:R-:W-:Y:S01]  /*1ee50*/  SHF.R.S32.HI R0, RZ, 0x1f, R7 ;  /* 0x0000001fff007819 */ /* 0x000fe20000011407 */
[C---:B------:R-:W-:Y:S02]  /*1ee60*/  IMAD R9, R3.reuse, UR5, R6 ;  /* 0x0000000503097c24 */ /* 0x040fe4000f8e0206 */
[----:B------:R-:W-:Y:S01]  /*1ee70*/  IMAD.WIDE.U32 R4, R3, UR4, R4 ;  /* 0x0000000403047c25 */ /* 0x000fe2000f8e0004 */
[----:B------:R-:W-:-:S03]  /*1ee80*/  ULDC.64 UR4, c[0x0][0xad8] ;  /* 0x0002b60000047ab9 */ /* 0x000fc60000000a00 */
[----:B------:R-:W-:Y:S02]  /*1ee90*/  IMAD R0, R0, UR4, RZ ;  /* 0x0000000400007c24 */ /* 0x000fe4000f8e02ff */
[----:B------:R-:W-:Y:S02]  /*1eea0*/  IMAD.IADD R5, R5, 0x1, R9 ;  /* 0x0000000105057824 */ /* 0x000fe400078e0209 */
[C---:B------:R-:W-:Y:S02]  /*1eeb0*/  IMAD R3, R7.reuse, UR5, R0 ;  /* 0x0000000507037c24 */ /* 0x040fe4000f8e0200 */
[----:B------:R-:W-:Y:S01]  /*1eec0*/  IMAD.WIDE.U32 R4, R7, UR4, R4 ;  /* 0x0000000407047c25 */ /* 0x000fe2000f8e0004 */
[----:B------:R-:W-:-:S03]  /*1eed0*/  ULDC.64 UR4, c[0x0][0xa80] ;  /* 0x0002a00000047ab9 */ /* 0x000fc60000000a00 */
[----:B------:R-:W-:Y:S01]  /*1eee0*/  IMAD.IADD R5, R5, 0x1, R3 ;  /* 0x0000000105057824 */ /* 0x000fe200078e0203 */
[----:B------:R-:W-:Y:S01]  /*1eef0*/  LEA R3, P0, R4, UR4, 0x1 ;  /* 0x0000000404037c11 */ /* 0x000fe2000f8008ff */
[----:B------:R-:W-:Y:S01]  /*1ef00*/  UMOV UR4, 0xffffffff ;  /* 0xffffffff00047882 */ /* 0x000fe20000000000 */
[----:B------:R-:W-:Y:S02]  /*1ef10*/  IMAD R6, R14, 0x80, R22 ;  /* 0x000000800e067824 */ /* 0x000fe400078e0216 */
[----:B------:R-:W-:Y:S01]  /*1ef20*/  LEA.HI.X R4, R4, UR5, R5, 0x1, P0 ;  /* 0x0000000504047c11 */ /* 0x000fe200080f0c05 */
[----:B------:R-:W-:Y:S08]  /*1ef30*/  BRA.DIV UR4, `(.L_x_811) ;  /* 0x0000007e04807947 */ /* 0x000ff0000b800000 */
[----:B------:R0:W1:Y:S04]  /*1ef40*/  SHFL.IDX PT, R0, R4, RZ, 0x181f ;  /* 0x00181fff04007589 */ /* 0x00006800000e0000 */
[----:B------:R0:W2:Y:S02]  /*1ef50*/  SHFL.IDX PT, R14, R3, RZ, 0x181f ;  /* 0x00181fff030e7589 */ /* 0x0000a400000e0000 */
.L_x_1000:
[----:B------:R-:W-:Y:S01]  /*1ef60*/  IMAD R8, R8, R21, RZ ;  /* 0x0000001508087224 */ /* 0x000fe200078e02ff */
[----:B------:R-:W-:Y:S04]  /*1ef70*/  BSSY B1, `(.L_x_812) ;  /* 0x000000d000017945 */ /* 0x000fe80003800000 */
[----:B------:R-:W-:-:S13]  /*1ef80*/  ISETP.GE.AND P0, PT, R6, R8, PT ;  /* 0x000000080600720c */ /* 0x000fda0003f06270 */
[----:B------:R-:W-:Y:S05]  /*1ef90*/  @P0 BRA `(.L_x_813) ;  /* 0x0000000000280947 */ /* 0x000fea0003800000 */
[----:B------:R-:W-:Y:S01]  /*1efa0*/  ULDC UR4, c[0x0][0xac8] ;  /* 0x0002b20000047ab9 */ /* 0x000fe20000000800 */
[----:B------:R-:W-:Y:S01]  /*1efb0*/  ULDC.64 UR6, c[0x0][0x208] ;  /* 0x0000820000067ab9 */ /* 0x000fe20000000a00 */
[----:B------:R-:W-:Y:S02]  /*1efc0*/  ISETP.GE.AND P2, PT, R16, UR4, PT ;  /* 0x0000000410007c0c */ /* 0x000fe4000bf46270 */
[----:B------:R-:W-:-:S11]  /*1efd0*/  ISETP.GE.AND P3, PT, R221, UR4, PT ;  /* 0x00000004dd007c0c */ /* 0x000fd6000bf66270 */
[CC--:B--2---:R-:W-:Y:S02]  /*1efe0*/  @!P2 LEA R10, P0, R16.reuse, R14.reuse, 0x1 ;  /* 0x0000000e100aa211 */ /* 0x0c4fe400078008ff */
[C---:B------:R-:W-:Y:S02]  /*1eff0*/  @!P3 LEA R14, P1, R221.reuse, R14, 0x1 ;  /* 0x0000000edd0eb211 */ /* 0x040fe400078208ff */
[-C--:B-1----:R-:W-:Y:S02]  /*1f000*/  @!P2 LEA.HI.X R11, R16, R0.reuse, R17, 0x1, P0 ;  /* 0x00000000100ba211 */ /* 0x082fe400000f0c11 */
[----:B------:R-:W-:-:S03]  /*1f010*/  @!P3 LEA.HI.X R15, R221, R0, R44, 0x1, P1 ;  /* 0x00000000dd0fb211 */ /* 0x000fc600008f0c2c */
[----:B------:R3:W-:Y:S04]  /*1f020*/  @!P2 ST.E.128 desc[UR6][R10.64], RZ ;  /* 0x000000ff0a00a985 */ /* 0x0007e8000c101d06 */
[----:B------:R3:W-:Y:S02]  /*1f030*/  @!P3 ST.E.128 desc[UR6][R14.64], RZ ;  /* 0x000000ff0e00b985 */ /* 0x0007e4000c101d06 */
.L_x_813:
[----:B------:R-:W-:Y:S05]  /*1f040*/  BSYNC B1 ;  /* 0x0000000000017941 */ /* 0x000fea0003800000 */
.L_x_812:
[----:B------:R-:W-:-:S03]  /*1f050*/  UMOV UR4, 0xffffffff ;  /* 0xffffffff00047882 */ /* 0x000fc60000000000 */
[----:B------:R-:W-:Y:S05]  /*1f060*/  BRA.DIV UR4, `(.L_x_814) ;  /* 0x0000007e04687947 */ /* 0x000fea000b800000 */
[----:B-1----:R1:W4:Y:S04]  /*1f070*/  SHFL.IDX PT, R0, R4, 0x1, 0x181f ;  /* 0x00381f0004007f89 */ /* 0x00232800000e0000 */
[----:B--23--:R1:W2:Y:S02]  /*1f080*/  SHFL.IDX PT, R14, R3, 0x1, 0x181f ;  /* 0x00381f00030e7f89 */ /* 0x00c2a400000e0000 */
.L_x_1004:
[----:B------:R-:W-:Y:S01]  /*1f090*/  VIADD R5, R6, 0x20 ;  /* 0x0000002006057836 */ /* 0x000fe20000000000 */
        /* <DEDUP_REMOVED lines=9> */
[-C--:B----4-:R-:W-:Y:S02]  /*1f130*/  @!P2 LEA.HI.X R11, R16, R0.reuse, R17, 0x1, P0 ;  /* 0x00000000100ba211 */ /* 0x090fe400000f0c11 */
[----:B------:R-:W-:-:S03]  /*1f140*/  @!P3 LEA.HI.X R15, R221, R0, R44, 0x1, P1 ;  /* 0x00000000dd0fb211 */ /* 0x000fc600008f0c2c */
[----:B------:R3:W-:Y:S04]  /*1f150*/  @!P2 ST.E.128 desc[UR6][R10.64], RZ ;  /* 0x000000ff0a00a985 */ /* 0x0007e8000c101d06 */
[----:B------:R3:W-:Y:S02]  /*1f160*/  @!P3 ST.E.128 desc[UR6][R14.64], RZ ;  /* 0x000000ff0e00b985 */ /* 0x0007e4000c101d06 */
.L_x_816:
[----:B------:R-:W-:Y:S05]  /*1f170*/  BSYNC B1 ;  /* 0x0000000000017941 */ /* 0x000fea0003800000 */
.L_x_815:
[----:B------:R-:W-:-:S03]  /*1f180*/  UMOV UR4, 0xffffffff ;  /* 0xffffffff00047882 */ /* 0x000fc60000000000 */
[----:B------:R-:W-:Y:S05]  /*1f190*/  BRA.DIV UR4, `(.L_x_817) ;  /* 0x0000007e04647947 */ /* 0x000fea000b800000 */
[----:B----4-:R4:W0:Y:S04]  /*1f1a0*/  SHFL.IDX PT, R0, R4, 0x2, 0x181f ;  /* 0x00581f0004007f89 */ /* 0x01082800000e0000 */
[----:B--23--:R4:W2:Y:S02]  /*1f1b0*/  SHFL.IDX PT, R14, R3, 0x2, 0x181f ;  /* 0x00581f00030e7f89 */ /* 0x00c8a400000e0000 */
.L_x_1008:
        /* <DEDUP_REMOVED lines=10> */
[-C--:B0-----:R-:W-:Y:S02]  /*1f260*/  @!P2 LEA.HI.X R11, R16, R0.reuse, R17, 0x1, P0 ;  /* 0x00000000100ba211 */ /* 0x081fe400000f0c11 */
[----:B------:R-:W-:-:S03]  /*1f270*/  @!P3 LEA.HI.X R15, R221, R0, R44, 0x1, P1 ;  /* 0x00000000dd0fb211 */ /* 0x000fc600008f0c2c */
[----:B------:R3:W-:Y:S04]  /*1f280*/  @!P2 ST.E.128 desc[UR6][R10.64], RZ ;  /* 0x000000ff0a00a985 */ /* 0x0007e8000c101d06 */
[----:B------:R3:W-:Y:S02]  /*1f290*/  @!P3 ST.E.128 desc[UR6][R14.64], RZ ;  /* 0x000000ff0e00b985 */ /* 0x0007e4000c101d06 */
.L_x_819:
[----:B------:R-:W-:Y:S05]  /*1f2a0*/  BSYNC B1 ;  /* 0x0000000000017941 */ /* 0x000fea0003800000 */
.L_x_818:
[----:B------:R-:W-:-:S03]  /*1f2b0*/  UMOV UR4, 0xffffffff ;  /* 0xffffffff00047882 */ /* 0x000fc60000000000 */
[----:B------:R-:W-:Y:S05]  /*1f2c0*/  BRA.DIV UR4, `(.L_x_820) ;  /* 0x0000007e04607947 */ /* 0x000fea000b800000 */
[----:B0-----:R0:W0:Y:S04]  /*1f2d0*/  SHFL.IDX PT, R0, R4, 0x3, 0x181f ;  /* 0x00781f0004007f89 */ /* 0x00102800000e0000 */
[----:B--23--:R2:W3:Y:S02]  /*1f2e0*/  SHFL.IDX PT, R14, R3, 0x3, 0x181f ;  /* 0x00781f00030e7f89 */ /* 0x00c4e400000e0000 */
.L_x_1012:
[----:B-12-4-:R-:W-:-:S05]  /*1f2f0*/  VIADD R3, R6, 0x60 ;  /* 0x0000006006037836 */ /* 0x016fca0000000000 */
[----:B------:R-:W-:-:S13]  /*1f300*/  ISETP.GE.AND P0, PT, R3, R8, PT ;  /* 0x000000080300720c */ /* 0x000fda0003f06270 */
[----:B------:R-:W-:Y:S05]  /*1f310*/  @P0 BRA `(.L_x_807) ;  /* 0x0000000000280947 */ /* 0x000fea0003800000 */
[----:B------:R-:W-:Y:S01]  /*1f320*/  ULDC UR4, c[0x0][0xac8] ;  /* 0x0002b20000047ab9 */ /* 0x000fe20000000800 */
[----:B------:R-:W-:Y:S01]  /*1f330*/  ULDC.64 UR6, c[0x0][0x208] ;  /* 0x0000820000067ab9 */ /* 0x000fe20000000a00 */
[----:B------:R-:W-:Y:S02]  /*1f340*/  ISETP.GE.AND P2, PT, R16, UR4, PT ;  /* 0x0000000410007c0c */ /* 0x000fe4000bf46270 */
[----:B------:R-:W-:-:S11]  /*1f350*/  ISETP.GE.AND P3, PT, R221, UR4, PT ;  /* 0x00000004dd007c0c */ /* 0x000fd6000bf66270 */
[CC--:B0--3--:R-:W-:Y:S02]  /*1f360*/  @!P2 LEA R4, P0, R16.reuse, R14.reuse, 0x1 ;  /* 0x0000000e1004a211 */ /* 0x0c9fe400078008ff */
[C---:B------:R-:W-:Y:S02]  /*1f370*/  @!P3 LEA R14, P1, R221.reuse, R14, 0x1 ;  /* 0x0000000edd0eb211 */ /* 0x040fe400078208ff */
[-C--:B------:R-:W-:Y:S02]  /*1f380*/  @!P2 LEA.HI.X R5, R16, R0.reuse, R17, 0x1, P0 ;  /* 0x000000001005a211 */ /* 0x080fe400000f0c11 */
[----:B------:R-:W-:-:S03]  /*1f390*/  @!P3 LEA.HI.X R15, R221, R0, R44, 0x1, P1 ;  /* 0x00000000dd0fb211 */ /* 0x000fc600008f0c2c */
[----:B------:R1:W-:Y:S04]  /*1f3a0*/  @!P2 ST.E.128 desc[UR6][R4.64], RZ ;  /* 0x000000ff0400a985 */ /* 0x0003e8000c101d06 */
[----:B------:R1:W-:Y:S02]  /*1f3b0*/  @!P3 ST.E.128 desc[UR6][R14.64], RZ ;  /* 0x000000ff0e00b985 */ /* 0x0003e4000c101d06 */
.L_x_807:
[----:B------:R-:W-:Y:S05]  /*1f3c0*/  BSYNC B0 ;  /* 0x0000000000007941 */ /* 0x000fea0003800000 */
.L_x_798:
[----:B------:R-:W-:Y:S02]  /*1f3d0*/  ULDC UR4, c[0x0][0xc3c] ;  /* 0x00030f0000047ab9 */ /* 0x000fe40000000800 */
[----:B------:R-:W-:-:S13]  /*1f3e0*/  ISETP.GE.AND P0, PT, R127, UR4, PT ;  /* 0x000000047f007c0c */ /* 0x000fda000bf06270 */
[----:B------:R-:W-:Y:S05]  /*1f3f0*/  @!P0 BRA `(.L_x_821) ;  /* 0xfffffe1c00cc8947 */ /* 0x000fea000383ffff */
[----:B------:R-:W-:Y:S05]  /*1f400*/  BRA `(.L_x_603) ;  /* 0x00000070005c7947 */ /* 0x000fea0003800000 */
.L_x_601:
[----:B------:R-:W-:-:S08]  /*1f410*/  NOP ;  /* 0x0000000000007918 */ /* 0x000fd00000000000 */
[----:B--2---:R-:W0:-:S00]  /*1f420*/  USETMAXREG.DEALLOC.CTAPOOL 0x18 ;  /* 0x00000018000079c8 */ /* 0x004e0000080e0500 */
[----:B0-----:R-:W2:Y:S01]  /*1f430*/  LDL.LU R3, [R1+0x4] ;  /* 0x0000040001037983 */ /* 0x001ea20000300800 */
[----:B------:R-:W-:Y:S01]  /*1f440*/  LOP3.LUT R2, R2, 0x3, RZ, 0xc0, !PT ;  /* 0x0000000302027812 */ /* 0x000fe200078ec0ff */
[----:B------:R-:W-:-:S05]  /*1f450*/  IMAD.MOV.U32 R4, RZ, RZ, RZ ;  /* 0x000000ffff047224 */ /* 0x000fca00078e00ff */
[----:B------:R-:W0:Y:S02]  /*1f460*/  SHFL.IDX PT, R2, R2, RZ, 0x1f ;  /* 0x00001fff02027589 */ /* 0x000e2400000e0000 */
[----:B0-----:R-:W-:Y:S02]  /*1f470*/  ISETP.NE.AND P0, PT, R2, RZ, PT ;  /* 0x000000ff0200720c */ /* 0x001fe40003f05270 */
        /* <DEDUP_REMOVED lines=11> */
.L_x_822:
[----:B------:R-:W-:Y:S01]  /*1f530*/  LOP3.LUT R5, R0, 0x1f, RZ, 0xc0, !PT ;  /* 0x0000001f00057812 */ /* 0x000fe200078ec0ff */
[----:B------:R-:W-:Y:S01]  /*1f540*/  ULDC UR4, c[0x0][0xc3c] ;  /* 0x00030f0000047ab9 */ /* 0x000fe20000000800 */
[----:B------:R-:W-:Y:S01]  /*1f550*/  ULDC.64 UR6, c[0x0][0x208] ;  /* 0x0000820000067ab9 */ /* 0x000fe20000000a00 */
[----:B------:R-:W-:Y:S01]  /*1f560*/  ULDC UR5, c[0x0][0xc38] ;  /* 0x00030e0000057ab9 */ /* 0x000fe20000000800 */
[----:B------:R-:W-:-:S04]  /*1f570*/  ISETP.NE.AND P0, PT, R5, 0x1f, PT ;  /* 0x0000001f0500780c */ /* 0x000fc80003f05270 */
[----:B------:R-:W-:-:S13]  /*1f580*/  ISETP.GE.OR P1, PT, R5, UR4, !P0 ;  /* 0x0000000405007c0c */ /* 0x000fda000c726670 */
[----:B0-----:R-:W0:Y:S02]  /*1f590*/  @!P1 LDC.64 R2, c[0x0][0xc80] ;  /* 0x00032000ff029b82 */ /* 0x001e240000000a00 */
[----:B0-----:R-:W-:-:S05]  /*1f5a0*/  @!P1 IMAD.WIDE.U32 R2, R5, 0x4, R2 ;  /* 0x0000000405029825 */ /* 0x001fca00078e0002 */
[----:B------:R-:W2:Y:S01]  /*1f5b0*/  @!P1 LDG.E R4, desc[UR6][R2.64] ;  /* 0x0000000602049981 */ /* 0x000ea2000c1e1900 */
[C---:B------:R-:W-:Y:S01]  /*1f5c0*/  ISETP.NE.AND P1, PT, R5.reuse, RZ, PT ;  /* 0x000000ff0500720c */ /* 0x040fe20003f25270 */
[----:B------:R-:W0:Y:S01]  /*1f5d0*/  S2UR UR6, SR_CTAID.X ;  /* 0x00000000000679c3 */ /* 0x000e220000002500 */
[C---:B------:R-:W-:Y:S01]  /*1f5e0*/  ISETP.GE.U32.AND P2, PT, R5.reuse, 0x2, PT ;  /* 0x000000020500780c */ /* 0x040fe20003f46070 */
[----:B------:R-:W-:Y:S01]  /*1f5f0*/  UMOV UR4, URZ ;  /* 0x0000003f00047c82 */ /* 0x000fe20008000000 */
[C---:B------:R-:W-:Y:S01]  /*1f600*/  ISETP.GE.U32.AND P3, PT, R5.reuse, 0x4, PT ;  /* 0x000000040500780c */ /* 0x040fe20003f66070 */
[----:B------:R-:W-:Y:S01]  /*1f610*/  IMAD.MOV.U32 R16, RZ, RZ, RZ ;  /* 0x000000ffff107224 */ /* 0x000fe200078e00ff */
[C---:B------:R-:W-:Y:S02]  /*1f620*/  ISETP.GE.U32.AND P4, PT, R5.reuse, 0x8, PT ;  /* 0x000000080500780c */ /* 0x040fe40003f86070 */
[----:B------:R-:W-:Y:S01]  /*1f630*/  ISETP.GE.U32.AND P5, PT, R5, 0x10, PT ;  /* 0x000000100500780c */ /* 0x000fe20003fa6070 */
[----:B--2---:R-:W1:Y:S02]  /*1f640*/  SHFL.UP PT, R6, R4, 0x1, RZ ;  /* 0x0420000004067989 */ /* 0x004e6400000e00ff */
        /* <DEDUP_REMOVED lines=14> */
[----:B------:R-:W1:Y:S02]  /*1f730*/  SHFL.IDX PT, R6, R2, 0x1f, 0x1f ;  /* 0x03e01f0002067f89 */ /* 0x000e6400000e0000 */
[----:B-1----:R-:W-:-:S04]  /*1f740*/  IMAD R6, R6, UR5, RZ ;  /* 0x0000000506067c24 */ /* 0x002fc8000f8e02ff */
[----:B------:R-:W-:Y:S01]  /*1f750*/  IMAD.MOV.U32 R3, RZ, RZ, R6 ;  /* 0x000000ffff037224 */ /* 0x000fe200078e0006 */
[----:B0-----:R-:W-:-:S13]  /*1f760*/  ISETP.GT.AND P6, PT, R6, UR6, PT ;  /* 0x0000000606007c0c */ /* 0x001fda000bfc4270 */
[----:B------:R-:W-:Y:S05]  /*1f770*/  @P6 BRA `(.L_x_824) ;  /* 0x0000000000a06947 */ /* 0x000fea0003800000 */
[----:B------:R-:W0:Y:S01]  /*1f780*/  LDC R7, c[0x0][0xc3c] ;  /* 0x00030f00ff077b82 */ /* 0x000e220000000800 */
[----:B------:R-:W-:Y:S01]  /*1f790*/  IMAD.MOV.U32 R6, RZ, RZ, R3 ;  /* 0x000000ffff067224 */ /* 0x000fe200078e0003 */
[----:B------:R-:W-:Y:S01]  /*1f7a0*/  UMOV UR4, URZ ;  /* 0x0000003f00047c82 */ /* 0x000fe20008000000 */
[----:B------:R-:W-:Y:S01]  /*1f7b0*/  ULDC UR7, c[0x0][0xc3c] ;  /* 0x00030f0000077ab9 */ /* 0x000fe20000000800 */
[----:B------:R-:W-:-:S05]  /*1f7c0*/  ULDC UR5, c[0x0][0xc38] ;  /* 0x00030e0000057ab9 */ /* 0x000fca0000000800 */
.L_x_828:
        /* <DEDUP_REMOVED lines=9> */
[----:B------:R-:W0:Y:S01]  /*1f860*/  LDC.64 R2, c[0x0][0xc80] ;  /* 0x00032000ff027b82 */ /* 0x000e220000000a00 */
[----:B------:R-:W-:Y:S01]  /*1f870*/  ULDC.64 UR8, c[0x0][0x208] ;  /* 0x0000820000087ab9 */ /* 0x000fe20000000a00 */
[----:B0-----:R-:W-:-:S05]  /*1f880*/  IMAD.WIDE R2, R8, 0x4, R2 ;  /* 0x0000000408027825 */ /* 0x001fca00078e0202 */
[----:B------:R0:W5:Y:S02]  /*1f890*/  LDG.E R4, desc[UR8][R2.64] ;  /* 0x0000000802047981 */ /* 0x000164000c1e1900 */
.L_x_827:
[----:B------:R-:W-:Y:S05]  /*1f8a0*/  BSYNC B0 ;  /* 0x0000000000007941 */ /* 0x000fea0003800000 */
.L_x_826:
        /* <DEDUP_REMOVED lines=20> */
[----:B------:R-:W-:-:S07]  /*1f9f0*/  IMAD.MOV.U32 R2, RZ, RZ, R11 ;  /* 0x000000ffff027224 */ /* 0x000fce00078e000b */
.L_x_824:
        /* <DEDUP_REMOVED lines=16> */
.L_x_829:
[----:B-1----:R-:W-:Y:S02]  /*1fb00*/  IMAD R16, R16, UR5, R7 ;  /* 0x0000000510107c24 */ /* 0x002fe4000f8e0207 */
[----:B------:R-:W-:Y:S02]  /*1fb10*/  IMAD R7, R11, R6, RZ ;  /* 0x000000060b077224 */ /* 0x000fe400078e02ff */
[----:B0-----:R-:W-:Y:S01]  /*1fb20*/  IMAD.MOV.U32 R2, RZ, RZ, RZ ;  /* 0x000000ffff027224 */ /* 0x001fe200078e00ff */
[----:B------:R-:W-:Y:S01]  /*1fb30*/  IADD3 R17, -R16, UR6, RZ ;  /* 0x0000000610117c10 */ /* 0x000fe2000fffe1ff */
[----:B------:R-:W-:Y:S02]  /*1fb40*/  VIADD R19, R19, UR4 ;  /* 0x0000000413137c36 */ /* 0x000fe40008000000 */
        /* <DEDUP_REMOVED lines=20> */
.L_x_825:
[----:B------:R-:W-:Y:S02]  /*1fc90*/  IMAD.MOV.U32 R17, RZ, RZ, RZ ;  /* 0x000000ffff117224 */ /* 0x000fe400078e00ff */
[----:B------:R-:W-:Y:S02]  /*1fca0*/  IMAD.U32 R16, RZ, RZ, UR6 ;  /* 0x00000006ff107e24 */ /* 0x000fe4000f8e00ff */
[----:B------:R-:W-:-:S07]  /*1fcb0*/  IMAD.MOV.U32 R18, RZ, RZ, RZ ;  /* 0x000000ffff127224 */ /* 0x000fce00078e00ff */
.L_x_830:
[----:B------:R-:W-:-:S13]  /*1fcc0*/  ISETP.NE.AND P0, PT, R5, RZ, PT ;  /* 0x000000ff0500720c */ /* 0x000fda0003f05270 */
[----:B------:R-:W0:Y:S01]  /*1fcd0*/  @!P0 S2R R3, SR_CgaCtaId ;  /* 0x0000000000038919 */ /* 0x000e220000008800 */
[----:B------:R-:W-:-:S04]  /*1fce0*/  @!P0 MOV R2, 0x400 ;  /* 0x0000040000028802 */ /* 0x000fc80000000f00 */
[----:B0-----:R-:W-:-:S05]  /*1fcf0*/  @!P0 LEA R2, R3, R2, 0x18 ;  /* 0x0000000203028211 */ /* 0x001fca00078ec0ff */
[----:B------:R2:W-:Y:S01]  /*1fd00*/  @!P0 STS.128 [R2+0x348d0], R16 ;  /* 0x0348d01002008388 */ /* 0x0005e20000000c00 */
[----:B------:R-:W-:Y:S06]  /*1fd10*/  BAR.ARV 0x5, 0x180 ;  /* 0x0146000000007b1d */ /* 0x000fec0000002000 */
.L_x_823:
[----:B--2---:R-:W-:Y:S01]  /*1fd20*/  IMAD.MOV.U32 R2, RZ, RZ, 0x1 ;  /* 0x00000001ff027424 */ /* 0x004fe200078e00ff */
[----:B------:R2:W-:Y:S01]  /*1fd30*/  STL [R1+0x58], RZ ;  /* 0x000058ff01007387 */ /* 0x0005e20000100800 */
[----:B------:R-:W-:Y:S02]  /*1fd40*/  ULDC UR4, c[0x0][0xc3c] ;  /* 0x00030f0000047ab9 */ /* 0x000fe40000000800 */
[----:B-1----:R-:W-:Y:S01]  /*1fd50*/  ISETP.GE.AND P0, PT, R19, UR4, PT ;  /* 0x0000000413007c0c */ /* 0x002fe2000bf06270 */
[----:B------:R2:W-:Y:S04]  /*1fd60*/  STL [R1+0x14], R2 ;  /* 0x0000140201007387 */ /* 0x0005e80000100800 */
[----:B------:R2:W-:Y:S08]  /*1fd70*/  STL [R1+0xc], RZ ;  /* 0x00000cff01007387 */ /* 0x0005f00000100800 */
[----:B--2---:R-:W-:Y:S05]  /*1fd80*/  @P0 BRA `(.L_x_831) ;  /* 0x0000006400140947 */ /* 0x004fea0003800000 */
[----:B------:R-:W1:Y:S01]  /*1fd90*/  S2UR UR5, SR_CgaCtaId ;  /* 0x00000000000579c3 */ /* 0x000e620000008800 */
[C---:B------:R-:W-:Y:S01]  /*1fda0*/  IMAD.SHL.U32 R2, R0.reuse, 0x8, RZ ;  /* 0x0000000800027824 */ /* 0x040fe200078e00ff */
[----:B------:R-:W-:Y:S01]  /*1fdb0*/  LOP3.LUT R5, R0, 0x7f, RZ, 0xc0, !PT ;  /* 0x0000007f00057812 */ /* 0x000fe200078ec0ff */
[----:B------:R-:W-:Y:S01]  /*1fdc0*/  UMOV UR4, 0x400 ;  /* 0x0000040000047882 */ /* 0x000fe20000000000 */
[----:B------:R-:W-:Y:S01]  /*1fdd0*/  BSSY B8, `(.L_x_831) ;  /* 0x0000640000087945 */ /* 0x000fe20003800000 */
[----:B------:R-:W-:Y:S01]  /*1fde0*/  ULDC.64 UR38, c[0x0][0x198] ;  /* 0x0000660000267ab9 */ /* 0x000fe20000000a00 */
[C---:B0-----:R-:W-:Y:S01]  /*1fdf0*/  LOP3.LUT R3, R2.reuse, 0x1f8, RZ, 0xc0, !PT ;  /* 0x000001f802037812 */ /* 0x041fe200078ec0ff */
[----:B------:R-:W-:Y:S01]  /*1fe00*/  ULDC UR36, c[0x0][0xc] ;  /* 0x0000030000247ab9 */ /* 0x000fe20000000800 */
[----:B------:R-:W-:Y:S02]  /*1fe10*/  LOP3.LUT R2, R2, 0x38, RZ, 0xc0, !PT ;  /* 0x0000003802027812 */ /* 0x000fe400078ec0ff */
[----:B------:R-:W-:Y:S01]  /*1fe20*/  LOP3.LUT R4, R3, 0x38, R0, 0x78, !PT ;  /* 0x0000003803047812 */ /* 0x000fe200078e7800 */
[----:B------:R-:W-:Y:S01]  /*1fe30*/  IMAD.SHL.U32 R3, R5, 0x8, RZ ;  /* 0x0000000805037824 */ /* 0x000fe200078e00ff */
[----:B------:R-:W-:Y:S01]  /*1fe40*/  SHF.R.U32.HI R5, RZ, 0x3, R5 ;  /* 0x00000003ff057819 */ /* 0x000fe20000011605 */
[----:B------:R-:W-:-:S03]  /*1fe50*/  IMAD.SHL.U32 R0, R0, 0x10, RZ ;  /* 0x0000001000007824 */ /* 0x000fc600078e00ff */
[----:B------:R-:W-:Y:S02]  /*1fe60*/  LOP3.LUT R3, R4, 0x200, R3, 0xf8, !PT ;  /* 0x0000020004037812 */ /* 0x000fe400078ef803 */
[----:B------:R-:W-:Y:S01]  /*1fe70*/  LOP3.LUT R0, R5, 0x70, R0, 0xf8, !PT ;  /* 0x0000007005007812 */ /* 0x000fe200078ef800 */
[----:B------:R-:W-:Y:S01]  /*1fe80*/  IMAD.MOV.U32 R0, RZ, RZ, 0x1 ;  /* 0x00000001ff007424 */ /* 0x000fe200078e00ff */
[----:B-1----:R-:W-:-:S06]  /*1fe90*/  ULEA UR4, UR5, UR4, 0x18 ;  /* 0x0000000405047291 */ /* 0x002fcc000f8ec03f */
[----:B------:R-:W-:-:S04]  /*1fea0*/  IMAD.U32 R4, RZ, RZ, UR4 ;  /* 0x00000004ff047e24 */ /* 0x000fc8000f8e00ff */
[----:B------:R-:W-:Y:S01]  /*1feb0*/  IMAD R3, R3, 0x2, R4 ;  /* 0x0000000203037824 */ /* 0x000fe200078e0204 */
[----:B------:R-:W-:Y:S04]  /*1fec0*/  STL [R1+0x8], R4 ;  /* 0x0000080401007387 */ /* 0x000fe80000100800 */
[----:B------:R-:W-:Y:S04]  /*1fed0*/  STL [R1+0x2c], R3 ;  /* 0x00002c0301007387 */ /* 0x000fe80000100800 */
[----:B------:R-:W-:Y:S04]  /*1fee0*/  STL [R1+0xc], RZ ;  /* 0x00000cff01007387 */ /* 0x000fe80000100800 */
[----:B------:R-:W-:Y:S04]  /*1fef0*/  STL [R1+0x14], R0 ;  /* 0x0000140001007387 */ /* 0x000fe80000100800 */
[----:B------:R-:W-:Y:S04]  /*1ff00*/  STL [R1+0x20], RZ ;  /* 0x000020ff01007387 */ /* 0x000fe80000100800 */
[----:B------:R0:W-:Y:S04]  /*1ff10*/  STL [R1+0x24], R0 ;  /* 0x0000240001007387 */ /* 0x0001e80000100800 */
[----:B------:R1:W-:Y:S01]  /*1ff20*/  STL [R1+0x58], RZ ;  /* 0x000058ff01007387 */ /* 0x0003e20000100800 */
[----:B0-----:R-:W-:-:S07]  /*1ff30*/  LOP3.LUT R0, R2, 0x40, RZ, 0xfc, !PT ;  /* 0x0000004002007812 */ /* 0x001fce00078efcff */
.L_x_966:
[----:B0---4-:R-:W0:Y:S01]  /*1ff40*/  LDC.64 R2, c[0x0][0xc88] ;  /* 0x00032200ff027b82 */ /* 0x011e220000000a00 */
[----:B------:R-:W-:Y:S01]  /*1ff50*/  ULDC.64 UR4, c[0x0][0x208] ;  /* 0x0000820000047ab9 */ /* 0x000fe20000000a00 */
[----:B0-----:R-:W-:-:S05]  /*1ff60*/  IMAD.WIDE R2, R19, 0x4, R2 ;  /* 0x0000000413027825 */ /* 0x001fca00078e0202 */
[----:B------:R-:W2:Y:S01]  /*1ff70*/  LDG.E R15, desc[UR4][R2.64] ;  /* 0x00000004020f7981 */ /* 0x000ea2000c1e1900 */
[----:B------:R-:W-:Y:S05]  /*1ff80*/  YIELD ;  /* 0x0000000000007946 */ /* 0x000fea0003800000 */
[----:B------:R-:W-:Y:S01]  /*1ff90*/  ULDC.64 UR4, c[0x0][0xa28] ;  /* 0x00028a0000047ab9 */ /* 0x000fe20000000a00 */
[----:B-1----:R-:W-:Y:S01]  /*1ffa0*/  IMAD.MOV.U32 R0, RZ, RZ, RZ ;  /* 0x000000ffff007224 */ /* 0x002fe200078e00ff */
[----:B------:R-:W-:Y:S01]  /*1ffb0*/  ISETP.NE.U32.AND P0, PT, RZ, UR4, PT ;  /* 0x00000004ff007c0c */ /* 0x000fe2000bf05070 */
[----:B------:R-:W-:Y:S01]  /*1ffc0*/  ULDC.64 UR12, c[0x0][0x208] ;  /* 0x00008200000c7ab9 */ /* 0x000fe20000000a00 */
[----:B---3-5:R-:W-:Y:S01]  /*1ffd0*/  IMAD.MOV.U32 R8, RZ, RZ, RZ ;  /* 0x000000ffff087224 */ /* 0x028fe200078e00ff */
[----:B------:R-:W-:Y:S01]  /*1ffe0*/  ULDC.64 UR10, c[0x0][0xa18] ;  /* 0x00028600000a7ab9 */ /* 0x000fe20000000a00 */
[----:B------:R-:W-:Y:S01]  /*1fff0*/  ISETP.NE.AND.EX P0, PT, RZ, UR5, PT, P0 ;  /* 0x00000005ff007c0c */ /* 0x000fe2000bf05300 */
[----:B------:R-:W-:Y:S01]  /*20000*/  ULDC.64 UR8, c[0x0][0xa10] ;  /* 0x0002840000087ab9 */ /* 0x000fe20000000a00 */
[----:B------:R-:W-:Y:S01]  /*20010*/  ULDC.64 UR6, c[0x0][0xa08] ;  /* 0x0002820000067ab9 */ /* 0x000fe20000000a00 */
[----:B--2---:R-:W-:Y:S01]  /*20020*/  SHF.R.S32.HI R4, RZ, 0x1f, R15 ;  /* 0x0000001fff047819 */ /* 0x004fe2000001140f */
[----:B------:R-:W-:-:S09]  /*20030*/  IMAD.SHL.U32 R14, R15, 0x4, RZ ;  /* 0x000000040f0e7824 */ /* 0x000fd200078e00ff */
[C---:B------:R-:W-:Y:S01]  /*20040*/  @P0 LEA R2, P1, R15.reuse, UR4, 0x2 ;  /* 0x000000040f020c11 */ /* 0x040fe2000f8210ff */
[----:B------:R-:W-:Y:S03]  /*20050*/  STL [R1+0x30], R15 ;  /* 0x0000300f01007387 */ /* 0x000fe60000100800 */
[C-C-:B------:R-:W-:Y:S01]  /*20060*/  @P0 LEA.HI.X R3, R15.reuse, UR5, R4.reuse, 0x2, P1 ;  /* 0x000000050f030c11 */ /* 0x140fe200088f1404 */
[----:B------:R-:W-:Y:S01]  /*20070*/  ULDC.64 UR4, c[0x0][0xa00] ;  /* 0x0002800000047ab9 */ /* 0x000fe20000000a00 */
[----:B------:R-:W-:Y:S01]  /*20080*/  SHF.L.U64.HI R13, R15, 0x2, R4 ;  /* 0x000000020f0d7819 */ /* 0x000fe20000010204 */
[----:B------:R0:W-:Y:S01]  /*20090*/  STL [R1+0x40], R4 ;  /* 0x0000400401007387 */ /* 0x0001e20000100800 */
[----:B------:R-:W-:-:S03]  /*200a0*/  ISETP.NE.U32.AND P2, PT, RZ, UR4, PT ;  /* 0x00000004ff007c0c */ /* 0x000fc6000bf45070 */
[----:B------:R2:W5:Y:S01]  /*200b0*/  @P0 LDG.E R0, desc[UR12][R2.64] ;  /* 0x0000000c02000981 */ /* 0x000562000c1e1900 */
[----:B------:R-:W-:Y:S02]  /*200c0*/  ISETP.NE.AND.EX P2, PT, RZ, UR5, PT, P2 ;  /* 0x00000005ff007c0c */ /* 0x000fe4000bf45320 */
[----:B------:R-:W-:Y:S02]  /*200d0*/  CS2R R10, SRZ ;  /* 0x00000000000a7805 */ /* 0x000fe4000001ff00 */
[----:B------:R-:W-:Y:S01]  /*200e0*/  ISETP.NE.U32.AND P3, PT, RZ, UR10, PT ;  /* 0x0000000aff007c0c */ /* 0x000fe2000bf65070 */
[----:B------:R-:W-:Y:S01]  /*200f0*/  STL [R1], R14 ;  /* 0x0000000e01007387 */ /* 0x000fe20000100800 */
[----:B------:R-:W-:Y:S02]  /*20100*/  ISETP.NE.U32.AND P0, PT, RZ, UR6, PT ;  /* 0x00000006ff007c0c */ /* 0x000fe4000bf05070 */
[----:B------:R-:W-:Y:S01]  /*20110*/  ISETP.NE.AND.EX P3, PT, RZ, UR11, PT, P3 ;  /* 0x0000000bff007c0c */ /* 0x000fe2000bf65330 */
[----:B------:R-:W-:Y:S01]  /*20120*/  STL [R1+0x28], R13 ;  /* 0x0000280d01007387 */ /* 0x000fe20000100800 */
[----:B------:R-:W-:-:S02]  /*20130*/  ISETP.NE.U32.AND P1, PT, RZ, UR8, PT ;  /* 0x00000008ff007c0c */ /* 0x000fc4000bf25070 */
[C---:B--2---:R-:W-:Y:S02]  /*20140*/  IADD3 R2, P4, R14.reuse, UR4, RZ ;  /* 0x000000040e027c10 */ /* 0x044fe4000ff9e0ff */
[----:B------:R-:W-:Y:S02]  /*20150*/  ISETP.NE.AND.EX P0, PT, RZ, UR7, PT, P0 ;  /* 0x00000007ff007c0c */ /* 0x000fe4000bf05300 */
[C---:B------:R-:W-:Y:S02]  /*20160*/  IADD3.X R3, R13.reuse, UR5, RZ, P4, !PT ;  /* 0x000000050d037c10 */ /* 0x040fe4000a7fe4ff */
[C---:B0-----:R-:W-:Y:S02]  /*20170*/  IADD3 R4, P4, R14.reuse, UR8, RZ ;  /* 0x000000080e047c10 */ /* 0x041fe4000ff9e0ff */
[----:B------:R-:W-:Y:S01]  /*20180*/  ISETP.NE.AND.EX P1, PT, RZ, UR9, PT, P1 ;  /* 0x00000009ff007c0c */ /* 0x000fe2000bf25310 */
[----:B------:R-:W2:Y:S01]  /*20190*/  @P2 LDG.E R8, desc[UR12][R2.64] ;  /* 0x0000000c02082981 */ /* 0x000ea2000c1e1900 */
[C---:B------:R-:W-:Y:S01]  /*201a0*/  IADD3.X R5, R13.reuse, UR9, RZ, P4, !PT ;  /* 0x000000090d057c10 */ /* 0x040fe2000a7fe4ff */
[----:B------:R-:W-:Y:S01]  /*201b0*/  ULDC UR4, c[0x0][0x288] ;  /* 0x0000a20000047ab9 */ /* 0x000fe20000000800 */
[----:B------:R-:W-:Y:S01]  /*201c0*/  IADD3 R6, P5, R14, UR6, RZ ;  /* 0x000000060e067c10 */ /* 0x000fe2000ffbe0ff */
[----:B------:R-:W-:Y:S01]  /*201d0*/  IMAD.U32 R12, RZ, RZ, UR4 ;  /* 0x00000004ff0c7e24 */ /* 0x000fe2000f8e00ff */
[----:B------:R-:W-:Y:S01]  /*201e0*/  ULDC.64 UR4, c[0x0][0x418] ;  /* 0x0001060000047ab9 */ /* 0x000fe20000000a00 */
[----:B--2---:R0:W-:Y:S01]  /*201f0*/  STL [R1+0x3c], R8 ;  /* 0x00003c0801007387 */ /* 0x0041e20000100800 */
[----:B------:R-:W-:Y:S01]  /*20200*/  IADD3.X R7, R13, UR7, RZ, P5, !PT ;  /* 0x000000070d077c10 */ /* 0x000fe2000affe4ff */
[----:B------:R-:W-:-:S04]  /*20210*/  UISETP.NE.U32.AND UP0, UPT, UR4, URZ, UPT ;  /* 0x0000003f0400728c */ /* 0x000fc8000bf05070 */
[----:B------:R-:W5:Y:S01]  /*20220*/  @P1 LDG.E R10, desc[UR12][R4.64] ;  /* 0x0000000c040a1981 */ /* 0x000f62000c1e1900 */
[----:B------:R-:W-:Y:S01]  /*20230*/  ULDC UR4, c[0x0][0x424] ;  /* 0x0001090000047ab9 */ /* 0x000fe20000000800 */
[----:B0-----:R-:W-:Y:S02]  /*20240*/  @P3 IADD3 R8, P4, R14, UR10, RZ ;  /* 0x0000000a0e083c10 */ /* 0x001fe4000ff9e0ff */
[----:B------:R-:W5:Y:S02]  /*20250*/  @P0 LDG.E R11, desc[UR12][R6.64] ;  /* 0x0000000c060b0981 */ /* 0x000f64000c1e1900 */
[----:B------:R-:W-:-:S05]  /*20260*/  @P3 IADD3.X R9, R13, UR11, RZ, P4, !PT ;  /* 0x0000000b0d093c10 */ /* 0x000fca000a7fe4ff */
[----:B------:R0:W2:Y:S01]  /*20270*/  @P3 LDG.E R12, desc[UR12][R8.64] ;  /* 0x0000000c080c3981 */ /* 0x0000a2000c1e1900 */
[----:B------:R-:W-:-:S03]  /*20280*/  UISETP.NE.AND.EX UP0, UPT, UR5, URZ, UPT, UP0 ;  /* 0x0000003f0500728c */ /* 0x000fc6000bf05300 */
[----:B------:R-:W-:Y:S01]  /*20290*/  ULDC UR5, c[0x0][0x2f0] ;  /* 0x0000bc0000057ab9 */ /* 0x000fe20000000800 */
[----:B------:R-:W-:-:S04]  /*202a0*/  USEL UR4, UR4, 0x1, UP0 ;  /* 0x0000000104047887 */ /* 0x000fc80008000000 */
[----:B------:R-:W-:-:S03]  /*202b0*/  UIMAD UR4, UR4, UR5, URZ ;  /* 0x00000005040472a4 */ /* 0x000fc6000f8e023f */
[----:B------:R-:W-:Y:S02]  /*202c0*/  ULDC UR5, c[0x0][0x348] ;  /* 0x0000d20000057ab9 */ /* 0x000fe40000000800 */
[----:B0-----:R-:W-:Y:S02]  /*202d0*/  IMAD.U32 R9, RZ, RZ, UR5 ;  /* 0x00000005ff097e24 */ /* 0x001fe4000f8e00ff */
[----:B------:R-:W-:Y:S01]  /*202e0*/  IMAD.U32 R8, RZ, RZ, UR4 ;  /* 0x00000004ff087e24 */ /* 0x000fe2000f8e00ff */
[----:B--2---:R0:W-:Y:S01]  /*202f0*/  STL [R1+0x54], R12 ;  /* 0x0000540c01007387 */ /* 0x0041e20000100800 */
[----:B------:R-:W-:Y:S05]  /*20300*/  @P3 BRA `(.L_x_832) ;  /* 0x0000000000183947 */ /* 0x000fea0003800000 */
[----:B------:R-:W-:Y:S05]  /*20310*/  @!P2 BRA `(.L_x_832) ;  /* 0x000000000014a947 */ /* 0x000fea0003800000 */
[----:B------:R-:W-:Y:S02]  /*20320*/  ULDC.64 UR4, c[0x0][0x208] ;  /* 0x0000820000047ab9 */ /* 0x000fe40000000a00 */
[----:B0-----:R-:W2:Y:S04]  /*20330*/  LDG.E R12, desc[UR4][R2.64] ;  /* 0x00000004020c7981 */ /* 0x001ea8000c1e1900 */
[----:B------:R-:W2:Y:S02]  /*20340*/  LDG.E R2, desc[UR4][R2.64+0x4] ;  /* 0x0000040402027981 */ /* 0x000ea4000c1e1900 */
[----:B--2---:R-:W-:-:S05]  /*20350*/  IMAD.IADD R2, R2, 0x1, -R12 ;  /* 0x0000000102027824 */ /* 0x004fca00078e0a0c */
[----:B------:R2:W-:Y:S02]  /*20360*/  STL [R1+0x54], R2 ;  /* 0x0000540201007387 */ /* 0x0005e40000100800 */
.L_x_832:
[----:B0-----:R-:W-:Y:S01]  /*20370*/  IMAD.MOV.U32 R12, RZ, RZ, R15 ;  /* 0x000000ffff0c7224 */ /* 0x001fe200078e000f */
[----:B------:R-:W-:Y:S01]  /*20380*/  ULDC.64 UR4, c[0x0][0xa20] ;  /* 0x0002880000047ab9 */ /* 0x000fe20000000a00 */
[----:B--2--5:R-:W-:Y:S01]  /*20390*/  IMAD.IADD R2, R11, 0x1, R0 ;  /* 0x000000010b027824 */ /* 0x024fe200078e0200 */
[----:B------:R-:W-:Y:S02]  /*203a0*/  ISETP.NE.U32.AND P2, PT, RZ, UR4, PT ;  /* 0x00000004ff007c0c */ /* 0x000fe4000bf45070 */
[----:B------:R0:W-:Y:S02]  /*203b0*/  STL [R1+0x10], R12 ;  /* 0x0000100c01007387 */ /* 0x0001e40000100800 */
[----:B------:R-:W-:Y:S02]  /*203c0*/  ISETP.NE.AND.EX P2, PT, RZ, UR5, PT, P2 ;  /* 0x00000005ff007c0c */ /* 0x000fe4000bf45320 */
[----:B------:R0:W-:Y:S11]  /*203d0*/  STL [R1+0x1c], R2 ;  /* 0x00001c0201007387 */ /* 0x0001f60000100800 */
[----:B0-----:R-:W-:Y:S05]  /*203e0*/  @!P2 BRA `(.L_x_833) ;  /* 0x000000000014a947 */ /* 0x001fea0003800000 */
[----:B------:R-:W-:Y:S01]  /*203f0*/  IADD3 R2, P0, R14, UR4, RZ ;  /* 0x000000040e027c10 */ /* 0x000fe2000ff1e0ff */
[----:B------:R-:W-:-:S03]  /*20400*/  ULDC.64 UR6, c[0x0][0x208] ;  /* 0x0000820000067ab9 */ /* 0x000fc60000000a00 */
[----:B------:R-:W-:-:S05]  /*20410*/  IADD3.X R3, R13, UR5, RZ, P0, !PT ;  /* 0x000000050d037c10 */ /* 0x000fca00087fe4ff */
[----:B------:R0:W5:Y:S01]  /*20420*/  LDG.E R8, desc[UR6][R2.64] ;  /* 0x0000000602087981 */ /* 0x000162000c1e1900 */
[----:B------:R-:W-:Y:S05]  /*20430*/  BRA `(.L_x_834) ;  /* 0x0000000000147947 */ /* 0x000fea0003800000 */
.L_x_833:
[----:B------:R-:W-:Y:S05]  /*20440*/  @!P0 BRA `(.L_x_834) ;  /* 0x0000000000108947 */ /* 0x000fea0003800000 */
[----:B------:R-:W-:Y:S02]  /*20450*/  ULDC.64 UR4, c[0x0][0x208] ;  /* 0x0000820000047ab9 */ /* 0x000fe40000000a00 */
[----:B------:R-:W2:Y:S04]  /*20460*/  LDG.E R8, desc[UR4][R6.64] ;  /* 0x0000000406087981 */ /* 0x000ea8000c1e1900 */
[----:B------:R-:W2:Y:S02]  /*20470*/  LDG.E R6, desc[UR4][R6.64+0x4] ;  /* 0x0000040406067981 */ /* 0x000ea4000c1e1900 */
[----:B--2---:R-:W-:-:S07]  /*20480*/  IMAD.IADD R8, R6, 0x1, -R8 ;  /* 0x0000000106087824 */ /* 0x004fce00078e0a08 */
.L_x_834:
[----:B------:R-:W-:Y:S01]  /*20490*/  ULDC.64 UR4, c[0x0][0x208] ;  /* 0x0000820000047ab9 */ /* 0x000fe20000000a00 */
[----:B-----5:R-:W-:Y:S01]  /*204a0*/  IMAD.IADD R0, R8, 0x1, -R0 ;  /* 0x0000000108007824 */ /* 0x020fe200078e0a00 */
[----:B0-----:R-:W2:Y:S04]  /*204b0*/  @P1 LDG.E R2, desc[UR4][R4.64] ;  /* 0x0000000404021981 */ /* 0x001ea8000c1e1900 */
[----:B------:R-:W2:Y:S01]  /*204c0*/  @P1 LDG.E R4, desc[UR4][R4.64+0x4] ;  /* 0x0000040404041981 */ /* 0x000ea2000c1e1900 */
[----:B------:R-:W-:Y:S01]  /*204d0*/  BSSY B0, `(.L_x_835) ;  /* 0x000012d000007945 */ /* 0x000fe20003800000 */
[----:B--2---:R-:W-:-:S04]  /*204e0*/  @P1 IMAD.IADD R9, R4, 0x1, -R2 ;  /* 0x0000000104091824 */ /* 0x004fc800078e0a02 */
[----:B------:R-:W-:-:S04]  /*204f0*/  IMAD.IADD R3, R0, 0x1, R9 ;  /* 0x0000000100037824 */ /* 0x000fc800078e0209 */
[----:B------:R-:W-:Y:S01]  /*20500*/  VIADD R2, R3, 0xaf ;  /* 0x000000af03027836 */ /* 0x000fe20000000000 */
[----:B------:R0:W-:Y:S03]  /*20510*/  STL [R1+0x50], R3 ;  /* 0x0000500301007387 */ /* 0x0001e60000100800 */
[----:B------:R-:W-:-:S05]  /*20520*/  IMAD.HI R2, R2, 0x2e8ba2e9, RZ ;  /* 0x2e8ba2e902027827 */ /* 0x000fca00078e02ff */
[----:B0-----:R-:W-:-:S04]  /*20530*/  SHF.R.U32.HI R3, RZ, 0x1f, R2 ;  /* 0x0000001fff037819 */ /* 0x001fc80000011602 */
[----:B------:R-:W-:-:S05]  /*20540*/  LEA.HI.SX32 R4, R2, R3, 0x1b ;  /* 0x0000000302047211 */ /* 0x000fca00078fdaff */
[--C-:B------:R-:W-:Y:S01]  /*20550*/  IMAD R2, R4, 0xb0, -R0.reuse ;  /* 0x000000b004027824 */ /* 0x100fe200078e0a00 */
[----:B------:R0:W-:Y:S01]  /*20560*/  STL [R1+0x34], R4 ;  /* 0x0000340401007387 */ /* 0x0001e20000100800 */
[----:B------:R-:W-:-:S03]  /*20570*/  IMAD.MOV R0, RZ, RZ, -R0 ;  /* 0x000000ffff007224 */ /* 0x000fc600078e0a00 */
[----:B------:R-:W-:Y:S02]  /*20580*/  VIMNMX R9, R2, R9, PT ;  /* 0x0000000902097248 */ /* 0x000fe40003fe0100 */
[----:B------:R-:W-:-:S04]  /*20590*/  VIMNMX R0, RZ, R0, !PT ;  /* 0x00000000ff007248 */ /* 0x000fc80007fe0100 */
[----:B------:R-:W-:Y:S01]  /*205a0*/  ISETP.GT.AND P0, PT, R9, R0, PT ;  /* 0x000000000900720c */ /* 0x000fe20003f04270 */
[----:B0-----:R-:W-:-:S12]  /*205b0*/  IMAD.WIDE.U32 R4, R0, -0x45d1745d, RZ ;  /* 0xba2e8ba300047825 */ /* 0x001fd800078e00ff */
[----:B------:R-:W-:Y:S01]  /*205c0*/  @P0 VIADD R2, R9, 0xaf ;  /* 0x000000af09020836 */ /* 0x000fe20000000000 */
[----:B------:R-:W-:-:S03]  /*205d0*/  SHF.R.U32.HI R9, RZ, 0x7, R5 ;  /* 0x00000007ff097819 */ /* 0x000fc60000011605 */
[----:B------:R-:W-:-:S04]  /*205e0*/  @P0 IMAD.HI R0, R2, 0x2e8ba2e9, RZ ;  /* 0x2e8ba2e902000827 */ /* 0x000fc800078e02ff */
[----:B------:R-:W-:Y:S01]  /*205f0*/  IMAD.MOV.U32 R6, RZ, RZ, R9 ;  /* 0x000000ffff067224 */ /* 0x000fe200078e0009 */
[----:B------:R-:W-:-:S04]  /*20600*/  @P0 SHF.R.U32.HI R2, RZ, 0x1f, R0 ;  /* 0x0000001fff020819 */ /* 0x000fc80000011600 */
[----:B------:R-:W-:Y:S02]  /*20610*/  @P0 LEA.HI.SX32 R6, R0, R2, 0x1b ;  /* 0x0000000200060211 */ /* 0x000fe400078fdaff */
[----:B------:R-:W-:Y:S02]  /*20620*/  PLOP3.LUT P0, PT, PT, PT, PT, 0x80, 0x0 ;  /* 0x000000000000781c */ /* 0x000fe40003f0f070 */
[----:B------:R-:W-:-:S13]  /*20630*/  ISETP.GT.AND P2, PT, R6, R9, PT ;  /* 0x000000090600720c */ /* 0x000fda0003f44270 */
[----:B------:R-:W-:Y:S05]  /*20640*/  @!P2 BRA `(.L_x_836) ;  /* 0x000000100054a947 */ /* 0x000fea0003800000 */
[----:B------:R-:W-:Y:S01]  /*20650*/  UMOV UR4, 0xffffffff ;  /* 0xffffffff00047882 */ /* 0x000fe20000000000 */
[----:B------:R-:W-:Y:S02]  /*20660*/  SEL R0, R12, RZ, !P1 ;  /* 0x000000ff0c007207 */ /* 0x000fe40004800000 */
[----:B------:R-:W-:Y:S05]  /*20670*/  BRA.DIV UR4, `(.L_x_837) ;  /* 0x0000006a04bc7947 */ /* 0x000fea000b800000 */
[----:B------:R-:W0:Y:S02]  /*20680*/  S2R R2, SR_TID.X ;  /* 0x0000000000027919 */ /* 0x000e240000002100 */
[----:B0-----:R-:W-:-:S04]  /*20690*/  SHF.R.U32.HI R2, RZ, 0x5, R2 ;  /* 0x00000005ff027819 */ /* 0x001fc80000011602 */
[----:B------:R-:W-:-:S05]  /*206a0*/  LOP3.LUT R2, R2, 0x3, RZ, 0xc0, !PT ;  /* 0x0000000302027812 */ /* 0x000fca00078ec0ff */
[----:B------:R0:W2:Y:S02]  /*206b0*/  SHFL.IDX PT, R14, R2, RZ, 0x1f ;  /* 0x00001fff020e7589 */ /* 0x0000a400000e0000 */
.L_x_1015:
[----:B--2---:R-:W-:Y:S02]  /*206c0*/  ISETP.NE.AND P0, PT, R14, RZ, PT ;  /* 0x000000ff0e00720c */ /* 0x004fe40003f05270 */
[----:B------:R-:W-:-:S11]  /*206d0*/  PLOP3.LUT P6, PT, PT, PT, PT, 0x8, 0x0 ;  /* 0x000000000000781c */ /* 0x000fd60003fce170 */
[----:B------:R-:W-:Y:S05]  /*206e0*/  @P0 BRA `(.L_x_838) ;  /* 0x00000000000c0947 */ /* 0x000fea0003800000 */
[----:B------:R-:W-:-:S03]  /*206f0*/  UMOV UR4, 0xffffffff ;  /* 0xffffffff00047882 */ /* 0x000fc60000000000 */
[----:B------:R-:W-:Y:S05]  /*20700*/  BRA.DIV UR4, `(.L_x_839) ;  /* 0x0000006a04cc7947 */ /* 0x000fea000b800000 */
[----:B------:R-:W-:-:S13]  /*20710*/  ELECT P6, URZ, PT ;  /* 0x00000000003f782f */ /* 0x000fda00038c0000 */
.L_x_838:
[----:B0-----:R-:W2:Y:S04]  /*20720*/  LDL R2, [R1+0x58] ;  /* 0x0000580001027983 */ /* 0x001ea80000100800 */
[----:B------:R-:W3:Y:S01]  /*20730*/  LDL R4, [R1+0x8] ;  /* 0x0000080001047983 */ /* 0x000ee20000100800 */
[----:B------:R-:W-:Y:S01]  /*20740*/  BSSY B1, `(.L_x_840) ;  /* 0x0000008000017945 */ /* 0x000fe20003800000 */
[----:B--2---:R-:W-:-:S05]  /*20750*/  VIADD R2, R2, 0x1 ;  /* 0x0000000102027836 */ /* 0x004fca0000000000 */
[----:B------:R-:W-:-:S04]  /*20760*/  LEA.HI R3, R2, R2, RZ, 0x1 ;  /* 0x0000000202037211 */ /* 0x000fc800078f08ff */
[----:B------:R-:W-:-:S05]  /*20770*/  LOP3.LUT R3, R3, 0xfffffffe, RZ, 0xc0, !PT ;  /* 0xfffffffe03037812 */ /* 0x000fca00078ec0ff */
[----:B------:R-:W-:-:S05]  /*20780*/  IMAD.IADD R2, R2, 0x1, -R3 ;  /* 0x0000000102027824 */ /* 0x000fca00078e0a03 */
[----:B------:R-:W-:-:S04]  /*20790*/  SHF.L.U32 R2, R2, 0x1f, RZ ;  /* 0x0000001f02027819 */ /* 0x000fc800000006ff */
[----:B---3--:R-:W0:Y:S02]  /*207a0*/  SYNCS.PHASECHK.TRANS64.TRYWAIT P0, [R4+URZ+0x34820], R2 ;  /* 0x03482002040075a7 */ /* 0x008e24000800017f */
[----:B0-----:R-:W-:Y:S05]  /*207b0*/  @!P0 BRA `(.L_x_841) ;  /* 0x0000006800c08947 */ /* 0x001fea0003800000 */
.L_x_1018:
[----:B------:R-:W-:Y:S05]  /*207c0*/  BSYNC B1 ;  /* 0x0000000000017941 */ /* 0x000fea0003800000 */
.L_x_840:
[----:B------:R-:W-:Y:S04]  /*207d0*/  BSSY B1, `(.L_x_842) ;  /* 0x0000071000017945 */ /* 0x000fe80003800000 */
[----:B------:R-:W-:Y:S05]  /*207e0*/  @!P6 BRA `(.L_x_843) ;  /* 0x0000000400bce947 */ /* 0x000fea0003800000 */
[----:B------:R-:W2:Y:S04]  /*207f0*/  LDL R7, [R1+0x8] ;  /* 0x0000080001077983 */ /* 0x000ea80000100800 */
[----:B------:R-:W2:Y:S04]  /*20800*/  LDL R4, [R1+0x20] ;  /* 0x0000200001047983 */ /* 0x000ea80000100800 */
[----:B------:R-:W3:Y:S01]  /*20810*/  LDL R5, [R1+0x24] ;  /* 0x0000240001057983 */ /* 0x000ee20000100800 */
[----:B------:R-:W-:Y:S01]  /*20820*/  BSSY B2, `(.L_x_844) ;  /* 0x0000008000027945 */ /* 0x000fe20003800000 */
[----:B0-----:R-:W0:Y:S02]  /*20830*/  S2R R3, SR_TID.X ;  /* 0x0000000000037919 */ /* 0x001e240000002100 */
[----:B0-----:R-:W-:-:S04]  /*20840*/  LOP3.LUT R3, R3, 0x7f, RZ, 0xc0, !PT ;  /* 0x0000007f03037812 */ /* 0x001fc800078ec0ff */
[----:B------:R-:W-:Y:S01]  /*20850*/  ISETP.NE.AND P1, PT, R3, RZ, PT ;  /* 0x000000ff0300720c */ /* 0x000fe20003f25270 */
[----:B--2---:R-:W-:Y:S01]  /*20860*/  IMAD R4, R4, 0x8, R7 ;  /* 0x0000000804047824 */ /* 0x004fe200078e0207 */
[----:B---3--:R-:W-:-:S04]  /*20870*/  SHF.L.U32 R8, R5, 0x1f, RZ ;  /* 0x0000001f05087819 */ /* 0x008fc800000006ff */
[----:B------:R-:W0:Y:S02]  /*20880*/  SYNCS.PHASECHK.TRANS64.TRYWAIT P0, [R4+URZ+0x348a0], R8 ;  /* 0x0348a008040075a7 */ /* 0x000e24000800017f */
[----:B0-----:R-:W-:Y:S05]  /*20890*/  @!P0 BRA `(.L_x_845) ;  /* 0x0000006800a08947 */ /* 0x001fea0003800000 */
.L_x_1019:
[----:B------:R-:W-:Y:S05]  /*208a0*/  BSYNC B2 ;  /* 0x0000000000027941 */ /* 0x000fea0003800000 */
.L_x_844:
[----:B------:R-:W-:Y:S04]  /*208b0*/  BSSY B2, `(.L_x_846) ;  /* 0x0000009000027945 */ /* 0x000fe80003800000 */
[----:B------:R-:W-:Y:S05]  /*208c0*/  @P1 BRA `(.L_x_847) ;  /* 0x00000000001c1947 */ /* 0x000fea0003800000 */
[----:B------:R-:W2:Y:S01]  /*208d0*/  S2R R3, SR_TID.X ;  /* 0x0000000000037919 */ /* 0x000ea20000002100 */
[----:B------:R-:W-:-:S04]  /*208e0*/  IMAD.MOV.U32 R2, RZ, RZ, 0xb000 ;  /* 0x0000b000ff027424 */ /* 0x000fc800078e00ff */
[----:B------:R3:W-:Y:S01]  /*208f0*/  SYNCS.ARRIVE.TRANS64 RZ, [R4+URZ+0x34890], R2 ;  /* 0x0348900204ff79a7 */ /* 0x0007e2000800003f */
[----:B--2---:R-:W-:-:S04]  /*20900*/  LOP3.LUT R3, R3, 0x1f, RZ, 0xc0, !PT ;  /* 0x0000001f03037812 */ /* 0x004fc800078ec0ff */
[----:B------:R-:W-:-:S13]  /*20910*/  ISETP.NE.AND P0, PT, R3, RZ, PT ;  /* 0x000000ff0300720c */ /* 0x000fda0003f05270 */
[----:B---3--:R-:W-:Y:S05]  /*20920*/  @!P0 BRA `(.L_x_847) ;  /* 0x0000000000048947 */ /* 0x008fea0003800000 */
[----:B------:R-:W-:Y:S01]  /*20930*/  BPT.TRAP 0x1 ;  /* 0x000000040000795c */ /* 0x000fe20000300000 */
.L_x_847:
[----:B------:R-:W-:Y:S05]  /*20940*/  BSYNC B2 ;  /* 0x0000000000027941 */ /* 0x000fea0003800000 */
.L_x_846:
[----:B------:R-:W2:Y:S04]  /*20950*/  LDL R5, [R1+0x8] ;  /* 0x0000080001057983 */ /* 0x000ea80000100800 */
[----:B------:R-:W2:Y:S01]  /*20960*/  LDL R2, [R1+0x20] ;  /* 0x0000200001027983 */ /* 0x000ea20000100800 */
[----:B------:R-:W-:Y:S01]  /*20970*/  IMAD.MOV.U32 R14, RZ, RZ, RZ ;  /* 0x000000ffff0e7224 */ /* 0x000fe200078e00ff */
[----:B------:R-:W-:Y:S01]  /*20980*/  UIADD3 UR4, UP0, UR38, 0x570, URZ ;  /* 0x0000057026047890 */ /* 0x000fe2000ff1e03f */
[----:B------:R-:W-:Y:S01]  /*20990*/  IMAD R3, R6, 0xb0, R10 ;  /* 0x000000b006037824 */ /* 0x000fe200078e020a */
[----:B------:R-:W-:Y:S01]  /*209a0*/  PLOP3.LUT P0, PT, PT, PT, PT, 0x80, 0x0 ;  /* 0x000000000000781c */ /* 0x000fe20003f0f070 */
[----:B------:R-:W-:Y:S01]  /*209b0*/  UMOV UR6, 0x0 ;  /* 0x0000000000067882 */ /* 0x000fe20000000000 */
[----:B------:R-:W-:Y:S01]  /*209c0*/  R2UR UR10, R14 ;  /* 0x000000000e0a72ca */ /* 0x000fe200000e0000 */
[----:B------:R-:W-:Y:S01]  /*209d0*/  VIADD R3, R3, 0xffffff50 ;  /* 0xffffff5003037836 */ /* 0x000fe20000000000 */
[----:B------:R-:W-:Y:S01]  /*209e0*/  UIADD3.X UR5, URZ, UR39, URZ, UP0, !UPT ;  /* 0x000000273f057290 */ /* 0x000fe200087fe43f */
[----:B------:R-:W-:Y:S01]  /*209f0*/  UMOV UR7, 0x12f00000 ;  /* 0x12f0000000077882 */ /* 0x000fe20000000000 */
[----:B--2---:R-:W-:-:S02]  /*20a00*/  IMAD R7, R2, 0xb000, R5 ;  /* 0x0000b00002077824 */ /* 0x004fc400078e0205 */
[----:B------:R-:W-:Y:S02]  /*20a10*/  VIADD R2, R4, 0x34890 ;  /* 0x0003489004027836 */ /* 0x000fe40000000000 */
[----:B------:R-:W-:-:S07]  /*20a20*/  VIADD R5, R7, 0x1e400 ;  /* 0x0001e40007057836 */ /* 0x000fce0000000000 */
.L_x_848:
        /* <DEDUP_REMOVED lines=16> */
.L_x_849:
        /* <DEDUP_REMOVED lines=10> */
[----:B------:R-:W2:Y:S01]  /*20bd0*/  SYNCS.PHASECHK.TRANS64.TRYWAIT P0, [R4+URZ+0x348c0], R8 ;  /* 0x0348c008040075a7 */ /* 0x000ea2000800017f */
[----:B------:R-:W-:Y:S04]  /*20be0*/  BSSY B2, `(.L_x_850) ;  /* 0x0000002000027945 */ /* 0x000fe80003800000 */
[----:B--2---:R-:W-:Y:S05]  /*20bf0*/  @!P0 BRA `(.L_x_851) ;  /* 0x0000006400dc8947 */ /* 0x004fea0003800000 */
.L_x_1020:
[----:B------:R-:W-:Y:S05]  /*20c00*/  BSYNC B2 ;  /* 0x0000000000027941 */ /* 0x000fea0003800000 */
.L_x_850:
[----:B------:R-:W-:Y:S01]  /*20c10*/  BSSY B2, `(.L_x_852) ;  /* 0x000000b000027945 */ /* 0x000fe20003800000 */
[----:B------:R-:W-:Y:S02]  /*20c20*/  IMAD.MOV.U32 R12, RZ, RZ, 0x0 ;  /* 0x00000000ff0c7424 */ /* 0x000fe400078e00ff */
[----:B------:R-:W-:Y:S01]  /*20c30*/  IMAD.MOV.U32 R13, RZ, RZ, 0x12f00000 ;  /* 0x12f00000ff0d7424 */ /* 0x000fe200078e00ff */
[----:B------:R-:W-:Y:S06]  /*20c40*/  @P1 BRA `(.L_x_853) ;  /* 0x00000000001c1947 */ /* 0x000fec0003800000 */
[----:B------:R-:W3:Y:S01]  /*20c50*/  S2R R5, SR_TID.X ;  /* 0x0000000000057919 */ /* 0x000ee20000002100 */
[----:B------:R-:W-:-:S04]  /*20c60*/  IMAD.MOV.U32 R2, RZ, RZ, 0xb000 ;  /* 0x0000b000ff027424 */ /* 0x000fc800078e00ff */
[----:B------:R4:W-:Y:S01]  /*20c70*/  SYNCS.ARRIVE.TRANS64 RZ, [R4+URZ+0x348b0], R2 ;  /* 0x0348b00204ff79a7 */ /* 0x0009e2000800003f */
[----:B---3--:R-:W-:-:S04]  /*20c80*/  LOP3.LUT R5, R5, 0x1f, RZ, 0xc0, !PT ;  /* 0x0000001f05057812 */ /* 0x008fc800078ec0ff */
[----:B------:R-:W-:-:S13]  /*20c90*/  ISETP.NE.AND P0, PT, R5, RZ, PT ;  /* 0x000000ff0500720c */ /* 0x000fda0003f05270 */
[----:B----4-:R-:W-:Y:S05]  /*20ca0*/  @!P0 BRA `(.L_x_853) ;  /* 0x0000000000048947 */ /* 0x010fea0003800000 */
[----:B------:R-:W-:Y:S01]  /*20cb0*/  BPT.TRAP 0x1 ;  /* 0x000000040000795c */ /* 0x000fe20000300000 */
.L_x_853:
[----:B------:R-:W-:Y:S05]  /*20cc0*/  BSYNC B2 ;  /* 0x0000000000027941 */ /* 0x000fea0003800000 */
.L_x_852:
[----:B------:R-:W-:Y:S01]  /*20cd0*/  R2UR UR10, R14 ;  /* 0x000000000e0a72ca */ /* 0x000fe200000e0000 */
[----:B------:R-:W-:Y:S01]  /*20ce0*/  UIADD3 UR4, UP0, UR38, 0x670, URZ ;  /* 0x0000067026047890 */ /* 0x000fe2000ff1e03f */
[----:B------:R-:W-:Y:S01]  /*20cf0*/  R2UR UR6, R12 ;  /* 0x000000000c0672ca */ /* 0x000fe200000e0000 */
[----:B0-2---:R-:W-:Y:S01]  /*20d00*/  VIADD R4, R4, 0x348b0 ;  /* 0x000348b004047836 */ /* 0x005fe20000000000 */
[----:B------:R-:W-:Y:S01]  /*20d10*/  R2UR UR7, R13 ;  /* 0x000000000d0772ca */ /* 0x000fe200000e0000 */
[----:B------:R-:W-:Y:S01]  /*20d20*/  VIADD R2, R7, 0x400 ;  /* 0x0000040007027836 */ /* 0x000fe20000000000 */
[----:B------:R-:W-:Y:S01]  /*20d30*/  PLOP3.LUT P0, PT, PT, PT, PT, 0x80, 0x0 ;  /* 0x000000000000781c */ /* 0x000fe20003f0f070 */
[----:B------:R-:W-:-:S12]  /*20d40*/  UIADD3.X UR5, URZ, UR39, URZ, UP0, !UPT ;  /* 0x000000273f057290 */ /* 0x000fd800087fe43f */
.L_x_854:
        /* <DEDUP_REMOVED lines=15> */
.L_x_855:
        /* <DEDUP_REMOVED lines=10> */
.L_x_843:
[----:B------:R-:W-:Y:S05]  /*20ee0*/  BSYNC B1 ;  /* 0x0000000000017941 */ /* 0x000fea0003800000 */
.L_x_842:
[----:B------:R-:W0:Y:S04]  /*20ef0*/  LDL.LU R7, [R1+0x20] ;  /* 0x0000200001077983 */ /* 0x000e280000300800 */
[----:B------:R-:W2:Y:S01]  /*20f00*/  LDL.LU R5, [R1+0x24] ;  /* 0x0000240001057983 */ /* 0x000ea20000300800 */
[----:B------:R-:W-:Y:S01]  /*20f10*/  PLOP3.LUT P0, PT, PT, PT, PT, 0x8, 0x0 ;  /* 0x000000000000781c */ /* 0x000fe20003f0e170 */
[----:B0-----:R-:W-:Y:S02]  /*20f20*/  VIADD R2, R7, 0x1 ;  /* 0x0000000107027836 */ /* 0x001fe40000000000 */
[----:B------:R-:W-:-:S03]  /*20f30*/  VIADD R7, R6, 0xfffffffe ;  /* 0xfffffffe06077836 */ /* 0x000fc60000000000 */
[C---:B------:R-:W-:Y:S02]  /*20f40*/  ISETP.NE.AND P1, PT, R2.reuse, 0x2, PT ;  /* 0x000000020200780c */ /* 0x040fe40003f25270 */
[----:B------:R-:W-:Y:S02]  /*20f50*/  ISETP.GE.AND P2, PT, R7, R9, PT ;  /* 0x000000090700720c */ /* 0x000fe40003f46270 */
[----:B------:R-:W-:Y:S02]  /*20f60*/  SEL R3, RZ, 0x1, P1 ;  /* 0x00000001ff037807 */ /* 0x000fe40000800000 */
[----:B------:R-:W-:Y:S02]  /*20f70*/  SEL R2, R2, RZ, P1 ;  /* 0x000000ff02027207 */ /* 0x000fe40000800000 */
[----:B--2---:R-:W-:-:S03]  /*20f80*/  LOP3.LUT R5, R5, R3, RZ, 0x3c, !PT ;  /* 0x0000000305057212 */ /* 0x004fc600078e3cff */
[----:B------:R0:W-:Y:S04]  /*20f90*/  STL [R1+0x20], R2 ;  /* 0x0000200201007387 */ /* 0x0001e80000100800 */
[----:B------:R0:W-:Y:S01]  /*20fa0*/  STL [R1+0x24], R5 ;  /* 0x0000240501007387 */ /* 0x0001e20000100800 */
[----:B------:R-:W-:Y:S05]  /*20fb0*/  @!P2 BRA `(.L_x_836) ;  /* 0x0000000400f8a947 */ /* 0x000fea0003800000 */
.L_x_870:
[----:B------:R-:W-:Y:S05]  /*20fc0*/  YIELD ;  /* 0x0000000000007946 */ /* 0x000fea0003800000 */
[----:B------:R-:W-:Y:S04]  /*20fd0*/  BSSY B1, `(.L_x_856) ;  /* 0x0000070000017945 */ /* 0x000fe80003800000 */
[----:B--2---:R-:W-:Y:S05]  /*20fe0*/  @!P6 BRA `(.L_x_857) ;  /* 0x0000000400b8e947 */ /* 0x004fea0003800000 */
[----:B0-----:R-:W2:Y:S04]  /*20ff0*/  LDL R5, [R1+0x8] ;  /* 0x0000080001057983 */ /* 0x001ea80000100800 */
[----:B------:R-:W2:Y:S04]  /*21000*/  LDL R4, [R1+0x20] ;  /* 0x0000200001047983 */ /* 0x000ea80000100800 */
[----:B------:R-:W3:Y:S01]  /*21010*/  LDL R3, [R1+0x24] ;  /* 0x0000240001037983 */ /* 0x000ee20000100800 */
[----:B------:R-:W-:Y:S01]  /*21020*/  BSSY B2, `(.L_x_858) ;  /* 0x0000008000027945 */ /* 0x000fe20003800000 */
[----:B------:R-:W0:Y:S02]  /*21030*/  S2R R2, SR_TID.X ;  /* 0x0000000000027919 */ /* 0x000e240000002100 */
[----:B0-----:R-:W-:-:S04]  /*21040*/  LOP3.LUT R2, R2, 0x7f, RZ, 0xc0, !PT ;  /* 0x0000007f02027812 */ /* 0x001fc800078ec0ff */
[----:B------:R-:W-:Y:S01]  /*21050*/  ISETP.NE.AND P2, PT, R2, RZ, PT ;  /* 0x000000ff0200720c */ /* 0x000fe20003f45270 */
[----:B--2---:R-:W-:Y:S01]  /*21060*/  IMAD R6, R4, 0x8, R5 ;  /* 0x0000000804067824 */ /* 0x004fe200078e0205 */
[----:B---3--:R-:W-:-:S04]  /*21070*/  SHF.L.U32 R5, R3, 0x1f, RZ ;  /* 0x0000001f03057819 */ /* 0x008fc800000006ff */
[----:B------:R-:W0:Y:S02]  /*21080*/  SYNCS.PHASECHK.TRANS64.TRYWAIT P1, [R6+URZ+0x348a0], R5 ;  /* 0x0348a005060075a7 */ /* 0x000e24000802017f */
[----:B0-----:R-:W-:Y:S05]  /*21090*/  @!P1 BRA `(.L_x_859) ;  /* 0x0000006000c89947 */ /* 0x001fea0003800000 */
.L_x_1021:
[----:B------:R-:W-:Y:S05]  /*210a0*/  BSYNC B2 ;  /* 0x0000000000027941 */ /* 0x000fea0003800000 */
.L_x_858:
        /* <DEDUP_REMOVED lines=9> */
.L_x_861:
[----:B------:R-:W-:Y:S05]  /*21140*/  BSYNC B2 ;  /* 0x0000000000027941 */ /* 0x000fea0003800000 */
.L_x_860:
[----:B------:R-:W2:Y:S04]  /*21150*/  LDL R3, [R1+0x8] ;  /* 0x0000080001037983 */ /* 0x000ea80000100800 */
[----:B------:R-:W2:Y:S01]  /*21160*/  LDL R2, [R1+0x20] ;  /* 0x0000200001027983 */ /* 0x000ea20000100800 */
[----:B------:R-:W-:Y:S01]  /*21170*/  IMAD.MOV.U32 R11, RZ, RZ, RZ ;  /* 0x000000ffff0b7224 */ /* 0x000fe200078e00ff */
[----:B------:R-:W-:Y:S01]  /*21180*/  UIADD3 UR4, UP0, UR38, 0x570, URZ ;  /* 0x0000057026047890 */ /* 0x000fe2000ff1e03f */
[----:B------:R-:W-:Y:S01]  /*21190*/  PLOP3.LUT P1, PT, PT, PT, PT, 0x80, 0x0 ;  /* 0x000000000000781c */ /* 0x000fe20003f2f070 */
[----:B------:R-:W-:Y:S01]  /*211a0*/  UMOV UR6, 0x0 ;  /* 0x0000000000067882 */ /* 0x000fe20000000000 */
[----:B------:R-:W-:Y:S01]  /*211b0*/  UMOV UR7, 0x12f00000 ;  /* 0x12f0000000077882 */ /* 0x000fe20000000000 */
[----:B------:R-:W-:Y:S01]  /*211c0*/  R2UR UR10, R11 ;  /* 0x000000000b0a72ca */ /* 0x000fe200000e0000 */
[----:B------:R-:W-:Y:S01]  /*211d0*/  UIADD3.X UR5, URZ, UR39, URZ, UP0, !UPT ;  /* 0x000000273f057290 */ /* 0x000fe200087fe43f */
[----:B--2---:R-:W-:-:S02]  /*211e0*/  IMAD R4, R2, 0xb000, R3 ;  /* 0x0000b00002047824 */ /* 0x004fc400078e0203 */
[----:B------:R-:W-:Y:S02]  /*211f0*/  IMAD R3, R7, 0xb0, R10 ;  /* 0x000000b007037824 */ /* 0x000fe400078e020a */
[----:B------:R-:W-:Y:S02]  /*21200*/  VIADD R2, R6, 0x34890 ;  /* 0x0003489006027836 */ /* 0x000fe40000000000 */
[----:B------:R-:W-:-:S07]  /*21210*/  VIADD R8, R4, 0x1e400 ;  /* 0x0001e40004087836 */ /* 0x000fce0000000000 */
.L_x_862:
        /* <DEDUP_REMOVED lines=16> */
.L_x_863:
        /* <DEDUP_REMOVED lines=13> */
.L_x_1022:
[----:B------:R-:W-:Y:S05]  /*213f0*/  BSYNC B2 ;  /* 0x0000000000027941 */ /* 0x000fea0003800000 */
.L_x_864:
        /* <DEDUP_REMOVED lines=11> */
.L_x_867:
[----:B------:R-:W-:Y:S05]  /*214b0*/  BSYNC B2 ;  /* 0x0000000000027941 */ /* 0x000fea0003800000 */
.L_x_866:
        /* <DEDUP_REMOVED lines=8> */
.L_x_868:
        /* <DEDUP_REMOVED lines=15> */
.L_x_869:
        /* <DEDUP_REMOVED lines=10> */
.L_x_857:
[----:B------:R-:W-:Y:S05]  /*216d0*/  BSYNC B1 ;  /* 0x0000000000017941 */ /* 0x000fea0003800000 */
.L_x_856:
[----:B0-----:R-:W2:Y:S04]  /*216e0*/  LDL.LU R2, [R1+0x20] ;  /* 0x0000200001027983 */ /* 0x001ea80000300800 */
[----:B------:R-:W3:Y:S01]  /*216f0*/  LDL.LU R5, [R1+0x24] ;  /* 0x0000240001057983 */ /* 0x000ee20000300800 */
[C---:B------:R-:W-:Y:S01]  /*21700*/  ISETP.GT.AND P2, PT, R7.reuse, R9, PT ;  /* 0x000000090700720c */ /* 0x040fe20003f44270 */
[----:B------:R-:W-:Y:S02]  /*21710*/  VIADD R7, R7, 0xffffffff ;  /* 0xffffffff07077836 */ /* 0x000fe40000000000 */
[----:B--2---:R-:W-:-:S05]  /*21720*/  VIADD R2, R2, 0x1 ;  /* 0x0000000102027836 */ /* 0x004fca0000000000 */
[----:B------:R-:W-:-:S04]  /*21730*/  ISETP.NE.AND P1, PT, R2, 0x2, PT ;  /* 0x000000020200780c */ /* 0x000fc80003f25270 */
[----:B------:R-:W-:Y:S02]  /*21740*/  SEL R3, RZ, 0x1, P1 ;  /* 0x00000001ff037807 */ /* 0x000fe40000800000 */
[----:B------:R-:W-:Y:S02]  /*21750*/  SEL R2, R2, RZ, P1 ;  /* 0x000000ff02027207 */ /* 0x000fe40000800000 */
[----:B---3--:R-:W-:-:S05]  /*21760*/  LOP3.LUT R5, R5, R3, RZ, 0x3c, !PT ;  /* 0x0000000305057212 */ /* 0x008fca00078e3cff */
[----:B------:R2:W-:Y:S04]  /*21770*/  STL [R1+0x24], R5 ;  /* 0x0000240501007387 */ /* 0x0005e80000100800 */
[----:B------:R2:W-:Y:S01]  /*21780*/  STL [R1+0x20], R2 ;  /* 0x0000200201007387 */ /* 0x0005e20000100800 */
[----:B------:R-:W-:Y:S05]  /*21790*/  @P2 BRA `(.L_x_870) ;  /* 0xfffffff800082947 */ /* 0x000fea000383ffff */
.L_x_836:
[----:B------:R-:W-:Y:S05]  /*217a0*/  BSYNC B0 ;  /* 0x0000000000007941 */ /* 0x000fea0003800000 */
.L_x_835:
[----:B0-2---:R-:W2:Y:S01]  /*217b0*/  LDL R2, [R1+0x50] ;  /* 0x0000500001027983 */ /* 0x005ea20000100800 */
[----:B------:R-:W-:Y:S05]  /*217c0*/  @!P0 WARPSYNC.ALL ;  /* 0x0000000000008948 */ /* 0x000fea0003800000 */
[----:B------:R-:W-:Y:S06]  /*217d0*/  @!P0 BAR.SYNC.DEFER_BLOCKING 0xc, 0x180 ;  /* 0x0306000000008b1d */ /* 0x000fec0000010000 */
[----:B------:R-:W-:Y:S01]  /*217e0*/  BSSY B7, `(.L_x_871) ;  /* 0x00003fa000077945 */ /* 0x000fe20003800000 */
[----:B--2---:R-:W-:-:S13]  /*217f0*/  ISETP.GT.AND P0, PT, R2, RZ, PT ;  /* 0x000000ff0200720c */ /* 0x004fda0003f04270 */
[----:B------:R-:W-:Y:S05]  /*21800*/  @P0 BRA `(.L_x_872) ;  /* 0x0000000000480947 */ /* 0x000fea0003800000 */
[----:B------:R-:W0:Y:S02]  /*21810*/  S2R R2, SR_TID.X ;  /* 0x0000000000027919 */ /* 0x000e240000002100 */
[----:B0-----:R-:W-:-:S04]  /*21820*/  LOP3.LUT R2, R2, 0x7f, RZ, 0xc0, !PT ;  /* 0x0000007f02027812 */ /* 0x001fc800078ec0ff */
[----:B------:R-:W-:-:S13]  /*21830*/  ISETP.NE.AND P0, PT, R2, RZ, PT ;  /* 0x000000ff0200720c */ /* 0x000fda0003f05270 */
[----:B------:R-:W-:Y:S05]  /*21840*/  @P0 BRA `(.L_x_873) ;  /* 0x0000003c00cc0947 */ /* 0x000fea0003800000 */
[----:B------:R-:W0:Y:S01]  /*21850*/  S2R R3, SR_LANEID ;  /* 0x0000000000037919 */ /* 0x000e220000000000 */
[----:B------:R-:W-:Y:S01]  /*21860*/  VOTEU.ANY UR4, UPT, PT ;  /* 0x0000000000047886 */ /* 0x000fe200038e0100 */
[----:B------:R-:W2:Y:S01]  /*21870*/  LDC.64 R4, c[0x0][0xc60] ;  /* 0x00031800ff047b82 */ /* 0x000ea20000000a00 */
[----:B------:R-:W0:Y:S01]  /*21880*/  FLO.U32 R0, UR4 ;  /* 0x0000000400007d00 */ /* 0x000e2200080e0000 */
[----:B------:R-:W-:-:S07]  /*21890*/  ULDC.64 UR6, c[0x0][0x208] ;  /* 0x0000820000067ab9 */ /* 0x000fce0000000a00 */
[----:B------:R-:W2:Y:S01]  /*218a0*/  POPC R2, UR4 ;  /* 0x0000000400027d09 */ /* 0x000ea20008000000 */
[----:B0-----:R-:W-:-:S13]  /*218b0*/  ISETP.EQ.U32.AND P0, PT, R0, R3, PT ;  /* 0x000000030000720c */ /* 0x001fda0003f02070 */
[----:B--2---:R-:W2:Y:S01]  /*218c0*/  @P0 ATOMG.E.ADD.STRONG.GPU PT, R5, desc[UR6][R4.64], R2 ;  /* 0x00000002040509a8 */ /* 0x004ea200081ee1c6 */
[----:B------:R-:W0:Y:S02]  /*218d0*/  S2R R3, SR_LTMASK ;  /* 0x0000000000037919 */ /* 0x000e240000003900 */
[----:B0-----:R-:W-:-:S06]  /*218e0*/  LOP3.LUT R3, R3, UR4, RZ, 0xc0, !PT ;  /* 0x0000000403037c12 */ /* 0x001fcc000f8ec0ff */
[----:B------:R-:W0:Y:S01]  /*218f0*/  POPC R3, R3 ;  /* 0x0000000300037309 */ /* 0x000e220000000000 */
[----:B--2---:R-:W0:Y:S02]  /*21900*/  SHFL.IDX PT, R0, R5, R0, 0x1f ;  /* 0x00001f0005007589 */ /* 0x004e2400000e0000 */
[----:B0-----:R-:W-:Y:S01]  /*21910*/  IADD3 R16, R0, UR36, R3 ;  /* 0x0000002400107c10 */ /* 0x001fe2000fffe003 */
[----:B------:R-:W-:Y:S06]  /*21920*/  BRA `(.L_x_873) ;  /* 0x0000003c00947947 */ /* 0x000fec0003800000 */
.L_x_872:
        /* <DEDUP_REMOVED lines=21> */
.L_x_875:
[----:B------:R-:W-:Y:S05]  /*21a80*/  BSYNC B6 ;  /* 0x0000000000067941 */ /* 0x000fea0003800000 */
.L_x_874:
        /* <DEDUP_REMOVED lines=21> */
.L_x_878:
        /* <DEDUP_REMOVED lines=16> */
.L_x_877:
[----:B------:R-:W-:Y:S05]  /*21ce0*/  BSYNC B6 ;  /* 0x0000000000067941 */ /* 0x000fea0003800000 */
.L_x_876:
[----:B------:R-:W2:Y:S01]  /*21cf0*/  LDL.LU R2, [R1] ;  /* 0x0000000001027983 */ /* 0x000ea20000300800 */
[----:B------:R-:W-:-:S03]  /*21d00*/  ULDC.64 UR4, c[0x0][0x9f8] ;  /* 0x00027e0000047ab9 */ /* 0x000fc60000000a00 */
[----:B------:R-:W3:Y:S04]  /*21d10*/  LDL.LU R4, [R1+0x28] ;  /* 0x0000280001047983 */ /* 0x000ee80000300800 */
[----:B------:R-:W4:Y:S01]  /*21d20*/  LDL R7, [R1+0x10] ;  /* 0x0000100001077983 */ /* 0x000f220000100800 */
[----:B------:R-:W-:Y:S01]  /*21d30*/  ISETP.NE.U32.AND P0, PT, RZ, UR4, PT ;  /* 0x00000004ff007c0c */ /* 0x000fe2000bf05070 */
[----:B------:R-:W-:Y:S02]  /*21d40*/  ULDC.64 UR6, c[0x0][0x208] ;  /* 0x0000820000067ab9 */ /* 0x000fe40000000a00 */
[----:B------:R-:W5:Y:S01]  /*21d50*/  LDL R0, [R1+0x34] ;  /* 0x0000340001007983 */ /* 0x000f620000100800 */
[----:B------:R-:W-:-:S13]  /*21d60*/  ISETP.NE.AND.EX P0, PT, RZ, UR5, PT, P0 ;  /* 0x00000005ff007c0c */ /* 0x000fda000bf05300 */
[----:B--2---:R-:W-:-:S04]  /*21d70*/  @P0 IADD3 R2, P1, R2, UR4, RZ ;  /* 0x0000000402020c10 */ /* 0x004fc8000ff3e0ff */
[----:B---3--:R-:W-:Y:S01]  /*21d80*/  @P0 IADD3.X R3, R4, UR5, RZ, P1, !PT ;  /* 0x0000000504030c10 */ /* 0x008fe20008ffe4ff */
[----:B------:R-:W-:-:S04]  /*21d90*/  ULDC.64 UR4, c[0x0][0xa08] ;  /* 0x0002820000047ab9 */ /* 0x000fc80000000a00 */
[----:B----4-:R0:W2:Y:S01]  /*21da0*/  @P0 LDG.E R7, desc[UR6][R2.64] ;  /* 0x0000000602070981 */ /* 0x0100a2000c1e1900 */
[----:B-----5:R-:W-:Y:S01]  /*21db0*/  VIADD R9, R0, 0xffffffff ;  /* 0xffffffff00097836 */ /* 0x020fe20000000000 */
[----:B0-----:R-:W0:Y:S01]  /*21dc0*/  LDC.64 R2, c[0x0][0x418] ;  /* 0x00010600ff027b82 */ /* 0x001e220000000a00 */
[----:B--2---:R-:W-:Y:S01]  /*21dd0*/  SHF.R.S32.HI R8, RZ, 0x1f, R7 ;  /* 0x0000001fff087819 */ /* 0x004fe20000011407 */
[----:B------:R2:W-:Y:S04]  /*21de0*/  @P0 STL [R1+0x10], R7 ;  /* 0x0000100701000387 */ /* 0x0005e80000100800 */
[----:B------:R2:W-:Y:S04]  /*21df0*/  STL [R1+0x38], R9 ;  /* 0x0000380901007387 */ /* 0x0005e80000100800 */
[----:B------:R2:W-:Y:S01]  /*21e00*/  STL [R1+0x28], R8 ;  /* 0x0000280801007387 */ /* 0x0005e20000100800 */
[----:B0-----:R-:W-:Y:S01]  /*21e10*/  LOP3.LUT P0, RZ, R2, UR4, RZ, 0xfc, !PT ;  /* 0x0000000402ff7c12 */ /* 0x001fe2000f80fcff */
[----:B------:R-:W-:-:S03]  /*21e20*/  UMOV UR4, 0xffffffff ;  /* 0xffffffff00047882 */ /* 0x000fc60000000000 */
[----:B------:R-:W-:-:S04]  /*21e30*/  LOP3.LUT P0, RZ, R3, UR5, RZ, 0xfc, P0 ;  /* 0x0000000503ff7c12 */ /* 0x000fc8000800fcff */
[----:B------:R-:W-:Y:S01]  /*21e40*/  SEL R0, R7, RZ, !P0 ;  /* 0x000000ff07007207 */ /* 0x000fe20004000000 */
[----:B--2---:R-:W-:Y:S08]  /*21e50*/  BRA.DIV UR4, `(.L_x_879) ;  /* 0x0000005604807947 */ /* 0x004ff0000b800000 */
[----:B------:R-:W0:Y:S02]  /*21e60*/  S2R R4, SR_TID.X ;  /* 0x0000000000047919 */ /* 0x000e240000002100 */
[----:B0-----:R-:W-:-:S04]  /*21e70*/  SHF.R.U32.HI R4, RZ, 0x5, R4 ;  /* 0x00000005ff047819 */ /* 0x001fc80000011604 */
[----:B------:R-:W-:-:S05]  /*21e80*/  LOP3.LUT R4, R4, 0x3, RZ, 0xc0, !PT ;  /* 0x0000000304047812 */ /* 0x000fca00078ec0ff */
[----:B------:R0:W2:Y:S02]  /*21e90*/  SHFL.IDX PT, R14, R4, RZ, 0x1f ;  /* 0x00001fff040e7589 */ /* 0x0000a400000e0000 */
.L_x_1025:
[----:B0-----:R-:W3:Y:S01]  /*21ea0*/  LDL.LU R4, [R1+0x4] ;  /* 0x0000040001047983 */ /* 0x001ee20000300800 */
        /* <DEDUP_REMOVED lines=10> */
.L_x_1028:
[----:B------:R-:W-:Y:S05]  /*21f50*/  @!P6 BRA `(.L_x_880) ;  /* 0x00000004002ce947 */ /* 0x000fea0003800000 */
[----:B------:R2:W-:Y:S01]  /*21f60*/  STL [R1+0x18], R9 ;  /* 0x0000180901007387 */ /* 0x0005e20000100800 */
[----:B------:R-:W-:-:S04]  /*21f70*/  ISETP.NE.U32.AND P0, PT, R2, RZ, PT ;  /* 0x000000ff0200720c */ /* 0x000fc80003f05070 */
[----:B------:R-:W-:-:S13]  /*21f80*/  ISETP.NE.AND.EX P0, PT, R3, RZ, PT, P0 ;  /* 0x000000ff0300720c */ /* 0x000fda0003f05300 */
[----:B--2---:R-:W-:Y:S05]  /*21f90*/  @!P0 BRA `(.L_x_882) ;  /* 0x0000000000548947 */ /* 0x004fea0003800000 */
[----:B------:R-:W2:Y:S01]  /*21fa0*/  LDC R6, c[0x0][0x43c] ;  /* 0x00010f00ff067b82 */ /* 0x000ea20000000800 */
[----:B0-----:R-:W-:Y:S01]  /*21fb0*/  IMAD.MOV.U32 R0, RZ, RZ, R9 ;  /* 0x000000ffff007224 */ /* 0x001fe200078e0009 */
[----:B------:R-:W-:Y:S01]  /*21fc0*/  ULDC.64 UR4, c[0x0][0x428] ;  /* 0x00010a0000047ab9 */ /* 0x000fe20000000a00 */
[----:B------:R-:W-:Y:S01]  /*21fd0*/  ULDC.64 UR6, c[0x0][0x208] ;  /* 0x0000820000067ab9 */ /* 0x000fe20000000a00 */
[----:B--2---:R-:W-:-:S13]  /*21fe0*/  ISETP.NE.AND P0, PT, R6, 0x1, PT ;  /* 0x000000010600780c */ /* 0x004fda0003f05270 */
[----:B------:R-:W0:Y:S02]  /*21ff0*/  @P0 LDC.64 R4, c[0x0][0x440] ;  /* 0x00011000ff040b82 */ /* 0x000e240000000a00 */
[----:B0-----:R-:W-:-:S05]  /*22000*/  @P0 IMAD.HI.U32 R4, R9, R4, RZ ;  /* 0x0000000409040227 */ /* 0x001fca00078e00ff */
        /* <DEDUP_REMOVED lines=8> */
[----:B0-----:R-:W-:-:S04]  /*22090*/  IMAD R6, R8, UR4, RZ ;  /* 0x0000000408067c24 */ /* 0x001fc8000f8e02ff */
[----:B------:R-:W-:-:S04]  /*220a0*/  IMAD R0, R7, UR5, R6 ;  /* 0x0000000507007c24 */ /* 0x000fc8000f8e0206 */
[----:B------:R-:W-:-:S05]  /*220b0*/  IMAD.IADD R0, R5, 0x1, R0 ;  /* 0x0000000105007824 */ /* 0x000fca00078e0200 */
[----:B------:R-:W-:-:S05]  /*220c0*/  LEA.HI.X R3, R4, R3, R0, 0x2, P0 ;  /* 0x0000000304037211 */ /* 0x000fca00000f1400 */
[----:B------:R-:W2:Y:S04]  /*220d0*/  LDG.E R0, desc[UR6][R2.64] ;  /* 0x0000000602007981 */ /* 0x000ea8000c1e1900 */
[----:B--2---:R2:W-:Y:S02]  /*220e0*/  STL [R1], R0 ;  /* 0x0000000001007387 */ /* 0x0045e40000100800 */
.L_x_882:
[----:B------:R-:W3:Y:S04]  /*220f0*/  LDL R7, [R1+0x8] ;  /* 0x0000080001077983 */ /* 0x000ee80000100800 */
[----:B0-2---:R-:W3:Y:S04]  /*22100*/  LDL R0, [R1+0xc] ;  /* 0x00000c0001007983 */ /* 0x005ee80000100800 */
[----:B------:R-:W2:Y:S01]  /*22110*/  LDL R2, [R1+0x14] ;  /* 0x0000140001027983 */ /* 0x000ea20000100800 */
[----:B---3--:R-:W-:Y:S01]  /*22120*/  IMAD R0, R0, 0x8, R7 ;  /* 0x0000000800007824 */ /* 0x008fe200078e0207 */
[----:B--2---:R-:W-:-:S04]  /*22130*/  SHF.L.U32 R2, R2, 0x1f, RZ ;  /* 0x0000001f02027819 */ /* 0x004fc800000006ff */
[----:B------:R-:W0:Y:S02]  /*22140*/  SYNCS.PHASECHK.TRANS64.TRYWAIT P0, [R0+URZ+0x34840], R2 ;  /* 0x03484002000075a7 */ /* 0x000e24000800017f */
[----:B0-----:R-:W-:Y:S05]  /*22150*/  @!P0 BRA `(.L_x_883) ;  /* 0x0000005400148947 */ /* 0x001fea0003800000 */
.L_x_1029:
[----:B------:R-:W2:Y:S02]  /*22160*/  S2R R3, SR_TID.X ;  /* 0x0000000000037919 */ /* 0x000ea40000002100 */
[----:B--2---:R-:W-:-:S04]  /*22170*/  LOP3.LUT R3, R3, 0x7f, RZ, 0xc0, !PT ;  /* 0x0000007f03037812 */ /* 0x004fc800078ec0ff */
[----:B------:R-:W-:-:S13]  /*22180*/  ISETP.NE.AND P0, PT, R3, RZ, PT ;  /* 0x000000ff0300720c */ /* 0x000fda0003f05270 */
[----:B------:R-:W-:Y:S05]  /*22190*/  @P0 BRA `(.L_x_884) ;  /* 0x00000000001c0947 */ /* 0x000fea0003800000 */
[----:B------:R-:W2:Y:S01]  /*221a0*/  S2R R3, SR_TID.X ;  /* 0x0000000000037919 */ /* 0x000ea20000002100 */
[----:B0-----:R-:W-:-:S04]  /*221b0*/  IMAD.MOV.U32 R2, RZ, RZ, 0xb000 ;  /* 0x0000b000ff027424 */ /* 0x001fc800078e00ff */
[----:B------:R3:W-:Y:S01]  /*221c0*/  SYNCS.ARRIVE.TRANS64 RZ, [R0+URZ+0x34830], R2 ;  /* 0x0348300200ff79a7 */ /* 0x0007e2000800003f */
[----:B--2---:R-:W-:-:S04]  /*221d0*/  LOP3.LUT R3, R3, 0x1f, RZ, 0xc0, !PT ;  /* 0x0000001f03037812 */ /* 0x004fc800078ec0ff */
[----:B------:R-:W-:-:S13]  /*221e0*/  ISETP.NE.AND P0, PT, R3, RZ, PT ;  /* 0x000000ff0300720c */ /* 0x000fda0003f05270 */
[----:B---3--:R-:W-:Y:S05]  /*221f0*/  @!P0 BRA `(.L_x_884) ;  /* 0x0000000000048947 */ /* 0x008fea0003800000 */
[----:B------:R-:W-:Y:S01]  /*22200*/  BPT.TRAP 0x1 ;  /* 0x000000040000795c */ /* 0x000fe20000300000 */
.L_x_884:
[----:B------:R-:W2:Y:S04]  /*22210*/  LDL R7, [R1+0x8] ;  /* 0x0000080001077983 */ /* 0x000ea80000100800 */
[----:B------:R-:W2:Y:S04]  /*22220*/  LDL R6, [R1+0xc] ;  /* 0x00000c0001067983 */ /* 0x000ea80000100800 */
[----:B------:R-:W3:Y:S04]  /*22230*/  LDL R5, [R1+0x18] ;  /* 0x0000180001057983 */ /* 0x000ee80000100800 */
[----:B------:R-:W4:Y:S04]  /*22240*/  LDL R4, [R1+0x1c] ;  /* 0x00001c0001047983 */ /* 0x000f280000100800 */
[----:B------:R-:W5:Y:S04]  /*22250*/  LDL R3, [R1] ;  /* 0x0000000001037983 */ /* 0x000f680000100800 */
[----:B0-----:R-:W5:Y:S01]  /*22260*/  LDL.LU R2, [R1+0x4] ;  /* 0x0000040001027983 */ /* 0x001f620000300800 */
        /* <DEDUP_REMOVED lines=22> */
[----:B0-----:R-:W-:Y:S01]  /*223d0*/  UMOV UR8, UR14 ;  /* 0x0000000e00087c82 */ /* 0x001fe20008000000 */
[----:B------:R-:W-:Y:S02]  /*223e0*/  UMOV UR10, UR15 ;  /* 0x0000000f000a7c82 */ /* 0x000fe40008000000 */
[----:B------:R2:W-:Y:S02]  /*223f0*/  UTMALDG.4D [UR8], [UR4], desc[UR6] ;  /* 0x00000608040075b4 */ /* 0x0005e40008019000 */
[----:B--2---:R-:W-:Y:S01]  /*22400*/  NOP ;  /* 0x0000000000007918 */ /* 0x004fe20000000000 */
.L_x_880:
[----:B------:R-:W2:Y:S04]  /*22410*/  LDL R2, [R1+0x8] ;  /* 0x0000080001027983 */ /* 0x000ea80000100800 */
[----:B------:R-:W3:Y:S04]  /*22420*/  LDL.LU R3, [R1+0x3c] ;  /* 0x00003c0001037983 */ /* 0x000ee80000300800 */
[----:B------:R-:W4:Y:S04]  /*22430*/  LDL.LU R5, [R1+0x30] ;  /* 0x0000300001057983 */ /* 0x000f280000300800 */
[----:B0-----:R-:W5:Y:S01]  /*22440*/  LDL.LU R4, [R1+0x40] ;  /* 0x0000400001047983 */ /* 0x001f620000300800 */
        /* <DEDUP_REMOVED lines=18> */
[----:B0-----:R-:W-:Y:S01]  /*22570*/  IMAD.IADD R2, R3, 0x1, R0 ;  /* 0x0000000103027824 */ /* 0x001fe200078e0200 */
        /* <DEDUP_REMOVED lines=20> */
.L_x_886:
[----:B------:R-:W-:Y:S05]  /*226c0*/  BSYNC B6 ;  /* 0x0000000000067941 */ /* 0x000fea0003800000 */
.L_x_885:
[----:B------:R-:W3:Y:S01]  /*226d0*/  LDL.LU R6, [R1+0x3c] ;  /* 0x00003c0001067983 */ /* 0x000ee20000300800 */
[----:B------:R-:W-:Y:S01]  /*226e0*/  ULDC.64 UR4, c[0x0][0x2d8] ;  /* 0x0000b60000047ab9 */ /* 0x000fe20000000a00 */
[----:B------:R-:W0:Y:S01]  /*226f0*/  LDC R7, c[0x0][0x448] ;  /* 0x00011200ff077b82 */ /* 0x000e220000000800 */
[----:B------:R-:W-:Y:S01]  /*22700*/  IMAD.SHL.U32 R17, R17, 0x80, RZ ;  /* 0x0000008011117824 */ /* 0x000fe200078e00ff */
[----:B--2---:R-:W3:Y:S01]  /*22710*/  LDL.LU.64 R2, [R1+0x48] ;  /* 0x0000480001027983 */ /* 0x004ee20000300a00 */
[----:B------:R-:W-:-:S03]  /*22720*/  ULDC.64 UR6, c[0x0][0x280] ;  /* 0x0000a00000067ab9 */ /* 0x000fc60000000a00 */
[----:B------:R-:W2:Y:S04]  /*22730*/  LDL.LU R0, [R1+0x40] ;  /* 0x0000400001007983 */ /* 0x000ea80000300800 */
[----:B------:R-:W4:Y:S04]  /*22740*/  LDL.LU R5, [R1+0x5c] ;  /* 0x00005c0001057983 */ /* 0x000f280000300800 */
[----:B------:R-:W4:Y:S04]  /*22750*/  LDL.LU R4, [R1+0x30] ;  /* 0x0000300001047983 */ /* 0x000f280000300800 */
[----:B------:R0:W5:Y:S01]  /*22760*/  LDL R9, [R1+0x2c] ;  /* 0x00002c0001097983 */ /* 0x0001620000100800 */
[----:B------:R-:W1:Y:S01]  /*22770*/  S2R R8, SR_TID.X ;  /* 0x0000000000087919 */ /* 0x000e620000002100 */
[----:B0-----:R-:W-:Y:S01]  /*22780*/  ISETP.NE.AND P0, PT, R7, 0x1, PT ;  /* 0x000000010700780c */ /* 0x001fe20003f05270 */
[----:B------:R-:W0:Y:S01]  /*22790*/  S2R R10, SR_TID.X ;  /* 0x00000000000a7919 */ /* 0x000e220000002100 */
[----:B-1----:R-:W-:-:S02]  /*227a0*/  IMAD.SHL.U32 R8, R8, 0x8, RZ ;  /* 0x0000000808087824 */ /* 0x002fc400078e00ff */
[----:B0-----:R-:W-:-:S03]  /*227b0*/  IMAD.SHL.U32 R10, R10, 0x8, RZ ;  /* 0x000000080a0a7824 */ /* 0x001fc600078e00ff */
[----:B------:R-:W-:Y:S02]  /*227c0*/  LOP3.LUT R8, R8, 0x38, RZ, 0xc0, !PT ;  /* 0x0000003808087812 */ /* 0x000fe400078ec0ff */
[----:B------:R-:W-:Y:S02]  /*227d0*/  LOP3.LUT R10, R10, 0x38, RZ, 0xc0, !PT ;  /* 0x000000380a0a7812 */ /* 0x000fe400078ec0ff */
[----:B------:R-:W-:Y:S01]  /*227e0*/  LOP3.LUT R8, R8, 0x40, RZ, 0xfc, !PT ;  /* 0x0000004008087812 */ /* 0x000fe200078efcff */
[----:B---3--:R-:W-:Y:S02]  /*227f0*/  IMAD.MOV.U32 R3, RZ, RZ, R6 ;  /* 0x000000ffff037224 */ /* 0x008fe400078e0006 */
[----:B------:R-:W0:Y:S01]  /*22800*/  @P0 LDC R6, c[0x0][0x450] ;  /* 0x00011400ff060b82 */ /* 0x000e220000000800 */
[----:B--2---:R-:W-:Y:S02]  /*22810*/  IMAD R0, R0, UR4, RZ ;  /* 0x0000000400007c24 */ /* 0x004fe4000f8e02ff */
[----:B------:R-:W-:-:S04]  /*22820*/  IMAD.WIDE.U32 R2, R18, UR4, R2 ;  /* 0x0000000412027c25 */ /* 0x000fc8000f8e0002 */
[----:B------:R-:W-:Y:S01]  /*22830*/  IMAD R0, R18, UR5, R0 ;  /* 0x0000000512007c24 */ /* 0x000fe2000f8e0200 */
[----:B------:R-:W-:-:S03]  /*22840*/  ULDC.64 UR4, c[0x0][0x2e0] ;  /* 0x0000b80000047ab9 */ /* 0x000fc60000000a00 */
[----:B------:R-:W-:Y:S02]  /*22850*/  IMAD.IADD R3, R3, 0x1, R0 ;  /* 0x0000000103037824 */ /* 0x000fe400078e0200 */
[----:B----4-:R-:W-:Y:S02]  /*22860*/  IMAD R0, R5, UR4, RZ ;  /* 0x0000000405007c24 */ /* 0x010fe4000f8e02ff */
[----:B------:R-:W-:-:S04]  /*22870*/  IMAD.WIDE.U32 R2, R4, UR4, R2 ;  /* 0x0000000404027c25 */ /* 0x000fc8000f8e0002 */
[----:B------:R-:W-:Y:S01]  /*22880*/  IMAD R0, R4, UR5, R0 ;  /* 0x0000000504007c24 */ /* 0x000fe2000f8e0200 */
[----:B------:R-:W-:Y:S01]  /*22890*/  ULDC.64 UR4, c[0x0][0x2d0] ;  /* 0x0000b40000047ab9 */ /* 0x000fe20000000a00 */
[----:B------:R-:W1:Y:S02]  /*228a0*/  S2R R4, SR_TID.X ;  /* 0x0000000000047919 */ /* 0x000e640000002100 */
[----:B------:R-:W-:Y:S01]  /*228b0*/  IMAD.IADD R3, R3, 0x1, R0 ;  /* 0x0000000103037824 */ /* 0x000fe200078e0200 */
[----:B-1----:R-:W-:-:S04]  /*228c0*/  LOP3.LUT R4, R4, 0x7f, RZ, 0xc0, !PT ;  /* 0x0000007f04047812 */ /* 0x002fc800078ec0ff */
[----:B------:R-:W-:Y:S02]  /*228d0*/  SHF.R.U32.HI R5, RZ, 0x3, R4 ;  /* 0x00000003ff057819 */ /* 0x000fe40000011604 */
[----:B------:R-:W1:Y:S02]  /*228e0*/  S2R R4, SR_TID.X ;  /* 0x0000000000047919 */ /* 0x000e640000002100 */
[----:B-1----:R-:W-:-:S05]  /*228f0*/  IMAD.SHL.U32 R4, R4, 0x10, RZ ;  /* 0x0000001004047824 */ /* 0x002fca00078e00ff */
[----:B------:R-:W-:Y:S02]  /*22900*/  LOP3.LUT R4, R5, 0x70, R4, 0xf8, !PT ;  /* 0x0000007005047812 */ /* 0x000fe400078ef804 */
[----:B------:R-:W1:Y:S02]  /*22910*/  @P0 LDC R5, c[0x0][0x44c] ;  /* 0x00011300ff050b82 */ /* 0x000e640000000800 */
[----:B------:R-:W-:-:S05]  /*22920*/  LOP3.LUT R4, R4, R17, RZ, 0xfc, !PT ;  /* 0x0000001104047212 */ /* 0x000fca00078efcff */
[----:B------:R-:W-:Y:S02]  /*22930*/  IMAD.MOV.U32 R0, RZ, RZ, R4 ;  /* 0x000000ffff007224 */ /* 0x000fe400078e0004 */
[----:B-1----:R-:W-:-:S05]  /*22940*/  @P0 IMAD.HI.U32 R5, R4, R5, RZ ;  /* 0x0000000504050227 */ /* 0x002fca00078e00ff */
[----:B0-----:R-:W-:-:S05]  /*22950*/  @P0 SHF.R.U32.HI R0, RZ, R6, R5 ;  /* 0x00000006ff000219 */ /* 0x001fca0000011605 */
        /* <DEDUP_REMOVED lines=14> */
[----:B------:R-:W-:Y:S02]  /*22a40*/  LEA R4, P2, R2, UR6, 0x1 ;  /* 0x0000000602047c11 */ /* 0x000fe4000f8408ff */
[----:B------:R-:W-:Y:S01]  /*22a50*/  ISETP.GE.AND P1, PT, R8, UR4, PT ;  /* 0x0000000408007c0c */ /* 0x000fe2000bf26270 */
[----:B------:R-:W-:Y:S01]  /*22a60*/  IMAD.IADD R0, R3, 0x1, R0 ;  /* 0x0000000103007824 */ /* 0x000fe200078e0200 */
[----:B------:R-:W-:-:S04]  /*22a70*/  UMOV UR4, 0xffffffff ;  /* 0xffffffff00047882 */ /* 0x000fc80000000000 */
[----:B------:R-:W-:Y:S01]  /*22a80*/  LEA.HI.X R3, R2, UR7, R0, 0x1, P2 ;  /* 0x0000000702037c11 */ /* 0x000fe200090f0c00 */
[----:B------:R-:W-:Y:S06]  /*22a90*/  BRA.DIV UR4, `(.L_x_887) ;  /* 0x0000004a04d87947 */ /* 0x000fec000b800000 */
[----:B------:R-:W0:Y:S02]  /*22aa0*/  S2R R6, SR_TID.X ;  /* 0x0000000000067919 */ /* 0x000e240000002100 */
[----:B0-----:R-:W-:-:S04]  /*22ab0*/  LOP3.LUT R6, R6, 0x7f, RZ, 0xc0, !PT ;  /* 0x0000007f06067812 */ /* 0x001fc800078ec0ff */
[----:B------:R-:W-:Y:S02]  /*22ac0*/  SHF.R.U32.HI R8, RZ, 0x3, R6 ;  /* 0x00000003ff087819 */ /* 0x000fe40000011606 */
[----:B------:R-:W2:Y:S01]  /*22ad0*/  LDL.LU R6, [R1+0x54] ;  /* 0x0000540001067983 */ /* 0x000ea20000300800 */
[----:B------:R-:W-:Y:S02]  /*22ae0*/  ULDC.64 UR4, c[0x0][0x208] ;  /* 0x0000820000047ab9 */ /* 0x000fe40000000a00 */
[----:B------:R-:W-:Y:S02]  /*22af0*/  IMAD.IADD R0, R8, 0x1, R17 ;  /* 0x0000000108007824 */ /* 0x000fe400078e0211 */
[----:B------:R-:W-:Y:S02]  /*22b00*/  SHFL.IDX PT, R8, R3, 0x1, 0x181f ;  /* 0x00381f0003087f89 */ /* 0x000fe400000e0000 */
[----:B------:R-:W-:Y:S02]  /*22b10*/  VIADD R5, R0, 0x10 ;  /* 0x0000001000057836 */ /* 0x000fe40000000000 */
[----:B--2---:R-:W-:-:S02]  /*22b20*/  IMAD R2, R6, R7, RZ ;  /* 0x0000000706027224 */ /* 0x004fc400078e02ff */
[----:B------:R-:W0:Y:S03]  /*22b30*/  SHFL.IDX PT, R7, R4, RZ, 0x181f ;  /* 0x00181fff04077589 */ /* 0x000e2600000e0000 */
[-C--:B------:R-:W-:Y:S01]  /*22b40*/  ISETP.GE.AND P4, PT, R0, R2.reuse, PT ;  /* 0x000000020000720c */ /* 0x080fe20003f86270 */
[----:B------:R-:W1:Y:S01]  /*22b50*/  SHFL.IDX PT, R6, R3, RZ, 0x181f ;  /* 0x00181fff03067589 */ /* 0x000e6200000e0000 */
[----:B------:R-:W-:-:S03]  /*22b60*/  ISETP.GE.AND P2, PT, R5, R2, PT ;  /* 0x000000020500720c */ /* 0x000fc60003f46270 */
[----:B------:R-:W2:Y:S08]  /*22b70*/  SHFL.IDX PT, R5, R4, 0x1, 0x181f ;  /* 0x00381f0004057f89 */ /* 0x000eb000000e0000 */
[----:B0-----:R-:W-:-:S05]  /*22b80*/  @!P4 LEA R7, P3, R10, R7, 0x1 ;  /* 0x000000070a07c211 */ /* 0x001fca00078608ff */
[----:B-1----:R-:W-:-:S05]  /*22b90*/  @!P4 IMAD.X R6, RZ, RZ, R6, P3 ;  /* 0x000000ffff06c224 */ /* 0x002fca00018e0606 */
[----:B------:R-:W-:-:S04]  /*22ba0*/  @!P4 LOP3.LUT R7, R7, R6, RZ, 0x3c, !PT ;  /* 0x000000060707c212 */ /* 0x000fc800078e3cff */
[----:B------:R-:W-:-:S04]  /*22bb0*/  @!P4 LOP3.LUT R6, R7, R6, RZ, 0x3c, !PT ;  /* 0x000000060706c212 */ /* 0x000fc800078e3cff */
[----:B------:R-:W-:-:S05]  /*22bc0*/  @!P4 LOP3.LUT R7, R7, R6, RZ, 0x3c, !PT ;  /* 0x000000060707c212 */ /* 0x000fca00078e3cff */
[----:B-----5:R-:W-:Y:S04]  /*22bd0*/  @!P4 LDGSTS.E.BYPASS.LTC128B.128 [R9+0x16400], desc[UR4][R6.64], !P0 ;  /* 0x164000000609cfae */ /* 0x020fe8000c101d44 */
[----:B------:R2:W-:Y:S02]  /*22be0*/  @!P4 LDGSTS.E.BYPASS.LTC128B.128 [R9+0x1a400], desc[UR4][R6.64+0x80], !P1 ;  /* 0x1a4000800609cfae */ /* 0x0005e4000c901d44 */
[----:B--2---:R-:W-:Y:S01]  /*22bf0*/  @!P2 LEA R7, P3, R10, R5, 0x1 ;  /* 0x000000050a07a211 */ /* 0x004fe200078608ff */
        /* <DEDUP_REMOVED lines=54> */
[----:B------:R0:W1:Y:S04]  /*22f60*/  SHFL.IDX PT, R5, R3, 0x7, 0x181f ;  /* 0x00f81f0003057f89 */ /* 0x00006800000e0000 */
[----:B------:R0:W-:Y:S04]  /*22f70*/  @!P2 LDGSTS.E.BYPASS.LTC128B.128 [R9+0x19400], desc[UR4][R6.64], !P0 ;  /* 0x194000000609afae */ /* 0x0001e8000c101d44 */
[----:B------:R0:W-:Y:S04]  /*22f80*/  @!P2 LDGSTS.E.BYPASS.LTC128B.128 [R9+0x1d400], desc[UR4][R6.64+0x80], !P1 ;  /* 0x1d4000800609afae */ /* 0x0001e8000c901d44 */
[----:B------:R0:W2:Y:S02]  /*22f90*/  SHFL.IDX PT, R3, R4, 0x7, 0x181f ;  /* 0x00f81f0004037f89 */ /* 0x0000a400000e0000 */
.L_x_1046:
[----:B------:R-:W-:Y:S01]  /*22fa0*/  VIADD R0, R0, 0x70 ;  /* 0x0000007000007836 */ /* 0x000fe20000000000 */
[----:B------:R-:W-:Y:S04]  /*22fb0*/  BSSY B0, `(.L_x_888) ;  /* 0x000000b000007945 */ /* 0x000fe80003800000 */
[----:B------:R-:W-:-:S13]  /*22fc0*/  ISETP.GE.AND P2, PT, R0, R2, PT ;  /* 0x000000020000720c */ /* 0x000fda0003f46270 */
[----:B------:R-:W-:Y:S05]  /*22fd0*/  @P2 BRA `(.L_x_889) ;  /* 0x0000000000202947 */ /* 0x000fea0003800000 */
[----:B--2---:R-:W-:Y:S01]  /*22fe0*/  LEA R2, P2, R10, R3, 0x1 ;  /* 0x000000030a027211 */ /* 0x004fe200078408ff */
[----:B------:R-:W-:-:S04]  /*22ff0*/  ULDC.64 UR4, c[0x0][0x208] ;  /* 0x0000820000047ab9 */ /* 0x000fc80000000a00 */
[----:B01----:R-:W-:-:S05]  /*23000*/  IMAD.X R3, RZ, RZ, R5, P2 ;  /* 0x000000ffff037224 */ /* 0x003fca00010e0605 */
[----:B------:R-:W-:Y:S01]  /*23010*/  @!PT LDS RZ, [RZ] ;  /* 0x00000000fffff984 */ /* 0x000fe20000000800 */
[----:B------:R-:W-:Y:S01]  /*23020*/  @!PT LDS RZ, [RZ] ;  /* 0x00000000fffff984 */ /* 0x000fe20000000800 */
[----:B------:R-:W-:Y:S01]  /*23030*/  @!PT LDS RZ, [RZ] ;  /* 0x00000000fffff984 */ /* 0x000fe20000000800 */
[----:B------:R3:W-:Y:S04]  /*23040*/  LDGSTS.E.BYPASS.LTC128B.128 [R9+0x19c00], desc[UR4][R2.64], !P0 ;  /* 0x19c0000002097fae */ /* 0x0007e8000c101d44 */
[----:B------:R3:W-:Y:S02]  /*23050*/  LDGSTS.E.BYPASS.LTC128B.128 [R9+0x1dc00], desc[UR4][R2.64+0x80], !P1 ;  /* 0x1dc0008002097fae */ /* 0x0007e4000c901d44 */
.L_x_889:
[----:B------:R-:W-:Y:S05]  /*23060*/  BSYNC B0 ;  /* 0x0000000000007941 */ /* 0x000fea0003800000 */
.L_x_888:
[----:B0--3--:R-:W3:Y:S01]  /*23070*/  LDL R9, [R1+0x8] ;  /* 0x0000080001097983 */ /* 0x009ee20000100800 */
[----:B------:R-:W-:Y:S01]  /*23080*/  PLOP3.LUT P0, PT, PT, PT, PT, 0x80, 0x0 ;  /* 0x000000000000781c */ /* 0x000fe20003f0f070 */
[----:B------:R-:W-:Y:S01]  /*23090*/  NOP ;  /* 0x0000000000007918 */ /* 0x000fe20000000000 */
[----:B---3--:R-:W-:-:S11]  /*230a0*/  VIADD R10, R9, 0x34800 ;  /* 0x00034800090a7836 */ /* 0x008fd60000000000 */
.L_x_890:
[----:B------:R-:W3:Y:S01]  /*230b0*/  LDL R2, [R1+0x8] ;  /* 0x0000080001027983 */ /* 0x000ee20000100800 */
[----:B------:R-:W-:Y:S02]  /*230c0*/  PLOP3.LUT P1, PT, P1, P0, PT, 0xa2, 0x0 ;  /* 0x000000000000781c */ /* 0x000fe40000f21472 */
[----:B---3--:R-:W-:-:S08]  /*230d0*/  @P0 R2UR P1, UR4, R2 ;  /* 0x00000000020402ca */ /* 0x008fd00000020000 */
[----:B------:R-:W-:-:S05]  /*230e0*/  @P0 PLOP3.LUT P0, PT, P1, PT, PT, 0x80, 0x0 ;  /* 0x000000000000081c */ /* 0x000fca0000f0f070 */
[----:B------:R-:W-:Y:S01]  /*230f0*/  @!P1 SYNCS.ARRIVE.TRANS64.RED.A0T1 RZ, [UR4+0x34800], RZ ;  /* 0x034800ffffff99a7 */ /* 0x000fe20008200404 */
[----:B------:R-:W-:Y:S07]  /*23100*/  @!P1 ARRIVES.LDGSTSBAR.64.TRANSCNT [UR4+0x34800] ;  /* 0x03480000ff0099b0 */ /* 0x000fee0008000a84 */
[----:B------:R-:W-:Y:S05]  /*23110*/  @P0 BRA.U.ANY `(.L_x_890) ;  /* 0xfffffffd00e40947 */ /* 0x000fea000393ffff */
[----:B--2---:R-:W2:Y:S02]  /*23120*/  LDL.LU R3, [R1+0x58] ;  /* 0x0000580001037983 */ /* 0x004ea40000300800 */
        /* <DEDUP_REMOVED lines=9> */
[----:B------:R-:W2:Y:S03]  /*231c0*/  SYNCS.PHASECHK.TRANS64.TRYWAIT P0, [R2+URZ+0x34820], R0 ;  /* 0x03482000020075a7 */ /* 0x000ea6000800017f */
[----:B0-2---:R-:W-:Y:S05]  /*231d0*/  @!P0 BRA `(.L_x_892) ;  /* 0x0000004c00e08947 */ /* 0x005fea0003800000 */
.L_x_1047:
[----:B------:R-:W-:Y:S05]  /*231e0*/  BSYNC B0 ;  /* 0x0000000000007941 */ /* 0x000fea0003800000 */
.L_x_891:
        /* <DEDUP_REMOVED lines=31> */
[----:B-1----:R-:W0:Y:S01]  /*233e0*/  LDC R5, c[0x0][0x43c] ;  /* 0x00010f00ff057b82 */ /* 0x002e220000000800 */
[----:B------:R-:W-:Y:S02]  /*233f0*/  ULDC.64 UR6, c[0x0][0x428] ;  /* 0x00010a0000067ab9 */ /* 0x000fe40000000a00 */
[----:B------:R-:W3:Y:S01]  /*23400*/  LDL R7, [R1+0x10] ;  /* 0x0000100001077983 */ /* 0x000ee20000100800 */
[----:B------:R-:W-:Y:S01]  /*23410*/  ULDC.64 UR8, c[0x0][0x208] ;  /* 0x0000820000087ab9 */ /* 0x000fe20000000a00 */
        /* <DEDUP_REMOVED lines=15> */
.L_x_899:
[----:B------:R-:W2:Y:S01]  /*23510*/  LDL R2, [R1+0x8] ;  /* 0x0000080001027983 */ /* 0x000ea20000100800 */
[----:B------:R-:W-:Y:S01]  /*23520*/  BSSY B3, `(.L_x_900) ;  /* 0x0000005000037945 */ /* 0x000fe20003800000 */
[----:B--2---:R-:W-:Y:S01]  /*23530*/  IMAD R3, R6, 0x8, R2 ;  /* 0x0000000806037824 */ /* 0x004fe200078e0202 */
[----:B------:R-:W-:-:S04]  /*23540*/  SHF.L.U32 R2, R9, 0x1f, RZ ;  /* 0x0000001f09027819 */ /* 0x000fc800000006ff */
[----:B------:R-:W2:Y:S02]  /*23550*/  SYNCS.PHASECHK.TRANS64.TRYWAIT P0, [R3+URZ+0x34840], R2 ;  /* 0x03484002030075a7 */ /* 0x000ea4000800017f */
[----:B--2---:R-:W-:Y:S05]  /*23560*/  @!P0 BRA `(.L_x_901) ;  /* 0x0000004c00148947 */ /* 0x004fea0003800000 */
.L_x_1048:
[----:B------:R-:W-:Y:S05]  /*23570*/  BSYNC B3 ;  /* 0x0000000000037941 */ /* 0x000fea0003800000 */
.L_x_900:
[----:B01----:R-:W0:Y:S01]  /*23580*/  S2R R5, SR_TID.X ;  /* 0x0000000000057919 */ /* 0x003e220000002100 */
        /* <DEDUP_REMOVED lines=9> */
[----:B-1----:R-:W-:Y:S05]  /*23620*/  @!P0 BRA `(.L_x_903) ;  /* 0x0000000000048947 */ /* 0x002fea0003800000 */
[----:B------:R-:W-:Y:S01]  /*23630*/  BPT.TRAP 0x1 ;  /* 0x000000040000795c */ /* 0x000fe20000300000 */
.L_x_903:
[----:B------:R-:W-:Y:S05]  /*23640*/  BSYNC B3 ;  /* 0x0000000000037941 */ /* 0x000fea0003800000 */
.L_x_902:
[----:B------:R-:W3:Y:S04]  /*23650*/  LDL R5, [R1+0x8] ;  /* 0x0000080001057983 */ /* 0x000ee80000100800 */
[----:B--2---:R-:W2:Y:S01]  /*23660*/  LDL R2, [R1+0x1c] ;  /* 0x00001c0001027983 */ /* 0x004ea20000100800 */
        /* <DEDUP_REMOVED lines=8> */
[----:B---3--:R-:W-:-:S02]  /*236f0*/  IMAD R7, R6, 0xb000, R5 ;  /* 0x0000b00006077824 */ /* 0x008fc400078e0205 */
[----:B--2---:R-:W-:Y:S02]  /*23700*/  IMAD R2, R0, 0xb0, R2 ;  /* 0x000000b000027824 */ /* 0x004fe400078e0202 */
[----:B------:R-:W-:-:S08]  /*23710*/  VIADD R5, R7, 0x1e400 ;  /* 0x0001e40007057836 */ /* 0x000fd00000000000 */
.L_x_904:
        /* <DEDUP_REMOVED lines=16> */
.L_x_905:
        /* <DEDUP_REMOVED lines=17> */
.L_x_1049:
[----:B------:R-:W-:Y:S05]  /*23930*/  BSYNC B3 ;  /* 0x0000000000037941 */ /* 0x000fea0003800000 */
.L_x_906:
        /* <DEDUP_REMOVED lines=14> */
.L_x_909:
[----:B------:R-:W-:Y:S05]  /*23a20*/  BSYNC B3 ;  /* 0x0000000000037941 */ /* 0x000fea0003800000 */
.L_x_908:
        /* <DEDUP_REMOVED lines=13> */
.L_x_910:
        /* <DEDUP_REMOVED lines=16> */
.L_x_911:
        /* <DEDUP_REMOVED lines=13> */
.L_x_898:
[----:B------:R-:W-:Y:S05]  /*23cd0*/  BSYNC B1 ;  /* 0x0000000000017941 */ /* 0x000fea0003800000 */
.L_x_897:
[----:B0-----:R-:W2:Y:S04]  /*23ce0*/  LDL.LU R0, [R1+0x34] ;  /* 0x0000340001007983 */ /* 0x001ea80000300800 */
[----:B------:R0:W-:Y:S04]  /*23cf0*/  STL [R1+0xc], R6 ;  /* 0x00000c0601007387 */ /* 0x0001e80000100800 */
[----:B------:R0:W-:Y:S02]  /*23d00*/  STL [R1+0x14], R9 ;  /* 0x0000140901007387 */ /* 0x0001e40000100800 */
[----:B0-2---:R-:W-:-:S07]  /*23d10*/  VIADD R0, R0, 0xfffffffd ;  /* 0xfffffffd00007836 */ /* 0x005fce0000000000 */
.L_x_896:
[----:B------:R-:W-:Y:S05]  /*23d20*/  BSYNC B2 ;  /* 0x0000000000027941 */ /* 0x000fea0003800000 */
.L_x_895:
[----:B------:R-:W2:Y:S01]  /*23d30*/  LDL.LU R2, [R1+0x38] ;  /* 0x0000380001027983 */ /* 0x000ea20000300800 */
[----:B------:R-:W-:-:S05]  /*23d40*/  IMAD.MOV R8, RZ, RZ, -R8 ;  /* 0x000000ffff087224 */ /* 0x000fca00078e0a08 */
[----:B--2---:R-:W-:-:S13]  /*23d50*/  ISETP.NE.AND P0, PT, R2, R8, PT ;  /* 0x000000080200720c */ /* 0x004fda0003f05270 */
[----:B------:R-:W-:Y:S05]  /*23d60*/  @!P0 BRA `(.L_x_894) ;  /* 0x0000001400088947 */ /* 0x000fea0003800000 */
[----:B------:R0:W5:Y:S02]  /*23d70*/  LDL R8, [R1] ;  /* 0x0000000001087983 */ /* 0x0001640000100800 */
.L_x_942:
[----:B--2---:R-:W2:Y:S04]  /*23d80*/  LDL R4, [R1+0x4] ;  /* 0x0000040001047983 */ /* 0x004ea80000100800 */
[----:B---3--:R-:W3:Y:S04]  /*23d90*/  LDL R3, [R1+0xc] ;  /* 0x00000c0001037983 */ /* 0x008ee80000100800 */
[----:B------:R-:W4:Y:S01]  /*23da0*/  LDL R2, [R1+0x14] ;  /* 0x0000140001027983 */ /* 0x000f220000100800 */
[----:B------:R-:W-:Y:S05]  /*23db0*/  YIELD ;  /* 0x0000000000007946 */ /* 0x000fea0003800000 */
[----:B------:R-:W-:Y:S01]  /*23dc0*/  BSSY B1, `(.L_x_912) ;  /* 0x000009b000017945 */ /* 0x000fe20003800000 */
[----:B--2---:R-:W-:Y:S01]  /*23dd0*/  LOP3.LUT P1, RZ, R4, 0x1, RZ, 0xc0, !PT ;  /* 0x0000000104ff7812 */ /* 0x004fe2000782c0ff */
[----:B---3--:R-:W-:-:S05]  /*23de0*/  VIADD R4, R3, 0x1 ;  /* 0x0000000103047836 */ /* 0x008fca0000000000 */
[----:B------:R-:W-:-:S04]  /*23df0*/  ISETP.NE.AND P0, PT, R4, 0x2, PT ;  /* 0x000000020400780c */ /* 0x000fc80003f05270 */
[----:B-1----:R-:W-:Y:S02]  /*23e00*/  SEL R5, RZ, 0x1, P0 ;  /* 0x00000001ff057807 */ /* 0x002fe40000000000 */
        /* <DEDUP_REMOVED lines=9> */
[----:B------:R-:W1:Y:S01]  /*23ea0*/  LDC R7, c[0x0][0x43c] ;  /* 0x00010f00ff077b82 */ /* 0x000e620000000800 */
[----:B------:R-:W-:Y:S02]  /*23eb0*/  ULDC.64 UR6, c[0x0][0x428] ;  /* 0x00010a0000067ab9 */ /* 0x000fe40000000a00 */
[----:B------:R-:W3:Y:S01]  /*23ec0*/  LDL R9, [R1+0x10] ;  /* 0x0000100001097983 */ /* 0x000ee20000100800 */
[----:B------:R-:W-:Y:S01]  /*23ed0*/  ULDC.64 UR8, c[0x0][0x208] ;  /* 0x0000820000087ab9 */ /* 0x000fe20000000a00 */
[----:B-1----:R-:W-:-:S13]  /*23ee0*/  ISETP.NE.AND P0, PT, R7, 0x1, PT ;  /* 0x000000010700780c */ /* 0x002fda0003f05270 */
[----:B------:R-:W1:Y:S02]  /*23ef0*/  @P0 LDC.64 R2, c[0x0][0x440] ;  /* 0x00011000ff020b82 */ /* 0x000e640000000a00 */
[----:B-1----:R-:W-:-:S04]  /*23f00*/  @P0 IMAD.HI.U32 R6, R0, R2, RZ ;  /* 0x0000000200060227 */ /* 0x002fc800078e00ff */
[----:B------:R-:W-:Y:S01]  /*23f10*/  IMAD.MOV.U32 R2, RZ, RZ, R0 ;  /* 0x000000ffff027224 */ /* 0x000fe200078e0000 */
[----:B------:R-:W-:-:S04]  /*23f20*/  @P0 SHF.R.U32.HI R2, RZ, R3, R6 ;  /* 0x00000003ff020219 */ /* 0x000fc80000011606 */
[--C-:B------:R-:W-:Y:S01]  /*23f30*/  SHF.R.S32.HI R3, RZ, 0x1f, R2.reuse ;  /* 0x0000001fff037819 */ /* 0x100fe20000011402 */
[----:B------:R-:W-:-:S04]  /*23f40*/  IMAD.MOV R6, RZ, RZ, -R2 ;  /* 0x000000ffff067224 */ /* 0x000fc800078e0a02 */
[----:B------:R-:W-:Y:S02]  /*23f50*/  IMAD R6, R7, R6, R0 ;  /* 0x0000000607067224 */ /* 0x000fe400078e0200 */
[----:B--2---:R-:W-:-:S04]  /*23f60*/  IMAD R7, R11, UR6, RZ ;  /* 0x000000060b077c24 */ /* 0x004fc8000f8e02ff */
[C---:B---3--:R-:W-:Y:S02]  /*23f70*/  IMAD R7, R9.reuse, UR7, R7 ;  /* 0x0000000709077c24 */ /* 0x048fe4000f8e0207 */
[----:B------:R-:W-:-:S04]  /*23f80*/  IMAD.WIDE.U32 R2, R9, UR6, R2 ;  /* 0x0000000609027c25 */ /* 0x000fc8000f8e0002 */
[----:B------:R-:W-:Y:S01]  /*23f90*/  IMAD.IADD R3, R7, 0x1, R3 ;  /* 0x0000000107037824 */ /* 0x000fe200078e0203 */
[----:B-----5:R-:W-:-:S04]  /*23fa0*/  LEA R8, P0, R2, UR4, 0x2 ;  /* 0x0000000402087c11 */ /* 0x020fc8000f8010ff */
[----:B------:R-:W-:-:S05]  /*23fb0*/  LEA.HI.X R9, R2, UR5, R3, 0x2, P0 ;  /* 0x0000000502097c11 */ /* 0x000fca00080f1403 */
[----:B------:R1:W5:Y:S04]  /*23fc0*/  LDG.E R8, desc[UR8][R8.64] ;  /* 0x0000000808087981 */ /* 0x000368000c1e1900 */
.L_x_914:
[----:B------:R-:W2:Y:S01]  /*23fd0*/  LDL R2, [R1+0x8] ;  /* 0x0000080001027983 */ /* 0x000ea20000100800 */
[----:B------:R-:W-:Y:S01]  /*23fe0*/  BSSY B2, `(.L_x_915) ;  /* 0x0000005000027945 */ /* 0x000fe20003800000 */
[----:B--2---:R-:W-:Y:S01]  /*23ff0*/  IMAD R3, R4, 0x8, R2 ;  /* 0x0000000804037824 */ /* 0x004fe200078e0202 */
[----:B------:R-:W-:-:S04]  /*24000*/  SHF.L.U32 R2, R5, 0x1f, RZ ;  /* 0x0000001f05027819 */ /* 0x000fc800000006ff */
[----:B------:R-:W2:Y:S02]  /*24010*/  SYNCS.PHASECHK.TRANS64.TRYWAIT P0, [R3+URZ+0x34840], R2 ;  /* 0x03484002030075a7 */ /* 0x000ea4000800017f */
[----:B--2---:R-:W-:Y:S05]  /*24020*/  @!P0 BRA `(.L_x_916) ;  /* 0x00000040008c8947 */ /* 0x004fea0003800000 */
.L_x_1050:
[----:B------:R-:W-:Y:S05]  /*24030*/  BSYNC B2 ;  /* 0x0000000000027941 */ /* 0x000fea0003800000 */
.L_x_915:
[----:B------:R-:W3:Y:S01]  /*24040*/  S2R R7, SR_TID.X ;  /* 0x0000000000077919 */ /* 0x000ee20000002100 */
[----:B------:R-:W-:Y:S01]  /*24050*/  BSSY B2, `(.L_x_917) ;  /* 0x000000b000027945 */ /* 0x000fe20003800000 */
[----:B---3--:R-:W-:-:S04]  /*24060*/  LOP3.LUT R7, R7, 0x7f, RZ, 0xc0, !PT ;  /* 0x0000007f07077812 */ /* 0x008fc800078ec0ff */
[----:B------:R-:W-:-:S13]  /*24070*/  ISETP.NE.AND P1, PT, R7, RZ, PT ;  /* 0x000000ff0700720c */ /* 0x000fda0003f25270 */
[----:B------:R-:W-:Y:S05]  /*24080*/  @P1 BRA `(.L_x_918) ;  /* 0x00000000001c1947 */ /* 0x000fea0003800000 */
[----:B------:R-:W3:Y:S01]  /*24090*/  S2R R7, SR_TID.X ;  /* 0x0000000000077919 */ /* 0x000ee20000002100 */
[----:B--2---:R-:W-:-:S04]  /*240a0*/  IMAD.MOV.U32 R2, RZ, RZ, 0xb000 ;  /* 0x0000b000ff027424 */ /* 0x004fc800078e00ff */
[----:B------:R4:W-:Y:S01]  /*240b0*/  SYNCS.ARRIVE.TRANS64 RZ, [R3+URZ+0x34830], R2 ;  /* 0x0348300203ff79a7 */ /* 0x0009e2000800003f */
[----:B---3--:R-:W-:-:S04]  /*240c0*/  LOP3.LUT R7, R7, 0x1f, RZ, 0xc0, !PT ;  /* 0x0000001f07077812 */ /* 0x008fc800078ec0ff */
[----:B------:R-:W-:-:S13]  /*240d0*/  ISETP.NE.AND P0, PT, R7, RZ, PT ;  /* 0x000000ff0700720c */ /* 0x000fda0003f05270 */
[----:B----4-:R-:W-:Y:S05]  /*240e0*/  @!P0 BRA `(.L_x_918) ;  /* 0x0000000000048947 */ /* 0x010fea0003800000 */
[----:B------:R-:W-:Y:S01]  /*240f0*/  BPT.TRAP 0x1 ;  /* 0x000000040000795c */ /* 0x000fe20000300000 */
.L_x_918:
[----:B------:R-:W-:Y:S05]  /*24100*/  BSYNC B2 ;  /* 0x0000000000027941 */ /* 0x000fea0003800000 */
.L_x_917:
[----:B--2---:R-:W2:Y:S04]  /*24110*/  LDL R2, [R1+0x8] ;  /* 0x0000080001027983 */ /* 0x004ea80000100800 */
        /* <DEDUP_REMOVED lines=11> */
[----:B-1----:R-:W-:-:S08]  /*241d0*/  VIADD R9, R2, 0x1e400 ;  /* 0x0001e40002097836 */ /* 0x002fd00000000000 */
.L_x_919:
        /* <DEDUP_REMOVED lines=9> */
[----:B-1----:R-:W-:Y:S05]  /*24270*/  @P0 BRA.U.ANY `(.L_x_919) ;  /* 0xfffffffd00d80947 */ /* 0x002fea000393ffff */
[----:B------:R-:W-:Y:S01]  /*24280*/  IMAD.MOV.U32 R14, RZ, RZ, 0x40 ;  /* 0x00000040ff0e7424 */ /* 0x000fe200078e00ff */
[----:B------:R-:W-:Y:S01]  /*24290*/  PLOP3.LUT P0, PT, PT, PT, PT, 0x80, 0x0 ;  /* 0x000000000000781c */ /* 0x000fe20003f0f070 */
[----:B------:R-:W-:Y:S01]  /*242a0*/  VIADD R2, R2, 0x23c00 ;  /* 0x00023c0002027836 */ /* 0x000fe20000000000 */
[----:B------:R-:W-:Y:S01]  /*242b0*/  UMOV UR6, 0x0 ;  /* 0x0000000000067882 */ /* 0x000fe20000000000 */
[----:B------:R-:W-:Y:S01]  /*242c0*/  UMOV UR7, 0x14f00000 ;  /* 0x14f0000000077882 */ /* 0x000fe20000000000 */
[----:B------:R-:W-:-:S15]  /*242d0*/  R2UR UR10, R14 ;  /* 0x000000000e0a72ca */ /* 0x000fde00000e0000 */
.L_x_920:
        /* <DEDUP_REMOVED lines=10> */
[----:B------:R-:W2:Y:S04]  /*24380*/  LDL.LU R12, [R1+0x14] ;  /* 0x00001400010c7983 */ /* 0x000ea80000300800 */
[----:B------:R-:W3:Y:S01]  /*24390*/  LDL R9, [R1+0xc] ;  /* 0x00000c0001097983 */ /* 0x000ee20000100800 */
[----:B------:R-:W-:Y:S01]  /*243a0*/  BSSY B2, `(.L_x_921) ;  /* 0x0000005000027945 */ /* 0x000fe20003800000 */
[----:B--2---:R-:W-:Y:S01]  /*243b0*/  SHF.L.U32 R3, R12, 0x1f, RZ ;  /* 0x0000001f0c037819 */ /* 0x004fe200000006ff */
[----:B---3--:R-:W-:-:S04]  /*243c0*/  IMAD R2, R9, 0x8, R10 ;  /* 0x0000000809027824 */ /* 0x008fc800078e020a */
[----:B------:R-:W1:Y:S02]  /*243d0*/  SYNCS.PHASECHK.TRANS64.TRYWAIT P0, [R2+URZ+0x60], R3 ;  /* 0x00006003020075a7 */ /* 0x000e64000800017f */
[----:B-1----:R-:W-:Y:S05]  /*243e0*/  @!P0 BRA `(.L_x_922) ;  /* 0x0000003c00b08947 */ /* 0x002fea0003800000 */
.L_x_1051:
[----:B------:R-:W-:Y:S05]  /*243f0*/  BSYNC B2 ;  /* 0x0000000000027941 */ /* 0x000fea0003800000 */
.L_x_921:
[----:B------:R-:W-:Y:S01]  /*24400*/  BSSY B2, `(.L_x_923) ;  /* 0x000000b000027945 */ /* 0x000fe20003800000 */
[----:B------:R-:W-:Y:S02]  /*24410*/  IMAD.MOV.U32 R12, RZ, RZ, 0x0 ;  /* 0x00000000ff0c7424 */ /* 0x000fe400078e00ff */
[----:B------:R-:W-:Y:S01]  /*24420*/  IMAD.MOV.U32 R13, RZ, RZ, 0x14f00000 ;  /* 0x14f00000ff0d7424 */ /* 0x000fe200078e00ff */
[----:B------:R-:W-:Y:S06]  /*24430*/  @P1 BRA `(.L_x_924) ;  /* 0x00000000001c1947 */ /* 0x000fec0003800000 */
[----:B------:R-:W2:Y:S01]  /*24440*/  S2R R7, SR_TID.X ;  /* 0x0000000000077919 */ /* 0x000ea20000002100 */
[----:B-1----:R-:W-:-:S04]  /*24450*/  IMAD.MOV.U32 R3, RZ, RZ, 0xb000 ;  /* 0x0000b000ff037424 */ /* 0x002fc800078e00ff */
[----:B------:R3:W-:Y:S01]  /*24460*/  SYNCS.ARRIVE.TRANS64 RZ, [R2+URZ+0x50], R3 ;  /* 0x0000500302ff79a7 */ /* 0x0007e2000800003f */
[----:B--2---:R-:W-:-:S04]  /*24470*/  LOP3.LUT R7, R7, 0x1f, RZ, 0xc0, !PT ;  /* 0x0000001f07077812 */ /* 0x004fc800078ec0ff */
[----:B------:R-:W-:-:S13]  /*24480*/  ISETP.NE.AND P0, PT, R7, RZ, PT ;  /* 0x000000ff0700720c */ /* 0x000fda0003f05270 */
[----:B---3--:R-:W-:Y:S05]  /*24490*/  @!P0 BRA `(.L_x_924) ;  /* 0x0000000000048947 */ /* 0x008fea0003800000 */
[----:B------:R-:W-:Y:S01]  /*244a0*/  BPT.TRAP 0x1 ;  /* 0x000000040000795c */ /* 0x000fe20000300000 */
.L_x_924:
[----:B------:R-:W-:Y:S05]  /*244b0*/  BSYNC B2 ;  /* 0x0000000000027941 */ /* 0x000fea0003800000 */
.L_x_923:
[----:B------:R-:W2:Y:S04]  /*244c0*/  LDL R15, [R1+0x8] ;  /* 0x00000800010f7983 */ /* 0x000ea80000100800 */
[----:B-1----:R-:W2:Y:S04]  /*244d0*/  LDL.LU R3, [R1+0xc] ;  /* 0x00000c0001037983 */ /* 0x002ea80000300800 */
[----:B------:R-:W3:Y:S04]  /*244e0*/  LDL R9, [R1+0x1c] ;  /* 0x00001c0001097983 */ /* 0x000ee80000100800 */
[----:B------:R-:W3:Y:S01]  /*244f0*/  LDL.LU R7, [R1+0x18] ;  /* 0x0000180001077983 */ /* 0x000ee20000300800 */
[----:B------:R-:W-:Y:S01]  /*24500*/  R2UR UR10, R11 ;  /* 0x000000000b0a72ca */ /* 0x000fe200000e0000 */
[----:B------:R-:W-:Y:S01]  /*24510*/  UIADD3 UR4, UP0, UR38, 0x470, URZ ;  /* 0x0000047026047890 */ /* 0x000fe2000ff1e03f */
[----:B------:R-:W-:Y:S01]  /*24520*/  R2UR UR6, R12 ;  /* 0x000000000c0672ca */ /* 0x000fe200000e0000 */
[----:B------:R-:W-:Y:S01]  /*24530*/  VIADD R2, R2, 0x50 ;  /* 0x0000005002027836 */ /* 0x000fe20000000000 */
[----:B------:R-:W-:Y:S01]  /*24540*/  R2UR UR7, R13 ;  /* 0x000000000d0772ca */ /* 0x000fe200000e0000 */
[----:B------:R-:W-:Y:S01]  /*24550*/  UIADD3.X UR5, URZ, UR39, URZ, UP0, !UPT ;  /* 0x000000273f057290 */ /* 0x000fe200087fe43f */
[----:B------:R-:W-:Y:S01]  /*24560*/  PLOP3.LUT P0, PT, PT, PT, PT, 0x80, 0x0 ;  /* 0x000000000000781c */ /* 0x000fe20003f0f070 */
[----:B--2---:R-:W-:-:S02]  /*24570*/  IMAD R3, R3, 0xb000, R15 ;  /* 0x0000b00003037824 */ /* 0x004fc400078e020f */
[----:B---3--:R-:W-:Y:S02]  /*24580*/  IMAD R7, R7, 0xb0, R9 ;  /* 0x000000b007077824 */ /* 0x008fe400078e0209 */
[----:B------:R-:W-:-:S08]  /*24590*/  VIADD R9, R3, 0x400 ;  /* 0x0000040003097836 */ /* 0x000fd00000000000 */
.L_x_925:
        /* <DEDUP_REMOVED lines=10> */
[----:B-1----:R-:W-:Y:S05]  /*24640*/  @P0 BRA.U.ANY `(.L_x_925) ;  /* 0xfffffffd00d40947 */ /* 0x002fea000393ffff */
[----:B------:R-:W-:Y:S01]  /*24650*/  R2UR UR10, R14 ;  /* 0x000000000e0a72ca */ /* 0x000fe200000e0000 */
[----:B------:R-:W-:Y:S01]  /*24660*/  VIADD R3, R3, 0x5c00 ;  /* 0x00005c0003037836 */ /* 0x000fe20000000000 */
[----:B------:R-:W-:Y:S02]  /*24670*/  R2UR UR6, R12 ;  /* 0x000000000c0672ca */ /* 0x000fe400000e0000 */
[----:B------:R-:W-:Y:S02]  /*24680*/  R2UR UR7, R13 ;  /* 0x000000000d0772ca */ /* 0x000fe400000e0000 */
[----:B------:R-:W-:-:S13]  /*24690*/  PLOP3.LUT P0, PT, PT, PT, PT, 0x80, 0x0 ;  /* 0x000000000000781c */ /* 0x000fda0003f0f070 */
.L_x_926:
        /* <DEDUP_REMOVED lines=11> */
[----:B------:R1:W-:Y:S04]  /*24750*/  STL [R1+0x18], R6 ;  /* 0x0000180601007387 */ /* 0x0003e80000100800 */
[----:B------:R1:W-:Y:S02]  /*24760*/  STL [R1], R8 ;  /* 0x0000000801007387 */ /* 0x0003e40000100800 */
.L_x_913:
[----:B------:R-:W-:Y:S05]  /*24770*/  BSYNC B1 ;  /* 0x0000000000017941 */ /* 0x000fea0003800000 */
.L_x_912:
[----:B------:R-:W2:Y:S01]  /*24780*/  LDL R2, [R1+0x4] ;  /* 0x0000040001027983 */ /* 0x000ea20000100800 */
[----:B------:R-:W-:Y:S01]  /*24790*/  VIADD R3, R4, 0x1 ;  /* 0x0000000104037836 */ /* 0x000fe20000000000 */
[----:B------:R-:W-:Y:S04]  /*247a0*/  BSSY B1, `(.L_x_927) ;  /* 0x000009b000017945 */ /* 0x000fe80003800000 */
[----:B------:R-:W-:-:S04]  /*247b0*/  ISETP.NE.AND P0, PT, R3, 0x2, PT ;  /* 0x000000020300780c */ /* 0x000fc80003f05270 */
[----:B------:R-:W-:Y:S02]  /*247c0*/  SEL R12, R3, RZ, P0 ;  /* 0x000000ff030c7207 */ /* 0x000fe40000000000 */
[----:B--2---:R-:W-:Y:S02]  /*247d0*/  LOP3.LUT P1, RZ, R2, 0x1, RZ, 0xc0, !PT ;  /* 0x0000000102ff7812 */ /* 0x004fe4000782c0ff */
[----:B------:R-:W-:-:S04]  /*247e0*/  SEL R2, RZ, 0x1, P0 ;  /* 0x00000001ff027807 */ /* 0x000fc80000000000 */
[----:B------:R-:W-:-:S05]  /*247f0*/  LOP3.LUT R11, R5, R2, RZ, 0x3c, !PT ;  /* 0x00000002050b7212 */ /* 0x000fca00078e3cff */
[----:B------:R2:W-:Y:S04]  /*24800*/  STL [R1+0x14], R11 ;  /* 0x0000140b01007387 */ /* 0x0005e80000100800 */
[----:B------:R2:W-:Y:S01]  /*24810*/  STL [R1+0xc], R12 ;  /* 0x00000c0c01007387 */ /* 0x0005e20000100800 */
[----:B------:R-:W-:Y:S05]  /*24820*/  @!P1 BRA `(.L_x_928) ;  /* 0x0000000800489947 */ /* 0x000fea0003800000 */
[----:B------:R-:W-:Y:S01]  /*24830*/  ULDC.64 UR4, c[0x0][0x418] ;  /* 0x0001060000047ab9 */ /* 0x000fe20000000a00 */
[----:B-1----:R-:W-:Y:S01]  /*24840*/  VIADD R6, R0, 0xffffffff ;  /* 0xffffffff00067836 */ /* 0x002fe20000000000 */
[----:B------:R-:W-:-:S04]  /*24850*/  ISETP.NE.U32.AND P0, PT, RZ, UR4, PT ;  /* 0x00000004ff007c0c */ /* 0x000fc8000bf05070 */
[----:B------:R-:W-:-:S13]  /*24860*/  ISETP.NE.AND.EX P0, PT, RZ, UR5, PT, P0 ;  /* 0x00000005ff007c0c */ /* 0x000fda000bf05300 */
[----:B------:R-:W-:Y:S05]  /*24870*/  @!P0 BRA `(.L_x_929) ;  /* 0x0000000000508947 */ /* 0x000fea0003800000 */
[----:B------:R-:W3:Y:S01]  /*24880*/  LDL R13, [R1+0x28] ;  /* 0x00002800010d7983 */ /* 0x000ee20000100800 */
[----:B-----5:R-:W1:Y:S01]  /*24890*/  LDC R8, c[0x0][0x43c] ;  /* 0x00010f00ff087b82 */ /* 0x020e620000000800 */
[----:B------:R-:W-:Y:S02]  /*248a0*/  ULDC.64 UR6, c[0x0][0x428] ;  /* 0x00010a0000067ab9 */ /* 0x000fe40000000a00 */
[----:B------:R-:W4:Y:S01]  /*248b0*/  LDL R9, [R1+0x10] ;  /* 0x0000100001097983 */ /* 0x000f220000100800 */
[----:B------:R-:W-:Y:S01]  /*248c0*/  ULDC.64 UR8, c[0x0][0x208] ;  /* 0x0000820000087ab9 */ /* 0x000fe20000000a00 */
[----:B-1----:R-:W-:-:S13]  /*248d0*/  ISETP.NE.AND P0, PT, R8, 0x1, PT ;  /* 0x000000010800780c */ /* 0x002fda0003f05270 */
[----:B------:R-:W1:Y:S02]  /*248e0*/  @P0 LDC.64 R2, c[0x0][0x440] ;  /* 0x00011000ff020b82 */ /* 0x000e640000000a00 */
[----:B-1----:R-:W-:-:S04]  /*248f0*/  @P0 IMAD.HI.U32 R7, R6, R2, RZ ;  /* 0x0000000206070227 */ /* 0x002fc800078e00ff */
[----:B------:R-:W-:Y:S01]  /*24900*/  IMAD.MOV.U32 R2, RZ, RZ, R6 ;  /* 0x000000ffff027224 */ /* 0x000fe200078e0006 */
[----:B------:R-:W-:-:S05]  /*24910*/  @P0 SHF.R.U32.HI R2, RZ, R3, R7 ;  /* 0x00000003ff020219 */ /* 0x000fca0000011607 */
[----:B------:R-:W-:-:S04]  /*24920*/  IMAD.MOV R3, RZ, RZ, -R2 ;  /* 0x000000ffff037224 */ /* 0x000fc800078e0a02 */
[----:B------:R-:W-:Y:S01]  /*24930*/  IMAD R6, R8, R3, R6 ;  /* 0x0000000308067224 */ /* 0x000fe200078e0206 */
[----:B------:R-:W-:Y:S01]  /*24940*/  SHF.R.S32.HI R3, RZ, 0x1f, R2 ;  /* 0x0000001fff037819 */ /* 0x000fe20000011402 */
[----:B---3--:R-:W-:-:S04]  /*24950*/  IMAD R7, R13, UR6, RZ ;  /* 0x000000060d077c24 */ /* 0x008fc8000f8e02ff */
[C---:B----4-:R-:W-:Y:S02]  /*24960*/  IMAD R7, R9.reuse, UR7, R7 ;  /* 0x0000000709077c24 */ /* 0x050fe4000f8e0207 */
[----:B------:R-:W-:-:S04]  /*24970*/  IMAD.WIDE.U32 R2, R9, UR6, R2 ;  /* 0x0000000609027c25 */ /* 0x000fc8000f8e0002 */
[----:B------:R-:W-:Y:S01]  /*24980*/  IMAD.IADD R3, R7, 0x1, R3 ;  /* 0x0000000107037824 */ /* 0x000fe200078e0203 */
[----:B------:R-:W-:-:S04]  /*24990*/  LEA R8, P0, R2, UR4, 0x2 ;  /* 0x0000000402087c11 */ /* 0x000fc8000f8010ff */
[----:B------:R-:W-:-:S05]  /*249a0*/  LEA.HI.X R9, R2, UR5, R3, 0x2, P0 ;  /* 0x0000000502097c11 */ /* 0x000fca00080f1403 */
[----:B------:R1:W5:Y:S04]  /*249b0*/  LDG.E R8, desc[UR8][R8.64] ;  /* 0x0000000808087981 */ /* 0x000368000c1e1900 */
.L_x_929:
[----:B------:R-:W3:Y:S01]  /*249c0*/  LDL R2, [R1+0x8] ;  /* 0x0000080001027983 */ /* 0x000ee20000100800 */
[----:B------:R-:W-:Y:S01]  /*249d0*/  SHF.L.U32 R3, R11, 0x1f, RZ ;  /* 0x0000001f0b037819 */ /* 0x000fe200000006ff */
[----:B------:R-:W-:Y:S01]  /*249e0*/  BSSY B2, `(.L_x_930) ;  /* 0x0000004000027945 */ /* 0x000fe20003800000 */
[----:B---3--:R-:W-:-:S04]  /*249f0*/  IMAD R2, R12, 0x8, R2 ;  /* 0x000000080c027824 */ /* 0x008fc800078e0202 */
[----:B------:R-:W3:Y:S02]  /*24a00*/  SYNCS.PHASECHK.TRANS64.TRYWAIT P0, [R2+URZ+0x34840], R3 ;  /* 0x03484003020075a7 */ /* 0x000ee4000800017f */
[----:B---3--:R-:W-:Y:S05]  /*24a10*/  @!P0 BRA `(.L_x_931) ;  /* 0x0000003800388947 */ /* 0x008fea0003800000 */
.L_x_1052:
[----:B------:R-:W-:Y:S05]  /*24a20*/  BSYNC B2 ;  /* 0x0000000000027941 */ /* 0x000fea0003800000 */
.L_x_930:
[----:B------:R-:W4:Y:S01]  /*24a30*/  S2R R7, SR_TID.X ;  /* 0x0000000000077919 */ /* 0x000f220000002100 */
[----:B------:R-:W-:Y:S01]  /*24a40*/  BSSY B2, `(.L_x_932) ;  /* 0x000000b000027945 */ /* 0x000fe20003800000 */
[----:B----4-:R-:W-:-:S04]  /*24a50*/  LOP3.LUT R7, R7, 0x7f, RZ, 0xc0, !PT ;  /* 0x0000007f07077812 */ /* 0x010fc800078ec0ff */
[----:B------:R-:W-:-:S13]  /*24a60*/  ISETP.NE.AND P1, PT, R7, RZ, PT ;  /* 0x000000ff0700720c */ /* 0x000fda0003f25270 */
[----:B------:R-:W-:Y:S05]  /*24a70*/  @P1 BRA `(.L_x_933) ;  /* 0x00000000001c1947 */ /* 0x000fea0003800000 */
[----:B------:R-:W4:Y:S01]  /*24a80*/  S2R R7, SR_TID.X ;  /* 0x0000000000077919 */ /* 0x000f220000002100 */
[----:B---3--:R-:W-:-:S04]  /*24a90*/  IMAD.MOV.U32 R3, RZ, RZ, 0xb000 ;  /* 0x0000b000ff037424 */ /* 0x008fc800078e00ff */
[----:B------:R3:W-:Y:S01]  /*24aa0*/  SYNCS.ARRIVE.TRANS64 RZ, [R2+URZ+0x34830], R3 ;  /* 0x0348300302ff79a7 */ /* 0x0007e2000800003f */
[----:B----4-:R-:W-:-:S04]  /*24ab0*/  LOP3.LUT R7, R7, 0x1f, RZ, 0xc0, !PT ;  /* 0x0000001f07077812 */ /* 0x010fc800078ec0ff */
[----:B------:R-:W-:-:S13]  /*24ac0*/  ISETP.NE.AND P0, PT, R7, RZ, PT ;  /* 0x000000ff0700720c */ /* 0x000fda0003f05270 */
[----:B---3--:R-:W-:Y:S05]  /*24ad0*/  @!P0 BRA `(.L_x_933) ;  /* 0x0000000000048947 */ /* 0x008fea0003800000 */
[----:B------:R-:W-:Y:S01]  /*24ae0*/  BPT.TRAP 0x1 ;  /* 0x000000040000795c */ /* 0x000fe20000300000 */
.L_x_933:
[----:B------:R-:W-:Y:S05]  /*24af0*/  BSYNC B2 ;  /* 0x0000000000027941 */ /* 0x000fea0003800000 */
.L_x_932:
[----:B---3--:R-:W3:Y:S04]  /*24b00*/  LDL R2, [R1+0xc] ;  /* 0x00000c0001027983 */ /* 0x008ee80000100800 */
[----:B-1----:R-:W4:Y:S04]  /*24b10*/  LDL R9, [R1+0x8] ;  /* 0x0000080001097983 */ /* 0x002f280000100800 */
[----:B------:R-:W4:Y:S01]  /*24b20*/  LDL R7, [R1+0x1c] ;  /* 0x00001c0001077983 */ /* 0x000f220000100800 */
[----:B--2---:R-:W-:-:S05]  /*24b30*/  IMAD.MOV.U32 R11, RZ, RZ, RZ ;  /* 0x000000ffff0b7224 */ /* 0x004fca00078e00ff */
[----:B------:R-:W-:Y:S01]  /*24b40*/  R2UR UR10, R11 ;  /* 0x000000000b0a72ca */ /* 0x000fe200000e0000 */
[----:B------:R-:W-:Y:S01]  /*24b50*/  UIADD3 UR4, UP0, UR38, 0x370, URZ ;  /* 0x0000037026047890 */ /* 0x000fe2000ff1e03f */
[----:B------:R-:W-:Y:S01]  /*24b60*/  PLOP3.LUT P0, PT, PT, PT, PT, 0x80, 0x0 ;  /* 0x000000000000781c */ /* 0x000fe20003f0f070 */
[----:B------:R-:W-:Y:S01]  /*24b70*/  UMOV UR6, 0x0 ;  /* 0x0000000000067882 */ /* 0x000fe20000000000 */
[----:B------:R-:W-:Y:S01]  /*24b80*/  UMOV UR7, 0x14f00000 ;  /* 0x14f0000000077882 */ /* 0x000fe20000000000 */
[----:B------:R-:W-:Y:S01]  /*24b90*/  UIADD3.X UR5, URZ, UR39, URZ, UP0, !UPT ;  /* 0x000000273f057290 */ /* 0x000fe200087fe43f */
[C---:B---3--:R-:W-:Y:S02]  /*24ba0*/  IMAD R3, R2.reuse, 0x8, R10 ;  /* 0x0000000802037824 */ /* 0x048fe400078e020a */
[----:B----4-:R-:W-:Y:S02]  /*24bb0*/  IMAD R2, R2, 0xb000, R9 ;  /* 0x0000b00002027824 */ /* 0x010fe400078e0209 */
[----:B------:R-:W-:-:S02]  /*24bc0*/  VIADD R3, R3, 0x30 ;  /* 0x0000003003037836 */ /* 0x000fc40000000000 */
[----:B------:R-:W-:Y:S02]  /*24bd0*/  IMAD R7, R6, 0xb0, R7 ;  /* 0x000000b006077824 */ /* 0x000fe400078e0207 */
[----:B------:R-:W-:-:S07]  /*24be0*/  VIADD R9, R2, 0x1e400 ;  /* 0x0001e40002097836 */ /* 0x000fce0000000000 */
.L_x_934:
        /* <DEDUP_REMOVED lines=16> */
.L_x_935:
        /* <DEDUP_REMOVED lines=10> */
[----:B------:R-:W-:Y:S01]  /*24d90*/  SHF.L.U32 R5, R5, 0x1f, RZ ;  /* 0x0000001f05057819 */ /* 0x000fe200000006ff */
[----:B------:R-:W-:Y:S01]  /*24da0*/  IMAD R2, R4, 0x8, R10 ;  /* 0x0000000804027824 */ /* 0x000fe200078e020a */
[----:B------:R-:W-:Y:S03]  /*24db0*/  BSSY B2, `(.L_x_936) ;  /* 0x0000003000027945 */ /* 0x000fe60003800000 */
[----:B------:R-:W1:Y:S02]  /*24dc0*/  SYNCS.PHASECHK.TRANS64.TRYWAIT P0, [R2+URZ+0x60], R5 ;  /* 0x00006005020075a7 */ /* 0x000e64000800017f */
[----:B-1----:R-:W-:Y:S05]  /*24dd0*/  @!P0 BRA `(.L_x_937) ;  /* 0x00000034005c8947 */ /* 0x002fea0003800000 */
.L_x_1053:
[----:B------:R-:W-:Y:S05]  /*24de0*/  BSYNC B2 ;  /* 0x0000000000027941 */ /* 0x000fea0003800000 */
.L_x_936:
[----:B------:R-:W-:Y:S01]  /*24df0*/  BSSY B2, `(.L_x_938) ;  /* 0x000000b000027945 */ /* 0x000fe20003800000 */
[----:B------:R-:W-:Y:S02]  /*24e00*/  IMAD.MOV.U32 R12, RZ, RZ, 0x0 ;  /* 0x00000000ff0c7424 */ /* 0x000fe400078e00ff */
[----:B------:R-:W-:Y:S01]  /*24e10*/  IMAD.MOV.U32 R13, RZ, RZ, 0x14f00000 ;  /* 0x14f00000ff0d7424 */ /* 0x000fe200078e00ff */
[----:B------:R-:W-:Y:S06]  /*24e20*/  @P1 BRA `(.L_x_939) ;  /* 0x00000000001c1947 */ /* 0x000fec0003800000 */
[----:B------:R-:W2:Y:S01]  /*24e30*/  S2R R7, SR_TID.X ;  /* 0x0000000000077919 */ /* 0x000ea20000002100 */
[----:B------:R-:W-:-:S04]  /*24e40*/  IMAD.MOV.U32 R3, RZ, RZ, 0xb000 ;  /* 0x0000b000ff037424 */ /* 0x000fc800078e00ff */
[----:B------:R3:W-:Y:S01]  /*24e50*/  SYNCS.ARRIVE.TRANS64 RZ, [R2+URZ+0x50], R3 ;  /* 0x0000500302ff79a7 */ /* 0x0007e2000800003f */
[----:B--2---:R-:W-:-:S04]  /*24e60*/  LOP3.LUT R7, R7, 0x1f, RZ, 0xc0, !PT ;  /* 0x0000001f07077812 */ /* 0x004fc800078ec0ff */
[----:B------:R-:W-:-:S13]  /*24e70*/  ISETP.NE.AND P0, PT, R7, RZ, PT ;  /* 0x000000ff0700720c */ /* 0x000fda0003f05270 */
[----:B---3--:R-:W-:Y:S05]  /*24e80*/  @!P0 BRA `(.L_x_939) ;  /* 0x0000000000048947 */ /* 0x008fea0003800000 */
[----:B------:R-:W-:Y:S01]  /*24e90*/  BPT.TRAP 0x1 ;  /* 0x000000040000795c */ /* 0x000fe20000300000 */
.L_x_939:
[----:B------:R-:W-:Y:S05]  /*24ea0*/  BSYNC B2 ;  /* 0x0000000000027941 */ /* 0x000fea0003800000 */
.L_x_938:
[----:B------:R-:W2:Y:S04]  /*24eb0*/  LDL R7, [R1+0x8] ;  /* 0x0000080001077983 */ /* 0x000ea80000100800 */
[----:B-1----:R-:W3:Y:S04]  /*24ec0*/  LDL R5, [R1+0x1c] ;  /* 0x00001c0001057983 */ /* 0x002ee80000100800 */
        /* <DEDUP_REMOVED lines=11> */
.L_x_940:
        /* <DEDUP_REMOVED lines=16> */
.L_x_941:
        /* <DEDUP_REMOVED lines=13> */
.L_x_928:
[----:B------:R-:W-:Y:S05]  /*25150*/  BSYNC B1 ;  /* 0x0000000000017941 */ /* 0x000fea0003800000 */
.L_x_927:
[C---:B------:R-:W-:Y:S01]  /*25160*/  ISETP.GT.AND P0, PT, R0.reuse, 0x1, PT ;  /* 0x000000010000780c */ /* 0x040fe20003f04270 */
[----:B------:R-:W-:-:S12]  /*25170*/  VIADD R0, R0, 0xfffffffe ;  /* 0xfffffffe00007836 */ /* 0x000fd80000000000 */
[----:B------:R-:W-:Y:S05]  /*25180*/  @P0 BRA `(.L_x_942) ;  /* 0xffffffe800fc0947 */ /* 0x000fea000383ffff */
.L_x_894:
[----:B------:R-:W-:Y:S05]  /*25190*/  BSYNC B0 ;  /* 0x0000000000007941 */ /* 0x000fea0003800000 */
.L_x_893:
[----:B------:R-:W4:Y:S01]  /*251a0*/  S2R R3, SR_TID.X ;  /* 0x0000000000037919 */ /* 0x000f220000002100 */
[----:B------:R-:W-:Y:S01]  /*251b0*/  BSSY B0, `(.L_x_943) ;  /* 0x0000011000007945 */ /* 0x000fe20003800000 */
[----:B----4-:R-:W-:-:S04]  /*251c0*/  LOP3.LUT R3, R3, 0x7f, RZ, 0xc0, !PT ;  /* 0x0000007f03037812 */ /* 0x010fc800078ec0ff */
[----:B------:R-:W-:-:S13]  /*251d0*/  ISETP.NE.AND P0, PT, R3, RZ, PT ;  /* 0x000000ff0300720c */ /* 0x000fda0003f05270 */
[----:B------:R-:W-:Y:S05]  /*251e0*/  @P0 BRA `(.L_x_944) ;  /* 0x0000000000340947 */ /* 0x000fea0003800000 */
[----:B------:R-:W4:Y:S01]  /*251f0*/  S2R R2, SR_LANEID ;  /* 0x0000000000027919 */ /* 0x000f220000000000 */
[----:B------:R-:W-:Y:S01]  /*25200*/  VOTEU.ANY UR4, UPT, PT ;  /* 0x0000000000047886 */ /* 0x000fe200038e0100 */
[----:B-1----:R-:W1:Y:S01]  /*25210*/  LDC.64 R4, c[0x0][0xc60] ;  /* 0x00031800ff047b82 */ /* 0x002e620000000a00 */
[----:B------:R-:W4:Y:S01]  /*25220*/  FLO.U32 R0, UR4 ;  /* 0x0000000400007d00 */ /* 0x000f2200080e0000 */
[----:B------:R-:W-:Y:S01]  /*25230*/  ULDC.64 UR6, c[0x0][0x208] ;  /* 0x0000820000067ab9 */ /* 0x000fe20000000a00 */
[----:B----4-:R-:W-:-:S06]  /*25240*/  ISETP.EQ.U32.AND P0, PT, R0, R2, PT ;  /* 0x000000020000720c */ /* 0x010fcc0003f02070 */
[----:B------:R-:W1:Y:S07]  /*25250*/  POPC R2, UR4 ;  /* 0x0000000400027d09 */ /* 0x000e6e0008000000 */
[----:B-1----:R-:W4:Y:S04]  /*25260*/  @P0 ATOMG.E.ADD.STRONG.GPU PT, R2, desc[UR6][R4.64], R2 ;  /* 0x00000002040209a8 */ /* 0x002f2800081ee1c6 */
[----:B----4-:R1:W4:Y:S02]  /*25270*/  SHFL.IDX PT, R2, R2, R0, 0x1f ;  /* 0x00001f0002027589 */ /* 0x01032400000e0000 */
[----:B-1----:R-:W1:Y:S02]  /*25280*/  S2R R0, SR_LTMASK ;  /* 0x0000000000007919 */ /* 0x002e640000003900 */
[----:B-1----:R-:W-:-:S06]  /*25290*/  LOP3.LUT R0, R0, UR4, RZ, 0xc0, !PT ;  /* 0x0000000400007c12 */ /* 0x002fcc000f8ec0ff */
[----:B------:R-:W4:Y:S02]  /*252a0*/  POPC R0, R0 ;  /* 0x0000000000007309 */ /* 0x000f240000000000 */
[----:B----4-:R-:W-:-:S07]  /*252b0*/  IADD3 R16, R2, UR36, R0 ;  /* 0x0000002402107c10 */ /* 0x010fce000fffe000 */
.L_x_944:
[----:B------:R-:W-:Y:S05]  /*252c0*/  BSYNC B0 ;  /* 0x0000000000007941 */ /* 0x000fea0003800000 */
.L_x_943:
[----:B------:R-:W4:Y:S01]  /*252d0*/  LDL R0, [R1+0x4] ;  /* 0x0000040001007983 */ /* 0x000f220000100800 */
[----:B------:R-:W-:Y:S01]  /*252e0*/  BSSY B0, `(.L_x_945) ;  /* 0x0000040000007945 */ /* 0x000fe20003800000 */
[----:B----4-:R-:W-:-:S13]  /*252f0*/  LOP3.LUT P0, RZ, R0, 0x1, RZ, 0xc0, !PT ;  /* 0x0000000100ff7812 */ /* 0x010fda000780c0ff */
[----:B------:R-:W-:Y:S05]  /*25300*/  @!P0 BRA `(.L_x_946) ;  /* 0x0000000000f48947 */ /* 0x000fea0003800000 */
[----:B------:R-:W4:Y:S04]  /*25310*/  LDL R4, [R1+0x8] ;  /* 0x0000080001047983 */ /* 0x000f280000100800 */
[----:B------:R-:W4:Y:S04]  /*25320*/  LDL R2, [R1+0xc] ;  /* 0x00000c0001027983 */ /* 0x000f280000100800 */
[----:B------:R-:W2:Y:S01]  /*25330*/  LDL R0, [R1+0x14] ;  /* 0x0000140001007983 */ /* 0x000ea20000100800 */
[----:B------:R-:W-:Y:S01]  /*25340*/  BSSY B1, `(.L_x_947) ;  /* 0x0000006000017945 */ /* 0x000fe20003800000 */
[----:B------:R-:W-:Y:S01]  /*25350*/  ISETP.NE.AND P1, PT, R3, RZ, PT ;  /* 0x000000ff0300720c */ /* 0x000fe20003f25270 */
[----:B----4-:R-:W-:Y:S01]  /*25360*/  IMAD R2, R2, 0x8, R4 ;  /* 0x0000000802027824 */ /* 0x010fe200078e0204 */
[----:B--2---:R-:W-:-:S04]  /*25370*/  SHF.L.U32 R0, R0, 0x1f, RZ ;  /* 0x0000001f00007819 */ /* 0x004fc800000006ff */
[----:B------:R-:W2:Y:S02]  /*25380*/  SYNCS.PHASECHK.TRANS64.TRYWAIT P0, [R2+URZ+0x34860], R0 ;  /* 0x03486000020075a7 */ /* 0x000ea4000800017f */
[----:B--2---:R-:W-:Y:S05]  /*25390*/  @!P0 BRA `(.L_x_948) ;  /* 0x0000003000008947 */ /* 0x004fea0003800000 */
.L_x_1054:
[----:B------:R-:W-:Y:S05]  /*253a0*/  BSYNC B1 ;  /* 0x0000000000017941 */ /* 0x000fea0003800000 */
.L_x_947:
        /* <DEDUP_REMOVED lines=9> */
.L_x_950:
[----:B------:R-:W-:Y:S05]  /*25440*/  BSYNC B1 ;  /* 0x0000000000017941 */ /* 0x000fea0003800000 */
.L_x_949:
[----:B-1----:R-:W4:Y:S04]  /*25450*/  LDL R5, [R1+0x8] ;  /* 0x0000080001057983 */ /* 0x002f280000100800 */
        /* <DEDUP_REMOVED lines=13> */
.L_x_951:
        /* <DEDUP_REMOVED lines=11> */
[----:B------:R-:W-:Y:S01]  /*255e0*/  PLOP3.LUT P0, PT, PT, PT, PT, 0x80, 0x0 ;  /* 0x000000000000781c */ /* 0x000fe20003f0f070 */
[----:B------:R-:W-:Y:S01]  /*255f0*/  VIADD R0, R0, 0x5c00 ;  /* 0x00005c0000007836 */ /* 0x000fe20000000000 */
[----:B------:R-:W-:Y:S01]  /*25600*/  UMOV UR6, 0x0 ;  /* 0x0000000000067882 */ /* 0x000fe20000000000 */
[----:B------:R-:W-:Y:S01]  /*25610*/  UMOV UR7, 0x14f00000 ;  /* 0x14f0000000077882 */ /* 0x000fe20000000000 */
[----:B------:R-:W-:-:S09]  /*25620*/  UMOV UR10, 0x40 ;  /* 0x00000040000a7882 */ /* 0x000fd20000000000 */
.L_x_952:
        /* <DEDUP_REMOVED lines=10> */
[----:B----4-:R-:W-:Y:S05]  /*256d0*/  @P0 BRA.U.ANY `(.L_x_952) ;  /* 0xfffffffd00d40947 */ /* 0x010fea000393ffff */
.L_x_946:
[----:B------:R-:W-:Y:S05]  /*256e0*/  BSYNC B0 ;  /* 0x0000000000007941 */ /* 0x000fea0003800000 */
.L_x_945:
[----:B-1----:R-:W4:Y:S04]  /*256f0*/  LDL.LU R5, [R1+0xc] ;  /* 0x00000c0001057983 */ /* 0x002f280000300800 */
[----:B------:R-:W2:Y:S01]  /*25700*/  LDL.LU R4, [R1+0x14] ;  /* 0x0000140001047983 */ /* 0x000ea20000300800 */
[----:B----4-:R-:W-:-:S05]  /*25710*/  VIADD R0, R5, 0x1 ;  /* 0x0000000105007836 */ /* 0x010fca0000000000 */
[----:B------:R-:W-:-:S04]  /*25720*/  ISETP.NE.AND P0, PT, R0, 0x2, PT ;  /* 0x000000020000780c */ /* 0x000fc80003f05270 */
[----:B------:R-:W-:Y:S02]  /*25730*/  SEL R2, RZ, 0x1, P0 ;  /* 0x00000001ff027807 */ /* 0x000fe40000000000 */
[----:B------:R-:W-:Y:S02]  /*25740*/  SEL R0, R0, RZ, P0 ;  /* 0x000000ff00007207 */ /* 0x000fe40000000000 */
[----:B--2---:R-:W-:-:S03]  /*25750*/  LOP3.LUT R4, R4, R2, RZ, 0x3c, !PT ;  /* 0x0000000204047212 */ /* 0x004fc600078e3cff */
[----:B------:R1:W-:Y:S04]  /*25760*/  STL [R1+0xc], R0 ;  /* 0x00000c0001007387 */ /* 0x0003e80000100800 */
[----:B------:R1:W-:Y:S02]  /*25770*/  STL [R1+0x14], R4 ;  /* 0x0000140401007387 */ /* 0x0003e40000100800 */
.L_x_873:
[----:B------:R-:W-:Y:S05]  /*25780*/  BSYNC B7 ;  /* 0x0000000000077941 */ /* 0x000fea0003800000 */
.L_x_871:
[----:B-1----:R-:W2:Y:S02]  /*25790*/  LDL R0, [R1+0x4] ;  /* 0x0000040001007983 */ /* 0x002ea40000100800 */
[----:B--2---:R-:W-:-:S13]  /*257a0*/  LOP3.LUT P0, RZ, R0, 0x2, RZ, 0xc0, !PT ;  /* 0x0000000200ff7812 */ /* 0x004fda000780c0ff */
[----:B------:R-:W-:Y:S05]  /*257b0*/  @!P0 BRA `(.L_x_953) ;  /* 0x0000000000288947 */ /* 0x000fea0003800000 */
[----:B------:R-:W-:Y:S05]  /*257c0*/  WARPSYNC.ALL ;  /* 0x0000000000007948 */ /* 0x000fea0003800000 */
[----:B------:R-:W1:Y:S08]  /*257d0*/  S2UR UR5, SR_CgaCtaId ;  /* 0x00000000000579c3 */ /* 0x000e700000008800 */
[----:B------:R-:W-:Y:S06]  /*257e0*/  BAR.SYNC.DEFER_BLOCKING 0x5, 0x180 ;  /* 0x0146000000007b1d */ /* 0x000fec0000010000 */
[----:B------:R-:W-:-:S02]  /*257f0*/  UMOV UR4, 0x400 ;  /* 0x0000040000047882 */ /* 0x000fc40000000000 */
[----:B-1----:R-:W-:-:S06]  /*25800*/  ULEA UR4, UR5, UR4, 0x18 ;  /* 0x0000000405047291 */ /* 0x002fcc000f8ec03f */
[----:B------:R-:W-:-:S05]  /*25810*/  IMAD.U32 R0, RZ, RZ, UR4 ;  /* 0x00000004ff007e24 */ /* 0x000fca000f8e00ff */
[----:B------:R1:W2:Y:S04]  /*25820*/  LDS.128 R16, [R0+0x348d0] ;  /* 0x0348d00000107984 */ /* 0x0002a80000000c00 */
[----:B------:R1:W-:Y:S01]  /*25830*/  STL [R1+0x8], R0 ;  /* 0x0000080001007387 */ /* 0x0003e20000100800 */
[----:B------:R-:W-:Y:S06]  /*25840*/  BAR.ARV 0x4, 0x180 ;  /* 0x0106000000007b1d */ /* 0x000fec0000002000 */
[----:B------:R-:W-:Y:S05]  /*25850*/  BRA `(.L_x_954) ;  /* 0x0000000800507947 */ /* 0x000fea0003800000 */
.L_x_953:
[----:B------:R-:W1:Y:S01]  /*25860*/  S2R R7, SR_TID.X ;  /* 0x0000000000077919 */ /* 0x000e620000002100 */
[----:B------:R-:W-:Y:S01]  /*25870*/  UMOV UR4, 0xffffffff ;  /* 0xffffffff00047882 */ /* 0x000fe20000000000 */
[----:B-1----:R-:W-:-:S04]  /*25880*/  LOP3.LUT R7, R7, 0x1f, RZ, 0xc0, !PT ;  /* 0x0000001f07077812 */ /* 0x002fc800078ec0ff */
[----:B------:R-:W-:Y:S01]  /*25890*/  ISETP.NE.AND P0, PT, R7, 0x1f, PT ;  /* 0x0000001f0700780c */ /* 0x000fe20003f05270 */
[----:B------:R-:W-:-:S12]  /*258a0*/  BRA.DIV UR4, `(.L_x_955) ;  /* 0x0000002a04d07947 */ /* 0x000fd8000b800000 */
[----:B------:R-:W-:Y:S01]  /*258b0*/  IMAD.IADD R0, R19, 0x1, R7 ;  /* 0x0000000113007824 */ /* 0x000fe200078e0207 */
[----:B------:R-:W-:Y:S01]  /*258c0*/  ULDC UR4, c[0x0][0xc3c] ;  /* 0x00030f0000047ab9 */ /* 0x000fe20000000800 */
[----:B------:R-:W-:-:S03]  /*258d0*/  ULDC.64 UR6, c[0x0][0x208] ;  /* 0x0000820000067ab9 */ /* 0x000fc60000000a00 */
[----:B------:R-:W-:-:S13]  /*258e0*/  ISETP.GE.OR P1, PT, R0, UR4, !P0 ;  /* 0x0000000400007c0c */ /* 0x000fda000c726670 */
[----:B------:R-:W1:Y:S02]  /*258f0*/  @!P1 LDC.64 R2, c[0x0][0xc80] ;  /* 0x00032000ff029b82 */ /* 0x000e640000000a00 */
[----:B-1----:R-:W-:-:S06]  /*25900*/  @!P1 IMAD.WIDE R2, R0, 0x4, R2 ;  /* 0x0000000400029825 */ /* 0x002fcc00078e0202 */
[----:B------:R1:W2:Y:S01]  /*25910*/  @!P1 LDG.E R3, desc[UR6][R2.64] ;  /* 0x0000000602039981 */ /* 0x0002a2000c1e1900 */
[C---:B------:R-:W-:Y:S02]  /*25920*/  ISETP.GE.U32.AND P2, PT, R7.reuse, 0x2, PT ;  /* 0x000000020700780c */ /* 0x040fe40003f46070 */
[C---:B------:R-:W-:Y:S01]  /*25930*/  ISETP.GE.U32.AND P3, PT, R7.reuse, 0x4, PT ;  /* 0x000000040700780c */ /* 0x040fe20003f66070 */
[----:B------:R-:W-:Y:S01]  /*25940*/  SHFL.IDX PT, R0, R16, RZ, 0x1f ;  /* 0x00001fff10007589 */ /* 0x000fe200000e0000 */
[C---:B------:R-:W-:Y:S02]  /*25950*/  ISETP.GE.U32.AND P4, PT, R7.reuse, 0x8, PT ;  /* 0x000000080700780c */ /* 0x040fe40003f86070 */
[C---:B------:R-:W-:Y:S01]  /*25960*/  ISETP.GE.U32.AND P5, PT, R7.reuse, 0x10, PT ;  /* 0x000000100700780c */ /* 0x040fe20003fa6070 */
[----:B------:R-:W-:Y:S01]  /*25970*/  SHFL.IDX PT, R4, R16, 0x1, 0x1f ;  /* 0x00201f0010047f89 */ /* 0x000fe200000e0000 */
        /* <DEDUP_REMOVED lines=18> */
[----:B---3--:R1:W2:Y:S02]  /*25aa0*/  SHFL.IDX PT, R6, R5, 0x1f, 0x1f ;  /* 0x03e01f0005067f89 */ /* 0x0082a400000e0000 */
.L_x_1064:
[----:B------:R-:W-:Y:S02]  /*25ab0*/  ULDC UR4, c[0x0][0xc38] ;  /* 0x00030e0000047ab9 */ /* 0x000fe40000000800 */
[----:B------:R-:W-:-:S04]  /*25ac0*/  IMAD.U32 R16, RZ, RZ, UR4 ;  /* 0x00000004ff107e24 */ /* 0x000fc8000f8e00ff */
[----:B--2---:R-:W-:-:S04]  /*25ad0*/  IMAD R6, R6, R16, RZ ;  /* 0x0000001006067224 */ /* 0x004fc800078e02ff */
[----:B------:R-:W-:-:S05]  /*25ae0*/  IMAD.IADD R4, R4, 0x1, R6 ;  /* 0x0000000104047824 */ /* 0x000fca00078e0206 */
[----:B------:R-:W-:-:S13]  /*25af0*/  ISETP.GT.AND P6, PT, R4, R0, PT ;  /* 0x000000000400720c */ /* 0x000fda0003fc4270 */
[----:B------:R-:W-:Y:S05]  /*25b00*/  @P6 BRA `(.L_x_956) ;  /* 0x0000000000a06947 */ /* 0x000fea0003800000 */
.L_x_961:
[----:B------:R-:W2:Y:S01]  /*25b10*/  LDC R2, c[0x0][0xc3c] ;  /* 0x00030f00ff027b82 */ /* 0x000ea20000000800 */
[----:B------:R-:W-:-:S05]  /*25b20*/  VIADD R19, R19, 0x1f ;  /* 0x0000001f13137836 */ /* 0x000fca0000000000 */
[----:B--2---:R-:W-:-:S13]  /*25b30*/  ISETP.GE.AND P6, PT, R19, R2, PT ;  /* 0x000000021300720c */ /* 0x004fda0003fc6270 */
[----:B------:R-:W-:Y:S05]  /*25b40*/  @P6 BRA `(.L_x_957) ;  /* 0x0000000400486947 */ /* 0x000fea0003800000 */
[----:B------:R-:W2:Y:S01]  /*25b50*/  S2R R3, SR_TID.X ;  /* 0x0000000000037919 */ /* 0x000ea20000002100 */
[----:B------:R-:W-:Y:S01]  /*25b60*/  BSSY B0, `(.L_x_958) ;  /* 0x000000a000007945 */ /* 0x000fe20003800000 */
[----:B--2---:R-:W-:-:S05]  /*25b70*/  LOP3.LUT R3, R3, 0x1f, RZ, 0xc0, !PT ;  /* 0x0000001f03037812 */ /* 0x004fca00078ec0ff */
[----:B-1----:R-:W-:-:S05]  /*25b80*/  IMAD.IADD R5, R19, 0x1, R3 ;  /* 0x0000000113057824 */ /* 0x002fca00078e0203 */
[----:B------:R-:W-:Y:S01]  /*25b90*/  ISETP.GE.OR P6, PT, R5, R2, !P0 ;  /* 0x000000020500720c */ /* 0x000fe200047c6670 */
[----:B------:R-:W-:-:S12]  /*25ba0*/  IMAD.MOV.U32 R2, RZ, RZ, RZ ;  /* 0x000000ffff027224 */ /* 0x000fd800078e00ff */
[----:B------:R-:W-:Y:S05]  /*25bb0*/  @P6 BRA `(.L_x_959) ;  /* 0x0000000000106947 */ /* 0x000fea0003800000 */
[----:B------:R-:W1:Y:S01]  /*25bc0*/  LDC.64 R2, c[0x0][0xc80] ;  /* 0x00032000ff027b82 */ /* 0x000e620000000a00 */
[----:B------:R-:W-:Y:S01]  /*25bd0*/  ULDC.64 UR4, c[0x0][0x208] ;  /* 0x0000820000047ab9 */ /* 0x000fe20000000a00 */
[----:B-1----:R-:W-:-:S06]  /*25be0*/  IMAD.WIDE R2, R5, 0x4, R2 ;  /* 0x0000000405027825 */ /* 0x002fcc00078e0202 */
[----:B------:R1:W5:Y:S02]  /*25bf0*/  LDG.E R2, desc[UR4][R2.64] ;  /* 0x0000000402027981 */ /* 0x000364000c1e1900 */
.L_x_959:
[----:B------:R-:W-:Y:S05]  /*25c00*/  BSYNC B0 ;  /* 0x0000000000007941 */ /* 0x000fea0003800000 */
.L_x_958:
[----:B------:R-:W-:-:S03]  /*25c10*/  UMOV UR4, 0xffffffff ;  /* 0xffffffff00047882 */ /* 0x000fc60000000000 */
[----:B------:R-:W-:Y:S05]  /*25c20*/  BRA.DIV UR4, `(.L_x_960) ;  /* 0x0000002e04307947 */ /* 0x000fea000b800000 */
[----:B-1---5:R-:W1:Y:S02]  /*25c30*/  SHFL.UP PT, R3, R2, 0x1, RZ ;  /* 0x0420000002037989 */ /* 0x022e6400000e00ff */
        /* <DEDUP_REMOVED lines=15> */
.L_x_1072:
[----:B------:R-:W-:Y:S02]  /*25d30*/  ULDC UR4, c[0x0][0xc38] ;  /* 0x00030e0000047ab9 */ /* 0x000fe40000000800 */
[----:B------:R-:W-:-:S04]  /*25d40*/  IMAD.U32 R16, RZ, RZ, UR4 ;  /* 0x00000004ff107e24 */ /* 0x000fc8000f8e00ff */
[----:B--2---:R-:W-:-:S04]  /*25d50*/  IMAD R6, R6, R16, RZ ;  /* 0x0000001006067224 */ /* 0x004fc800078e02ff */
[----:B------:R-:W-:-:S05]  /*25d60*/  IMAD.IADD R4, R6, 0x1, R4 ;  /* 0x0000000106047824 */ /* 0x000fca00078e0204 */
[----:B------:R-:W-:-:S13]  /*25d70*/  ISETP.GT.AND P6, PT, R4, R0, PT ;  /* 0x000000000400720c */ /* 0x000fda0003fc4270 */
[----:B------:R-:W-:Y:S05]  /*25d80*/  @!P6 BRA `(.L_x_961) ;  /* 0xfffffffc0060e947 */ /* 0x000fea000383ffff */
.L_x_956:
[----:B------:R-:W-:Y:S01]  /*25d90*/  IMAD.IADD R6, R4, 0x1, -R6 ;  /* 0x0000000104067824 */ /* 0x000fe200078e0a06 */
[----:B------:R-:W-:-:S03]  /*25da0*/  UMOV UR4, 0xffffffff ;  /* 0xffffffff00047882 */ /* 0x000fc60000000000 */
[----:B------:R-:W-:-:S05]  /*25db0*/  IMAD R3, R5, R16, R6 ;  /* 0x0000001005037224 */ /* 0x000fca00078e0206 */
[----:B------:R-:W-:Y:S01]  /*25dc0*/  ISETP.GT.AND P6, PT, R3, R0, PT ;  /* 0x000000000300720c */ /* 0x000fe20003fc4270 */
[----:B------:R-:W-:-:S12]  /*25dd0*/  BRA.DIV UR4, `(.L_x_962) ;  /* 0x0000002e049c7947 */ /* 0x000fd8000b800000 */
[----:B------:R-:W-:-:S04]  /*25de0*/  VOTE.ANY R3, PT, !P6 ;  /* 0x0000000000037806 */ /* 0x000fc800070e0100 */
[----:B------:R-:W2:Y:S02]  /*25df0*/  POPC R4, R3 ;  /* 0x0000000300047309 */ /* 0x000ea40000000000 */
[----:B--2---:R2:W3:Y:S02]  /*25e00*/  SHFL.IDX PT, R17, R2, R4, 0x1f ;  /* 0x00001f0402117589 */ /* 0x0044e400000e0000 */
.L_x_1076:
[----:B------:R-:W-:Y:S01]  /*25e10*/  ISETP.NE.AND P0, PT, R3, RZ, PT ;  /* 0x000000ff0300720c */ /* 0x000fe20003f05270 */
[----:B--2---:R-:W-:-:S12]  /*25e20*/  IMAD.MOV.U32 R2, RZ, RZ, RZ ;  /* 0x000000ffff027224 */ /* 0x004fd800078e00ff */
[----:B------:R-:W-:Y:S05]  /*25e30*/  @!P0 BRA `(.L_x_963) ;  /* 0x0000000000108947 */ /* 0x000fea0003800000 */
[----:B------:R-:W-:Y:S01]  /*25e40*/  UMOV UR4, 0xffffffff ;  /* 0xffffffff00047882 */ /* 0x000fe20000000000 */
[----:B------:R-:W-:Y:S02]  /*25e50*/  VIADD R12, R4, 0xffffffff ;  /* 0xffffffff040c7836 */ /* 0x000fe40000000000 */
[----:B------:R-:W-:Y:S05]  /*25e60*/  BRA.DIV UR4, `(.L_x_964) ;  /* 0x0000002e04c07947 */ /* 0x000fea000b800000 */
[----:B------:R2:W4:Y:S02]  /*25e70*/  SHFL.IDX PT, R2, R5, R12, 0x1f ;  /* 0x00001f0c05027589 */ /* 0x00052400000e0000 */
.L_x_963:
[----:B-123--:R-:W-:Y:S01]  /*25e80*/  IABS R5, R17 ;  /* 0x0000001100057213 */ /* 0x00efe20000000000 */
[----:B----4-:R-:W-:Y:S02]  /*25e90*/  IMAD R16, R2, R16, R6 ;  /* 0x0000001002107224 */ /* 0x010fe400078e0206 */
[----:B------:R-:W-:Y:S01]  /*25ea0*/  IMAD.IADD R19, R4, 0x1, R19 ;  /* 0x0000000104137824 */ /* 0x000fe200078e0213 */
[----:B------:R-:W1:Y:S01]  /*25eb0*/  I2F.RP R2, R5 ;  /* 0x0000000500027306 */ /* 0x000e620000209400 */
[----:B------:R-:W-:-:S07]  /*25ec0*/  IMAD.IADD R0, R0, 0x1, -R16 ;  /* 0x0000000100007824 */ /* 0x000fce00078e0a10 */
[----:B-1----:R-:W1:Y:S02]  /*25ed0*/  MUFU.RCP R2, R2 ;  /* 0x0000000200027308 */ /* 0x002e640000001000 */
[----:B-1----:R-:W-:-:S06]  /*25ee0*/  VIADD R2, R2, 0xffffffe ;  /* 0x0ffffffe02027836 */ /* 0x002fcc0000000000 */
[----:B------:R-:W1:Y:S02]  /*25ef0*/  F2I.FTZ.U32.TRUNC.NTZ R3, R2 ;  /* 0x0000000200037305 */ /* 0x000e64000021f000 */
[----:B-1----:R-:W-:-:S04]  /*25f00*/  IMAD.MOV R2, RZ, RZ, -R3 ;  /* 0x000000ffff027224 */ /* 0x002fc800078e0a03 */
        /* <DEDUP_REMOVED lines=22> */
.L_x_957:
[----:B------:R-:W-:Y:S01]  /*26070*/  UMOV UR4, URZ ;  /* 0x0000003f00047c82 */ /* 0x000fe20008000000 */
[----:B------:R-:W-:Y:S01]  /*26080*/  UMOV UR5, URZ ;  /* 0x0000003f00057c82 */ /* 0x000fe20008000000 */
[----:B------:R-:W-:Y:S01]  /*26090*/  ULDC UR6, c[0x0][0xc3c] ;  /* 0x00030f0000067ab9 */ /* 0x000fe20000000800 */
[----:B------:R-:W-:Y:S02]  /*260a0*/  IMAD.MOV.U32 R16, RZ, RZ, R0 ;  /* 0x000000ffff107224 */ /* 0x000fe400078e0000 */
[----:B------:R-:W-:Y:S02]  /*260b0*/  IMAD.U32 R17, RZ, RZ, UR4 ;  /* 0x00000004ff117e24 */ /* 0x000fe4000f8e00ff */
[----:B------:R-:W-:Y:S02]  /*260c0*/  IMAD.U32 R18, RZ, RZ, UR5 ;  /* 0x00000005ff127e24 */ /* 0x000fe4000f8e00ff */
[----:B------:R-:W-:-:S07]  /*260d0*/  IMAD.U32 R19, RZ, RZ, UR6 ;  /* 0x00000006ff137e24 */ /* 0x000fce000f8e00ff */
.L_x_965:
[----:B------:R4:W2:Y:S01]  /*260e0*/  LDL R3, [R1+0x8] ;  /* 0x0000080001037983 */ /* 0x0008a20000100800 */
[----:B------:R-:W3:Y:S01]  /*260f0*/  S2R R0, SR_TID.X ;  /* 0x0000000000007919 */ /* 0x000ee20000002100 */
[----:B------:R-:W-:Y:S05]  /*26100*/  WARPSYNC.ALL ;  /* 0x0000000000007948 */ /* 0x000fea0003800000 */
[----:B---3--:R-:W-:Y:S01]  /*26110*/  LOP3.LUT R0, R0, 0x1f, RZ, 0xc0, !PT ;  /* 0x0000001f00007812 */ /* 0x008fe200078ec0ff */
        /* <DEDUP_REMOVED lines=8> */
.L_x_954:
[----:B------:R-:W-:Y:S02]  /*261a0*/  ULDC UR4, c[0x0][0xc3c] ;  /* 0x00030f0000047ab9 */ /* 0x000fe40000000800 */
[----:B--2---:R-:W-:-:S13]  /*261b0*/  ISETP.GE.AND P0, PT, R19, UR4, PT ;  /* 0x0000000413007c0c */ /* 0x004fda000bf06270 */
[----:B------:R-:W-:Y:S05]  /*261c0*/  @!P0 BRA `(.L_x_966) ;  /* 0xffffff9c005c8947 */ /* 0x000fea000383ffff */
[----:B------:R-:W-:Y:S05]  /*261d0*/  BSYNC B8 ;  /* 0x0000000000087941 */ /* 0x000fea0003800000 */
.L_x_831:
[----:B-1----:R-:W2:Y:S01]  /*261e0*/  LDL.LU R0, [R1+0x58] ;  /* 0x0000580001007983 */ /* 0x002ea20000300800 */
[----:B------:R-:W-:Y:S01]  /*261f0*/  BSSY B0, `(.L_x_967) ;  /* 0x000000b000007945 */ /* 0x000fe20003800000 */
[----:B------:R-:W1:Y:S01]  /*26200*/  S2R R5, SR_CgaCtaId ;  /* 0x0000000000057919 */ /* 0x000e620000008800 */
[----:B--2---:R-:W-:-:S05]  /*26210*/  VIADD R0, R0, 0x1 ;  /* 0x0000000100007836 */ /* 0x004fca0000000000 */
[----:B------:R-:W-:-:S04]  /*26220*/  LEA.HI R2, R0, R0, RZ, 0x1 ;  /* 0x0000000000027211 */ /* 0x000fc800078f08ff */
[----:B0---4-:R-:W-:-:S05]  /*26230*/  LOP3.LUT R3, R2, 0xfffffffe, RZ, 0xc0, !PT ;  /* 0xfffffffe02037812 */ /* 0x011fca00078ec0ff */
[----:B------:R-:W-:Y:S01]  /*26240*/  IMAD.IADD R3, R0, 0x1, -R3 ;  /* 0x0000000100037824 */ /* 0x000fe200078e0a03 */
[----:B------:R-:W-:-:S04]  /*26250*/  MOV R0, 0x400 ;  /* 0x0000040000007802 */ /* 0x000fc80000000f00 */
[----:B-1----:R-:W-:Y:S02]  /*26260*/  LEA R0, R5, R0, 0x18 ;  /* 0x0000000005007211 */ /* 0x002fe400078ec0ff */
[----:B------:R-:W-:-:S04]  /*26270*/  SHF.L.U32 R3, R3, 0x1f, RZ ;  /* 0x0000001f03037819 */ /* 0x000fc800000006ff */
[----:B------:R-:W0:Y:S02]  /*26280*/  SYNCS.PHASECHK.TRANS64.TRYWAIT P0, [R0+URZ+0x34820], R3 ;  /* 0x03482003000075a7 */ /* 0x000e24000800017f */
[----:B0-----:R-:W-:Y:S05]  /*26290*/  @!P0 BRA `(.L_x_968) ;  /* 0x0000002800dc8947 */ /* 0x001fea0003800000 */
.L_x_1079:
[----:B------:R-:W-:Y:S05]  /*262a0*/  BSYNC B0 ;  /* 0x0000000000007941 */ /* 0x000fea0003800000 */
.L_x_967:
[----:B------:R-:W-:-:S03]  /*262b0*/  UMOV UR4, 0xffffffff ;  /* 0xffffffff00047882 */ /* 0x000fc60000000000 */
[----:B------:R-:W-:Y:S05]  /*262c0*/  BRA.DIV UR4, `(.L_x_969) ;  /* 0x0000002a04e47947 */ /* 0x000fea000b800000 */
[----:B------:R-:W1:Y:S02]  /*262d0*/  S2R R2, SR_TID.X ;  /* 0x0000000000027919 */ /* 0x000e640000002100 */
[----:B-1----:R-:W-:-:S04]  /*262e0*/  SHF.R.U32.HI R2, RZ, 0x5, R2 ;  /* 0x00000005ff027819 */ /* 0x002fc80000011602 */
[----:B------:R-:W-:-:S05]  /*262f0*/  LOP3.LUT R2, R2, 0x3, RZ, 0xc0, !PT ;  /* 0x0000000302027812 */ /* 0x000fca00078ec0ff */
[----:B------:R1:W2:Y:S02]  /*26300*/  SHFL.IDX PT, R14, R2, RZ, 0x1f ;  /* 0x00001fff020e7589 */ /* 0x0002a400000e0000 */
.L_x_1082:
[----:B--2---:R-:W-:-:S13]  /*26310*/  ISETP.NE.AND P0, PT, R14, RZ, PT ;  /* 0x000000ff0e00720c */ /* 0x004fda0003f05270 */
[----:B------:R-:W-:Y:S05]  /*26320*/  @P0 BRA `(.L_x_603) ;  /* 0x0000000000940947 */ /* 0x000fea0003800000 */
[----:B------:R-:W-:-:S03]  /*26330*/  UMOV UR4, 0xffffffff ;  /* 0xffffffff00047882 */ /* 0x000fc60000000000 */
[----:B------:R-:W-:Y:S05]  /*26340*/  BRA.DIV UR4, `(.L_x_970) ;  /* 0x0000002a04f87947 */ /* 0x000fea000b800000 */
[----:B------:R-:W-:-:S13]  /*26350*/  ELECT P6, URZ, PT ;  /* 0x00000000003f782f */ /* 0x000fda00038c0000 */
.L_x_1085:
[----:B------:R-:W-:Y:S05]  /*26360*/  @!P6 BRA `(.L_x_603) ;  /* 0x000000000084e947 */ /* 0x000fea0003800000 */
[----:B-1----:R-:W2:Y:S02]  /*26370*/  LDL.LU R2, [R1+0x68] ;  /* 0x0000680001027983 */ /* 0x002ea40000300800 */
[----:B--2---:R-:W-:-:S04]  /*26380*/  LOP3.LUT R2, R2, 0x2, RZ, 0xfc, !PT ;  /* 0x0000000202027812 */ /* 0x004fc800078efcff */
[----:B------:R-:W-:-:S13]  /*26390*/  ISETP.NE.AND P2, PT, R2, 0x3, PT ;  /* 0x000000030200780c */ /* 0x000fda0003f45270 */
[----:B------:R-:W-:Y:S05]  /*263a0*/  @!P2 BRA `(.L_x_971) ;  /* 0x000000000004a947 */ /* 0x000fea0003800000 */
[----:B------:R-:W-:Y:S01]  /*263b0*/  BPT.TRAP 0x1 ;  /* 0x000000040000795c */ /* 0x000fe20000300000 */
.L_x_971:
[----:B0-----:R-:W3:Y:S04]  /*263c0*/  LDL R3, [R1+0xc] ;  /* 0x00000c0001037983 */ /* 0x001ee80000100800 */
[----:B------:R-:W2:Y:S01]  /*263d0*/  LDL.LU R7, [R1+0x14] ;  /* 0x0000140001077983 */ /* 0x000ea20000300800 */
[----:B------:R-:W-:-:S04]  /*263e0*/  VIADD R2, R0, 0x34840 ;  /* 0x0003484000027836 */ /* 0x000fc80000000000 */
[C---:B---3--:R-:W-:Y:S02]  /*263f0*/  IMAD R6, R3.reuse, 0x8, R2 ;  /* 0x0000000803067824 */ /* 0x048fe400078e0202 */
[----:B------:R-:W-:Y:S01]  /*26400*/  VIADD R3, R3, 0x1 ;  /* 0x0000000103037836 */ /* 0x000fe20000000000 */
[----:B--2---:R-:W-:-:S04]  /*26410*/  SHF.L.U32 R5, R7, 0x1f, RZ ;  /* 0x0000001f07057819 */ /* 0x004fc800000006ff */
[C---:B------:R-:W-:Y:S01]  /*26420*/  ISETP.NE.AND P1, PT, R3.reuse, 0x2, PT ;  /* 0x000000020300780c */ /* 0x040fe20003f25270 */
[----:B------:R-:W0:Y:S03]  /*26430*/  SYNCS.PHASECHK.TRANS64.TRYWAIT P0, [R6+URZ], R5 ;  /* 0x00000005060075a7 */ /* 0x000e26000800017f */
[----:B------:R-:W-:Y:S02]  /*26440*/  SEL R4, RZ, 0x1, P1 ;  /* 0x00000001ff047807 */ /* 0x000fe40000800000 */
[----:B------:R-:W-:Y:S02]  /*26450*/  SEL R3, R3, RZ, P1 ;  /* 0x000000ff03037207 */ /* 0x000fe40000800000 */
[----:B------:R-:W-:-:S03]  /*26460*/  LOP3.LUT R4, R7, R4, RZ, 0x3c, !PT ;  /* 0x0000000407047212 */ /* 0x000fc600078e3cff */
[----:B------:R-:W-:Y:S01]  /*26470*/  IMAD R7, R3, 0x8, R2 ;  /* 0x0000000803077824 */ /* 0x000fe200078e0202 */
[----:B------:R-:W-:Y:S01]  /*26480*/  SHF.L.U32 R2, R4, 0x1f, RZ ;  /* 0x0000001f04027819 */ /* 0x000fe200000006ff */
[----:B0-----:R-:W-:Y:S06]  /*26490*/  @!P0 BRA `(.L_x_972) ;  /* 0x0000002800c48947 */ /* 0x001fec0003800000 */
.L_x_1086:
[----:B------:R-:W1:Y:S02]  /*264a0*/  SYNCS.PHASECHK.TRANS64.TRYWAIT P0, [R7+URZ], R2 ;  /* 0x00000002070075a7 */ /* 0x000e64000800017f */
[----:B-1----:R-:W-:Y:S05]  /*264b0*/  @!P0 BRA `(.L_x_973) ;  /* 0x0000002800d08947 */ /* 0x002fea0003800000 */
.L_x_1087:
[----:B------:R-:W-:Y:S05]  /*264c0*/  @!P2 BRA `(.L_x_974) ;  /* 0x000000000004a947 */ /* 0x000fea0003800000 */
[----:B------:R-:W-:Y:S01]  /*264d0*/  BPT.TRAP 0x1 ;  /* 0x000000040000795c */ /* 0x000fe20000300000 */
.L_x_974:
[----:B------:R-:W2:Y:S01]  /*264e0*/  LDL.LU R4, [R1+0xc] ;  /* 0x00000c0001047983 */ /* 0x000ea20000300800 */
[----:B------:R-:W-:-:S04]  /*264f0*/  VIADD R0, R0, 0x34860 ;  /* 0x0003486000007836 */ /* 0x000fc80000000000 */
[----:B--2---:R-:W-:-:S04]  /*26500*/  IMAD R4, R4, 0x8, R0 ;  /* 0x0000000804047824 */ /* 0x004fc800078e0200 */
[----:B------:R-:W2:Y:S02]  /*26510*/  SYNCS.PHASECHK.TRANS64.TRYWAIT P0, [R4+URZ], R5 ;  /* 0x00000005040075a7 */ /* 0x000ea4000800017f */
[----:B--2---:R-:W-:Y:S05]  /*26520*/  @!P0 BRA `(.L_x_975) ;  /* 0x0000002800c88947 */ /* 0x004fea0003800000 */
.L_x_1088:
[----:B------:R-:W-:-:S07]  /*26530*/  IMAD R3, R3, 0x8, R0 ;  /* 0x0000000803037824 */ /* 0x000fce00078e0200 */
.L_x_976:
[----:B---3--:R3:W4:Y:S02]  /*26540*/  SYNCS.PHASECHK.TRANS64.TRYWAIT P0, [R3+URZ], R2 ;  /* 0x00000002030075a7 */ /* 0x008724000800017f */
[----:B----4-:R-:W-:Y:S05]  /*26550*/  @!P0 NANOSLEEP.SYNCS 0x989680 ;  /* 0x009896800000895d */ /* 0x010fea0003900000 */
[----:B------:R-:W4:Y:S02]  /*26560*/  @!P0 SYNCS.PHASECHK.TRANS64 P0, [R3+URZ], R2 ;  /* 0x00000002030085a7 */ /* 0x000f24000800007f */
[----:B----4-:R-:W-:Y:S05]  /*26570*/  @!P0 BRA `(.L_x_976) ;  /* 0xfffffffc00f08947 */ /* 0x010fea000383ffff */
.L_x_603:
[----:B------:R-:W-:Y:S05]  /*26580*/  BSYNC B9 ;  /* 0x0000000000097941 */ /* 0x000fea0003800000 */
.L_x_600:
[----:B------:R-:W-:Y:S05]  /*26590*/  EXIT ;  /* 0x000000000000794d */ /* 0x000fea0003800000 */
.L_x_629:
[----:B-1----:R1:W2:Y:S02]  /*265a0*/  SYNCS.PHASECHK.TRANS64.TRYWAIT P6, [R3+URZ+0x34890], R0 ;  /* 0x03489000030075a7 */ /* 0x0022a400080c017f */
[----:B--2---:R-:W-:Y:S05]  /*265b0*/  @!P6 NANOSLEEP.SYNCS 0x989680 ;  /* 0x009896800000e95d */ /* 0x004fea0003900000 */
[----:B------:R-:W2:Y:S02]  /*265c0*/  @!P6 SYNCS.PHASECHK.TRANS64 P6, [R3+URZ+0x34890], R0 ;  /* 0x034890000300e5a7 */ /* 0x000ea400080c007f */
[----:B--2---:R-:W-:Y:S05]  /*265d0*/  @!P6 BRA `(.L_x_629) ;  /* 0xfffffffc00f0e947 */ /* 0x004fea000383ffff */
[----:B------:R-:W-:Y:S05]  /*265e0*/  BRA `(.L_x_977) ;  /* 0xfffffdd800787947 */ /* 0x000fea000383ffff */
.L_x_683:
[----:B-1----:R1:W3:Y:S02]  /*265f0*/  SYNCS.PHASECHK.TRANS64.TRYWAIT P4, [R3+URZ+0x34890], R0 ;  /* 0x03489000030075a7 */ /* 0x0022e4000808017f */
[----:B---3--:R-:W-:Y:S05]  /*26600*/  @!P4 NANOSLEEP.SYNCS 0x989680 ;  /* 0x009896800000c95d */ /* 0x008fea0003900000 */
[----:B------:R-:W3:Y:S02]  /*26610*/  @!P4 SYNCS.PHASECHK.TRANS64 P4, [R3+URZ+0x34890], R0 ;  /* 0x034890000300c5a7 */ /* 0x000ee4000808007f */
[----:B---3--:R-:W-:Y:S05]  /*26620*/  @!P4 BRA `(.L_x_683) ;  /* 0xfffffffc00f0c947 */ /* 0x008fea000383ffff */
[----:B------:R-:W-:Y:S05]  /*26630*/  BRA `(.L_x_978) ;  /* 0xfffffe1400b07947 */ /* 0x000fea000383ffff */
.L_x_708:
[----:B-1----:R1:W2:Y:S02]  /*26640*/  SYNCS.PHASECHK.TRANS64.TRYWAIT P3, [R3+URZ+0x34890], R0 ;  /* 0x03489000030075a7 */ /* 0x0022a4000806017f */
[----:B--2---:R-:W-:Y:S05]  /*26650*/  @!P3 NANOSLEEP.SYNCS 0x989680 ;  /* 0x009896800000b95d */ /* 0x004fea0003900000 */
[----:B------:R-:W2:Y:S02]  /*26660*/  @!P3 SYNCS.PHASECHK.TRANS64 P3, [R3+URZ+0x34890], R0 ;  /* 0x034890000300b5a7 */ /* 0x000ea4000806007f */
[----:B--2---:R-:W-:Y:S05]  /*26670*/  @!P3 BRA `(.L_x_708) ;  /* 0xfffffffc00f0b947 */ /* 0x004fea000383ffff */
[----:B------:R-:W-:Y:S05]  /*26680*/  BRA `(.L_x_979) ;  /* 0xfffffe4c00707947 */ /* 0x000fea000383ffff */
.L_x_722:
[----:B--2---:R2:W3:Y:S02]  /*26690*/  SYNCS.PHASECHK.TRANS64.TRYWAIT P2, [R3+URZ+0x348b0], R0 ;  /* 0x0348b000030075a7 */ /* 0x0044e4000804017f */
[----:B---3--:R-:W-:Y:S05]  /*266a0*/  @!P2 NANOSLEEP.SYNCS 0x989680 ;  /* 0x009896800000a95d */ /* 0x008fea0003900000 */
[----:B------:R-:W3:Y:S02]  /*266b0*/  @!P2 SYNCS.PHASECHK.TRANS64 P2, [R3+URZ+0x348b0], R0 ;  /* 0x0348b0000300a5a7 */ /* 0x000ee4000804007f */
[----:B---3--:R-:W-:Y:S05]  /*266c0*/  @!P2 BRA `(.L_x_722) ;  /* 0xfffffffc00f0a947 */ /* 0x008fea000383ffff */
[----:B------:R-:W-:Y:S05]  /*266d0*/  BRA `(.L_x_980) ;  /* 0xfffffe5400e87947 */ /* 0x000fea000383ffff */
.L_x_738:
[----:B------:R-:W0:Y:S01]  /*266e0*/  S2R R5, SR_TID.X ;  /* 0x0000000000057919 */ /* 0x000e220000002100 */
[----:B------:R-:W-:Y:S01]  /*266f0*/  BSSY B0, `(.L_x_981) ;  /* 0x000000c000007945 */ /* 0x000fe20003800000 */
[----:B------:R-:W-:Y:S02]  /*26700*/  IMAD.MOV.U32 R12, RZ, RZ, RZ ;  /* 0x000000ffff0c7224 */ /* 0x000fe400078e00ff */
[----:B------:R-:W-:Y:S02]  /*26710*/  IMAD.MOV.U32 R11, RZ, RZ, 0x1f ;  /* 0x0000001fff0b7424 */ /* 0x000fe400078e00ff */
[----:B------:R-:W-:Y:S02]  /*26720*/  IMAD.MOV.U32 R15, RZ, RZ, -0x1 ;  /* 0xffffffffff0f7424 */ /* 0x000fe400078e00ff */
[----:B0-----:R-:W-:-:S05]  /*26730*/  VIADD R5, R5, 0xffffff80 ;  /* 0xffffff8005057836 */ /* 0x001fca0000000000 */
[----:B------:R-:W-:-:S04]  /*26740*/  SHF.R.S32.HI R4, RZ, 0x1f, R5 ;  /* 0x0000001fff047819 */ /* 0x000fc80000011405 */
[----:B------:R-:W-:-:S04]  /*26750*/  LEA.HI R4, R4, R5, RZ, 0x7 ;  /* 0x0000000504047211 */ /* 0x000fc800078f38ff */
[----:B------:R-:W-:-:S05]  /*26760*/  SHF.R.S32.HI R4, RZ, 0x7, R4 ;  /* 0x00000007ff047819 */ /* 0x000fca0000011404 */
[----:B------:R-:W-:-:S07]  /*26770*/  IMAD.MOV.U32 R13, RZ, RZ, R4 ;  /* 0x000000ffff0d7224 */ /* 0x000fce00078e0004 */
[----:B-----5:R-:W-:Y:S05]  /*26780*/  WARPSYNC.COLLECTIVE R15, `(.L_x_982) ;  /* 0x000000000f087348 */ /* 0x020fea0003c00000 */
[----:B------:R0:W1:Y:S02]  /*26790*/  SHFL.IDX P6, R14, R13, R12, R11 ;  /* 0x0000000c0d0e7389 */ /* 0x00006400000c000b */
[----:B01---5:R-:W-:Y:S01]  /*267a0*/  ENDCOLLECTIVE ;  /* 0x000000000000791b */ /* 0x023fe20003800000 */
.L_x_982:
[----:B------:R-:W-:Y:S05]  /*267b0*/  BSYNC B0 ;  /* 0x0000000000007941 */ /* 0x000fea0003800000 */
.L_x_981:
[----:B------:R1:W-:Y:S01]  /*267c0*/  STL [R1], R14 ;  /* 0x0000000e01007387 */ /* 0x0003e20000100800 */
[----:B------:R-:W-:Y:S05]  /*267d0*/  BRA `(.L_x_983) ;  /* 0xfffffe6000ec7947 */ /* 0x000fea000383ffff */
.L_x_748:
[----:B------:R-:W-:Y:S01]  /*267e0*/  BSSY B1, `(.L_x_984) ;  /* 0x0000008000017945 */ /* 0x000fe20003800000 */
[----:B------:R-:W-:Y:S02]  /*267f0*/  IMAD.MOV.U32 R13, RZ, RZ, R25 ;  /* 0x000000ffff0d7224 */ /* 0x000fe400078e0019 */
[----:B------:R-:W-:Y:S02]  /*26800*/  IMAD.MOV.U32 R12, RZ, RZ, RZ ;  /* 0x000000ffff0c7224 */ /* 0x000fe400078e00ff */
[----:B------:R-:W-:Y:S02]  /*26810*/  IMAD.MOV.U32 R11, RZ, RZ, 0x181f ;  /* 0x0000181fff0b7424 */ /* 0x000fe400078e00ff */
[----:B------:R-:W-:-:S07]  /*26820*/  IMAD.MOV.U32 R15, RZ, RZ, -0x1 ;  /* 0xffffffffff0f7424 */ /* 0x000fce00078e00ff */
[----:B-1----:R-:W-:Y:S05]  /*26830*/  WARPSYNC.COLLECTIVE R15, `(.L_x_985) ;  /* 0x000000000f087348 */ /* 0x002fea0003c00000 */
[----:B-1----:R0:W1:Y:S02]  /*26840*/  SHFL.IDX P6, R14, R13, R12, R11 ;  /* 0x0000000c0d0e7389 */ /* 0x00206400000c000b */
[----:B01----:R-:W-:Y:S01]  /*26850*/  ENDCOLLECTIVE ;  /* 0x000000000000791b */ /* 0x003fe20003800000 */
.L_x_985:
[----:B------:R-:W-:Y:S05]  /*26860*/  BSYNC B1 ;  /* 0x0000000000017941 */ /* 0x000fea0003800000 */
.L_x_984:
[----:B------:R-:W-:Y:S02]  /*26870*/  IMAD.MOV.U32 R13, RZ, RZ, R24 ;  /* 0x000000ffff0d7224 */ /* 0x000fe400078e0018 */
[----:B------:R-:W-:Y:S02]  /*26880*/  IMAD.MOV.U32 R12, RZ, RZ, RZ ;  /* 0x000000ffff0c7224 */ /* 0x000fe400078e00ff */
[----:B------:R-:W-:Y:S02]  /*26890*/  IMAD.MOV.U32 R11, RZ, RZ, 0x181f ;  /* 0x0000181fff0b7424 */ /* 0x000fe400078e00ff */
[----:B------:R-:W-:Y:S02]  /*268a0*/  IMAD.MOV.U32 R15, RZ, RZ, -0x1 ;  /* 0xffffffffff0f7424 */ /* 0x000fe400078e00ff */
[----:B------:R-:W-:-:S07]  /*268b0*/  IMAD.MOV.U32 R0, RZ, RZ, R14 ;  /* 0x000000ffff007224 */ /* 0x000fce00078e000e */
[----:B------:R-:W-:Y:S05]  /*268c0*/  WARPSYNC.COLLECTIVE R15, `(.L_x_986) ;  /* 0x000000000f087348 */ /* 0x000fea0003c00000 */
[----:B------:R0:W1:Y:S02]  /*268d0*/  SHFL.IDX P6, R14, R13, R12, R11 ;  /* 0x0000000c0d0e7389 */ /* 0x00006400000c000b */
[----:B01----:R-:W-:Y:S01]  /*268e0*/  ENDCOLLECTIVE ;  /* 0x000000000000791b */ /* 0x003fe20003800000 */
.L_x_986:
[----:B------:R-:W-:Y:S02]  /*268f0*/  IMAD.MOV.U32 R13, RZ, RZ, R27 ;  /* 0x000000ffff0d7224 */ /* 0x000fe400078e001b */
[----:B------:R-:W-:-:S07]  /*26900*/  IMAD.MOV.U32 R3, RZ, RZ, R14 ;  /* 0x000000ffff037224 */ /* 0x000fce00078e000e */
[----:B------:R-:W-:Y:S05]  /*26910*/  WARPSYNC.COLLECTIVE R15, `(.L_x_987) ;  /* 0x000000000f087348 */ /* 0x000fea0003c00000 */
[----:B------:R0:W1:Y:S02]  /*26920*/  SHFL.IDX P6, R14, R13, R12, R11 ;  /* 0x0000000c0d0e7389 */ /* 0x00006400000c000b */
[----:B01----:R-:W-:Y:S01]  /*26930*/  ENDCOLLECTIVE ;  /* 0x000000000000791b */ /* 0x003fe20003800000 */
.L_x_987:
[----:B------:R-:W-:Y:S02]  /*26940*/  IMAD.MOV.U32 R13, RZ, RZ, R26 ;  /* 0x000000ffff0d7224 */ /* 0x000fe400078e001a */
[----:B------:R-:W-:-:S07]  /*26950*/  IMAD.MOV.U32 R4, RZ, RZ, R14 ;  /* 0x000000ffff047224 */ /* 0x000fce00078e000e */
[----:B------:R-:W-:Y:S05]  /*26960*/  WARPSYNC.COLLECTIVE R15, `(.L_x_988) ;  /* 0x000000000f087348 */ /* 0x000fea0003c00000 */
[----:B------:R0:W1:Y:S02]  /*26970*/  SHFL.IDX P6, R14, R13, R12, R11 ;  /* 0x0000000c0d0e7389 */ /* 0x00006400000c000b */
[----:B01----:R-:W-:Y:S01]  /*26980*/  ENDCOLLECTIVE ;  /* 0x000000000000791b */ /* 0x003fe20003800000 */
.L_x_988:
[----:B------:R-:W-:Y:S05]  /*26990*/  BRA `(.L_x_989) ;  /* 0xfffffe6400f47947 */ /* 0x000fea000383ffff */
.L_x_752:
[----:B0-----:R0:W1:Y:S02]  /*269a0*/  SYNCS.PHASECHK.TRANS64.TRYWAIT P0, [R2+URZ+0x34800], R5 ;  /* 0x03480005020075a7 */ /* 0x001064000800017f */
[----:B-1----:R-:W-:Y:S05]  /*269b0*/  @!P0 NANOSLEEP.SYNCS 0x989680 ;  /* 0x009896800000895d */ /* 0x002fea0003900000 */
[----:B------:R-:W1:Y:S02]  /*269c0*/  @!P0 SYNCS.PHASECHK.TRANS64 P0, [R2+URZ+0x34800], R5 ;  /* 0x03480005020085a7 */ /* 0x000e64000800007f */
[----:B-1----:R-:W-:Y:S05]  /*269d0*/  @!P0 BRA `(.L_x_752) ;  /* 0xfffffffc00f08947 */ /* 0x002fea000383ffff */
[----:B------:R-:W-:Y:S05]  /*269e0*/  BRA `(.L_x_990) ;  /* 0xfffffe6800ec7947 */ /* 0x000fea000383ffff */
.L_x_768:
        /* <DEDUP_REMOVED lines=8> */
.L_x_992:
[----:B------:R-:W-:Y:S05]  /*26a70*/  BSYNC B1 ;  /* 0x0000000000017941 */ /* 0x000fea0003800000 */
.L_x_991:
        /* <DEDUP_REMOVED lines=8> */
.L_x_993:
[----:B------:R-:W-:Y:S02]  /*26b00*/  IMAD.MOV.U32 R13, RZ, RZ, R27 ;  /* 0x000000ffff0d7224 */ /* 0x000fe400078e001b */
[----:B------:R-:W-:-:S07]  /*26b10*/  IMAD.MOV.U32 R3, RZ, RZ, R14 ;  /* 0x000000ffff037224 */ /* 0x000fce00078e000e */
[----:B------:R-:W-:Y:S05]  /*26b20*/  WARPSYNC.COLLECTIVE R15, `(.L_x_994) ;  /* 0x000000000f087348 */ /* 0x000fea0003c00000 */
[----:B------:R0:W1:Y:S02]  /*26b30*/  SHFL.IDX P6, R14, R13, R12, R11 ;  /* 0x0000000c0d0e7389 */ /* 0x00006400000c000b */
[----:B01----:R-:W-:Y:S01]  /*26b40*/  ENDCOLLECTIVE ;  /* 0x000000000000791b */ /* 0x003fe20003800000 */
.L_x_994:
[----:B------:R-:W-:Y:S02]  /*26b50*/  IMAD.MOV.U32 R13, RZ, RZ, R26 ;  /* 0x000000ffff0d7224 */ /* 0x000fe400078e001a */
[----:B------:R-:W-:-:S07]  /*26b60*/  IMAD.MOV.U32 R20, RZ, RZ, R14 ;  /* 0x000000ffff147224 */ /* 0x000fce00078e000e */
[----:B------:R-:W-:Y:S05]  /*26b70*/  WARPSYNC.COLLECTIVE R15, `(.L_x_995) ;  /* 0x000000000f087348 */ /* 0x000fea0003c00000 */
[----:B------:R0:W1:Y:S02]  /*26b80*/  SHFL.IDX P6, R14, R13, R12, R11 ;  /* 0x0000000c0d0e7389 */ /* 0x00006400000c000b */
[----:B01----:R-:W-:Y:S01]  /*26b90*/  ENDCOLLECTIVE ;  /* 0x000000000000791b */ /* 0x003fe20003800000 */
.L_x_995:
[----:B------:R-:W-:Y:S05]  /*26ba0*/  BRA `(.L_x_996) ;  /* 0xfffffe80001c7947 */ /* 0x000fea000383ffff */
.L_x_772:
[----:B0-----:R0:W1:Y:S02]  /*26bb0*/  SYNCS.PHASECHK.TRANS64.TRYWAIT P4, [R2+URZ+0x34800], R27 ;  /* 0x0348001b020075a7 */ /* 0x001064000808017f */
[----:B-1----:R-:W-:Y:S05]  /*26bc0*/  @!P4 NANOSLEEP.SYNCS 0x989680 ;  /* 0x009896800000c95d */ /* 0x002fea0003900000 */
[----:B------:R-:W1:Y:S02]  /*26bd0*/  @!P4 SYNCS.PHASECHK.TRANS64 P4, [R2+URZ+0x34800], R27 ;  /* 0x0348001b0200c5a7 */ /* 0x000e64000808007f */
[----:B-1----:R-:W-:Y:S05]  /*26be0*/  @!P4 BRA `(.L_x_772) ;  /* 0xfffffffc00f0c947 */ /* 0x002fea000383ffff */
[----:B------:R-:W-:Y:S05]  /*26bf0*/  BRA `(.L_x_997) ;  /* 0xfffffe8400107947 */ /* 0x000fea000383ffff */
.L_x_782:
[----:B-1----:R1:W2:Y:S02]  /*26c00*/  SYNCS.PHASECHK.TRANS64.TRYWAIT P2, [R0+URZ+0x34830], R3 ;  /* 0x03483003000075a7 */ /* 0x0022a4000804017f */
[----:B--2---:R-:W-:Y:S05]  /*26c10*/  @!P2 NANOSLEEP.SYNCS 0x989680 ;  /* 0x009896800000a95d */ /* 0x004fea0003900000 */
[----:B------:R-:W2:Y:S02]  /*26c20*/  @!P2 SYNCS.PHASECHK.TRANS64 P2, [R0+URZ+0x34830], R3 ;  /* 0x034830030000a5a7 */ /* 0x000ea4000804007f */
[----:B--2---:R-:W-:Y:S05]  /*26c30*/  @!P2 BRA `(.L_x_782) ;  /* 0xfffffffc00f0a947 */ /* 0x004fea000383ffff */
[----:B------:R-:W-:Y:S05]  /*26c40*/  BRA `(.L_x_781) ;  /* 0xfffffe9c00e07947 */ /* 0x000fea000383ffff */
.L_x_788:
[----:B-1----:R1:W2:Y:S02]  /*26c50*/  SYNCS.PHASECHK.TRANS64.TRYWAIT P3, [R7+URZ+0x34830], R8 ;  /* 0x03483008070075a7 */ /* 0x0022a4000806017f */
[----:B--2---:R-:W-:Y:S05]  /*26c60*/  @!P3 NANOSLEEP.SYNCS 0x989680 ;  /* 0x009896800000b95d */ /* 0x004fea0003900000 */
[----:B------:R-:W2:Y:S02]  /*26c70*/  @!P3 SYNCS.PHASECHK.TRANS64 P3, [R7+URZ+0x34830], R8 ;  /* 0x034830080700b5a7 */ /* 0x000ea4000806007f */
[----:B--2---:R-:W-:Y:S05]  /*26c80*/  @!P3 BRA `(.L_x_788) ;  /* 0xfffffffc00f0b947 */ /* 0x004fea000383ffff */
[----:B------:R-:W-:Y:S05]  /*26c90*/  BRA `(.L_x_787) ;  /* 0xfffffefc001c7947 */ /* 0x000fea000383ffff */
.L_x_792:
[----:B-1----:R1:W2:Y:S02]  /*26ca0*/  SYNCS.PHASECHK.TRANS64.TRYWAIT P2, [R7+URZ+0x34850], R5 ;  /* 0x03485005070075a7 */ /* 0x0022a4000804017f */
[----:B--2---:R-:W-:Y:S05]  /*26cb0*/  @!P2 NANOSLEEP.SYNCS 0x989680 ;  /* 0x009896800000a95d */ /* 0x004fea0003900000 */
[----:B------:R-:W2:Y:S02]  /*26cc0*/  @!P2 SYNCS.PHASECHK.TRANS64 P2, [R7+URZ+0x34850], R5 ;  /* 0x034850050700a5a7 */ /* 0x000ea4000804007f */
[----:B--2---:R-:W-:Y:S05]  /*26cd0*/  @!P2 BRA `(.L_x_792) ;  /* 0xfffffffc00f0a947 */ /* 0x004fea000383ffff */
[----:B------:R-:W-:Y:S05]  /*26ce0*/  BRA `(.L_x_789) ;  /* 0xffffff3000f47947 */ /* 0x000fea000383ffff */
.L_x_797:
[----:B-1----:R1:W2:Y:S02]  /*26cf0*/  SYNCS.PHASECHK.TRANS64.TRYWAIT P0, [R11+URZ+0x34850], R0 ;  /* 0x034850000b0075a7 */ /* 0x0022a4000800017f */
[----:B--2---:R-:W-:Y:S05]  /*26d00*/  @!P0 NANOSLEEP.SYNCS 0x989680 ;  /* 0x009896800000895d */ /* 0x004fea0003900000 */
[----:B------:R-:W2:Y:S02]  /*26d10*/  @!P0 SYNCS.PHASECHK.TRANS64 P0, [R11+URZ+0x34850], R0 ;  /* 0x034850000b0085a7 */ /* 0x000ea4000800007f */
[----:B--2---:R-:W-:Y:S05]  /*26d20*/  @!P0 BRA `(.L_x_797) ;  /* 0xfffffffc00f08947 */ /* 0x004fea000383ffff */
[----:B------:R-:W-:Y:S05]  /*26d30*/  BRA `(.L_x_796) ;  /* 0xffffff5800287947 */ /* 0x000fea000383ffff */
.L_x_811:
[----:B------:R-:W-:Y:S02]  /*26d40*/  IMAD.MOV.U32 R13, RZ, RZ, R4 ;  /* 0x000000ffff0d7224 */ /* 0x000fe400078e0004 */
[----:B------:R-:W-:Y:S02]  /*26d50*/  IMAD.MOV.U32 R12, RZ, RZ, RZ ;  /* 0x000000ffff0c7224 */ /* 0x000fe400078e00ff */
[----:B------:R-:W-:Y:S02]  /*26d60*/  IMAD.MOV.U32 R11, RZ, RZ, 0x181f ;  /* 0x0000181fff0b7424 */ /* 0x000fe400078e00ff */
[----:B------:R-:W-:-:S07]  /*26d70*/  IMAD.MOV.U32 R15, RZ, RZ, -0x1 ;  /* 0xffffffffff0f7424 */ /* 0x000fce00078e00ff */
[----:B------:R-:W-:Y:S05]  /*26d80*/  WARPSYNC.COLLECTIVE R15, `(.L_x_998) ;  /* 0x000000000f087348 */ /* 0x000fea0003c00000 */
[----:B------:R0:W1:Y:S02]  /*26d90*/  SHFL.IDX P6, R14, R13, R12, R11 ;  /* 0x0000000c0d0e7389 */ /* 0x00006400000c000b */
[----:B01----:R-:W-:Y:S01]  /*26da0*/  ENDCOLLECTIVE ;  /* 0x000000000000791b */ /* 0x003fe20003800000 */
.L_x_998:
[----:B------:R-:W-:Y:S02]  /*26db0*/  IMAD.MOV.U32 R13, RZ, RZ, R3 ;  /* 0x000000ffff0d7224 */ /* 0x000fe400078e0003 */
[----:B------:R-:W-:-:S07]  /*26dc0*/  IMAD.MOV.U32 R0, RZ, RZ, R14 ;  /* 0x000000ffff007224 */ /* 0x000fce00078e000e */
[----:B------:R-:W-:Y:S05]  /*26dd0*/  WARPSYNC.COLLECTIVE R15, `(.L_x_999) ;  /* 0x000000000f087348 */ /* 0x000fea0003c00000 */
[----:B------:R0:W1:Y:S02]  /*26de0*/  SHFL.IDX P6, R14, R13, R12, R11 ;  /* 0x0000000c0d0e7389 */ /* 0x00006400000c000b */
[----:B01----:R-:W-:Y:S01]  /*26df0*/  ENDCOLLECTIVE ;  /* 0x000000000000791b */ /* 0x003fe20003800000 */
.L_x_999:
[----:B------:R-:W-:Y:S05]  /*26e00*/  BRA `(.L_x_1000) ;  /* 0xffffff8000547947 */ /* 0x000fea000383ffff */
.L_x_814:
[----:B------:R-:W-:Y:S01]  /*26e10*/  BSSY B1, `(.L_x_1001) ;  /* 0x0000008000017945 */ /* 0x000fe20003800000 */
[----:B------:R-:W-:Y:S02]  /*26e20*/  IMAD.MOV.U32 R13, RZ, RZ, R4 ;  /* 0x000000ffff0d7224 */ /* 0x000fe400078e0004 */
[----:B------:R-:W-:Y:S02]  /*26e30*/  IMAD.MOV.U32 R12, RZ, RZ, 0x1 ;  /* 0x00000001ff0c7424 */ /* 0x000fe400078e00ff */
[----:B---3--:R-:W-:Y:S02]  /*26e40*/  IMAD.MOV.U32 R11, RZ, RZ, 0x181f ;  /* 0x0000181fff0b7424 */ /* 0x008fe400078e00ff */
[----:B------:R-:W-:-:S07]  /*26e50*/  IMAD.MOV.U32 R15, RZ, RZ, -0x1 ;  /* 0xffffffffff0f7424 */ /* 0x000fce00078e00ff */
[----:B012---:R-:W-:Y:S05]  /*26e60*/  WARPSYNC.COLLECTIVE R15, `(.L_x_1002) ;  /* 0x000000000f087348 */ /* 0x007fea0003c00000 */
[----:B--2---:R2:W3:Y:S02]  /*26e70*/  SHFL.IDX P6, R14, R13, R12, R11 ;  /* 0x0000000c0d0e7389 */ /* 0x0044e400000c000b */
[----:B0123--:R-:W-:Y:S01]  /*26e80*/  ENDCOLLECTIVE ;  /* 0x000000000000791b */ /* 0x00ffe20003800000 */
.L_x_1002:
[----:B------:R-:W-:Y:S05]  /*26e90*/  BSYNC B1 ;  /* 0x0000000000017941 */ /* 0x000fea0003800000 */
.L_x_1001:
[----:B------:R-:W-:Y:S02]  /*26ea0*/  IMAD.MOV.U32 R13, RZ, RZ, R3 ;  /* 0x000000ffff0d7224 */ /* 0x000fe400078e0003 */
[----:B------:R-:W-:Y:S02]  /*26eb0*/  IMAD.MOV.U32 R12, RZ, RZ, 0x1 ;  /* 0x00000001ff0c7424 */ /* 0x000fe400078e00ff */
[----:B------:R-:W-:Y:S02]  /*26ec0*/  IMAD.MOV.U32 R11, RZ, RZ, 0x181f ;  /* 0x0000181fff0b7424 */ /* 0x000fe400078e00ff */
[----:B------:R-:W-:Y:S02]  /*26ed0*/  IMAD.MOV.U32 R15, RZ, RZ, -0x1 ;  /* 0xffffffffff0f7424 */ /* 0x000fe400078e00ff */
[----:B------:R-:W-:-:S07]  /*26ee0*/  IMAD.MOV.U32 R0, RZ, RZ, R14 ;  /* 0x000000ffff007224 */ /* 0x000fce00078e000e */
[----:B------:R-:W-:Y:S05]  /*26ef0*/  WARPSYNC.COLLECTIVE R15, `(.L_x_1003) ;  /* 0x000000000f087348 */ /* 0x000fea0003c00000 */
[----:B------:R0:W1:Y:S02]  /*26f00*/  SHFL.IDX P6, R14, R13, R12, R11 ;  /* 0x0000000c0d0e7389 */ /* 0x00006400000c000b */
[----:B01----:R-:W-:Y:S01]  /*26f10*/  ENDCOLLECTIVE ;  /* 0x000000000000791b */ /* 0x003fe20003800000 */
.L_x_1003:
[----:B------:R-:W-:Y:S05]  /*26f20*/  BRA `(.L_x_1004) ;  /* 0xffffff8000587947 */ /* 0x000fea000383ffff */
.L_x_817:
[----:B------:R-:W-:Y:S01]  /*26f30*/  BSSY B1, `(.L_x_1005) ;  /* 0x0000008000017945 */ /* 0x000fe20003800000 */
[----:B------:R-:W-:Y:S02]  /*26f40*/  IMAD.MOV.U32 R13, RZ, RZ, R4 ;  /* 0x000000ffff0d7224 */ /* 0x000fe400078e0004 */
[----:B------:R-:W-:Y:S02]  /*26f50*/  IMAD.MOV.U32 R12, RZ, RZ, 0x2 ;  /* 0x00000002ff0c7424 */ /* 0x000fe400078e00ff */
[----:B---3--:R-:W-:Y:S02]  /*26f60*/  IMAD.MOV.U32 R11, RZ, RZ, 0x181f ;  /* 0x0000181fff0b7424 */ /* 0x008fe400078e00ff */
[----:B------:R-:W-:-:S07]  /*26f70*/  IMAD.MOV.U32 R15, RZ, RZ, -0x1 ;  /* 0xffffffffff0f7424 */ /* 0x000fce00078e00ff */
[----:B012-4-:R-:W-:Y:S05]  /*26f80*/  WARPSYNC.COLLECTIVE R15, `(.L_x_1006) ;  /* 0x000000000f087348 */ /* 0x017fea0003c00000 */
[----:B--2---:R2:W3:Y:S02]  /*26f90*/  SHFL.IDX P6, R14, R13, R12, R11 ;  /* 0x0000000c0d0e7389 */ /* 0x0044e400000c000b */
[----:B01234-:R-:W-:Y:S01]  /*26fa0*/  ENDCOLLECTIVE ;  /* 0x000000000000791b */ /* 0x01ffe20003800000 */
.L_x_1006:
[----:B------:R-:W-:Y:S05]  /*26fb0*/  BSYNC B1 ;  /* 0x0000000000017941 */ /* 0x000fea0003800000 */
.L_x_1005:
        /* <DEDUP_REMOVED lines=8> */
.L_x_1007:
[----:B------:R-:W-:Y:S05]  /*27040*/  BRA `(.L_x_1008) ;  /* 0xffffff80005c7947 */ /* 0x000fea000383ffff */
.L_x_820:
        /* <DEDUP_REMOVED lines=8> */
.L_x_1010:
[----:B------:R-:W-:Y:S05]  /*270d0*/  BSYNC B1 ;  /* 0x0000000000017941 */ /* 0x000fea0003800000 */
.L_x_1009:
        /* <DEDUP_REMOVED lines=8> */
.L_x_1011:
[----:B------:R-:W-:Y:S05]  /*27160*/  BRA `(.L_x_1012) ;  /* 0xffffff8000607947 */ /* 0x000fea000383ffff */
.L_x_837:
        /* <DEDUP_REMOVED lines=11> */
.L_x_1014:
[----:B------:R-:W-:Y:S05]  /*27220*/  BSYNC B1 ;  /* 0x0000000000017941 */ /* 0x000fea0003800000 */
.L_x_1013:
[----:B------:R-:W-:Y:S05]  /*27230*/  BRA `(.L_x_1015) ;  /* 0xffffff9400207947 */ /* 0x000fea000383ffff */
.L_x_839:
[----:B------:R-:W-:Y:S01]  /*27240*/  BSSY B1, `(.L_x_1016) ;  /* 0x0000006000017945 */ /* 0x000fe20003800000 */
[----:B------:R-:W-:-:S07]  /*27250*/  IMAD.MOV.U32 R15, RZ, RZ, -0x1 ;  /* 0xffffffffff0f7424 */ /* 0x000fce00078e00ff */
[----:B01----:R-:W-:Y:S05]  /*27260*/  WARPSYNC.COLLECTIVE R15, `(.L_x_1017) ;  /* 0x000000000f0c7348 */ /* 0x003fea0003c00000 */
[----:B------:R-:W-:Y:S02]  /*27270*/  ELECT P6, UR62, PT ;  /* 0x00000000003e782f */ /* 0x000fe400038c0000 */
[----:B------:R-:W-:Y:S01]  /*27280*/  MOV R14, UR62 ;  /* 0x0000003e000e7c02 */ /* 0x000fe20008000f00 */
[----:B01----:R-:W-:Y:S10]  /*27290*/  ENDCOLLECTIVE ;  /* 0x000000000000791b */ /* 0x003ff40003800000 */
.L_x_1017:
[----:B------:R-:W-:Y:S05]  /*272a0*/  BSYNC B1 ;  /* 0x0000000000017941 */ /* 0x000fea0003800000 */
.L_x_1016:
[----:B------:R-:W-:Y:S05]  /*272b0*/  BRA `(.L_x_838) ;  /* 0xffffff9400187947 */ /* 0x000fea000383ffff */
.L_x_841:
[----:B0-----:R-:W2:Y:S02]  /*272c0*/  LDL R3, [R1+0x8] ;  /* 0x0000080001037983 */ /* 0x001ea40000100800 */
[----:B--2---:R0:W2:Y:S02]  /*272d0*/  SYNCS.PHASECHK.TRANS64.TRYWAIT P0, [R3+URZ+0x34820], R2 ;  /* 0x03482002030075a7 */ /* 0x0040a4000800017f */
[----:B--2---:R-:W-:Y:S05]  /*272e0*/  @!P0 NANOSLEEP.SYNCS 0x989680 ;  /* 0x009896800000895d */ /* 0x004fea0003900000 */
[----:B------:R-:W2:Y:S02]  /*272f0*/  @!P0 SYNCS.PHASECHK.TRANS64 P0, [R3+URZ+0x34820], R2 ;  /* 0x03482002030085a7 */ /* 0x000ea4000800007f */
[----:B--2---:R-:W-:Y:S05]  /*27300*/  @!P0 BRA `(.L_x_841) ;  /* 0xfffffffc00ec8947 */ /* 0x004fea000383ffff */
[----:B------:R-:W-:Y:S05]  /*27310*/  BRA `(.L_x_1018) ;  /* 0xffffff9400287947 */ /* 0x000fea000383ffff */
.L_x_845:
[----:B0-----:R0:W2:Y:S02]  /*27320*/  SYNCS.PHASECHK.TRANS64.TRYWAIT P0, [R4+URZ+0x348a0], R8 ;  /* 0x0348a008040075a7 */ /* 0x0010a4000800017f */
[----:B--2---:R-:W-:Y:S05]  /*27330*/  @!P0 NANOSLEEP.SYNCS 0x989680 ;  /* 0x009896800000895d */ /* 0x004fea0003900000 */
[----:B------:R-:W2:Y:S02]  /*27340*/  @!P0 SYNCS.PHASECHK.TRANS64 P0, [R4+URZ+0x348a0], R8 ;  /* 0x0348a008040085a7 */ /* 0x000ea4000800007f */
[----:B--2---:R-:W-:Y:S05]  /*27350*/  @!P0 BRA `(.L_x_845) ;  /* 0xfffffffc00f08947 */ /* 0x004fea000383ffff */
[----:B------:R-:W-:Y:S05]  /*27360*/  BRA `(.L_x_1019) ;  /* 0xffffff94004c7947 */ /* 0x000fea000383ffff */
.L_x_851:
[----:B--2---:R2:W3:Y:S02]  /*27370*/  SYNCS.PHASECHK.TRANS64.TRYWAIT P0, [R4+URZ+0x348c0], R8 ;  /* 0x0348c008040075a7 */ /* 0x0044e4000800017f */
[----:B---3--:R-:W-:Y:S05]  /*27380*/  @!P0 NANOSLEEP.SYNCS 0x989680 ;  /* 0x009896800000895d */ /* 0x008fea0003900000 */
[----:B------:R-:W3:Y:S02]  /*27390*/  @!P0 SYNCS.PHASECHK.TRANS64 P0, [R4+URZ+0x348c0], R8 ;  /* 0x0348c008040085a7 */ /* 0x000ee4000800007f */
[----:B---3--:R-:W-:Y:S05]  /*273a0*/  @!P0 BRA `(.L_x_851) ;  /* 0xfffffffc00f08947 */ /* 0x008fea000383ffff */
[----:B------:R-:W-:Y:S05]  /*273b0*/  BRA `(.L_x_1020) ;  /* 0xffffff9800107947 */ /* 0x000fea000383ffff */
.L_x_859:
[----:B0-----:R0:W2:Y:S02]  /*273c0*/  SYNCS.PHASECHK.TRANS64.TRYWAIT P1, [R6+URZ+0x348a0], R5 ;  /* 0x0348a005060075a7 */ /* 0x0010a4000802017f */
[----:B--2---:R-:W-:Y:S05]  /*273d0*/  @!P1 NANOSLEEP.SYNCS 0x989680 ;  /* 0x009896800000995d */ /* 0x004fea0003900000 */
[----:B------:R-:W2:Y:S02]  /*273e0*/  @!P1 SYNCS.PHASECHK.TRANS64 P1, [R6+URZ+0x348a0], R5 ;  /* 0x0348a005060095a7 */ /* 0x000ea4000802007f */
[----:B--2---:R-:W-:Y:S05]  /*273f0*/  @!P1 BRA `(.L_x_859) ;  /* 0xfffffffc00f09947 */ /* 0x004fea000383ffff */
[----:B------:R-:W-:Y:S05]  /*27400*/  BRA `(.L_x_1021) ;  /* 0xffffff9c00247947 */ /* 0x000fea000383ffff */
.L_x_865:
[----:B--2---:R2:W3:Y:S02]  /*27410*/  SYNCS.PHASECHK.TRANS64.TRYWAIT P1, [R6+URZ+0x348c0], R5 ;  /* 0x0348c005060075a7 */ /* 0x0044e4000802017f */
[----:B---3--:R-:W-:Y:S05]  /*27420*/  @!P1 NANOSLEEP.SYNCS 0x989680 ;  /* 0x009896800000995d */ /* 0x008fea0003900000 */
[----:B------:R-:W3:Y:S02]  /*27430*/  @!P1 SYNCS.PHASECHK.TRANS64 P1, [R6+URZ+0x348c0], R5 ;  /* 0x0348c005060095a7 */ /* 0x000ee4000802007f */
[----:B---3--:R-:W-:Y:S05]  /*27440*/  @!P1 BRA `(.L_x_865) ;  /* 0xfffffffc00f09947 */ /* 0x008fea000383ffff */
[----:B------:R-:W-:Y:S05]  /*27450*/  BRA `(.L_x_1022) ;  /* 0xffffff9c00e47947 */ /* 0x000fea000383ffff */
.L_x_879:
        /* <DEDUP_REMOVED lines=11> */
.L_x_1024:
[----:B------:R-:W-:Y:S05]  /*27510*/  BSYNC B0 ;  /* 0x0000000000007941 */ /* 0x000fea0003800000 */
.L_x_1023:
[----:B------:R-:W-:Y:S05]  /*27520*/  BRA `(.L_x_1025) ;  /* 0xffffffa8005c7947 */ /* 0x000fea000383ffff */
.L_x_881:
[----:B------:R-:W-:Y:S01]  /*27530*/  BSSY B0, `(.L_x_1026) ;  /* 0x0000006000007945 */ /* 0x000fe20003800000 */
[----:B------:R-:W-:-:S07]  /*27540*/  IMAD.MOV.U32 R15, RZ, RZ, -0x1 ;  /* 0xffffffffff0f7424 */ /* 0x000fce00078e00ff */
[----:B01----:R-:W-:Y:S05]  /*27550*/  WARPSYNC.COLLECTIVE R15, `(.L_x_1027) ;  /* 0x000000000f0c7348 */ /* 0x003fea0003c00000 */
[----:B------:R-:W-:Y:S02]  /*27560*/  ELECT P6, UR62, PT ;  /* 0x00000000003e782f */ /* 0x000fe400038c0000 */
[----:B------:R-:W-:Y:S01]  /*27570*/  MOV R14, UR62 ;  /* 0x0000003e000e7c02 */ /* 0x000fe20008000f00 */
[----:B01----:R-:W-:Y:S10]  /*27580*/  ENDCOLLECTIVE ;  /* 0x000000000000791b */ /* 0x003ff40003800000 */
.L_x_1027:
[----:B------:R-:W-:Y:S05]  /*27590*/  BSYNC B0 ;  /* 0x0000000000007941 */ /* 0x000fea0003800000 */
.L_x_1026:
[----:B------:R-:W-:Y:S05]  /*275a0*/  BRA `(.L_x_1028) ;  /* 0xffffffa800687947 */ /* 0x000fea000383ffff */
.L_x_883:
[----:B0-----:R0:W2:Y:S02]  /*275b0*/  SYNCS.PHASECHK.TRANS64.TRYWAIT P0, [R0+URZ+0x34840], R2 ;  /* 0x03484002000075a7 */ /* 0x0010a4000800017f */
[----:B--2---:R-:W-:Y:S05]  /*275c0*/  @!P0 NANOSLEEP.SYNCS 0x989680 ;  /* 0x009896800000895d */ /* 0x004fea0003900000 */
[----:B------:R-:W2:Y:S02]  /*275d0*/  @!P0 SYNCS.PHASECHK.TRANS64 P0, [R0+URZ+0x34840], R2 ;  /* 0x03484002000085a7 */ /* 0x000ea4000800007f */
[----:B--2---:R-:W-:Y:S05]  /*275e0*/  @!P0 BRA `(.L_x_883) ;  /* 0xfffffffc00f08947 */ /* 0x004fea000383ffff */
[----:B------:R-:W-:Y:S05]  /*275f0*/  BRA `(.L_x_1029) ;  /* 0xffffffa800d87947 */ /* 0x000fea000383ffff */
.L_x_887:
[----:B------:R0:W5:Y:S01]  /*27600*/  LDL.LU R8, [R1+0x54] ;  /* 0x0000540001087983 */ /* 0x0001620000300800 */
[----:B------:R-:W-:Y:S02]  /*27610*/  IMAD.MOV.U32 R13, RZ, RZ, R3 ;  /* 0x000000ffff0d7224 */ /* 0x000fe400078e0003 */
[----:B------:R-:W-:Y:S02]  /*27620*/  IMAD.MOV.U32 R12, RZ, RZ, RZ ;  /* 0x000000ffff0c7224 */ /* 0x000fe400078e00ff */
[----:B------:R-:W-:Y:S02]  /*27630*/  IMAD.MOV.U32 R11, RZ, RZ, 0x181f ;  /* 0x0000181fff0b7424 */ /* 0x000fe400078e00ff */
[----:B------:R-:W-:-:S07]  /*27640*/  IMAD.MOV.U32 R15, RZ, RZ, -0x1 ;  /* 0xffffffffff0f7424 */ /* 0x000fce00078e00ff */
[----:B0----5:R-:W-:Y:S05]  /*27650*/  WARPSYNC.COLLECTIVE R15, `(.L_x_1030) ;  /* 0x000000000f087348 */ /* 0x021fea0003c00000 */
[----:B------:R1:W2:Y:S02]  /*27660*/  SHFL.IDX P6, R14, R13, R12, R11 ;  /* 0x0000000c0d0e7389 */ /* 0x0002a400000c000b */
[----:B012--5:R-:W-:Y:S01]  /*27670*/  ENDCOLLECTIVE ;  /* 0x000000000000791b */ /* 0x027fe20003800000 */
.L_x_1030:
[----:B------:R-:W-:Y:S02]  /*27680*/  IMAD.MOV.U32 R13, RZ, RZ, R4 ;  /* 0x000000ffff0d7224 */ /* 0x000fe400078e0004 */
[----:B------:R-:W-:-:S07]  /*27690*/  IMAD.MOV.U32 R6, RZ, RZ, R14 ;  /* 0x000000ffff067224 */ /* 0x000fce00078e000e */
[----:B------:R-:W-:Y:S05]  /*276a0*/  WARPSYNC.COLLECTIVE R15, `(.L_x_1031) ;  /* 0x000000000f087348 */ /* 0x000fea0003c00000 */
[----:B------:R0:W1:Y:S02]  /*276b0*/  SHFL.IDX P6, R14, R13, R12, R11 ;  /* 0x0000000c0d0e7389 */ /* 0x00006400000c000b */
[----:B01----:R-:W-:Y:S01]  /*276c0*/  ENDCOLLECTIVE ;  /* 0x000000000000791b */ /* 0x003fe20003800000 */
.L_x_1031:
[----:B------:R-:W-:Y:S01]  /*276d0*/  ULDC.64 UR4, c[0x0][0x208] ;  /* 0x0000820000047ab9 */ /* 0x000fe20000000a00 */
[----:B------:R-:W-:Y:S02]  /*276e0*/  IMAD.MOV.U32 R13, RZ, RZ, R3 ;  /* 0x000000ffff0d7224 */ /* 0x000fe400078e0003 */
[----:B------:R-:W-:Y:S02]  /*276f0*/  IMAD.MOV.U32 R12, RZ, RZ, 0x1 ;  /* 0x00000001ff0c7424 */ /* 0x000fe400078e00ff */
[----:B------:R-:W-:Y:S02]  /*27700*/  IMAD R2, R8, R7, RZ ;  /* 0x0000000708027224 */ /* 0x000fe400078e02ff */
[----:B------:R-:W0:Y:S01]  /*27710*/  S2R R8, SR_TID.X ;  /* 0x0000000000087919 */ /* 0x000e220000002100 */
[----:B------:R-:W-:Y:S01]  /*27720*/  IMAD.MOV.U32 R7, RZ, RZ, R14 ;  /* 0x000000ffff077224 */ /* 0x000fe200078e000e */
[----:B0-----:R-:W-:-:S04]  /*27730*/  LOP3.LUT R8, R8, 0x7f, RZ, 0xc0, !PT ;  /* 0x0000007f08087812 */ /* 0x001fc800078ec0ff */
[----:B------:R-:W-:-:S05]  /*27740*/  SHF.R.U32.HI R5, RZ, 0x3, R8 ;  /* 0x00000003ff057819 */ /* 0x000fca0000011608 */
[----:B------:R-:W-:-:S04]  /*27750*/  IMAD.IADD R0, R5, 0x1, R17 ;  /* 0x0000000105007824 */ /* 0x000fc800078e0211 */
[C---:B------:R-:W-:Y:S01]  /*27760*/  VIADD R5, R0.reuse, 0x10 ;  /* 0x0000001000057836 */ /* 0x040fe20000000000 */
[----:B------:R-:W-:-:S13]  /*27770*/  ISETP.GE.AND P2, PT, R0, R2, PT ;  /* 0x000000020000720c */ /* 0x000fda0003f46270 */
        /* <DEDUP_REMOVED lines=14> */
.L_x_1032:
[----:B------:R-:W-:Y:S02]  /*27860*/  IMAD.MOV.U32 R13, RZ, RZ, R4 ;  /* 0x000000ffff0d7224 */ /* 0x000fe400078e0004 */
[----:B------:R-:W-:-:S07]  /*27870*/  IMAD.MOV.U32 R8, RZ, RZ, R14 ;  /* 0x000000ffff087224 */ /* 0x000fce00078e000e */
[----:B------:R-:W-:Y:S05]  /*27880*/  WARPSYNC.COLLECTIVE R15, `(.L_x_1033) ;  /* 0x000000000f087348 */ /* 0x000fea0003c00000 */
[----:B------:R0:W1:Y:S02]  /*27890*/  SHFL.IDX P6, R14, R13, R12, R11 ;  /* 0x0000000c0d0e7389 */ /* 0x00006400000c000b */
[----:B01----:R-:W-:Y:S01]  /*278a0*/  ENDCOLLECTIVE ;  /* 0x000000000000791b */ /* 0x003fe20003800000 */
.L_x_1033:
[----:B------:R-:W-:Y:S01]  /*278b0*/  ULDC.64 UR4, c[0x0][0x208] ;  /* 0x0000820000047ab9 */ /* 0x000fe20000000a00 */
[----:B------:R-:W-:Y:S02]  /*278c0*/  IMAD.MOV.U32 R13, RZ, RZ, R3 ;  /* 0x000000ffff0d7224 */ /* 0x000fe400078e0003 */
[----:B------:R-:W-:Y:S02]  /*278d0*/  IMAD.MOV.U32 R12, RZ, RZ, 0x2 ;  /* 0x00000002ff0c7424 */ /* 0x000fe400078e00ff */
[----:B------:R-:W-:-:S05]  /*278e0*/  IMAD.MOV.U32 R5, RZ, RZ, R14 ;  /* 0x000000ffff057224 */ /* 0x000fca00078e000e */
[----:B------:R-:W-:Y:S01]  /*278f0*/  @!P2 LEA R7, P3, R10, R5, 0x1 ;  /* 0x000000050a07a211 */ /* 0x000fe200078608ff */
[----:B------:R-:W-:-:S04]  /*27900*/  VIADD R5, R0, 0x20 ;  /* 0x0000002000057836 */ /* 0x000fc80000000000 */
        /* <DEDUP_REMOVED lines=13> */
.L_x_1034:
[----:B------:R-:W-:Y:S02]  /*279e0*/  IMAD.MOV.U32 R13, RZ, RZ, R4 ;  /* 0x000000ffff0d7224 */ /* 0x000fe400078e0004 */
[----:B------:R-:W-:-:S07]  /*279f0*/  IMAD.MOV.U32 R6, RZ, RZ, R14 ;  /* 0x000000ffff067224 */ /* 0x000fce00078e000e */
[----:B------:R-:W-:Y:S05]  /*27a00*/  WARPSYNC.COLLECTIVE R15, `(.L_x_1035) ;  /* 0x000000000f087348 */ /* 0x000fea0003c00000 */
[----:B------:R0:W1:Y:S02]  /*27a10*/  SHFL.IDX P6, R14, R13, R12, R11 ;  /* 0x0000000c0d0e7389 */ /* 0x00006400000c000b */
[----:B01----:R-:W-:Y:S01]  /*27a20*/  ENDCOLLECTIVE ;  /* 0x000000000000791b */ /* 0x003fe20003800000 */
.L_x_1035:
        /* <DEDUP_REMOVED lines=18> */
.L_x_1036:
[----:B------:R-:W-:Y:S02]  /*27b50*/  IMAD.MOV.U32 R13, RZ, RZ, R4 ;  /* 0x000000ffff0d7224 */ /* 0x000fe400078e0004 */
[----:B------:R-:W-:-:S07]  /*27b60*/  IMAD.MOV.U32 R6, RZ, RZ, R14 ;  /* 0x000000ffff067224 */ /* 0x000fce00078e000e */
[----:B------:R-:W-:Y:S05]  /*27b70*/  WARPSYNC.COLLECTIVE R15, `(.L_x_1037) ;  /* 0x000000000f087348 */ /* 0x000fea0003c00000 */
[----:B------:R0:W1:Y:S02]  /*27b80*/  SHFL.IDX P6, R14, R13, R12, R11 ;  /* 0x0000000c0d0e7389 */ /* 0x00006400000c000b */
[----:B01----:R-:W-:Y:S01]  /*27b90*/  ENDCOLLECTIVE ;  /* 0x000000000000791b */ /* 0x003fe20003800000 */
.L_x_1037:
        /* <DEDUP_REMOVED lines=18> */
.L_x_1038:
[----:B------:R-:W-:Y:S02]  /*27cc0*/  IMAD.MOV.U32 R13, RZ, RZ, R4 ;  /* 0x000000ffff0d7224 */ /* 0x000fe400078e0004 */
[----:B------:R-:W-:-:S07]  /*27cd0*/  IMAD.MOV.U32 R6, RZ, RZ, R14 ;  /* 0x000000ffff067224 */ /* 0x000fce00078e000e */
[----:B------:R-:W-:Y:S05]  /*27ce0*/  WARPSYNC.COLLECTIVE R15, `(.L_x_1039) ;  /* 0x000000000f087348 */ /* 0x000fea0003c00000 */
[----:B------:R0:W1:Y:S02]  /*27cf0*/  SHFL.IDX P6, R14, R13, R12, R11 ;  /* 0x0000000c0d0e7389 */ /* 0x00006400000c000b */
[----:B01----:R-:W-:Y:S01]  /*27d00*/  ENDCOLLECTIVE ;  /* 0x000000000000791b */ /* 0x003fe20003800000 */
.L_x_1039:
        /* <DEDUP_REMOVED lines=18> */
.L_x_1040:
[----:B------:R-:W-:Y:S02]  /*27e30*/  IMAD.MOV.U32 R13, RZ, RZ, R4 ;  /* 0x000000ffff0d7224 */ /* 0x000fe400078e0004 */
[----:B------:R-:W-:-:S07]  /*27e40*/  IMAD.MOV.U32 R6, RZ, RZ, R14 ;  /* 0x000000ffff067224 */ /* 0x000fce00078e000e */
[----:B------:R-:W-:Y:S05]  /*27e50*/  WARPSYNC.COLLECTIVE R15, `(.L_x_1041) ;  /* 0x000000000f087348 */ /* 0x000fea0003c00000 */
[----:B------:R0:W1:Y:S02]  /*27e60*/  SHFL.IDX P6, R14, R13, R12, R11 ;  /* 0x0000000c0d0e7389 */ /* 0x00006400000c000b */
[----:B01----:R-:W-:Y:S01]  /*27e70*/  ENDCOLLECTIVE ;  /* 0x000000000000791b */ /* 0x003fe20003800000 */
.L_x_1041:
        /* <DEDUP_REMOVED lines=16> */
.L_x_1042:
[----:B------:R-:W-:-:S05]  /*27f80*/  VIADD R7, R0, 0x60 ;  /* 0x0000006000077836 */ /* 0x000fca0000000000 */
[----:B------:R-:W-:Y:S01]  /*27f90*/  ISETP.GE.AND P2, PT, R7, R2, PT ;  /* 0x000000020700720c */ /* 0x000fe20003f46270 */
[----:B------:R-:W-:Y:S02]  /*27fa0*/  IMAD.MOV.U32 R13, RZ, RZ, R4 ;  /* 0x000000ffff0d7224 */ /* 0x000fe400078e0004 */
[----:B------:R-:W-:-:S10]  /*27fb0*/  IMAD.MOV.U32 R6, RZ, RZ, R14 ;  /* 0x000000ffff067224 */ /* 0x000fd400078e000e */
[----:B------:R-:W-:Y:S05]  /*27fc0*/  WARPSYNC.COLLECTIVE R15, `(.L_x_1043) ;  /* 0x000000000f087348 */ /* 0x000fea0003c00000 */
[----:B------:R0:W1:Y:S02]  /*27fd0*/  SHFL.IDX P6, R14, R13, R12, R11 ;  /* 0x0000000c0d0e7389 */ /* 0x00006400000c000b */
[----:B01----:R-:W-:Y:S01]  /*27fe0*/  ENDCOLLECTIVE ;  /* 0x000000000000791b */ /* 0x003fe20003800000 */
.L_x_1043:
        /* <DEDUP_REMOVED lines=16> */
.L_x_1044:
[----:B------:R-:W-:Y:S02]  /*280f0*/  IMAD.MOV.U32 R13, RZ, RZ, R4 ;  /* 0x000000ffff0d7224 */ /* 0x000fe400078e0004 */
[----:B------:R-:W-:-:S07]  /*28100*/  IMAD.MOV.U32 R5, RZ, RZ, R14 ;  /* 0x000000ffff057224 */ /* 0x000fce00078e000e */
[----:B------:R-:W-:Y:S05]  /*28110*/  WARPSYNC.COLLECTIVE R15, `(.L_x_1045) ;  /* 0x000000000f087348 */ /* 0x000fea0003c00000 */
[----:B------:R0:W1:Y:S02]  /*28120*/  SHFL.IDX P6, R14, R13, R12, R11 ;  /* 0x0000000c0d0e7389 */ /* 0x00006400000c000b */
[----:B01----:R-:W-:Y:S01]  /*28130*/  ENDCOLLECTIVE ;  /* 0x000000000000791b */ /* 0x003fe20003800000 */
.L_x_1045:
[----:B------:R-:W-:Y:S01]  /*28140*/  IMAD.MOV.U32 R3, RZ, RZ, R14 ;  /* 0x000000ffff037224 */ /* 0x000fe200078e000e */
[----:B------:R-:W-:Y:S06]  /*28150*/  BRA `(.L_x_1046) ;  /* 0xffffffac00907947 */ /* 0x000fec000383ffff */
.L_x_892:
[----:B0-----:R-:W2:Y:S02]  /*28160*/  LDL R2, [R1+0x8] ;  /* 0x0000080001027983 */ /* 0x001ea40000100800 */
[----:B--2---:R0:W2:Y:S02]  /*28170*/  SYNCS.PHASECHK.TRANS64.TRYWAIT P0, [R2+URZ+0x34820], R0 ;  /* 0x03482000020075a7 */ /* 0x0040a4000800017f */
[----:B--2---:R-:W-:Y:S05]  /*28180*/  @!P0 NANOSLEEP.SYNCS 0x989680 ;  /* 0x009896800000895d */ /* 0x004fea0003900000 */
[----:B------:R-:W2:Y:S02]  /*28190*/  @!P0 SYNCS.PHASECHK.TRANS64 P0, [R2+URZ+0x34820], R0 ;  /* 0x03482000020085a7 */ /* 0x000ea4000800007f */
[----:B--2---:R-:W-:Y:S05]  /*281a0*/  @!P0 BRA `(.L_x_892) ;  /* 0xfffffffc00ec8947 */ /* 0x004fea000383ffff */
[----:B------:R-:W-:Y:S05]  /*281b0*/  BRA `(.L_x_1047) ;  /* 0xffffffb000087947 */ /* 0x000fea000383ffff */
.L_x_901:
[----:B--2---:R2:W3:Y:S02]  /*281c0*/  SYNCS.PHASECHK.TRANS64.TRYWAIT P0, [R3+URZ+0x34840], R2 ;  /* 0x03484002030075a7 */ /* 0x0044e4000800017f */
[----:B---3--:R-:W-:Y:S05]  /*281d0*/  @!P0 NANOSLEEP.SYNCS 0x989680 ;  /* 0x009896800000895d */ /* 0x008fea0003900000 */
[----:B------:R-:W3:Y:S02]  /*281e0*/  @!P0 SYNCS.PHASECHK.TRANS64 P0, [R3+URZ+0x34840], R2 ;  /* 0x03484002030085a7 */ /* 0x000ee4000800007f */
[----:B---3--:R-:W-:Y:S05]  /*281f0*/  @!P0 BRA `(.L_x_901) ;  /* 0xfffffffc00f08947 */ /* 0x008fea000383ffff */
[----:B------:R-:W-:Y:S05]  /*28200*/  BRA `(.L_x_1048) ;  /* 0xffffffb000d87947 */ /* 0x000fea000383ffff */
.L_x_907:
[----:B0-----:R0:W1:Y:S02]  /*28210*/  SYNCS.PHASECHK.TRANS64.TRYWAIT P0, [R3+URZ+0x60], R2 ;  /* 0x00006002030075a7 */ /* 0x001064000800017f */
[----:B-1----:R-:W-:Y:S05]  /*28220*/  @!P0 NANOSLEEP.SYNCS 0x989680 ;  /* 0x009896800000895d */ /* 0x002fea0003900000 */
[----:B------:R-:W1:Y:S02]  /*28230*/  @!P0 SYNCS.PHASECHK.TRANS64 P0, [R3+URZ+0x60], R2 ;  /* 0x00006002030085a7 */ /* 0x000e64000800007f */
[----:B-1----:R-:W-:Y:S05]  /*28240*/  @!P0 BRA `(.L_x_907) ;  /* 0xfffffffc00f08947 */ /* 0x002fea000383ffff */
[----:B------:R-:W-:Y:S05]  /*28250*/  BRA `(.L_x_1049) ;  /* 0xffffffb400b47947 */ /* 0x000fea000383ffff */
.L_x_916:
[----:B--2---:R2:W3:Y:S02]  /*28260*/  SYNCS.PHASECHK.TRANS64.TRYWAIT P0, [R3+URZ+0x34840], R2 ;  /* 0x03484002030075a7 */ /* 0x0044e4000800017f */
[----:B---3--:R-:W-:Y:S05]  /*28270*/  @!P0 NANOSLEEP.SYNCS 0x989680 ;  /* 0x009896800000895d */ /* 0x008fea0003900000 */
[----:B------:R-:W3:Y:S02]  /*28280*/  @!P0 SYNCS.PHASECHK.TRANS64 P0, [R3+URZ+0x34840], R2 ;  /* 0x03484002030085a7 */ /* 0x000ee4000800007f */
[----:B---3--:R-:W-:Y:S05]  /*28290*/  @!P0 BRA `(.L_x_916) ;  /* 0xfffffffc00f08947 */ /* 0x008fea000383ffff */
[----:B------:R-:W-:Y:S05]  /*282a0*/  BRA `(.L_x_1050) ;  /* 0xffffffbc00607947 */ /* 0x000fea000383ffff */
.L_x_922:
[----:B-1----:R1:W2:Y:S02]  /*282b0*/  SYNCS.PHASECHK.TRANS64.TRYWAIT P0, [R2+URZ+0x60], R3 ;  /* 0x00006003020075a7 */ /* 0x0022a4000800017f */
[----:B--2---:R-:W-:Y:S05]  /*282c0*/  @!P0 NANOSLEEP.SYNCS 0x989680 ;  /* 0x009896800000895d */ /* 0x004fea0003900000 */
[----:B------:R-:W2:Y:S02]  /*282d0*/  @!P0 SYNCS.PHASECHK.TRANS64 P0, [R2+URZ+0x60], R3 ;  /* 0x00006003020085a7 */ /* 0x000ea4000800007f */
[----:B--2---:R-:W-:Y:S05]  /*282e0*/  @!P0 BRA `(.L_x_922) ;  /* 0xfffffffc00f08947 */ /* 0x004fea000383ffff */
[----:B------:R-:W-:Y:S05]  /*282f0*/  BRA `(.L_x_1051) ;  /* 0xffffffc0003c7947 */ /* 0x000fea000383ffff */
.L_x_931:
[----:B---3--:R3:W4:Y:S02]  /*28300*/  SYNCS.PHASECHK.TRANS64.TRYWAIT P0, [R2+URZ+0x34840], R3 ;  /* 0x03484003020075a7 */ /* 0x008724000800017f */
[----:B----4-:R-:W-:Y:S05]  /*28310*/  @!P0 NANOSLEEP.SYNCS 0x989680 ;  /* 0x009896800000895d */ /* 0x010fea0003900000 */
[----:B------:R-:W4:Y:S02]  /*28320*/  @!P0 SYNCS.PHASECHK.TRANS64 P0, [R2+URZ+0x34840], R3 ;  /* 0x03484003020085a7 */ /* 0x000f24000800007f */
[----:B----4-:R-:W-:Y:S05]  /*28330*/  @!P0 BRA `(.L_x_931) ;  /* 0xfffffffc00f08947 */ /* 0x010fea000383ffff */
[----:B------:R-:W-:Y:S05]  /*28340*/  BRA `(.L_x_1052) ;  /* 0xffffffc400b47947 */ /* 0x000fea000383ffff */
.L_x_937:
[----:B-1----:R1:W2:Y:S02]  /*28350*/  SYNCS.PHASECHK.TRANS64.TRYWAIT P0, [R2+URZ+0x60], R5 ;  /* 0x00006005020075a7 */ /* 0x0022a4000800017f */
[----:B--2---:R-:W-:Y:S05]  /*28360*/  @!P0 NANOSLEEP.SYNCS 0x989680 ;  /* 0x009896800000895d */ /* 0x004fea0003900000 */
[----:B------:R-:W2:Y:S02]  /*28370*/  @!P0 SYNCS.PHASECHK.TRANS64 P0, [R2+URZ+0x60], R5 ;  /* 0x00006005020085a7 */ /* 0x000ea4000800007f */
[----:B--2---:R-:W-:Y:S05]  /*28380*/  @!P0 BRA `(.L_x_937) ;  /* 0xfffffffc00f08947 */ /* 0x004fea000383ffff */
[----:B------:R-:W-:Y:S05]  /*28390*/  BRA `(.L_x_1053) ;  /* 0xffffffc800907947 */ /* 0x000fea000383ffff */
.L_x_948:
[----:B--2---:R2:W4:Y:S02]  /*283a0*/  SYNCS.PHASECHK.TRANS64.TRYWAIT P0, [R2+URZ+0x34860], R0 ;  /* 0x03486000020075a7 */ /* 0x004524000800017f */
[----:B----4-:R-:W-:Y:S05]  /*283b0*/  @!P0 NANOSLEEP.SYNCS 0x989680 ;  /* 0x009896800000895d */ /* 0x010fea0003900000 */
[----:B------:R-:W4:Y:S02]  /*283c0*/  @!P0 SYNCS.PHASECHK.TRANS64 P0, [R2+URZ+0x34860], R0 ;  /* 0x03486000020085a7 */ /* 0x000f24000800007f */
[----:B----4-:R-:W-:Y:S05]  /*283d0*/  @!P0 BRA `(.L_x_948) ;  /* 0xfffffffc00f08947 */ /* 0x010fea000383ffff */
[----:B------:R-:W-:Y:S05]  /*283e0*/  BRA `(.L_x_1054) ;  /* 0xffffffcc00ec7947 */ /* 0x000fea000383ffff */
.L_x_955:
[----:B------:R-:W-:Y:S01]  /*283f0*/  BSSY B0, `(.L_x_1055) ;  /* 0x0000008000007945 */ /* 0x000fe20003800000 */
[----:B------:R-:W-:Y:S02]  /*28400*/  IMAD.MOV.U32 R13, RZ, RZ, R16 ;  /* 0x000000ffff0d7224 */ /* 0x000fe400078e0010 */
[----:B------:R-:W-:Y:S02]  /*28410*/  IMAD.MOV.U32 R12, RZ, RZ, RZ ;  /* 0x000000ffff0c7224 */ /* 0x000fe400078e00ff */
[----:B------:R-:W-:Y:S02]  /*28420*/  IMAD.MOV.U32 R11, RZ, RZ, 0x1f ;  /* 0x0000001fff0b7424 */ /* 0x000fe400078e00ff */
[----:B------:R-:W-:-:S07]  /*28430*/  IMAD.MOV.U32 R15, RZ, RZ, -0x1 ;  /* 0xffffffffff0f7424 */ /* 0x000fce00078e00ff */
[----:B0--3-5:R-:W-:Y:S05]  /*28440*/  WARPSYNC.COLLECTIVE R15, `(.L_x_1056) ;  /* 0x000000000f087348 */ /* 0x029fea0003c00000 */
[----:B------:R1:W2:Y:S02]  /*28450*/  SHFL.IDX P6, R14, R13, R12, R11 ;  /* 0x0000000c0d0e7389 */ /* 0x0002a400000c000b */
[----:B0123-5:R-:W-:Y:S01]  /*28460*/  ENDCOLLECTIVE ;  /* 0x000000000000791b */ /* 0x02ffe20003800000 */
.L_x_1056:
[----:B------:R-:W-:Y:S05]  /*28470*/  BSYNC B0 ;  /* 0x0000000000007941 */ /* 0x000fea0003800000 */
.L_x_1055:
        /* <DEDUP_REMOVED lines=9> */
.L_x_1057:
[----:B------:R-:W-:Y:S01]  /*28510*/  ULDC UR4, c[0x0][0xc3c] ;  /* 0x00030f0000047ab9 */ /* 0x000fe20000000800 */
[----:B------:R-:W-:Y:S01]  /*28520*/  ULDC.64 UR6, c[0x0][0x208] ;  /* 0x0000820000067ab9 */ /* 0x000fe20000000a00 */
        /* <DEDUP_REMOVED lines=17> */
.L_x_1058:
        /* <DEDUP_REMOVED lines=8> */
.L_x_1059:
        /* <DEDUP_REMOVED lines=8> */
.L_x_1060:
        /* <DEDUP_REMOVED lines=8> */
.L_x_1061:
        /* <DEDUP_REMOVED lines=8> */
.L_x_1062:
        /* <DEDUP_REMOVED lines=9> */
.L_x_1063:
[----:B------:R-:W-:Y:S01]  /*288d0*/  IMAD.MOV.U32 R6, RZ, RZ, R14 ;  /* 0x000000ffff067224 */ /* 0x000fe200078e000e */
[----:B------:R-:W-:Y:S06]  /*288e0*/  BRA `(.L_x_1064) ;  /* 0xffffffd000707947 */ /* 0x000fec000383ffff */
.L_x_960:
[----:B------:R-:W-:Y:S01]  /*288f0*/  BSSY B0, `(.L_x_1065) ;  /* 0x0000008000007945 */ /* 0x000fe20003800000 */
[----:B-----5:R-:W-:Y:S02]  /*28900*/  IMAD.MOV.U32 R13, RZ, RZ, R2 ;  /* 0x000000ffff0d7224 */ /* 0x020fe400078e0002 */
[----:B------:R-:W-:Y:S02]  /*28910*/  IMAD.MOV.U32 R12, RZ, RZ, 0x1 ;  /* 0x00000001ff0c7424 */ /* 0x000fe400078e00ff */
[----:B------:R-:W-:Y:S02]  /*28920*/  IMAD.MOV.U32 R11, RZ, RZ, RZ ;  /* 0x000000ffff0b7224 */ /* 0x000fe400078e00ff */
[----:B------:R-:W-:-:S07]  /*28930*/  IMAD.MOV.U32 R15, RZ, RZ, -0x1 ;  /* 0xffffffffff0f7424 */ /* 0x000fce00078e00ff */
[----:B01----:R-:W-:Y:S05]  /*28940*/  WARPSYNC.COLLECTIVE R15, `(.L_x_1066) ;  /* 0x000000000f087348 */ /* 0x003fea0003c00000 */
[----:B------:R2:W3:Y:S02]  /*28950*/  SHFL.UP P6, R14, R13, R12, R11 ;  /* 0x0400000c0d0e7389 */ /* 0x0004e400000c000b */
[----:B0123--:R-:W-:Y:S01]  /*28960*/  ENDCOLLECTIVE ;  /* 0x000000000000791b */ /* 0x00ffe20003800000 */
.L_x_1066:
[----:B------:R-:W-:Y:S05]  /*28970*/  BSYNC B0 ;  /* 0x0000000000007941 */ /* 0x000fea0003800000 */
.L_x_1065:
[----:B------:R-:W-:Y:S02]  /*28980*/  IMAD.MOV.U32 R3, RZ, RZ, R14 ;  /* 0x000000ffff037224 */ /* 0x000fe400078e000e */
[----:B------:R-:W-:Y:S02]  /*28990*/  IMAD.MOV.U32 R12, RZ, RZ, 0x2 ;  /* 0x00000002ff0c7424 */ /* 0x000fe400078e00ff */
[----:B------:R-:W-:Y:S01]  /*289a0*/  IMAD.MOV.U32 R11, RZ, RZ, RZ ;  /* 0x000000ffff0b7224 */ /* 0x000fe200078e00ff */
[----:B------:R-:W-:Y:S01]  /*289b0*/  SEL R3, R3, RZ, P1 ;  /* 0x000000ff03037207 */ /* 0x000fe20000800000 */
[----:B------:R-:W-:-:S04]  /*289c0*/  IMAD.MOV.U32 R15, RZ, RZ, -0x1 ;  /* 0xffffffffff0f7424 */ /* 0x000fc800078e00ff */
[----:B------:R-:W-:-:S04]  /*289d0*/  IMAD.IADD R3, R2, 0x1, R3 ;  /* 0x0000000102037824 */ /* 0x000fc800078e0203 */
[----:B------:R-:W-:-:S07]  /*289e0*/  IMAD.MOV.U32 R13, RZ, RZ, R3 ;  /* 0x000000ffff0d7224 */ /* 0x000fce00078e0003 */
[----:B------:R-:W-:Y:S05]  /*289f0*/  WARPSYNC.COLLECTIVE R15, `(.L_x_1067) ;  /* 0x000000000f087348 */ /* 0x000fea0003c00000 */
[----:B------:R0:W1:Y:S02]  /*28a00*/  SHFL.UP P6, R14, R13, R12, R11 ;  /* 0x0400000c0d0e7389 */ /* 0x00006400000c000b */
[----:B01----:R-:W-:Y:S01]  /*28a10*/  ENDCOLLECTIVE ;  /* 0x000000000000791b */ /* 0x003fe20003800000 */
.L_x_1067:
        /* <DEDUP_REMOVED lines=8> */
.L_x_1068:
        /* <DEDUP_REMOVED lines=8> */
.L_x_1069:
        /* <DEDUP_REMOVED lines=8> */
.L_x_1070:
        /* <DEDUP_REMOVED lines=9> */
.L_x_1071:
[----:B------:R-:W-:Y:S01]  /*28c30*/  IMAD.MOV.U32 R6, RZ, RZ, R14 ;  /* 0x000000ffff067224 */ /* 0x000fe200078e000e */
[----:B------:R-:W-:Y:S06]  /*28c40*/  BRA `(.L_x_1072) ;  /* 0xffffffd000387947 */ /* 0x000fec000383ffff */
.L_x_962:
[----:B------:R-:W-:Y:S01]  /*28c50*/  BSSY B0, `(.L_x_1073) ;  /* 0x0000006000007945 */ /* 0x000fe20003800000 */
[----:B------:R-:W-:Y:S01]  /*28c60*/  PLOP3.LUT P6, PT, P6, PT, PT, 0x8, 0x0 ;  /* 0x000000000000781c */ /* 0x000fe200037ce170 */
[----:B------:R-:W-:-:S12]  /*28c70*/  IMAD.MOV.U32 R15, RZ, RZ, -0x1 ;  /* 0xffffffffff0f7424 */ /* 0x000fd800078e00ff */
[----:B01---5:R-:W-:Y:S05]  /*28c80*/  WARPSYNC.COLLECTIVE R15, `(.L_x_1074) ;  /* 0x000000000f087348 */ /* 0x023fea0003c00000 */
[----:B------:R-:W-:Y:S01]  /*28c90*/  VOTE.ANY R14, PT, P6 ;  /* 0x00000000000e7806 */ /* 0x000fe200030e0100 */
[----:B01---5:R-:W-:Y:S06]  /*28ca0*/  ENDCOLLECTIVE ;  /* 0x000000000000791b */ /* 0x023fec0003800000 */
.L_x_1074:
[----:B------:R-:W-:Y:S05]  /*28cb0*/  BSYNC B0 ;  /* 0x0000000000007941 */ /* 0x000fea0003800000 */
.L_x_1073:
        /* <DEDUP_REMOVED lines=9> */
.L_x_1075:
[----:B------:R-:W-:Y:S01]  /*28d50*/  IMAD.MOV.U32 R17, RZ, RZ, R14 ;  /* 0x000000ffff117224 */ /* 0x000fe200078e000e */
[----:B------:R-:W-:Y:S06]  /*28d60*/  BRA `(.L_x_1076) ;  /* 0xffffffd000287947 */ /* 0x000fec000383ffff */
.L_x_964:
[----:B------:R-:W-:Y:S01]  /*28d70*/  BSSY B0, `(.L_x_1077) ;  /* 0x0000007000007945 */ /* 0x000fe20003800000 */
[----:B------:R-:W-:Y:S02]  /*28d80*/  IMAD.MOV.U32 R13, RZ, RZ, R5 ;  /* 0x000000ffff0d7224 */ /* 0x000fe400078e0005 */
[----:B------:R-:W-:Y:S02]  /*28d90*/  IMAD.MOV.U32 R11, RZ, RZ, 0x1f ;  /* 0x0000001fff0b7424 */ /* 0x000fe400078e00ff */
[----:B------:R-:W-:-:S07]  /*28da0*/  IMAD.MOV.U32 R15, RZ, RZ, -0x1 ;  /* 0xffffffffff0f7424 */ /* 0x000fce00078e00ff */
[----:B01-3-5:R-:W-:Y:S05]  /*28db0*/  WARPSYNC.COLLECTIVE R15, `(.L_x_1078) ;  /* 0x000000000f087348 */ /* 0x02bfea0003c00000 */
[----:B------:R2:W4:Y:S02]  /*28dc0*/  SHFL.IDX P6, R14, R13, R12, R11 ;  /* 0x0000000c0d0e7389 */ /* 0x00052400000c000b */
[----:B012345:R-:W-:Y:S01]  /*28dd0*/  ENDCOLLECTIVE ;  /* 0x000000000000791b */ /* 0x03ffe20003800000 */
.L_x_1078:
[----:B------:R-:W-:Y:S05]  /*28de0*/  BSYNC B0 ;  /* 0x0000000000007941 */ /* 0x000fea0003800000 */
.L_x_1077:
[----:B------:R-:W-:Y:S01]  /*28df0*/  IMAD.MOV.U32 R2, RZ, RZ, R14 ;  /* 0x000000ffff027224 */ /* 0x000fe200078e000e */
[----:B------:R-:W-:Y:S06]  /*28e00*/  BRA `(.L_x_963) ;  /* 0xffffffd0001c7947 */ /* 0x000fec000383ffff */
.L_x_968:
[----:B0-----:R0:W1:Y:S02]  /*28e10*/  SYNCS.PHASECHK.TRANS64.TRYWAIT P0, [R0+URZ+0x34820], R3 ;  /* 0x03482003000075a7 */ /* 0x001064000800017f */
[----:B-1----:R-:W-:Y:S05]  /*28e20*/  @!P0 NANOSLEEP.SYNCS 0x989680 ;  /* 0x009896800000895d */ /* 0x002fea0003900000 */
[----:B------:R-:W1:Y:S02]  /*28e30*/  @!P0 SYNCS.PHASECHK.TRANS64 P0, [R0+URZ+0x34820], R3 ;  /* 0x03482003000085a7 */ /* 0x000e64000800007f */
[----:B-1----:R-:W-:Y:S05]  /*28e40*/  @!P0 BRA `(.L_x_968) ;  /* 0xfffffffc00f08947 */ /* 0x002fea000383ffff */
[----:B------:R-:W-:Y:S05]  /*28e50*/  BRA `(.L_x_1079) ;  /* 0xffffffd400107947 */ /* 0x000fea000383ffff */
.L_x_969:
        /* <DEDUP_REMOVED lines=8> */
[----:B0--3-5:R-:W-:Y:S05]  /*28ee0*/  WARPSYNC.COLLECTIVE R15, `(.L_x_1081) ;  /* 0x000000000f087348 */ /* 0x029fea0003c00000 */
[----:B------:R1:W2:Y:S02]  /*28ef0*/  SHFL.IDX P6, R14, R13, R12, R11 ;  /* 0x0000000c0d0e7389 */ /* 0x0002a400000c000b */
[----:B0123-5:R-:W-:Y:S01]  /*28f00*/  ENDCOLLECTIVE ;  /* 0x000000000000791b */ /* 0x02ffe20003800000 */
.L_x_1081:
[----:B------:R-:W-:Y:S05]  /*28f10*/  BSYNC B0 ;  /* 0x0000000000007941 */ /* 0x000fea0003800000 */
.L_x_1080:
[----:B------:R-:W-:Y:S05]  /*28f20*/  BRA `(.L_x_1082) ;  /* 0xffffffd000f87947 */ /* 0x000fea000383ffff */
.L_x_970:
[----:B------:R-:W-:Y:S01]  /*28f30*/  BSSY B0, `(.L_x_1083) ;  /* 0x0000006000007945 */ /* 0x000fe20003800000 */
[----:B------:R-:W-:-:S07]  /*28f40*/  IMAD.MOV.U32 R15, RZ, RZ, -0x1 ;  /* 0xffffffffff0f7424 */ /* 0x000fce00078e00ff */
[----:B01-3-5:R-:W-:Y:S05]  /*28f50*/  WARPSYNC.COLLECTIVE R15, `(.L_x_1084) ;  /* 0x000000000f0c7348 */ /* 0x02bfea0003c00000 */
[----:B------:R-:W-:Y:S02]  /*28f60*/  ELECT P6, UR62, PT ;  /* 0x00000000003e782f */ /* 0x000fe400038c0000 */
[----:B------:R-:W-:Y:S01]  /*28f70*/  MOV R14, UR62 ;  /* 0x0000003e000e7c02 */ /* 0x000fe20008000f00 */
[----:B01-3-5:R-:W-:Y:S10]  /*28f80*/  ENDCOLLECTIVE ;  /* 0x000000000000791b */ /* 0x02bff40003800000 */
.L_x_1084:
[----:B------:R-:W-:Y:S05]  /*28f90*/  BSYNC B0 ;  /* 0x0000000000007941 */ /* 0x000fea0003800000 */
.L_x_1083:
[----:B------:R-:W-:Y:S05]  /*28fa0*/  BRA `(.L_x_1085) ;  /* 0xffffffd000ec7947 */ /* 0x000fea000383ffff */
.L_x_972:
[----:B0-----:R0:W1:Y:S02]  /*28fb0*/  SYNCS.PHASECHK.TRANS64.TRYWAIT P0, [R6+URZ], R5 ;  /* 0x00000005060075a7 */ /* 0x001064000800017f */
[----:B-1----:R-:W-:Y:S05]  /*28fc0*/  @!P0 NANOSLEEP.SYNCS 0x989680 ;  /* 0x009896800000895d */ /* 0x002fea0003900000 */
[----:B------:R-:W1:Y:S02]  /*28fd0*/  @!P0 SYNCS.PHASECHK.TRANS64 P0, [R6+URZ], R5 ;  /* 0x00000005060085a7 */ /* 0x000e64000800007f */
[----:B-1----:R-:W-:Y:S05]  /*28fe0*/  @!P0 BRA `(.L_x_972) ;  /* 0xfffffffc00f08947 */ /* 0x002fea000383ffff */
[----:B------:R-:W-:Y:S05]  /*28ff0*/  BRA `(.L_x_1086) ;  /* 0xffffffd400287947 */ /* 0x000fea000383ffff */
.L_x_973:
[----:B-1----:R1:W2:Y:S02]  /*29000*/  SYNCS.PHASECHK.TRANS64.TRYWAIT P0, [R7+URZ], R2 ;  /* 0x00000002070075a7 */ /* 0x0022a4000800017f */
[----:B--2---:R-:W-:Y:S05]  /*29010*/  @!P0 NANOSLEEP.SYNCS 0x989680 ;  /* 0x009896800000895d */ /* 0x004fea0003900000 */
[----:B------:R-:W2:Y:S02]  /*29020*/  @!P0 SYNCS.PHASECHK.TRANS64 P0, [R7+URZ], R2 ;  /* 0x00000002070085a7 */ /* 0x000ea4000800007f */
[----:B--2---:R-:W-:Y:S05]  /*29030*/  @!P0 BRA `(.L_x_973) ;  /* 0xfffffffc00f08947 */ /* 0x004fea000383ffff */
[----:B------:R-:W-:Y:S05]  /*29040*/  BRA `(.L_x_1087) ;  /* 0xffffffd4001c7947 */ /* 0x000fea000383ffff */
.L_x_975:
[----:B--2---:R2:W3:Y:S02]  /*29050*/  SYNCS.PHASECHK.TRANS64.TRYWAIT P0, [R4+URZ], R5 ;  /* 0x00000005040075a7 */ /* 0x0044e4000800017f */
[----:B---3--:R-:W-:Y:S05]  /*29060*/  @!P0 NANOSLEEP.SYNCS 0x989680 ;  /* 0x009896800000895d */ /* 0x008fea0003900000 */
[----:B------:R-:W3:Y:S02]  /*29070*/  @!P0 SYNCS.PHASECHK.TRANS64 P0, [R4+URZ], R5 ;  /* 0x00000005040085a7 */ /* 0x000ee4000800007f */
[----:B---3--:R-:W-:Y:S05]  /*29080*/  @!P0 BRA `(.L_x_975) ;  /* 0xfffffffc00f08947 */ /* 0x008fea000383ffff */
[----:B------:R-:W-:Y:S05]  /*29090*/  BRA `(.L_x_1088) ;  /* 0xffffffd400247947 */ /* 0x000fea000383ffff */
.L_x_1089:
        /* <DEDUP_REMOVED lines=14> */
.L_x_3220:


//--------------------- .text._ZN7cutlass13device_kernelIN5flash11enable_sm90INS1_16FlashAttnFwdSm90INS1_25CollectiveMainloopFwdSm90ILi2EN4cute5tupleIJNS5_1CILi1EEES8_S8_EEENS6_IJNS7_ILi128EEESA_SA_EEELi128ENS_10bfloat16_tEfNS_4arch4Sm90ELb0ELb1ELb0ELb0ELb0ELb0ELb0ELb1ELb1ELb1ELb0ELb0EEENS1_21CollectiveEpilogueFwdISB_S9_SC_SE_Li256ELb0ELb1ELb0ELb0EEENS1_30DynamicPersistentTileSchedulerILi256ELi128ELb0ELb1ELb1EEEEEEEEEvNT_6ParamsE --------------------------
	.section	.text._ZN7cutlass13device_kernelIN5flash11enable_sm90INS1_16FlashAttnFwdSm90INS1_25CollectiveMainloopFwdSm90ILi2EN4cute5tupleIJNS5_1CILi1EEES8_S8_EEENS6_IJNS7_ILi128EEESA_SA_EEELi128ENS_10bfloat16_tEfNS_4arch4Sm90ELb0ELb1ELb0ELb0ELb0ELb0ELb0ELb1ELb1ELb1ELb0ELb0EEENS1_21CollectiveEpilogueFwdISB_S9_SC_SE_Li256ELb0ELb1ELb0ELb0EEENS1_30DynamicPersistentTileSchedulerILi256ELi128ELb0ELb1ELb1EEEEEEEEEvNT_6ParamsE,"ax",@progbits
	.align	128
.text._ZN7cutlass13device_kernelIN5flash11enable_sm90INS1_16FlashAttnFwdSm90INS1_25CollectiveMainloopFwdSm90ILi2EN4cute5tupleIJNS5_1CILi1EEES8_S8_EEENS6_IJNS7_ILi128EEESA_SA_EEELi128ENS_10bfloat16_tEfNS_4arch4Sm90ELb0ELb1ELb0ELb0ELb0ELb0ELb0ELb1ELb1ELb1ELb0ELb0EEENS1_21CollectiveEpilogueFwdISB_S9_SC_SE_Li256ELb0ELb1ELb0ELb0EEENS1_30DynamicPersistentTileSchedulerILi256ELi128ELb0ELb1ELb1EEEEEEEEEvNT_6ParamsE:
        .type           _ZN7cutlass13device_kernelIN5flash11enable_sm90INS1_16FlashAttnFwdSm90INS1_25CollectiveMainloopFwdSm90ILi2EN4cute5tupleIJNS5_1CILi1EEES8_S8_EEENS6_IJNS7_ILi128EEESA_SA_EEELi128ENS_10bfloat16_tEfNS_4arch4Sm90ELb0ELb1ELb0ELb0ELb0ELb0ELb0ELb1ELb1ELb1ELb0ELb0EEENS1_21CollectiveEpilogueFwdISB_S9_SC_SE_Li256ELb0ELb1ELb0ELb0EEENS1_30DynamicPersistentTileSchedulerILi256ELi128ELb0ELb1ELb1EEEEEEEEEvNT_6ParamsE,@function
        .size           _ZN7cutlass13device_kernelIN5flash11enable_sm90INS1_16FlashAttnFwdSm90INS1_25CollectiveMainloopFwdSm90ILi2EN4cute5tupleIJNS5_1CILi1EEES8_S8_EEENS6_IJNS7_ILi128EEESA_SA_EEELi128ENS_10bfloat16_tEfNS_4arch4Sm90ELb0ELb1ELb0ELb0ELb0ELb0ELb0ELb1ELb1ELb1ELb0ELb0EEENS1_21CollectiveEpilogueFwdISB_S9_SC_SE_Li256ELb0ELb1ELb0ELb0EEENS1_30DynamicPersistentTileSchedulerILi256ELi128ELb0ELb1ELb1EEEEEEEEEvNT_6ParamsE,(.L_x_3221 - _ZN7cutlass13device_kernelIN5flash11enable_sm90INS1_16FlashAttnFwdSm90INS1_25CollectiveMainloopFwdSm90ILi2EN4cute5tupleIJNS5_1CILi1EEES8_S8_EEENS6_IJNS7_ILi128EEESA_SA_EEELi128ENS_10bfloat16_tEfNS_4arch4Sm90ELb0ELb1ELb0ELb0ELb0ELb0ELb0ELb1ELb1ELb1ELb0ELb0EEENS1_21CollectiveEpilogueFwdISB_S9_SC_SE_Li256ELb0ELb1ELb0ELb0EEENS1_30DynamicPersistentTileSchedulerILi256ELi128ELb0ELb1ELb1EEEEEEEEEvNT_6ParamsE)
        .other          _ZN7cutlass13device_kernelIN5flash11enable_sm90INS1_16FlashAttnFwdSm90INS1_25CollectiveMainloopFwdSm90ILi2EN4cute5tupleIJNS5_1CILi1EEES8_S8_EEENS6_IJNS7_ILi128EEESA_SA_EEELi128ENS_10bfloat16_tEfNS_4arch4Sm90ELb0ELb1ELb0ELb0ELb0ELb0ELb0ELb1ELb1ELb1ELb0ELb0EEENS1_21CollectiveEpilogueFwdISB_S9_SC_SE_Li256ELb0ELb1ELb0ELb0EEENS1_30DynamicPersistentTileSchedulerILi256ELi128ELb0ELb1ELb1EEEEEEEEEvNT_6ParamsE,@"STO_CUDA_ENTRY STV_DEFAULT"
_ZN7cutlass13device_kernelIN5flash11enable_sm90INS1_16FlashAttnFwdSm90INS1_25CollectiveMainloopFwdSm90ILi2EN4cute5tupleIJNS5_1CILi1EEES8_S8_EEENS6_IJNS7_ILi128EEESA_SA_EEELi128ENS_10bfloat16_tEfNS_4arch4Sm90ELb0ELb1ELb0ELb0ELb0ELb0ELb0ELb1ELb1ELb1ELb0ELb0EEENS1_21CollectiveEpilogueFwdISB_S9_SC_SE_Li256ELb0ELb1ELb0ELb0EEENS1_30DynamicPersistentTileSchedulerILi256ELi128ELb0ELb1ELb1EEEEEEEEEvNT_6ParamsE:
[----:B------:R-:W0:Y:S02]  /*0000*/  LDC R1, c[0x0][0x28] ;  /* 0x00000a00ff017b82 */ /* 0x000e240000000800 */
[----:B0-----:R-:W-:Y:S01]  /*0010*/  VIADD R1, R1, 0xffffffe0 ;  /* 0xffffffe001017836 */ /* 0x001fe20000000000 */
[----:B------:R-:W0:Y:S01]  /*0020*/  S2R R3, SR_TID.X ;  /* 0x0000000000037919 */ /* 0x000e220000002100 */
[----:B------:R-:W-:Y:S01]  /*0030*/  ELECT P0, URZ, PT ;  /* 0x00000000003f782f */ /* 0x000fe20003800000 */
[----:B------:R-:W-:Y:S01]  /*0040*/  BSSY B0, `(.L_x_1090) ;  /* 0x000000e000007945 */ /* 0x000fe20003800000 */
[--C-:B0-----:R-:W-:Y:S02]  /*0050*/  SHF.R.U32.HI R0, RZ, 0x5, R3.reuse ;  /* 0x00000005ff007819 */ /* 0x101fe40000011603 */
[----:B------:R-:W-:-:S03]  /*0060*/  SHF.R.U32.HI R23, RZ, 0x7, R3 ;  /* 0x00000007ff177819 */ /* 0x000fc60000011603 */
        /* <DEDUP_REMOVED lines=11> */
.L_x_1091:
[----:B------:R-:W-:Y:S05]  /*0120*/  BSYNC B0 ;  /* 0x0000000000007941 */ /* 0x000fea0003800000 */
.L_x_1090:
[----:B------:R-:W-:Y:S01]  /*0130*/  VOTEU.ANY UP0, P0 ;  /* 0x00000000003f7886 */ /* 0x000fe20000000100 */
[----:B------:R-:W0:Y:S01]  /*0140*/  SHFL.IDX PT, R3, R23, RZ, 0x1f ;  /* 0x00001fff17037589 */ /* 0x000e2200000e0000 */
[----:B------:R-:W-:Y:S01]  /*0150*/  UMOV UR4, 0x80 ;  /* 0x0000008000047882 */ /* 0x000fe20000000000 */
[----:B------:R-:W-:Y:S01]  /*0160*/  UMOV UR7, 0x100 ;  /* 0x0000010000077882 */ /* 0x000fe20000000000 */
[----:B------:R-:W-:Y:S01]  /*0170*/  VOTEU.ANY UP1, P0 ;  /* 0x00000000003f7886 */ /* 0x000fe20000020100 */
[----:B------:R-:W1:Y:S01]  /*0180*/  @UP0 S2UR UR8, SR_CgaCtaId ;  /* 0x00000000000809c3 */ /* 0x000e620000008800 */
[----:B------:R-:W2:Y:S01]  /*0190*/  SHFL.IDX PT, R2, R0, RZ, 0x1f ;  /* 0x00001fff00027589 */ /* 0x000ea200000e0000 */
[----:B------:R-:W-:Y:S01]  /*01a0*/  @UP0 UMOV UR6, 0x400 ;  /* 0x0000040000060882 */ /* 0x000fe20000000000 */
[----:B------:R-:W-:-:S04]  /*01b0*/  @UP0 UIADD3 UR4, -UR4, 0x100000, URZ ;  /* 0x0010000004040890 */ /* 0x000fc8000fffe13f */
[----:B------:R-:W-:Y:S02]  /*01c0*/  @UP0 USHF.L.U32 UR5, UR4, 0xb, URZ ;  /* 0x0000000b04050899 */ /* 0x000fe4000800063f */
[----:B------:R-:W-:Y:S01]  /*01d0*/  @UP0 USHF.L.U32 UR4, UR4, 0x1, URZ ;  /* 0x0000000104040899 */ /* 0x000fe2000800063f */
[----:B------:R-:W-:Y:S01]  /*01e0*/  VOTEU.ANY UP2, P0 ;  /* 0x00000000003f7886 */ /* 0x000fe20000040100 */
[----:B0-----:R-:W-:Y:S01]  /*01f0*/  R2UR UR9, R3 ;  /* 0x00000000030972ca */ /* 0x001fe200000e0000 */
[----:B-1----:R-:W-:Y:S01]  /*0200*/  @UP0 ULEA UR8, UR8, UR6, 0x18 ;  /* 0x0000000608080291 */ /* 0x002fe2000f8ec03f */
[----:B--2---:R-:W-:Y:S01]  /*0210*/  ISETP.NE.AND P1, PT, R2, RZ, PT ;  /* 0x000000ff0200720c */ /* 0x004fe20003f25270 */
[----:B------:R-:W-:-:S04]  /*0220*/  @UP0 UIADD3 UR6, -UR7, 0x100000, URZ ;  /* 0x0010000007060890 */ /* 0x000fc8000fffe13f */
[----:B------:R-:W-:Y:S02]  /*0230*/  @UP0 USHF.L.U32 UR7, UR6, 0xb, URZ ;  /* 0x0000000b06070899 */ /* 0x000fe4000800063f */
[----:B------:R-:W-:-:S04]  /*0240*/  @UP0 USHF.L.U32 UR6, UR6, 0x1, URZ ;  /* 0x0000000106060899 */ /* 0x000fc8000800063f */
[----:B------:R-:W-:Y:S01]  /*0250*/  UISETP.NE.AND UP0, UPT, UR9, URZ, UPT ;  /* 0x0000003f0900728c */ /* 0x000fe2000bf05270 */
[----:B------:R-:W0:Y:S02]  /*0260*/  FENCE.VIEW.ASYNC.S ;  /* 0x00000000000073c6 */ /* 0x000e240000000000 */
[----:B0-----:R0:W1:Y:S05]  /*0270*/  @UP1 SYNCS.EXCH.64 URZ, [UR8+0x28800], UR4 ;  /* 0x02880004083f15b2 */ /* 0x00106a0008000100 */
[----:B------:R0:W2:Y:S01]  /*0280*/  @UP2 SYNCS.EXCH.64 URZ, [UR8+0x28820], UR6 ;  /* 0x02882006083f25b2 */ /* 0x0000a20008000100 */
        /* <DEDUP_REMOVED lines=17> */
[----:B------:R3:W0:Y:S02]  /*03a0*/  SYNCS.EXCH.64 URZ, [UR8+0x28848], UR6 ;  /* 0x02884806083f75b2 */ /* 0x0006240008000100 */
[----:B---3--:R-:W-:Y:S01]  /*03b0*/  NOP ;  /* 0x0000000000007918 */ /* 0x008fe20000000000 */
.L_x_1092:
[----:B------:R-:W3:Y:S01]  /*03c0*/  SHFL.IDX PT, R2, R0, RZ, 0x1f ;  /* 0x00001fff00027589 */ /* 0x000ee200000e0000 */
[----:B------:R-:W-:Y:S01]  /*03d0*/  NOP ;  /* 0x0000000000007918 */ /* 0x000fe20000000000 */
[----:B---3--:R-:W-:-:S13]  /*03e0*/  ISETP.NE.AND P0, PT, R2, RZ, PT ;  /* 0x000000ff0200720c */ /* 0x008fda0003f05270 */
        /* <DEDUP_REMOVED lines=17> */
[----:B------:R3:W0:Y:S02]  /*0500*/  SYNCS.EXCH.64 URZ, [UR8+0x28868], UR6 ;  /* 0x02886806083f75b2 */ /* 0x0006240008000100 */
[----:B---3--:R-:W-:Y:S01]  /*0510*/  NOP ;  /* 0x0000000000007918 */ /* 0x008fe20000000000 */
.L_x_1093:
[----:B------:R-:W3:Y:S01]  /*0520*/  SHFL.IDX PT, R2, R0, RZ, 0x1f ;  /* 0x00001fff00027589 */ /* 0x000ee200000e0000 */
[----:B------:R-:W-:Y:S01]  /*0530*/  NOP ;  /* 0x0000000000007918 */ /* 0x000fe20000000000 */
[----:B---3--:R-:W-:-:S13]  /*0540*/  ISETP.NE.AND P0, PT, R2, RZ, PT ;  /* 0x000000ff0200720c */ /* 0x008fda0003f05270 */
        /* <DEDUP_REMOVED lines=13> */
[----:B------:R3:W0:Y:S02]  /*0620*/  SYNCS.EXCH.64 URZ, [UR6+0x28888], UR4 ;  /* 0x02888804063f75b2 */ /* 0x0006240008000100 */
[----:B---3--:R-:W-:Y:S01]  /*0630*/  NOP ;  /* 0x0000000000007918 */ /* 0x008fe20000000000 */
.L_x_1094:
        /* <DEDUP_REMOVED lines=22> */
.L_x_1095:
        /* <DEDUP_REMOVED lines=22> */
.L_x_1096:
[----:B------:R-:W-:Y:S01]  /*0900*/  PLOP3.LUT P0, PT, PT, PT, UP0, 0x80, 0x0 ;  /* 0x000000000000781c */ /* 0x000fe20003f0f008 */
[----:B------:R-:W-:Y:S01]  /*0910*/  UMOV UR38, 0x1 ;  /* 0x0000000100267882 */ /* 0x000fe20000000000 */
[----:B------:R-:W-:Y:S01]  /*0920*/  NOP ;  /* 0x0000000000007918 */ /* 0x000fe20000000000 */
[----:B------:R-:W-:Y:S01]  /*0930*/  USEL UR38, UR38, 0x2, !UP0 ;  /* 0x0000000226267887 */ /* 0x000fe2000c000000 */
[----:B------:R-:W-:Y:S01]  /*0940*/  ULDC.64 UR50, c[0x0][0x208] ;  /* 0x0000820000327ab9 */ /* 0x000fe20000000a00 */
[----:B012-4-:R-:W-:Y:S08]  /*0950*/  BAR.SYNC.DEFER_BLOCKING 0x0 ;  /* 0x0000000000007b1d */ /* 0x017ff00000010000 */
[----:B------:R-:W-:Y:S05]  /*0960*/  @!P0 BRA `(.L_x_1097) ;  /* 0x000000ec00808947 */ /* 0x000fea0003800000 */
.L_x_1098:
[----:B------:R-:W-:-:S08]  /*0970*/  NOP ;  /* 0x0000000000007918 */ /* 0x000fd00000000000 */
[----:B------:R-:W0:Y:S02]  /*0980*/  USETMAXREG.TRY_ALLOC.CTAPOOL UP0, 0xf0 ;  /* 0x000000f0000079c8 */ /* 0x000e240008000600 */
[----:B0-----:R-:W-:-:S13]  /*0990*/  PLOP3.LUT P0, PT, PT, PT, UP0, 0x80, 0x0 ;  /* 0x000000000000781c */ /* 0x001fda0003f0f008 */
[----:B------:R-:W-:Y:S05]  /*09a0*/  @!P0 BRA `(.L_x_1098) ;  /* 0xfffffffc00f08947 */ /* 0x000fea000383ffff */
[----:B------:R-:W0:Y:S01]  /*09b0*/  S2R R2, SR_TID.X ;  /* 0x0000000000027919 */ /* 0x000e220000002100 */
[----:B------:R-:W1:Y:S08]  /*09c0*/  S2UR UR4, SR_CTAID.X ;  /* 0x00000000000479c3 */ /* 0x000e700000002500 */
[----:B------:R-:W-:Y:S08]  /*09d0*/  BAR.ARV 0x4, 0x180 ;  /* 0x0106000000007b1d */ /* 0x000ff00000002000 */
[----:B------:R-:W-:Y:S06]  /*09e0*/  BAR.ARV 0x8, 0x180 ;  /* 0x0206000000007b1d */ /* 0x000fec0000002000 */
[----:B0-----:R-:W-:-:S04]  /*09f0*/  LOP3.LUT R0, R2, 0xffffff80, RZ, 0xc0, !PT ;  /* 0xffffff8002007812 */ /* 0x001fc800078ec0ff */
[----:B------:R-:W-:Y:S02]  /*0a00*/  ISETP.NE.AND P0, PT, R0, 0x80, PT ;  /* 0x000000800000780c */ /* 0x000fe40003f05270 */
[----:B------:R-:W1:Y:S11]  /*0a10*/  LDC R0, c[0x0][0xc38] ;  /* 0x00030e00ff007b82 */ /* 0x000e760000000800 */
[----:B------:R-:W-:Y:S06]  /*0a20*/  @!P0 BAR.ARV 0x9, 0x100 ;  /* 0x0244000000008b1d */ /* 0x000fec0000002000 */
[----:B-1----:R-:W-:-:S13]  /*0a30*/  ISETP.LE.AND P0, PT, R0, UR4, PT ;  /* 0x0000000400007c0c */ /* 0x002fda000bf03270 */
[----:B------:R-:W-:Y:S05]  /*0a40*/  @P0 EXIT ;  /* 0x000000000000094d */ /* 0x000fea0003800000 */
[----:B------:R-:W-:Y:S01]  /*0a50*/  VIADD R191, R2, 0xffffff80 ;  /* 0xffffff8002bf7836 */ /* 0x000fe20000000000 */
[----:B------:R-:W-:Y:S01]  /*0a60*/  ULOP3.LUT UR47, UR38, 0x1, URZ, 0xfc, !UPT ;  /* 0x00000001262f7892 */ /* 0x000fe2000f8efc3f */
[----:B------:R-:W-:Y:S01]  /*0a70*/  UMOV UR46, URZ ;  /* 0x0000003f002e7c82 */ /* 0x000fe20008000000 */
[----:B------:R-:W-:Y:S02]  /*0a80*/  UMOV UR45, URZ ;  /* 0x0000003f002d7c82 */ /* 0x000fe40008000000 */
[----:B------:R-:W-:Y:S01]  /*0a90*/  SHF.R.S32.HI R0, RZ, 0x1f, R191 ;  /* 0x0000001fff007819 */ /* 0x000fe200000114bf */
[----:B------:R-:W-:-:S03]  /*0aa0*/  UMOV UR44, URZ ;  /* 0x0000003f002c7c82 */ /* 0x000fc60008000000 */
[CC--:B------:R-:W-:Y:S02]  /*0ab0*/  LEA.HI R3, R0.reuse, R191.reuse, RZ, 0x7 ;  /* 0x000000bf00037211 */ /* 0x0c0fe400078f38ff */
[-C--:B------:R-:W-:Y:S02]  /*0ac0*/  LEA.HI R4, R0, R191.reuse, RZ, 0x5 ;  /* 0x000000bf00047211 */ /* 0x080fe400078f28ff */
[----:B------:R-:W-:Y:S02]  /*0ad0*/  LOP3.LUT R2, R3, 0xffffff80, RZ, 0xc0, !PT ;  /* 0xffffff8003027812 */ /* 0x000fe400078ec0ff */
[----:B------:R-:W-:Y:S01]  /*0ae0*/  SHF.R.S32.HI R186, RZ, 0x7, R3 ;  /* 0x00000007ffba7819 */ /* 0x000fe20000011403 */
[----:B------:R-:W-:Y:S02]  /*0af0*/  IMAD.SHL.U32 R6, R4, 0x20, RZ ;  /* 0x0000002004067824 */ /* 0x000fe400078e00ff */
[----:B------:R-:W-:Y:S01]  /*0b00*/  IMAD.IADD R185, R191, 0x1, -R2 ;  /* 0x00000001bfb97824 */ /* 0x000fe200078e0a02 */
[----:B------:R-:W-:-:S02]  /*0b10*/  LEA.HI R2, R0, R191, RZ, 0x4 ;  /* 0x000000bf00027211 */ /* 0x000fc400078f20ff */
[----:B------:R-:W-:Y:S02]  /*0b20*/  LOP3.LUT R7, R6, 0xfffffc00, RZ, 0xc0, !PT ;  /* 0xfffffc0006077812 */ /* 0x000fe400078ec0ff */
[----:B------:R-:W-:Y:S02]  /*0b30*/  LOP3.LUT R4, R2, 0x3fffff0, RZ, 0xc0, !PT ;  /* 0x03fffff002047812 */ /* 0x000fe400078ec0ff */
[----:B------:R-:W-:Y:S02]  /*0b40*/  SHF.R.S32.HI R8, RZ, 0x1f, R185 ;  /* 0x0000001fff087819 */ /* 0x000fe400000114b9 */
[----:B------:R-:W-:Y:S01]  /*0b50*/  SHF.R.S32.HI R5, RZ, 0x4, R2 ;  /* 0x00000004ff057819 */ /* 0x000fe20000011402 */
[----:B------:R-:W-:Y:S01]  /*0b60*/  IMAD.IADD R4, R191, 0x1, -R4 ;  /* 0x00000001bf047824 */ /* 0x000fe200078e0a04 */
[----:B------:R-:W-:Y:S02]  /*0b70*/  LEA.HI R9, R8, R185, RZ, 0x2 ;  /* 0x000000b908097211 */ /* 0x000fe400078f10ff */
[----:B------:R-:W-:Y:S01]  /*0b80*/  LEA.HI R2, R2, R5, RZ, 0x1 ;  /* 0x0000000502027211 */ /* 0x000fe200078f08ff */
[----:B------:R-:W-:Y:S01]  /*0b90*/  IMAD R7, R4, 0x40, R7 ;  /* 0x0000004004077824 */ /* 0x000fe200078e0207 */
[----:B------:R-:W-:-:S02]  /*0ba0*/  LEA.HI R4, R0, R191, RZ, 0x2 ;  /* 0x000000bf00047211 */ /* 0x000fc400078f10ff */
[--C-:B------:R-:W-:Y:S02]  /*0bb0*/  SHF.R.S32.HI R6, RZ, 0x2, R9.reuse ;  /* 0x00000002ff067819 */ /* 0x100fe40000011409 */
[----:B------:R-:W-:Y:S02]  /*0bc0*/  SHF.R.S32.HI R11, RZ, 0x1f, R9 ;  /* 0x0000001fff0b7819 */ /* 0x000fe40000011409 */
[----:B------:R-:W-:Y:S02]  /*0bd0*/  LOP3.LUT R2, R2, 0x1ffffffe, RZ, 0xc0, !PT ;  /* 0x1ffffffe02027812 */ /* 0x000fe400078ec0ff */
[----:B------:R-:W-:Y:S02]  /*0be0*/  LOP3.LUT R4, R4, 0xfffffffc, RZ, 0xc0, !PT ;  /* 0xfffffffc04047812 */ /* 0x000fe400078ec0ff */
[----:B------:R-:W-:Y:S01]  /*0bf0*/  LEA.HI R0, R0, R191, RZ, 0x3 ;  /* 0x000000bf00007211 */ /* 0x000fe200078f18ff */
[----:B------:R-:W-:Y:S01]  /*0c00*/  IMAD.IADD R2, R5, 0x1, -R2 ;  /* 0x0000000105027824 */ /* 0x000fe200078e0a02 */
[----:B------:R-:W-:Y:S01]  /*0c10*/  LEA.HI R11, R11, R6, RZ, 0x3 ;  /* 0x000000060b0b7211 */ /* 0x000fe200078f18ff */
[----:B------:R-:W-:Y:S01]  /*0c20*/  IMAD.IADD R4, R191, 0x1, -R4 ;  /* 0x00000001bf047824 */ /* 0x000fe200078e0a04 */
[----:B------:R-:W-:Y:S01]  /*0c30*/  LOP3.LUT R22, R0, 0xfffffff8, RZ, 0xc0, !PT ;  /* 0xfffffff800167812 */ /* 0x000fe200078ec0ff */
[----:B------:R-:W-:Y:S01]  /*0c40*/  IMAD R188, R2, 0x8, R7 ;  /* 0x0000000802bc7824 */ /* 0x000fe200078e0207 */
[----:B------:R-:W-:-:S02]  /*0c50*/  LOP3.LUT R11, R11, 0xfffffff8, RZ, 0xc0, !PT ;  /* 0xfffffff80b0b7812 */ /* 0x000fc400078ec0ff */
[----:B------:R-:W-:Y:S01]  /*0c60*/  LEA.HI R8, R8, R185, RZ, 0x5 ;  /* 0x000000b908087211 */ /* 0x000fe200078f28ff */
[----:B------:R-:W-:Y:S01]  /*0c70*/  IMAD.IADD R22, R191, 0x1, -R22 ;  /* 0x00000001bf167824 */ /* 0x000fe200078e0a16 */
[----:B------:R-:W-:Y:S01]  /*0c80*/  LEA.HI R3, R3, R186, RZ, 0x1 ;  /* 0x000000ba03037211 */ /* 0x000fe200078f08ff */
[----:B------:R-:W-:Y:S01]  /*0c90*/  IMAD.IADD R11, R6, 0x1, -R11 ;  /* 0x00000001060b7824 */ /* 0x000fe200078e0a0b */
[----:B------:R-:W-:Y:S01]  /*0ca0*/  LEA.HI R2, R4, R4, RZ, 0x1 ;  /* 0x0000000404027211 */ /* 0x000fe200078f08ff */
[----:B------:R-:W-:Y:S01]  /*0cb0*/  IMAD.SHL.U32 R18, R22, 0x8, RZ ;  /* 0x0000000816127824 */ /* 0x000fe200078e00ff */
[----:B------:R-:W-:Y:S02]  /*0cc0*/  SHF.R.S32.HI R8, RZ, 0x5, R8 ;  /* 0x00000005ff087819 */ /* 0x000fe40000011408 */
[----:B------:R-:W-:Y:S01]  /*0cd0*/  LOP3.LUT R3, R3, 0x3fffffe, RZ, 0xc0, !PT ;  /* 0x03fffffe03037812 */ /* 0x000fe200078ec0ff */
[----:B------:R-:W-:Y:S01]  /*0ce0*/  VIADD R19, R18, 0x40 ;  /* 0x0000004012137836 */ /* 0x000fe20000000000 */
[----:B------:R-:W-:Y:S01]  /*0cf0*/  LOP3.LUT R5, R2, 0x1ffffffe, RZ, 0xc0, !PT ;  /* 0x1ffffffe02057812 */ /* 0x000fe200078ec0ff */
[----:B------:R-:W-:Y:S01]  /*0d00*/  IMAD R8, R8, 0x10, R11 ;  /* 0x0000001008087824 */ /* 0x000fe200078e020b */
[----:B------:R-:W-:Y:S01]  /*0d10*/  LOP3.LUT R16, R9, 0x7ffffffc, RZ, 0xc0, !PT ;  /* 0x7ffffffc09107812 */ /* 0x000fe200078ec0ff */
[----:B------:R-:W-:Y:S01]  /*0d20*/  IMAD.IADD R3, R186, 0x1, -R3 ;  /* 0x00000001ba037824 */ /* 0x000fe200078e0a03 */
[----:B------:R-:W-:Y:S01]  /*0d30*/  SHF.R.S32.HI R184, RZ, 0x3, R0 ;  /* 0x00000003ffb87819 */ /* 0x000fe20000011400 */
[----:B------:R-:W-:Y:S01]  /*0d40*/  IMAD.IADD R4, R4, 0x1, -R5 ;  /* 0x0000000104047824 */ /* 0x000fe200078e0a05 */
[----:B------:R-:W-:Y:S01]  /*0d50*/  SHF.R.S32.HI R190, RZ, 0x1f, R18 ;  /* 0x0000001fffbe7819 */ /* 0x000fe20000011412 */
[----:B------:R-:W-:Y:S01]  /*0d60*/  IMAD R187, R3, 0x40, R8 ;  /* 0x0000004003bb7824 */ /* 0x000fe200078e0208 */
[----:B------:R-:W-:Y:S01]  /*0d70*/  SHF.R.S32.HI R189, RZ, 0x1f, R19 ;  /* 0x0000001fffbd7819 */ /* 0x000fe20000011413 */
[----:B------:R-:W-:-:S02]  /*0d80*/  IMAD.IADD R16, R185, 0x1, -R16 ;  /* 0x00000001b9107824 */ /* 0x000fc400078e0a10 */
[----:B------:R-:W-:-:S07]  /*0d90*/  IMAD R17, R4, 0x8, R187 ;  /* 0x0000000804117824 */ /* 0x000fce00078e02bb */
.L_x_1195:
[----:B------:R-:W-:Y:S01]  /*0da0*/  ULDC UR5, c[0x0][0xc60] ;  /* 0x0003180000057ab9 */ /* 0x000fe20000000800 */
[----:B------:R-:W-:Y:S01]  /*0db0*/  UMOV UR8, UR4 ;  /* 0x0000000400087c82 */ /* 0x000fe20008000000 */
[----:B------:R-:W-:-:S11]  /*0dc0*/  UISETP.NE.AND UP0, UPT, UR5, 0x1, UPT ;  /* 0x000000010500788c */ /* 0x000fd6000bf05270 */
[----:B------:R-:W-:Y:S01]  /*0dd0*/  @UP0 ULDC UR6, c[0x0][0xc64] ;  /* 0x0003190000060ab9 */ /* 0x000fe20000000800 */
[----:B------:R-:W-:Y:S01]  /*0de0*/  @UP0 ULDC UR9, c[0x0][0xc68] ;  /* 0x00031a0000090ab9 */ /* 0x000fe20000000800 */
[----:B------:R-:W-:-:S04]  /*0df0*/  UIMAD.WIDE.U32 UR6, UR4, UR6, URZ ;  /* 0x00000006040672a5 */ /* 0x000fc8000f8e003f */
[----:B------:R-:W-:-:S03]  /*0e00*/  @UP0 USHF.R.U32.HI UR8, URZ, UR9, UR7 ;  /* 0x000000093f080299 */ /* 0x000fc60008011607 */
[----:B------:R-:W-:Y:S02]  /*0e10*/  ULDC UR6, c[0x0][0xc78] ;  /* 0x00031e0000067ab9 */ /* 0x000fe40000000800 */
[----:B------:R-:W-:Y:S02]  /*0e20*/  UISETP.GE.AND UP0, UPT, UR8, UR6, UPT ;  /* 0x000000060800728c */ /* 0x000fe4000bf06270 */
[----:B------:R-:W-:-:S04]  /*0e30*/  UIADD3 UR6, -UR8, URZ, URZ ;  /* 0x0000003f08067290 */ /* 0x000fc8000fffe13f */
[----:B------:R-:W-:Y:S01]  /*0e40*/  PLOP3.LUT P0, PT, PT, PT, UP0, 0x80, 0x0 ;  /* 0x000000000000781c */ /* 0x000fe20003f0f008 */
[----:B------:R-:W-:-:S12]  /*0e50*/  UIMAD UR9, UR5, UR6, UR4 ;  /* 0x00000006050972a4 */ /* 0x000fd8000f8e0204 */
[----:B012345:R-:W-:Y:S05]  /*0e60*/  @!P0 BRA `(.L_x_1099) ;  /* 0x0000000000208947 */ /* 0x03ffea0003800000 */
[----:B------:R-:W-:Y:S01]  /*0e70*/  ULDC UR7, c[0x0][0xc6c] ;  /* 0x00031b0000077ab9 */ /* 0x000fe20000000800 */
[----:B------:R-:W-:Y:S01]  /*0e80*/  UMOV UR6, UR9 ;  /* 0x0000000900067c82 */ /* 0x000fe20008000000 */
[----:B------:R-:W-:-:S11]  /*0e90*/  UISETP.NE.AND UP0, UPT, UR7, 0x1, UPT ;  /* 0x000000010700788c */ /* 0x000fd6000bf05270 */
[----:B------:R-:W-:Y:S02]  /*0ea0*/  @UP0 ULDC.64 UR10, c[0x0][0xc70] ;  /* 0x00031c00000a0ab9 */ /* 0x000fe40000000a00 */
[----:B------:R-:W-:-:S04]  /*0eb0*/  UIMAD.WIDE.U32 UR4, UR9, UR10, URZ ;  /* 0x0000000a090472a5 */ /* 0x000fc8000f8e003f */
[----:B------:R-:W-:-:S04]  /*0ec0*/  @UP0 USHF.R.U32.HI UR6, URZ, UR11, UR5 ;  /* 0x0000000b3f060299 */ /* 0x000fc80008011605 */
[----:B------:R-:W-:Y:S01]  /*0ed0*/  UIMAD UR4, UR6, UR7, URZ ;  /* 0x00000007060472a4 */ /* 0x000fe2000f8e023f */
[----:B------:R-:W-:Y:S11]  /*0ee0*/  BRA `(.L_x_1100) ;  /* 0x00000000001c7947 */ /* 0x000ff60003800000 */
.L_x_1099:
[----:B------:R-:W-:Y:S01]  /*0ef0*/  ULDC UR7, c[0x0][0xc54] ;  /* 0x0003150000077ab9 */ /* 0x000fe20000000800 */
[----:B------:R-:W-:Y:S01]  /*0f00*/  UMOV UR6, UR9 ;  /* 0x0000000900067c82 */ /* 0x000fe20008000000 */
[----:B------:R-:W-:-:S11]  /*0f10*/  UISETP.NE.AND UP0, UPT, UR7, 0x1, UPT ;  /* 0x000000010700788c */ /* 0x000fd6000bf05270 */
[----:B------:R-:W-:Y:S02]  /*0f20*/  @UP0 ULDC.64 UR10, c[0x0][0xc58] ;  /* 0x00031600000a0ab9 */ /* 0x000fe40000000a00 */
[----:B------:R-:W-:-:S04]  /*0f30*/  UIMAD.WIDE.U32 UR4, UR9, UR10, URZ ;  /* 0x0000000a090472a5 */ /* 0x000fc8000f8e003f */
[----:B------:R-:W-:-:S04]  /*0f40*/  @UP0 USHF.R.U32.HI UR6, URZ, UR11, UR5 ;  /* 0x0000000b3f060299 */ /* 0x000fc80008011605 */
[----:B------:R-:W-:-:S12]  /*0f50*/  UIMAD UR4, UR6, UR7, URZ ;  /* 0x00000007060472a4 */ /* 0x000fd8000f8e023f */
.L_x_1100:
[----:B------:R-:W-:Y:S01]  /*0f60*/  ULOP3.LUT UR6, URZ, UR6, URZ, 0x33, !UPT ;  /* 0x000000063f067292 */ /* 0x000fe2000f8e333f */
[----:B------:R-:W-:Y:S01]  /*0f70*/  ULDC UR7, c[0x0][0x448] ;  /* 0x0001120000077ab9 */ /* 0x000fe20000000800 */
[----:B------:R-:W-:Y:S01]  /*0f80*/  ULDC UR5, c[0x0][0xc3c] ;  /* 0x00030f0000057ab9 */ /* 0x000fe20000000800 */
[----:B------:R-:W-:Y:S02]  /*0f90*/  UISETP.NE.AND UP1, UPT, UR7, 0x1, UPT ;  /* 0x000000010700788c */ /* 0x000fe4000bf25270 */
[----:B------:R-:W-:Y:S01]  /*0fa0*/  UIADD3 UR6, UR6, UR5, URZ ;  /* 0x0000000506067290 */ /* 0x000fe2000fffe03f */
[----:B------:R-:W-:Y:S01]  /*0fb0*/  ULDC.64 UR10, c[0x0][0x418] ;  /* 0x00010600000a7ab9 */ /* 0x000fe20000000a00 */
[----:B------:R-:W-:Y:S01]  /*0fc0*/  UIADD3 UR4, UR9, -UR4, URZ ;  /* 0x8000000409047290 */ /* 0x000fe2000fffe03f */
[----:B------:R-:W-:Y:S01]  /*0fd0*/  ULDC UR37, c[0x0][0xc48] ;  /* 0x0003120000257ab9 */ /* 0x000fe20000000800 */
[----:B------:R-:W-:Y:S02]  /*0fe0*/  UISETP.NE.U32.AND UP0, UPT, UR10, URZ, UPT ;  /* 0x0000003f0a00728c */ /* 0x000fe4000bf05070 */
[----:B------:R-:W-:-:S02]  /*0ff0*/  USHF.L.U32 UR36, UR6, 0x7, URZ ;  /* 0x0000000706247899 */ /* 0x000fc4000800063f */
[----:B------:R-:W-:Y:S01]  /*1000*/  UISETP.NE.AND UP2, UPT, UR37, 0x1, UPT ;  /* 0x000000012500788c */ /* 0x000fe2000bf45270 */
[----:B------:R-:W-:Y:S01]  /*1010*/  ULDC UR13, c[0x0][0xc54] ;  /* 0x00031500000d7ab9 */ /* 0x000fe20000000800 */
[----:B------:R-:W-:Y:S02]  /*1020*/  UISETP.NE.AND.EX UP0, UPT, UR11, URZ, UPT, UP0 ;  /* 0x0000003f0b00728c */ /* 0x000fe4000bf05300 */
[----:B------:R-:W-:Y:S02]  /*1030*/  UIADD3 UR10, UR36, 0x7f, URZ ;  /* 0x0000007f240a7890 */ /* 0x000fe4000fffe03f */
[----:B------:R-:W-:Y:S01]  /*1040*/  UIMAD UR13, UR8, UR13, UR4 ;  /* 0x0000000d080d72a4 */ /* 0x000fe2000f8e0204 */
[----:B------:R-:W-:Y:S01]  /*1050*/  ULDC UR42, c[0x0][0x424] ;  /* 0x00010900002a7ab9 */ /* 0x000fe20000000800 */
[----:B------:R-:W-:Y:S01]  /*1060*/  ULDC UR49, c[0x0][0x288] ;  /* 0x0000a20000317ab9 */ /* 0x000fe20000000800 */
[----:B------:R-:W-:Y:S01]  /*1070*/  ULDC.64 UR4, c[0x0][0x9e0] ;  /* 0x0002780000047ab9 */ /* 0x000fe20000000a00 */
[----:B------:R-:W-:Y:S01]  /*1080*/  @UP1 ULDC UR8, c[0x0][0x44c] ;  /* 0x0001130000081ab9 */ /* 0x000fe20000000800 */
[----:B------:R-:W-:-:S02]  /*1090*/  UIADD3 UR11, -UR49, 0x1, URZ ;  /* 0x00000001310b7890 */ /* 0x000fc4000fffe13f */
[----:B------:R-:W-:Y:S02]  /*10a0*/  UISETP.GE.AND UP3, UPT, UR5, 0x1, UPT ;  /* 0x000000010500788c */ /* 0x000fe4000bf66270 */
[----:B------:R-:W-:Y:S02]  /*10b0*/  USEL UR42, UR42, 0x1, UP0 ;  /* 0x000000012a2a7887 */ /* 0x000fe40008000000 */
[----:B------:R-:W-:Y:S01]  /*10c0*/  UIMAD.WIDE.U32 UR8, UR10, UR8, URZ ;  /* 0x000000080a0872a5 */ /* 0x000fe2000f8e003f */
[----:B------:R-:W-:Y:S01]  /*10d0*/  ULDC UR12, c[0x0][0x2f0] ;  /* 0x0000bc00000c7ab9 */ /* 0x000fe20000000800 */
[----:B------:R-:W-:Y:S01]  /*10e0*/  @UP1 ULDC UR15, c[0x0][0x450] ;  /* 0x00011400000f1ab9 */ /* 0x000fe20000000800 */
[----:B------:R-:W-:Y:S01]  /*10f0*/  @UP2 ULDC UR6, c[0x0][0xc4c] ;  /* 0x0003130000062ab9 */ /* 0x000fe20000000800 */
[----:B------:R-:W-:Y:S01]  /*1100*/  UIMAD UR11, UR42, UR12, UR11 ;  /* 0x0000000c2a0b72a4 */ /* 0x000fe2000f8e020b */
[----:B------:R-:W-:Y:S01]  /*1110*/  PLOP3.LUT P1, PT, PT, PT, UP3, 0x80, 0x0 ;  /* 0x000000000000781c */ /* 0x000fe20003f2f038 */
[----:B------:R-:W-:-:S02]  /*1120*/  @UP1 USHF.R.U32.HI UR10, URZ, UR15, UR9 ;  /* 0x0000000f3f0a1299 */ /* 0x000fc40008011609 */
[----:B------:R-:W-:Y:S01]  /*1130*/  UIMAD.WIDE.U32 UR6, UR13, UR6, URZ ;  /* 0x000000060d0672a5 */ /* 0x000fe2000f8e003f */
[----:B------:R-:W-:Y:S01]  /*1140*/  @UP2 ULDC UR14, c[0x0][0xc50] ;  /* 0x00031400000e2ab9 */ /* 0x000fe20000000800 */
[----:B------:R-:W-:Y:S01]  /*1150*/  UIADD3 UR10, UR11, UR10, URZ ;  /* 0x0000000a0b0a7290 */ /* 0x000fe2000fffe03f */
[----:B------:R-:W-:Y:S01]  /*1160*/  UMOV UR43, UR13 ;  /* 0x0000000d002b7c82 */ /* 0x000fe20008000000 */
[----:B------:R-:W-:Y:S02]  /*1170*/  @UP2 USHF.R.U32.HI UR43, URZ, UR14, UR7 ;  /* 0x0000000e3f2b2299 */ /* 0x000fe40008011607 */
[----:B------:R-:W-:Y:S02]  /*1180*/  UIADD3 UR4, UR10, UR4, URZ ;  /* 0x000000040a047290 */ /* 0x000fe4000fffe03f */
[----:B------:R-:W-:-:S04]  /*1190*/  UIADD3 UR6, -UR43, URZ, URZ ;  /* 0x0000003f2b067290 */ /* 0x000fc8000fffe13f */
[----:B------:R-:W-:Y:S01]  /*11a0*/  UIMAD UR37, UR37, UR6, UR13 ;  /* 0x00000006252572a4 */ /* 0x000fe2000f8e020d */
[----:B------:R-:W-:Y:S01]  /*11b0*/  IMAD.U32 R0, RZ, RZ, UR4 ;  /* 0x00000004ff007e24 */ /* 0x000fe2000f8e00ff */
[----:B------:R-:W-:Y:S10]  /*11c0*/  @!P1 BRA `(.L_x_1101) ;  /* 0x0000000000409947 */ /* 0x000ff40003800000 */
[----:B------:R-:W-:Y:S01]  /*11d0*/  ISETP.LT.AND P0, PT, RZ, UR10, PT ;  /* 0x0000000aff007c0c */ /* 0x000fe2000bf01270 */
[----:B------:R-:W-:-:S12]  /*11e0*/  UIADD3 UR4, UR10, -0x1, URZ ;  /* 0xffffffff0a047890 */ /* 0x000fd8000fffe03f */
[----:B------:R-:W-:Y:S05]  /*11f0*/  @P0 BRA `(.L_x_1102) ;  /* 0x00000000001c0947 */ /* 0x000fea0003800000 */
[----:B------:R-:W-:Y:S02]  /*1200*/  UISETP.NE.AND UP0, UPT, UR5, 0x1, UPT ;  /* 0x000000010500788c */ /* 0x000fe4000bf05270 */
[----:B------:R-:W-:-:S09]  /*1210*/  UIADD3 UR4, -UR10, URZ, URZ ;  /* 0x0000003f0a047290 */ /* 0x000fd2000fffe13f */
[----:B------:R-:W-:Y:S02]  /*1220*/  @UP0 ULDC.64 UR8, c[0x0][0x9e8] ;  /* 0x00027a0000080ab9 */ /* 0x000fe40000000a00 */
[----:B------:R-:W-:-:S04]  /*1230*/  UIMAD.WIDE.U32 UR6, UR4, UR8, URZ ;  /* 0x00000008040672a5 */ /* 0x000fc8000f8e003f */
[----:B------:R-:W-:-:S04]  /*1240*/  @UP0 USHF.R.U32.HI UR4, URZ, UR9, UR7 ;  /* 0x000000093f040299 */ /* 0x000fc80008011607 */
[----:B------:R-:W-:Y:S01]  /*1250*/  ULOP3.LUT UR4, URZ, UR4, URZ, 0x33, !UPT ;  /* 0x000000043f047292 */ /* 0x000fe2000f8e333f */
[----:B------:R-:W-:Y:S11]  /*1260*/  BRA `(.L_x_1103) ;  /* 0x0000000000107947 */ /* 0x000ff60003800000 */
.L_x_1102:
[----:B------:R-:W-:-:S11]  /*1270*/  UISETP.NE.AND UP0, UPT, UR5, 0x1, UPT ;  /* 0x000000010500788c */ /* 0x000fd6000bf05270 */
[----:B------:R-:W-:Y:S02]  /*1280*/  @UP0 ULDC.64 UR8, c[0x0][0x9e8] ;  /* 0x00027a0000080ab9 */ /* 0x000fe40000000a00 */
[----:B------:R-:W-:-:S04]  /*1290*/  UIMAD.WIDE.U32 UR6, UR4, UR8, URZ ;  /* 0x00000008040672a5 */ /* 0x000fc8000f8e003f */
[----:B------:R-:W-:-:S12]  /*12a0*/  @UP0 USHF.R.U32.HI UR4, URZ, UR9, UR7 ;  /* 0x000000093f040299 */ /* 0x000fd80008011607 */
.L_x_1103:
[----:B------:R-:W-:-:S06]  /*12b0*/  UIMAD UR4, UR4, UR5, UR5 ;  /* 0x00000005040472a4 */ /* 0x000fcc000f8e0205 */
[----:B------:R-:W-:-:S07]  /*12c0*/  VIMNMX R0, R0, UR4, PT ;  /* 0x0000000400007c48 */ /* 0x000fce000bfe0100 */
.L_x_1101:
[----:B------:R-:W-:Y:S01]  /*12d0*/  UIMAD UR4, UR42, UR12, 0x7f ;  /* 0x0000007f2a0474a4 */ /* 0x000fe2000f8e020c */
[----:B------:R-:W-:Y:S01]  /*12e0*/  VIADD R0, R0, 0x7f ;  /* 0x0000007f00007836 */ /* 0x000fe20000000000 */
[----:B------:R-:W-:Y:S01]  /*12f0*/  @UP1 ULDC UR6, c[0x0][0x44c] ;  /* 0x0001130000061ab9 */ /* 0x000fe20000000800 */
[----:B------:R-:W-:Y:S01]  /*1300*/  @UP1 ULDC UR10, c[0x0][0x450] ;  /* 0x00011400000a1ab9 */ /* 0x000fe20000000800 */
[----:B------:R-:W-:Y:S02]  /*1310*/  USHF.R.S32.HI UR8, URZ, 0x1f, UR4 ;  /* 0x0000001f3f087899 */ /* 0x000fe40008011404 */
[----:B------:R-:W-:Y:S01]  /*1320*/  UIMAD.WIDE.U32 UR6, UR36, UR6, URZ ;  /* 0x00000006240672a5 */ /* 0x000fe2000f8e003f */
[----:B------:R-:W-:Y:S01]  /*1330*/  SHF.R.S32.HI R3, RZ, 0x1f, R0 ;  /* 0x0000001fff037819 */ /* 0x000fe20000011400 */
[----:B------:R-:W-:Y:S01]  /*1340*/  UMOV UR9, UR36 ;  /* 0x0000002400097c82 */ /* 0x000fe20008000000 */
[----:B------:R-:W-:Y:S02]  /*1350*/  ULEA.HI UR8, UR8, UR4, URZ, 0x7 ;  /* 0x0000000408087291 */ /* 0x000fe4000f8f383f */
[----:B------:R-:W-:Y:S01]  /*1360*/  @UP1 USHF.R.U32.HI UR9, URZ, UR10, UR7 ;  /* 0x0000000a3f091299 */ /* 0x000fe20008011607 */
[----:B------:R-:W-:Y:S01]  /*1370*/  LEA.HI R3, R3, R0, RZ, 0x7 ;  /* 0x0000000003037211 */ /* 0x000fe200078f38ff */
[----:B------:R-:W-:-:S02]  /*1380*/  UIMAD UR49, UR42, UR12, -UR49 ;  /* 0x0000000c2a3172a4 */ /* 0x000fc4000f8e0a31 */
[----:B------:R-:W-:Y:S01]  /*1390*/  USHF.R.S32.HI UR8, URZ, 0x7, UR8 ;  /* 0x000000073f087899 */ /* 0x000fe20008011408 */
[----:B------:R-:W-:Y:S01]  /*13a0*/  SHF.R.S32.HI R3, RZ, 0x7, R3 ;  /* 0x00000007ff037819 */ /* 0x000fe20000011403 */
[----:B------:R-:W-:-:S03]  /*13b0*/  UIADD3 UR4, UR49, UR9, URZ ;  /* 0x0000000931047290 */ /* 0x000fc6000fffe03f */
[----:B------:R-:W-:Y:S01]  /*13c0*/  ULDC UR9, c[0x0][0x9dc] ;  /* 0x0002770000097ab9 */ /* 0x000fe20000000800 */
[----:B------:R-:W-:Y:S01]  /*13d0*/  VIMNMX R88, R3, UR8, PT ;  /* 0x0000000803587c48 */ /* 0x000fe2000bfe0100 */
[----:B------:R-:W-:Y:S01]  /*13e0*/  UIADD3 UR9, UR4, -UR9, URZ ;  /* 0x8000000904097290 */ /* 0x000fe2000fffe03f */
[----:B------:R-:W-:Y:S11]  /*13f0*/  @!P1 BRA `(.L_x_1104) ;  /* 0x0000000000449947 */ /* 0x000ff60003800000 */
[----:B------:R-:W-:-:S06]  /*1400*/  UISETP.GT.AND UP0, UPT, UR4, -0x1, UPT ;  /* 0xffffffff0400788c */ /* 0x000fcc000bf04270 */
[----:B------:R-:W-:-:S13]  /*1410*/  PLOP3.LUT P0, PT, PT, PT, UP0, 0x80, 0x0 ;  /* 0x000000000000781c */ /* 0x000fda0003f0f008 */
[----:B------:R-:W-:Y:S05]  /*1420*/  @P0 BRA `(.L_x_1105) ;  /* 0x00000000001c0947 */ /* 0x000fea0003800000 */
[----:B------:R-:W-:Y:S02]  /*1430*/  UISETP.NE.AND UP0, UPT, UR5, 0x1, UPT ;  /* 0x000000010500788c */ /* 0x000fe4000bf05270 */
[----:B------:R-:W-:-:S09]  /*1440*/  ULOP3.LUT UR4, URZ, UR4, URZ, 0x33, !UPT ;  /* 0x000000043f047292 */ /* 0x000fd2000f8e333f */
[----:B------:R-:W-:Y:S02]  /*1450*/  @UP0 ULDC.64 UR10, c[0x0][0x9e8] ;  /* 0x00027a00000a0ab9 */ /* 0x000fe40000000a00 */
[----:B------:R-:W-:-:S04]  /*1460*/  UIMAD.WIDE.U32 UR6, UR4, UR10, URZ ;  /* 0x0000000a040672a5 */ /* 0x000fc8000f8e003f */
[----:B------:R-:W-:-:S04]  /*1470*/  @UP0 USHF.R.U32.HI UR4, URZ, UR11, UR7 ;  /* 0x0000000b3f040299 */ /* 0x000fc80008011607 */
[----:B------:R-:W-:Y:S01]  /*1480*/  ULOP3.LUT UR4, URZ, UR4, URZ, 0x33, !UPT ;  /* 0x000000043f047292 */ /* 0x000fe2000f8e333f */
[----:B------:R-:W-:Y:S11]  /*1490*/  BRA `(.L_x_1106) ;  /* 0x0000000000107947 */ /* 0x000ff60003800000 */
.L_x_1105:
[----:B------:R-:W-:-:S11]  /*14a0*/  UISETP.NE.AND UP0, UPT, UR5, 0x1, UPT ;  /* 0x000000010500788c */ /* 0x000fd6000bf05270 */
[----:B------:R-:W-:Y:S02]  /*14b0*/  @UP0 ULDC.64 UR10, c[0x0][0x9e8] ;  /* 0x00027a00000a0ab9 */ /* 0x000fe40000000a00 */
[----:B------:R-:W-:-:S04]  /*14c0*/  UIMAD.WIDE.U32 UR6, UR4, UR10, URZ ;  /* 0x0000000a040672a5 */ /* 0x000fc8000f8e003f */
[----:B------:R-:W-:-:S12]  /*14d0*/  @UP0 USHF.R.U32.HI UR4, URZ, UR11, UR7 ;  /* 0x0000000b3f040299 */ /* 0x000fd80008011607 */
.L_x_1106:
[----:B------:R-:W-:-:S04]  /*14e0*/  UIMAD UR4, UR4, UR5, URZ ;  /* 0x00000005040472a4 */ /* 0x000fc8000f8e023f */
[----:B------:R-:W-:-:S04]  /*14f0*/  UISETP.LT.AND UP0, UPT, UR9, UR4, UPT ;  /* 0x000000040900728c */ /* 0x000fc8000bf01270 */
[----:B------:R-:W-:-:S12]  /*1500*/  USEL UR9, UR9, UR4, !UP0 ;  /* 0x0000000409097287 */ /* 0x000fd8000c000000 */
.L_x_1104:
[----:B------:R-:W-:Y:S01]  /*1510*/  USHF.R.S32.HI UR4, URZ, 0x1f, UR9 ;  /* 0x0000001f3f047899 */ /* 0x000fe20008011409 */
[----:B------:R-:W-:Y:S02]  /*1520*/  PLOP3.LUT P0, PT, PT, PT, PT, 0x80, 0x0 ;  /* 0x000000000000781c */ /* 0x000fe40003f0f070 */
[----:B------:R-:W-:Y:S02]  /*1530*/  CS2R R36, SRZ ;  /* 0x0000000000247805 */ /* 0x000fe4000001ff00 */
[----:B------:R-:W-:Y:S01]  /*1540*/  CS2R R150, SRZ ;  /* 0x0000000000967805 */ /* 0x000fe2000001ff00 */
[----:B------:R-:W-:Y:S01]  /*1550*/  ULEA.HI UR4, UR4, UR9, URZ, 0x7 ;  /* 0x0000000904047291 */ /* 0x000fe2000f8f383f */
[----:B------:R-:W-:Y:S02]  /*1560*/  CS2R R148, SRZ ;  /* 0x0000000000947805 */ /* 0x000fe4000001ff00 */
[----:B------:R-:W-:Y:S02]  /*1570*/  CS2R R146, SRZ ;  /* 0x0000000000927805 */ /* 0x000fe4000001ff00 */
[----:B------:R-:W-:Y:S01]  /*1580*/  CS2R R144, SRZ ;  /* 0x0000000000907805 */ /* 0x000fe2000001ff00 */
[----:B------:R-:W-:Y:S01]  /*1590*/  USHF.R.S32.HI UR4, URZ, 0x7, UR4 ;  /* 0x000000073f047899 */ /* 0x000fe20008011404 */
[----:B------:R-:W-:-:S02]  /*15a0*/  CS2R R142, SRZ ;  /* 0x00000000008e7805 */ /* 0x000fc4000001ff00 */
[----:B------:R-:W-:Y:S02]  /*15b0*/  CS2R R140, SRZ ;  /* 0x00000000008c7805 */ /* 0x000fe4000001ff00 */
[----:B------:R-:W-:Y:S01]  /*15c0*/  CS2R R138, SRZ ;  /* 0x00000000008a7805 */ /* 0x000fe2000001ff00 */
[----:B------:R-:W-:Y:S01]  /*15d0*/  UISETP.LT.AND UP0, UPT, URZ, UR4, UPT ;  /* 0x000000043f00728c */ /* 0x000fe2000bf01270 */
[----:B------:R-:W-:Y:S02]  /*15e0*/  CS2R R136, SRZ ;  /* 0x0000000000887805 */ /* 0x000fe4000001ff00 */
[----:B------:R-:W-:Y:S02]  /*15f0*/  CS2R R134, SRZ ;  /* 0x0000000000867805 */ /* 0x000fe4000001ff00 */
[----:B------:R-:W-:Y:S01]  /*1600*/  CS2R R132, SRZ ;  /* 0x0000000000847805 */ /* 0x000fe2000001ff00 */
[----:B------:R-:W-:Y:S01]  /*1610*/  USEL UR39, URZ, UR4, !UP0 ;  /* 0x000000043f277287 */ /* 0x000fe2000c000000 */
[----:B------:R-:W-:-:S02]  /*1620*/  CS2R R130, SRZ ;  /* 0x0000000000827805 */ /* 0x000fc4000001ff00 */
[----:B------:R-:W-:Y:S02]  /*1630*/  CS2R R128, SRZ ;  /* 0x0000000000807805 */ /* 0x000fe4000001ff00 */
[----:B------:R-:W-:Y:S02]  /*1640*/  CS2R R126, SRZ ;  /* 0x00000000007e7805 */ /* 0x000fe4000001ff00 */
[----:B------:R-:W-:Y:S02]  /*1650*/  CS2R R124, SRZ ;  /* 0x00000000007c7805 */ /* 0x000fe4000001ff00 */
[----:B------:R-:W-:Y:S02]  /*1660*/  CS2R R122, SRZ ;  /* 0x00000000007a7805 */ /* 0x000fe4000001ff00 */
[----:B------:R-:W-:Y:S02]  /*1670*/  ISETP.GT.AND P1, PT, R88, UR39, PT ;  /* 0x0000002758007c0c */ /* 0x000fe4000bf24270 */
        /* <DEDUP_REMOVED lines=13> */
[----:B------:R-:W-:Y:S01]  /*1750*/  CS2R R94, SRZ ;  /* 0x00000000005e7805 */ /* 0x000fe2000001ff00 */
[----:B------:R-:W-:Y:S01]  /*1760*/  IMAD.MOV.U32 R93, RZ, RZ, RZ ;  /* 0x000000ffff5d7224 */ /* 0x000fe200078e00ff */
[----:B------:R-:W-:Y:S02]  /*1770*/  CS2R R6, SRZ ;  /* 0x0000000000067805 */ /* 0x000fe4000001ff00 */
[----:B------:R-:W-:Y:S01]  /*1780*/  CS2R R90, SRZ ;  /* 0x00000000005a7805 */ /* 0x000fe2000001ff00 */
        /* <DEDUP_REMOVED lines=10> */
[----:B------:R-:W-:Y:S02]  /*1830*/  PLOP3.LUT P0, PT, PT, PT, UP0, 0x80, 0x0 ;  /* 0x000000000000781c */ /* 0x000fe40003f0f008 */
        /* <DEDUP_REMOVED lines=22> */
.L_x_1108:
[----:B------:R-:W-:Y:S01]  /*19a0*/  ULEA.HI UR4, UR46, UR46, URZ, 0x1 ;  /* 0x0000002e2e047291 */ /* 0x000fe2000f8f083f */
[----:B------:R-:W-:-:S03]  /*19b0*/  IMAD.U32 R2, RZ, RZ, UR47 ;  /* 0x0000002fff027e24 */ /* 0x000fc6000f8e00ff */
[----:B------:R-:W-:Y:S02]  /*19c0*/  ULOP3.LUT UR4, UR4, 0xfffffffe, URZ, 0xc0, !UPT ;  /* 0xfffffffe04047892 */ /* 0x000fe4000f8ec03f */
[----:B------:R-:W-:Y:S02]  /*19d0*/  ISETP.NE.AND P0, PT, R2, 0x3, PT ;  /* 0x000000030200780c */ /* 0x000fe40003f05270 */
[----:B------:R-:W-:-:S06]  /*19e0*/  UIADD3 UR4, UR46, -UR4, URZ ;  /* 0x800000042e047290 */ /* 0x000fcc000fffe03f */
[----:B------:R-:W-:-:S05]  /*19f0*/  IMAD.U32 R0, RZ, RZ, UR4 ;  /* 0x00000004ff007e24 */ /* 0x000fca000f8e00ff */
[----:B------:R-:W-:-:S04]  /*1a00*/  SHF.L.U32 R0, R0, 0x1f, RZ ;  /* 0x0000001f00007819 */ /* 0x000fc800000006ff */
[----:B------:R-:W0:Y:S02]  /*1a10*/  SYNCS.PHASECHK.TRANS64.TRYWAIT P1, [UR41+0x28800], R0 ;  /* 0x02880000ff0075a7 */ /* 0x000e240008020169 */
[----:B0-----:R-:W-:Y:S05]  /*1a20*/  @!P1 BRA `(.L_x_1109) ;  /* 0x0000012400ac9947 */ /* 0x001fea0003800000 */
.L_x_1302:
[----:B------:R-:W-:Y:S05]  /*1a30*/  @!P0 BRA `(.L_x_1110) ;  /* 0x0000000000048947 */ /* 0x000fea0003800000 */
[----:B------:R-:W-:Y:S01]  /*1a40*/  BPT.TRAP 0x1 ;  /* 0x000000040000795c */ /* 0x000fe20000300000 */
.L_x_1110:
[----:B------:R-:W-:Y:S02]  /*1a50*/  IMAD.U32 R9, RZ, RZ, UR44 ;  /* 0x0000002cff097e24 */ /* 0x000fe4000f8e00ff */
[----:B0-----:R-:W-:-:S03]  /*1a60*/  IMAD.U32 R0, RZ, RZ, UR45 ;  /* 0x0000002dff007e24 */ /* 0x001fc6000f8e00ff */
[----:B------:R-:W-:Y:S02]  /*1a70*/  LEA R9, R9, UR41, 0x3 ;  /* 0x0000002909097c11 */ /* 0x000fe4000f8e18ff */
[----:B------:R-:W-:-:S04]  /*1a80*/  SHF.L.U32 R0, R0, 0x1f, RZ ;  /* 0x0000001f00007819 */ /* 0x000fc800000006ff */
[----:B------:R0:W1:Y:S01]  /*1a90*/  SYNCS.PHASECHK.TRANS64.TRYWAIT P2, [R9+URZ+0x28830], R0 ;  /* 0x02883000090075a7 */ /* 0x000062000804017f */
[----:B------:R-:W-:Y:S05]  /*1aa0*/  @!P0 BRA `(.L_x_1111) ;  /* 0x0000000000048947 */ /* 0x000fea0003800000 */
[----:B------:R-:W-:Y:S01]  /*1ab0*/  BPT.TRAP 0x1 ;  /* 0x000000040000795c */ /* 0x000fe20000300000 */
.L_x_1111:
[----:B------:R-:W2:Y:S02]  /*1ac0*/  S2R R2, SR_TID.X ;  /* 0x0000000000027919 */ /* 0x000ea40000002100 */
[----:B--2---:R-:W-:Y:S01]  /*1ad0*/  LOP3.LUT P1, RZ, R2, 0x7f, RZ, 0xc0, !PT ;  /* 0x0000007f02ff7812 */ /* 0x004fe2000782c0ff */
[----:B-1----:R-:W-:-:S12]  /*1ae0*/  @P2 BRA `(.L_x_1112) ;  /* 0x0000000000082947 */ /* 0x002fd80003800000 */
[----:B------:R-:W1:Y:S02]  /*1af0*/  SYNCS.PHASECHK.TRANS64.TRYWAIT P2, [R9+URZ+0x28830], R0 ;  /* 0x02883000090075a7 */ /* 0x000e64000804017f */
[----:B-1----:R-:W-:Y:S05]  /*1b00*/  @!P2 BRA `(.L_x_1113) ;  /* 0x00000124008ca947 */ /* 0x002fea0003800000 */
.L_x_1112:
[----:B------:R-:W-:Y:S05]  /*1b10*/  WARPSYNC.ALL ;  /* 0x0000000000007948 */ /* 0x000fea0003800000 */
[----:B------:R-:W-:Y:S01]  /*1b20*/  UIADD3 UR4, UR41, 0x18400, URZ ;  /* 0x0001840029047890 */ /* 0x000fe2000fffe03f */
[----:B------:R-:W-:Y:S01]  /*1b30*/  WARPGROUP.ARRIVE ;  /* 0x00000000000079c5 */ /* 0x000fe20000000000 */
[----:B------:R-:W-:Y:S01]  /*1b40*/  ULOP3.LUT UR32, UR52, 0x10000, URZ, 0xfc, !UPT ;  /* 0x0001000034207892 */ /* 0x000fe2000f8efc3f */
[----:B01----:R-:W-:Y:S01]  /*1b50*/  VIADD R0, R17, UR36 ;  /* 0x0000002411007c36 */ /* 0x003fe20008000000 */
[----:B------:R-:W-:Y:S01]  /*1b60*/  USHF.R.U32.HI UR4, URZ, 0x4, UR4 ;  /* 0x000000043f047899 */ /* 0x000fe20008011604 */
[----:B------:R-:W0:Y:S01]  /*1b70*/  LDC R4, c[0x0][0x2f0] ;  /* 0x0000bc00ff047b82 */ /* 0x000e220000000800 */
[----:B------:R-:W-:Y:S01]  /*1b80*/  UMOV UR33, 0x40000040 ;  /* 0x4000004000217882 */ /* 0x000fe20000000000 */
[----:B------:R-:W-:Y:S01]  /*1b90*/  UMOV UR35, 0x40000040 ;  /* 0x4000004000237882 */ /* 0x000fe20000000000 */
[----:B------:R-:W-:Y:S01]  /*1ba0*/  ULOP3.LUT UR4, UR4, 0x3fff, URZ, 0xc0, !UPT ;  /* 0x00003fff04047892 */ /* 0x000fe2000f8ec03f */
[----:B------:R-:W-:Y:S01]  /*1bb0*/  IMAD.MOV.U32 R7, RZ, RZ, R0 ;  /* 0x000000ffff077224 */ /* 0x000fe200078e0000 */
[----:B------:R-:W-:Y:S01]  /*1bc0*/  UMOV UR5, 0x40000040 ;  /* 0x4000004000057882 */ /* 0x000fe20000000000 */
[----:B------:R-:W-:Y:S01]  /*1bd0*/  UMOV UR7, 0x40000040 ;  /* 0x4000004000077882 */ /* 0x000fe20000000000 */
[----:B------:R-:W-:Y:S01]  /*1be0*/  ULOP3.LUT UR48, UR4, 0x10000, URZ, 0xfc, !UPT ;  /* 0x0001000004307892 */ /* 0x000fe2000f8efc3f */
[----:B------:R-:W1:Y:S01]  /*1bf0*/  LDC R5, c[0x0][0x288] ;  /* 0x0000a200ff057b82 */ /* 0x000e620000000800 */
[----:B------:R-:W-:Y:S01]  /*1c00*/  UIADD3 UR4, UR32, 0x2, URZ ;  /* 0x0000000220047890 */ /* 0x000fe2000fffe03f */
[----:B------:R-:W-:Y:S01]  /*1c10*/  IMAD.MOV.U32 R3, RZ, RZ, -0x80 ;  /* 0xffffff80ff037424 */ /* 0x000fe200078e00ff */
[----:B------:R-:W-:Y:S01]  /*1c20*/  ULEA UR34, UR44, UR48, 0xb ;  /* 0x000000302c227291 */ /* 0x000fe2000f8e583f */
[C---:B------:R-:W-:Y:S01]  /*1c30*/  LEA R11, R88.reuse, 0xffffff80, 0x7 ;  /* 0xffffff80580b7811 */ /* 0x040fe200078e38ff */
[----:B------:R-:W-:Y:S01]  /*1c40*/  UIADD3 UR8, UR32, 0x4, URZ ;  /* 0x0000000420087890 */ /* 0x000fe2000fffe03f */
[----:B------:R-:W-:Y:S01]  /*1c50*/  IMAD R13, R88, R3, 0x80 ;  /* 0x00000080580d7424 */ /* 0x000fe200078e0203 */
[----:B------:R-:W-:-:S02]  /*1c60*/  UIADD3 UR6, UR34, 0x2, URZ ;  /* 0x0000000222067890 */ /* 0x000fc4000fffe03f */
[----:B------:R-:W-:Y:S01]  /*1c70*/  UIADD3 UR10, UR34, 0x4, URZ ;  /* 0x00000004220a7890 */ /* 0x000fe2000fffe03f */
[----:B------:R-:W-:Y:S01]  /*1c80*/  VIADD R3, R13, 0x1 ;  /* 0x000000010d037836 */ /* 0x000fe20000000000 */
[----:B------:R-:W-:Y:S01]  /*1c90*/  UMOV UR9, 0x40000040 ;  /* 0x4000004000097882 */ /* 0x000fe20000000000 */
[----:B------:R-:W-:Y:S01]  /*1ca0*/  HGMMA.64x128x16.F32.BF16 R24, gdesc[UR32], RZ, !UPT, gsb0 ;  /* 0x01e00000201879f0 */ /* 0x000fe2000c0018ff */
[----:B------:R-:W-:Y:S01]  /*1cb0*/  UMOV UR11, 0x40000040 ;  /* 0x40000040000b7882 */ /* 0x000fe20000000000 */
[----:B------:R-:W-:Y:S01]  /*1cc0*/  UIADD3 UR12, UR32, 0x6, URZ ;  /* 0x00000006200c7890 */ /* 0x000fe2000fffe03f */
[----:B------:R-:W-:Y:S01]  /*1cd0*/  IMAD R3, R16, -0x2, R3 ;  /* 0xfffffffe10037824 */ /* 0x000fe200078e0203 */
[----:B------:R-:W-:Y:S01]  /*1ce0*/  UIADD3 UR14, UR34, 0x6, URZ ;  /* 0x00000006220e7890 */ /* 0x000fe2000fffe03f */
[----:B------:R-:W-:Y:S01]  /*1cf0*/  UMOV UR13, 0x40000040 ;  /* 0x40000040000d7882 */ /* 0x000fe20000000000 */
[----:B------:R-:W-:Y:S01]  /*1d00*/  UMOV UR15, 0x40000040 ;  /* 0x40000040000f7882 */ /* 0x000fe20000000000 */
[----:B------:R-:W-:-:S02]  /*1d10*/  UIADD3 UR16, UR32, 0x400, URZ ;  /* 0x0000040020107890 */ /* 0x000fc4000fffe03f */
[----:B------:R-:W-:Y:S01]  /*1d20*/  UIADD3 UR18, UR34, 0x400, URZ ;  /* 0x0000040022127890 */ /* 0x000fe2000fffe03f */
[----:B------:R-:W-:Y:S01]  /*1d30*/  UMOV UR17, 0x40000040 ;  /* 0x4000004000117882 */ /* 0x000fe20000000000 */
[----:B------:R-:W-:Y:S01]  /*1d40*/  UMOV UR19, 0x40000040 ;  /* 0x4000004000137882 */ /* 0x000fe20000000000 */
[----:B------:R-:W-:Y:S02]  /*1d50*/  UIADD3 UR20, UR32, 0x402, URZ ;  /* 0x0000040220147890 */ /* 0x000fe4000fffe03f */
[----:B------:R-:W-:Y:S01]  /*1d60*/  UIADD3 UR22, UR34, 0x402, URZ ;  /* 0x0000040222167890 */ /* 0x000fe2000fffe03f */
[----:B------:R-:W-:Y:S01]  /*1d70*/  UMOV UR21, 0x40000040 ;  /* 0x4000004000157882 */ /* 0x000fe20000000000 */
[----:B------:R-:W-:Y:S01]  /*1d80*/  UMOV UR23, 0x40000040 ;  /* 0x4000004000177882 */ /* 0x000fe20000000000 */
[----:B------:R-:W-:Y:S02]  /*1d90*/  UIADD3 UR24, UR32, 0x404, URZ ;  /* 0x0000040420187890 */ /* 0x000fe4000fffe03f */
[----:B------:R-:W-:Y:S01]  /*1da0*/  UIADD3 UR26, UR34, 0x404, URZ ;  /* 0x00000404221a7890 */ /* 0x000fe2000fffe03f */
[----:B------:R-:W-:Y:S01]  /*1db0*/  UMOV UR25, 0x40000040 ;  /* 0x4000004000197882 */ /* 0x000fe20000000000 */
[----:B------:R-:W-:Y:S01]  /*1dc0*/  UMOV UR27, 0x40000040 ;  /* 0x40000040001b7882 */ /* 0x000fe20000000000 */
[----:B------:R-:W-:-:S02]  /*1dd0*/  UIADD3 UR28, UR32, 0x406, URZ ;  /* 0x00000406201c7890 */ /* 0x000fc4000fffe03f */
[----:B------:R-:W-:Y:S01]  /*1de0*/  UIADD3 UR30, UR34, 0x406, URZ ;  /* 0x00000406221e7890 */ /* 0x000fe2000fffe03f */
[----:B------:R-:W-:Y:S01]  /*1df0*/  UMOV UR29, 0x40000040 ;  /* 0x40000040001d7882 */ /* 0x000fe20000000000 */
[----:B------:R-:W-:Y:S01]  /*1e00*/  UMOV UR31, 0x40000040 ;  /* 0x40000040001f7882 */ /* 0x000fe20000000000 */
[----:B------:R-:W-:Y:S01]  /*1e10*/  ULDC UR52, c[0x0][0x9dc] ;  /* 0x0002770000347ab9 */ /* 0x000fe20000000800 */
[----:B------:R-:W-:Y:S02]  /*1e20*/  WARPGROUP.DEPBAR.LE gsb0, 0x0 ;  /* 0x00008000000079c5 */ /* 0x000fe40000010000 */
[----:B------:R-:W-:-:S06]  /*1e30*/  WARPGROUP.ARRIVE ;  /* 0x00000000000079c5 */ /* 0x000fcc0000000000 */
[----:B------:R-:W-:Y:S01]  /*1e40*/  HGMMA.64x128x16.F32.BF16 R24, gdesc[UR4], R24, gsb0 ;  /* 0x01e00000041879f0 */ /* 0x000fe20008001818 */
[----:B------:R-:W-:Y:S02]  /*1e50*/  ULDC UR6, c[0x0][0x448] ;  /* 0x0001120000067ab9 */ /* 0x000fe40000000800 */
[----:B------:R-:W-:-:S06]  /*1e60*/  UISETP.NE.AND UP0, UPT, UR6, 0x1, UPT ;  /* 0x000000010600788c */ /* 0x000fcc000bf05270 */
[----:B------:R-:W-:Y:S02]  /*1e70*/  PLOP3.LUT P2, PT, PT, PT, UP0, 0x80, 0x0 ;  /* 0x000000000000781c */ /* 0x000fe40003f4f008 */
[----:B------:R-:W-:-:S03]  /*1e80*/  PLOP3.LUT P3, PT, PT, PT, UP0, 0x80, 0x0 ;  /* 0x000000000000781c */ /* 0x000fc60003f6f008 */
[----:B------:R-:W-:-:S08]  /*1e90*/  @UP0 ULDC UR6, c[0x0][0x44c] ;  /* 0x0001130000060ab9 */ /* 0x000fd00000000800 */
[----:B------:R-:W-:Y:S01]  /*1ea0*/  @P2 IMAD.HI.U32 R2, R0, UR6, RZ ;  /* 0x0000000600022c27 */ /* 0x000fe2000f8e00ff */
[----:B------:R-:W-:-:S03]  /*1eb0*/  @UP0 ULDC UR6, c[0x0][0x450] ;  /* 0x0001140000060ab9 */ /* 0x000fc60000000800 */
[----:B------:R-:W-:Y:S01]  /*1ec0*/  @!P1 VIADD R0, R9, 0x28840 ;  /* 0x0002884009009836 */ /* 0x000fe20000000000 */
[----:B------:R-:W-:Y:S01]  /*1ed0*/  @P3 SHF.R.U32.HI R7, RZ, UR6, R2 ;  /* 0x00000006ff073c19 */ /* 0x000fe20008011602 */
[----:B------:R-:W-:Y:S02]  /*1ee0*/  ULDC.64 UR6, c[0x0][0x9e0] ;  /* 0x0002780000067ab9 */ /* 0x000fe40000000a00 */
[----:B------:R-:W-:Y:S01]  /*1ef0*/  UISETP.GE.AND UP1, UPT, UR7, 0x1, UPT ;  /* 0x000000010700788c */ /* 0x000fe2000bf26270 */
[----:B------:R-:W-:Y:S01]  /*1f00*/  @!P1 PRMT R0, RZ, 0x654, R0 ;  /* 0x00000654ff009816 */ /* 0x000fe20000000000 */
[----:B------:R-:W2:Y:S04]  /*1f10*/  SHFL.IDX PT, R2, R7, RZ, 0x1c1f ;  /* 0x001c1fff07027589 */ /* 0x000ea800000e0000 */
[----:B------:R-:W-:Y:S01]  /*1f20*/  PLOP3.LUT P2, PT, PT, PT, UP1, 0x40, 0x0 ;  /* 0x000000000000781c */ /* 0x000fe20003f4e818 */
[----:B------:R-:W-:-:S02]  /*1f30*/  WARPGROUP.DEPBAR.LE gsb0, 0x0 ;  /* 0x00008000000079c5 */ /* 0x000fc40000010000 */
[----:B------:R-:W-:-:S06]  /*1f40*/  WARPGROUP.ARRIVE ;  /* 0x00000000000079c5 */ /* 0x000fcc0000000000 */
[----:B------:R-:W-:Y:S01]  /*1f50*/  HGMMA.64x128x16.F32.BF16 R24, gdesc[UR8], R24, gsb0 ;  /* 0x01e00000081879f0 */ /* 0x000fe20008001818 */
[----:B------:R-:W-:Y:S02]  /*1f60*/  ULOP3.LUT UR10, URZ, UR52, URZ, 0x33, !UPT ;  /* 0x000000343f0a7292 */ /* 0x000fe4000f8e333f */
[----:B------:R-:W-:Y:S02]  /*1f70*/  WARPGROUP.DEPBAR.LE gsb0, 0x0 ;  /* 0x00008000000079c5 */ /* 0x000fe40000010000 */
[----:B------:R-:W-:-:S07]  /*1f80*/  WARPGROUP.ARRIVE ;  /* 0x00000000000079c5 */ /* 0x000fce0000000000 */
[----:B------:R-:W-:Y:S03]  /*1f90*/  HGMMA.64x128x16.F32.BF16 R24, gdesc[UR12], R24, gsb0 ;  /* 0x01e000000c1879f0 */ /* 0x000fe60008001818 */
        /* <DEDUP_REMOVED lines=13> */
[----:B------:R0:W-:Y:S02]  /*2070*/  @!P1 SYNCS.ARRIVE.TRANS64.RED.A1T0 RZ, [R0+URZ], RZ ;  /* 0x000000ff00ff99a7 */ /* 0x0001e4000810043f */
[C---:B0-----:R-:W-:Y:S02]  /*2080*/  IMAD R0, R4.reuse, UR42, R3 ;  /* 0x0000002a04007c24 */ /* 0x041fe4000f8e0203 */
[----:B------:R-:W-:Y:S02]  /*2090*/  IMAD R3, R4, UR42, R13 ;  /* 0x0000002a04037c24 */ /* 0x000fe4000f8e020d */
[----:B-1----:R-:W-:-:S02]  /*20a0*/  IMAD.IADD R0, R0, 0x1, -R5 ;  /* 0x0000000100007824 */ /* 0x002fc400078e0a05 */
[----:B------:R-:W-:Y:S02]  /*20b0*/  IMAD R15, R16, -0x2, R3 ;  /* 0xfffffffe100f7824 */ /* 0x000fe400078e0203 */
[C---:B------:R-:W-:Y:S02]  /*20c0*/  VIADD R20, R0.reuse, UR6 ;  /* 0x0000000600147c36 */ /* 0x040fe40008000000 */
[----:B------:R-:W-:-:S03]  /*20d0*/  VIADD R21, R0, UR10 ;  /* 0x0000000a00157c36 */ /* 0x000fc60008000000 */
[----:B--2---:R-:W-:Y:S01]  /*20e0*/  VIADDMNMX R0, R2, R20, R15, PT ;  /* 0x0000001402007246 */ /* 0x004fe2000380010f */
[----:B------:R-:W-:Y:S01]  /*20f0*/  IMAD.IADD R3, R21, 0x1, R2 ;  /* 0x0000000115037824 */ /* 0x000fe200078e0202 */
[----:B------:R-:W-:Y:S06]  /*2100*/  @P2 BRA `(.L_x_1114) ;  /* 0x00000000005c2947 */ /* 0x000fec0003800000 */
[----:B------:R-:W-:Y:S01]  /*2110*/  IMAD R2, R4, UR42, R2 ;  /* 0x0000002a04027c24 */ /* 0x000fe2000f8e0202 */
[----:B------:R-:W-:Y:S03]  /*2120*/  BSSY B0, `(.L_x_1115) ;  /* 0x0000011000007945 */ /* 0x000fe60003800000 */
[----:B------:R-:W-:-:S05]  /*2130*/  IMAD.IADD R2, R2, 0x1, -R5 ;  /* 0x0000000102027824 */ /* 0x000fca00078e0a05 */
[----:B------:R-:W-:-:S13]  /*2140*/  ISETP.GT.AND P2, PT, R2, -0x1, PT ;  /* 0xffffffff0200780c */ /* 0x000fda0003f44270 */
[----:B------:R-:W-:Y:S05]  /*2150*/  @P2 BRA `(.L_x_1116) ;  /* 0x0000000000202947 */ /* 0x000fea0003800000 */
[----:B------:R-:W-:Y:S01]  /*2160*/  UISETP.NE.AND UP2, UPT, UR7, 0x1, UPT ;  /* 0x000000010700788c */ /* 0x000fe2000bf45270 */
[----:B------:R-:W-:-:S05]  /*2170*/  LOP3.LUT R2, RZ, R2, RZ, 0x33, !PT ;  /* 0x00000002ff027212 */ /* 0x000fca00078e33ff */
[----:B------:R-:W-:-:S05]  /*2180*/  PLOP3.LUT P2, PT, PT, PT, UP2, 0x80, 0x0 ;  /* 0x000000000000781c */ /* 0x000fca0003f4f028 */
[----:B------:R-:W-:-:S08]  /*2190*/  @UP2 ULDC.64 UR10, c[0x0][0x9e8] ;  /* 0x00027a00000a2ab9 */ /* 0x000fd00000000a00 */
[----:B------:R-:W-:-:S05]  /*21a0*/  @P2 IMAD.HI.U32 R6, R2, UR10, RZ ;  /* 0x0000000a02062c27 */ /* 0x000fca000f8e00ff */
[----:B------:R-:W-:-:S04]  /*21b0*/  @P2 SHF.R.U32.HI R2, RZ, UR11, R6 ;  /* 0x0000000bff022c19 */ /* 0x000fc80008011606 */
[----:B------:R-:W-:Y:S01]  /*21c0*/  LOP3.LUT R2, RZ, R2, RZ, 0x33, !PT ;  /* 0x00000002ff027212 */ /* 0x000fe200078e33ff */
[----:B------:R-:W-:Y:S06]  /*21d0*/  BRA `(.L_x_1117) ;  /* 0x0000000000147947 */ /* 0x000fec0003800000 */
.L_x_1116:
[----:B------:R-:W-:-:S06]  /*21e0*/  UISETP.NE.AND UP2, UPT, UR7, 0x1, UPT ;  /* 0x000000010700788c */ /* 0x000fcc000bf45270 */
[----:B------:R-:W-:-:S05]  /*21f0*/  PLOP3.LUT P2, PT, PT, PT, UP2, 0x80, 0x0 ;  /* 0x000000000000781c */ /* 0x000fca0003f4f028 */
[----:B------:R-:W-:-:S08]  /*2200*/  @UP2 ULDC.64 UR10, c[0x0][0x9e8] ;  /* 0x00027a00000a2ab9 */ /* 0x000fd00000000a00 */
[----:B------:R-:W-:-:S05]  /*2210*/  @P2 IMAD.HI.U32 R6, R2, UR10, RZ ;  /* 0x0000000a02062c27 */ /* 0x000fca000f8e00ff */
[----:B------:R-:W-:-:S07]  /*2220*/  @P2 SHF.R.U32.HI R2, RZ, UR11, R6 ;  /* 0x0000000bff022c19 */ /* 0x000fce0008011606 */
.L_x_1117:
[----:B------:R-:W-:Y:S05]  /*2230*/  BSYNC B0 ;  /* 0x0000000000007941 */ /* 0x000fea0003800000 */
.L_x_1115:
[----:B------:R-:W-:-:S04]  /*2240*/  IMAD R9, R2, UR7, -R11 ;  /* 0x0000000702097c24 */ /* 0x000fc8000f8e0a0b */
[----:B------:R-:W-:-:S05]  /*2250*/  IMAD R9, R16, -0x2, R9 ;  /* 0xfffffffe10097824 */ /* 0x000fca00078e0209 */
[----:B------:R-:W-:Y:S02]  /*2260*/  VIMNMX R3, R3, R9, !PT ;  /* 0x0000000903037248 */ /* 0x000fe40007fe0100 */
[----:B------:R-:W-:-:S07]  /*2270*/  VIADDMNMX R0, R9, UR7, R0, PT ;  /* 0x0000000709007c46 */ /* 0x000fce000b800100 */
.L_x_1114:
[C---:B------:R-:W-:Y:S02]  /*2280*/  ISETP.GE.AND P2, PT, R13.reuse, 0x2, PT ;  /* 0x000000020d00780c */ /* 0x040fe40003f46270 */
[----:B------:R-:W-:Y:S02]  /*2290*/  ISETP.GE.AND P5, PT, R13, 0xa, PT ;  /* 0x0000000a0d00780c */ /* 0x000fe40003fa6270 */
[----:B------:R-:W-:Y:S02]  /*22a0*/  ISETP.GT.AND P3, PT, R3, 0x1, !P2 ;  /* 0x000000010300780c */ /* 0x000fe40005764270 */
[----:B------:R-:W-:Y:S02]  /*22b0*/  ISETP.GE.AND P4, PT, R13, 0x9, PT ;  /* 0x000000090d00780c */ /* 0x000fe40003f86270 */
[----:B------:R-:W-:Y:S02]  /*22c0*/  ISETP.LT.OR P3, PT, R0, 0x2, P3 ;  /* 0x000000020000780c */ /* 0x000fe40001f61670 */
[----:B------:R-:W-:-:S02]  /*22d0*/  P2R R89, PR, RZ, 0x10 ;  /* 0x00000010ff597803 */ /* 0x000fc40000000000 */
[----:B------:R-:W-:Y:S02]  /*22e0*/  FSEL R120, R25, -INF , !P3 ;  /* 0xff80000019787808 */ /* 0x000fe40005800000 */
[C---:B------:R-:W-:Y:S02]  /*22f0*/  ISETP.GT.AND P3, PT, R3.reuse, 0x9, !P5 ;  /* 0x000000090300780c */ /* 0x040fe40006f64270 */
[----:B------:R-:W-:Y:S02]  /*2300*/  P2R R25, PR, RZ, 0x20 ;  /* 0x00000020ff197803 */ /* 0x000fe40000000000 */
[----:B------:R-:W-:Y:S02]  /*2310*/  ISETP.LT.OR P3, PT, R0, 0xa, P3 ;  /* 0x0000000a0000780c */ /* 0x000fe40001f61670 */
[----:B------:R-:W-:Y:S02]  /*2320*/  ISETP.GT.AND P4, PT, R3, 0x8, !P4 ;  /* 0x000000080300780c */ /* 0x000fe40006784270 */
[----:B------:R-:W-:-:S02]  /*2330*/  ISETP.GE.AND P5, PT, R13, 0x11, PT ;  /* 0x000000110d00780c */ /* 0x000fc40003fa6270 */
[----:B------:R-:W-:Y:S02]  /*2340*/  FSEL R122, R29, -INF , !P3 ;  /* 0xff8000001d7a7808 */ /* 0x000fe40005800000 */
[----:B------:R-:W-:Y:S02]  /*2350*/  ISETP.LT.OR P4, PT, R0, 0x9, P4 ;  /* 0x000000090000780c */ /* 0x000fe40002781670 */
[----:B------:R-:W-:Y:S02]  /*2360*/  ISETP.GT.AND P3, PT, R3, 0x10, !P5 ;  /* 0x000000100300780c */ /* 0x000fe40006f64270 */
[----:B------:R-:W-:Y:S02]  /*2370*/  FSEL R182, R28, -INF , !P4 ;  /* 0xff8000001cb67808 */ /* 0x000fe40006000000 */
[----:B------:R-:W-:Y:S02]  /*2380*/  ISETP.LT.OR P3, PT, R0, 0x11, P3 ;  /* 0x000000110000780c */ /* 0x000fe40001f61670 */
[----:B------:R-:W-:-:S02]  /*2390*/  ISETP.GE.AND P4, PT, R13, 0x12, PT ;  /* 0x000000120d00780c */ /* 0x000fc40003f86270 */
[----:B------:R-:W-:Y:S02]  /*23a0*/  FSEL R176, R32, -INF , !P3 ;  /* 0xff80000020b07808 */ /* 0x000fe40005800000 */
[----:B------:R-:W-:Y:S02]  /*23b0*/  ISETP.GT.AND P3, PT, R3, 0x11, !P4 ;  /* 0x000000110300780c */ /* 0x000fe40006764270 */
[----:B------:R-:W-:Y:S02]  /*23c0*/  P2R R32, PR, RZ, 0x10 ;  /* 0x00000010ff207803 */ /* 0x000fe40000000000 */
[----:B------:R-:W-:Y:S02]  /*23d0*/  ISETP.LT.OR P3, PT, R0, 0x12, P3 ;  /* 0x000000120000780c */ /* 0x000fe40001f61670 */
[----:B------:R-:W-:Y:S02]  /*23e0*/  ISETP.GE.AND P4, PT, R13, 0x19, PT ;  /* 0x000000190d00780c */ /* 0x000fe40003f86270 */
[----:B------:R-:W-:-:S02]  /*23f0*/  FSEL R124, R33, -INF , !P3 ;  /* 0xff800000217c7808 */ /* 0x000fc40005800000 */
[----:B------:R-:W-:Y:S02]  /*2400*/  ISETP.GT.AND P3, PT, R3, 0x18, !P4 ;  /* 0x000000180300780c */ /* 0x000fe40006764270 */
[----:B------:R-:W-:Y:S02]  /*2410*/  P2R R90, PR, RZ, 0x10 ;  /* 0x00000010ff5a7803 */ /* 0x000fe40000000000 */
[----:B------:R-:W-:Y:S02]  /*2420*/  ISETP.LT.OR P3, PT, R0, 0x19, P3 ;  /* 0x000000190000780c */ /* 0x000fe40001f61670 */
[----:B------:R-:W-:Y:S02]  /*2430*/  ISETP.GE.AND P4, PT, R13, 0x1a, PT ;  /* 0x0000001a0d00780c */ /* 0x000fe40003f86270 */
[----:B------:R-:W-:Y:S02]  /*2440*/  FSEL R178, R36, -INF , !P3 ;  /* 0xff80000024b27808 */ /* 0x000fe40005800000 */
[----:B------:R-:W-:-:S02]  /*2450*/  ISETP.GT.AND P3, PT, R3, 0x19, !P4 ;  /* 0x000000190300780c */ /* 0x000fc40006764270 */
[----:B------:R-:W-:Y:S02]  /*2460*/  P2R R36, PR, RZ, 0x10 ;  /* 0x00000010ff247803 */ /* 0x000fe40000000000 */
[----:B------:R-:W-:Y:S02]  /*2470*/  ISETP.LT.OR P3, PT, R0, 0x1a, P3 ;  /* 0x0000001a0000780c */ /* 0x000fe40001f61670 */
[----:B------:R-:W-:Y:S02]  /*2480*/  ISETP.GE.AND P4, PT, R13, 0x21, PT ;  /* 0x000000210d00780c */ /* 0x000fe40003f86270 */
[----:B------:R-:W-:Y:S02]  /*2490*/  FSEL R118, R37, -INF , !P3 ;  /* 0xff80000025767808 */ /* 0x000fe40005800000 */
[----:B------:R-:W-:Y:S02]  /*24a0*/  ISETP.GT.AND P3, PT, R3, 0x20, !P4 ;  /* 0x000000200300780c */ /* 0x000fe40006764270 */
[----:B------:R-:W-:-:S02]  /*24b0*/  P2R R37, PR, RZ, 0x10 ;  /* 0x00000010ff257803 */ /* 0x000fc40000000000 */
[----:B------:R-:W-:Y:S02]  /*24c0*/  ISETP.LT.OR P3, PT, R0, 0x21, P3 ;  /* 0x000000210000780c */ /* 0x000fe40001f61670 */
[----:B------:R-:W-:Y:S02]  /*24d0*/  ISETP.GE.AND P4, PT, R13, 0x22, PT ;  /* 0x000000220d00780c */ /* 0x000fe40003f86270 */
[----:B------:R-:W-:Y:S02]  /*24e0*/  FSEL R116, R40, -INF , !P3 ;  /* 0xff80000028747808 */ /* 0x000fe40005800000 */
[----:B------:R-:W-:Y:S02]  /*24f0*/  ISETP.GT.AND P3, PT, R3, 0x21, !P4 ;  /* 0x000000210300780c */ /* 0x000fe40006764270 */
[----:B------:R-:W-:Y:S02]  /*2500*/  P2R R40, PR, RZ, 0x10 ;  /* 0x00000010ff287803 */ /* 0x000fe40000000000 */
[----:B------:R-:W-:-:S02]  /*2510*/  ISETP.LT.OR P3, PT, R0, 0x22, P3 ;  /* 0x000000220000780c */ /* 0x000fc40001f61670 */
[----:B------:R-:W-:Y:S02]  /*2520*/  ISETP.GE.AND P4, PT, R13, 0x29, PT ;  /* 0x000000290d00780c */ /* 0x000fe40003f86270 */
[----:B------:R-:W-:Y:S02]  /*2530*/  FSEL R114, R41, -INF , !P3 ;  /* 0xff80000029727808 */ /* 0x000fe40005800000 */
[----:B------:R-:W-:Y:S02]  /*2540*/  ISETP.GT.AND P3, PT, R3, 0x28, !P4 ;  /* 0x000000280300780c */ /* 0x000fe40006764270 */
[----:B------:R-:W-:Y:S02]  /*2550*/  P2R R41, PR, RZ, 0x10 ;  /* 0x00000010ff297803 */ /* 0x000fe40000000000 */
        /* <DEDUP_REMOVED lines=86> */
[----:B------:R-:W-:Y:S02]  /*2ac0*/  P2R R28, PR, RZ, 0x20 ;  /* 0x00000020ff1c7803 */ /* 0x000fe40000000000 */
[----:B------:R-:W-:Y:S02]  /*2ad0*/  FSEL R10, R77, -INF , !P3 ;  /* 0xff8000004d0a7808 */ /* 0x000fe40005800000 */
[----:B------:R-:W-:-:S04]  /*2ae0*/  ISETP.GE.AND P3, PT, R13, 0x71, PT ;  /* 0x000000710d00780c */ /* 0x000fc80003f66270 */
[----:B------:R-:W-:-:S04]  /*2af0*/  ISETP.GT.AND P4, PT, R3, 0x70, !P3 ;  /* 0x000000700300780c */ /* 0x000fc80005f84270 */
[----:B------:R-:W-:-:S04]  /*2b00*/  ISETP.LT.OR P4, PT, R0, 0x71, P4 ;  /* 0x000000710000780c */ /* 0x000fc80002781670 */
        /* <DEDUP_REMOVED lines=10> */
[----:B------:R-:W-:Y:S02]  /*2bb0*/  P2R R9, PR, RZ, 0x40 ;  /* 0x00000040ff097803 */ /* 0x000fe40000000000 */
[----:B------:R-:W-:-:S04]  /*2bc0*/  ISETP.GT.AND P6, PT, R3, RZ, !P6 ;  /* 0x000000ff0300720c */ /* 0x000fc800077c4270 */
[----:B------:R-:W-:-:S04]  /*2bd0*/  ISETP.LT.OR P6, PT, R0, 0x1, P6 ;  /* 0x000000010000780c */ /* 0x000fc800037c1670 */
[----:B------:R-:W-:Y:S02]  /*2be0*/  FSEL R180, R24, -INF , !P6 ;  /* 0xff80000018b47808 */ /* 0x000fe40007000000 */
[----:B------:R-:W-:-:S04]  /*2bf0*/  ISETP.GE.AND P6, PT, R13, 0x7a, PT ;  /* 0x0000007a0d00780c */ /* 0x000fc80003fc6270 */
[----:B------:R-:W-:Y:S02]  /*2c00*/  P2R R13, PR, RZ, 0x40 ;  /* 0x00000040ff0d7803 */ /* 0x000fe40000000000 */
[----:B------:R-:W-:-:S04]  /*2c10*/  ISETP.GT.AND P6, PT, R3, 0x79, !P6 ;  /* 0x000000790300780c */ /* 0x000fc800077c4270 */
[----:B------:R-:W-:Y:S02]  /*2c20*/  ISETP.LT.OR P6, PT, R0, 0x7a, P6 ;  /* 0x0000007a0000780c */ /* 0x000fe400037c1670 */
[----:B------:R-:W0:Y:S02]  /*2c30*/  SHFL.IDX PT, R0, R7, 0x1, 0x1c1f ;  /* 0x003c1f0007007f89 */ /* 0x000e2400000e0000 */
[----:B------:R-:W-:Y:S02]  /*2c40*/  FSEL R14, R85, -INF , !P6 ;  /* 0xff800000550e7808 */ /* 0x000fe40007000000 */
[----:B------:R-:W-:Y:S02]  /*2c50*/  PLOP3.LUT P6, PT, PT, PT, UP1, 0x40, 0x0 ;  /* 0x000000000000781c */ /* 0x000fe40003fce818 */
[----:B0-----:R-:W-:Y:S01]  /*2c60*/  VIADDMNMX R29, R0, R20, R15, PT ;  /* 0x00000014001d7246 */ /* 0x001fe2000380010f */
[----:B------:R-:W-:-:S10]  /*2c70*/  IMAD.IADD R33, R21, 0x1, R0 ;  /* 0x0000000115217824 */ /* 0x000fd400078e0200 */
[----:B------:R-:W-:Y:S05]  /*2c80*/  @P6 BRA `(.L_x_1118) ;  /* 0x0000000000646947 */ /* 0x000fea0003800000 */
        /* <DEDUP_REMOVED lines=9> */
[----:B------:R-:W-:Y:S01]  /*2d20*/  @P6 IMAD.HI.U32 R3, R0, UR10, RZ ;  /* 0x0000000a00036c27 */ /* 0x000fe2000f8e00ff */
[----:B------:R-:W-:-:S13]  /*2d30*/  PLOP3.LUT P6, PT, PT, PT, UP2, 0x80, 0x0 ;  /* 0x000000000000781c */ /* 0x000fda0003fcf028 */
[----:B------:R-:W-:-:S04]  /*2d40*/  @P6 SHF.R.U32.HI R0, RZ, UR11, R3 ;  /* 0x0000000bff006c19 */ /* 0x000fc80008011603 */
[----:B------:R-:W-:Y:S01]  /*2d50*/  LOP3.LUT R0, RZ, R0, RZ, 0x33, !PT ;  /* 0x00000000ff007212 */ /* 0x000fe200078e33ff */
[----:B------:R-:W-:Y:S06]  /*2d60*/  BRA `(.L_x_1121) ;  /* 0x0000000000187947 */ /* 0x000fec0003800000 */
.L_x_1120:
[----:B------:R-:W-:-:S06]  /*2d70*/  UISETP.NE.AND UP2, UPT, UR7, 0x1, UPT ;  /* 0x000000010700788c */ /* 0x000fcc000bf45270 */
[----:B------:R-:W-:-:S05]  /*2d80*/  PLOP3.LUT P6, PT, PT, PT, UP2, 0x80, 0x0 ;  /* 0x000000000000781c */ /* 0x000fca0003fcf028 */
[----:B------:R-:W-:-:S08]  /*2d90*/  @UP2 ULDC.64 UR10, c[0x0][0x9e8] ;  /* 0x00027a00000a2ab9 */ /* 0x000fd00000000a00 */
[----:B------:R-:W-:Y:S01]  /*2da0*/  @P6 IMAD.HI.U32 R3, R0, UR10, RZ ;  /* 0x0000000a00036c27 */ /* 0x000fe2000f8e00ff */
[----:B------:R-:W-:-:S13]  /*2db0*/  PLOP3.LUT P6, PT, PT, PT, UP2, 0x80, 0x0 ;  /* 0x000000000000781c */ /* 0x000fda0003fcf028 */
[----:B------:R-:W-:-:S07]  /*2dc0*/  @P6 SHF.R.U32.HI R0, RZ, UR11, R3 ;  /* 0x0000000bff006c19 */ /* 0x000fce0008011603 */
.L_x_1121:
[----:B------:R-:W-:Y:S05]  /*2dd0*/  BSYNC B0 ;  /* 0x0000000000007941 */ /* 0x000fea0003800000 */
.L_x_1119:
[----:B------:R-:W-:-:S04]  /*2de0*/  IMAD R3, R0, UR7, -R11 ;  /* 0x0000000700037c24 */ /* 0x000fc8000f8e0a0b */
[----:B------:R-:W-:-:S05]  /*2df0*/  IMAD R0, R16, -0x2, R3 ;  /* 0xfffffffe10007824 */ /* 0x000fca00078e0203 */
[----:B------:R-:W-:Y:S02]  /*2e00*/  VIMNMX R33, R33, R0, !PT ;  /* 0x0000000021217248 */ /* 0x000fe40007fe0100 */
[----:B------:R-:W-:-:S07]  /*2e10*/  VIADDMNMX R29, R0, UR7, R29, PT ;  /* 0x00000007001d7c46 */ /* 0x000fce000b80011d */
.L_x_1118:
[----:B------:R-:W-:Y:S01]  /*2e20*/  ISETP.GT.AND P2, PT, R33, 0x1, !P2 ;  /* 0x000000012100780c */ /* 0x000fe20005744270 */
[----:B------:R-:W-:Y:S01]  /*2e30*/  ULDC UR10, c[0x0][0x988] ;  /* 0x00026200000a7ab9 */ /* 0x000fe20000000800 */
[----:B------:R-:W-:Y:S01]  /*2e40*/  ISETP.NE.AND P6, PT, R28, RZ, PT ;  /* 0x000000ff1c00720c */ /* 0x000fe20003fc5270 */
[----:B------:R-:W-:Y:S01]  /*2e50*/  IMAD.U32 R7, RZ, RZ, UR10 ;  /* 0x0000000aff077e24 */ /* 0x000fe2000f8e00ff */
[----:B------:R-:W-:Y:S01]  /*2e60*/  ISETP.LT.OR P2, PT, R29, 0x2, P2 ;  /* 0x000000021d00780c */ /* 0x000fe20001741670 */
[----:B------:R-:W-:Y:S01]  /*2e70*/  @UP0 ULDC UR10, c[0x0][0x44c] ;  /* 0x00011300000a0ab9 */ /* 0x000fe20000000800 */
[----:B------:R-:W-:Y:S01]  /*2e80*/  FMNMX.FTZ R0, R180, R120, !PT ;  /* 0x00000078b4007209 */ /* 0x000fe20007810000 */
[----:B------:R-:W-:Y:S01]  /*2e90*/  UIMAD.WIDE.U32 UR10, UR36, UR10, URZ ;  /* 0x0000000a240a72a5 */ /* 0x000fe2000f8e003f */
[----:B------:R-:W-:Y:S01]  /*2ea0*/  FSEL R20, R27, -INF , !P2 ;  /* 0xff8000001b147808 */ /* 0x000fe20005000000 */
[----:B------:R-:W-:Y:S01]  /*2eb0*/  @UP0 ULDC UR15, c[0x0][0x450] ;  /* 0x00011400000f0ab9 */ /* 0x000fe20000000800 */
[----:B------:R-:W-:Y:S01]  /*2ec0*/  ISETP.NE.AND P2, PT, R89, RZ, PT ;  /* 0x000000ff5900720c */ /* 0x000fe20003f45270 */
[----:B------:R-:W-:Y:S01]  /*2ed0*/  UMOV UR14, UR36 ;  /* 0x00000024000e7c82 */ /* 0x000fe20008000000 */
[----:B------:R-:W-:Y:S01]  /*2ee0*/  FMNMX.FTZ R0, R182, R0, !PT ;  /* 0x00000000b6007209 */ /* 0x000fe20007810000 */
[----:B------:R-:W-:Y:S01]  /*2ef0*/  @UP0 USHF.R.U32.HI UR14, URZ, UR15, UR11 ;  /* 0x0000000f3f0e0299 */ /* 0x000fe2000801160b */
[----:B------:R-:W-:-:S02]  /*2f00*/  ISETP.GT.AND P2, PT, R33, 0x8, !P2 ;  /* 0x000000082100780c */ /* 0x000fc40005744270 */
[----:B------:R-:W-:Y:S01]  /*2f10*/  FMNMX.FTZ R0, R122, R0, !PT ;  /* 0x000000007a007209 */ /* 0x000fe20007810000 */
[----:B------:R-:W-:Y:S01]  /*2f20*/  UIADD3 UR49, UR49, UR14, URZ ;  /* 0x0000000e31317290 */ /* 0x000fe2000fffe03f */
[----:B------:R-:W-:Y:S02]  /*2f30*/  ISETP.LT.OR P2, PT, R29, 0x9, P2 ;  /* 0x000000091d00780c */ /* 0x000fe40001741670 */
[----:B------:R-:W-:Y:S01]  /*2f40*/  FMNMX.FTZ R0, R176, R0, !PT ;  /* 0x00000000b0007209 */ /* 0x000fe20007810000 */
[----:B------:R-:W-:Y:S01]  /*2f50*/  UIADD3 UR6, UR49, UR6, URZ ;  /* 0x0000000631067290 */ /* 0x000fe2000fffe03f */
[----:B------:R-:W-:Y:S02]  /*2f60*/  FSEL R30, R30, -INF , !P2 ;  /* 0xff8000001e1e7808 */ /* 0x000fe40005000000 */
[----:B------:R-:W-:Y:S02]  /*2f70*/  ISETP.NE.AND P2, PT, R25, RZ, PT ;  /* 0x000000ff1900720c */ /* 0x000fe40003f45270 */
[----:B------:R-:W-:-:S02]  /*2f80*/  FMNMX.FTZ R0, R124, R0, !PT ;  /* 0x000000007c007209 */ /* 0x000fc40007810000 */
[----:B------:R-:W-:Y:S02]  /*2f90*/  ISETP.GT.AND P2, PT, R33, 0x9, !P2 ;  /* 0x000000092100780c */ /* 0x000fe40005744270 */
[----:B------:R-:W-:Y:S02]  /*2fa0*/  FMNMX.FTZ R3, R178, R0, !PT ;  /* 0x00000000b2037209 */ /* 0x000fe40007810000 */
[----:B------:R-:W-:Y:S02]  /*2fb0*/  ISETP.LT.OR P2, PT, R29, 0xa, P2 ;  /* 0x0000000a1d00780c */ /* 0x000fe40001741670 */
[----:B------:R-:W-:Y:S02]  /*2fc0*/  FMNMX.FTZ R3, R118, R3, !PT ;  /* 0x0000000376037209 */ /* 0x000fe40007810000 */
[----:B------:R-:W-:Y:S02]  /*2fd0*/  FSEL R24, R31, -INF , !P2 ;  /* 0xff8000001f187808 */ /* 0x000fe40005000000 */
[----:B------:R-:W-:-:S02]  /*2fe0*/  ISETP.GT.AND P2, PT, R33, 0x10, !P6 ;  /* 0x000000102100780c */ /* 0x000fc40007744270 */
[----:B------:R-:W-:Y:S02]  /*2ff0*/  ISETP.NE.AND P6, PT, R52, RZ, PT ;  /* 0x000000ff3400720c */ /* 0x000fe40003fc5270 */
[----:B------:R-:W-:Y:S02]  /*3000*/  ISETP.LT.OR P2, PT, R29, 0x11, P2 ;  /* 0x000000111d00780c */ /* 0x000fe40001741670 */
[----:B------:R-:W-:Y:S02]  /*3010*/  FMNMX.FTZ R3, R116, R3, !PT ;  /* 0x0000000374037209 */ /* 0x000fe40007810000 */
        /* <DEDUP_REMOVED lines=8> */
[----:B------:R-:W-:-:S02]  /*30a0*/  ISETP.NE.AND P2, PT, R90, RZ, PT ;  /* 0x000000ff5a00720c */ /* 0x000fc40003f45270 */
[----:B------:R-:W-:Y:S02]  /*30b0*/  FMNMX.FTZ R3, R108, R3, !PT ;  /* 0x000000036c037209 */ /* 0x000fe40007810000 */
[----:B------:R-:W-:Y:S02]  /*30c0*/  ISETP.GT.AND P2, PT, R33, 0x18, !P2 ;  /* 0x000000182100780c */ /* 0x000fe40005744270 */
[----:B------:R-:W-:Y:S02]  /*30d0*/  FMNMX.FTZ R3, R106, R3, !PT ;  /* 0x000000036a037209 */ /* 0x000fe40007810000 */
[----:B------:R-:W-:Y:S02]  /*30e0*/  ISETP.LT.OR P2, PT, R29, 0x19, P2 ;  /* 0x000000191d00780c */ /* 0x000fe40001741670 */
[----:B------:R-:W-:Y:S02]  /*30f0*/  FMNMX.FTZ R3, R104, R3, !PT ;  /* 0x0000000368037209 */ /* 0x000fe40007810000 */
[----:B------:R-:W-:-:S02]  /*3100*/  FSEL R38, R38, -INF , !P2 ;  /* 0xff80000026267808 */ /* 0x000fc40005000000 */
[----:B------:R-:W-:Y:S02]  /*3110*/  ISETP.NE.AND P2, PT, R36, RZ, PT ;  /* 0x000000ff2400720c */ /* 0x000fe40003f45270 */
[----:B------:R-:W-:Y:S02]  /*3120*/  FMNMX.FTZ R3, R102, R3, !PT ;  /* 0x0000000366037209 */ /* 0x000fe40007810000 */
[----:B------:R-:W-:Y:S02]  /*3130*/  ISETP.GT.AND P2, PT, R33, 0x19, !P2 ;  /* 0x000000192100780c */ /* 0x000fe40005744270 */
[----:B------:R-:W-:Y:S02]  /*3140*/  FMNMX.FTZ R3, R100, R3, !PT ;  /* 0x0000000364037209 */ /* 0x000fe40007810000 */
[----:B------:R-:W-:Y:S02]  /*3150*/  ISETP.LT.OR P2, PT, R29, 0x1a, P2 ;  /* 0x0000001a1d00780c */ /* 0x000fe40001741670 */
[----:B------:R-:W-:-:S02]  /*3160*/  FMNMX.FTZ R3, R98, R3, !PT ;  /* 0x0000000362037209 */ /* 0x000fc40007810000 */
[----:B------:R-:W-:Y:S02]  /*3170*/  FSEL R32, R39, -INF , !P2 ;  /* 0xff80000027207808 */ /* 0x000fe40005000000 */
[----:B------:R-:W-:Y:S02]  /*3180*/  ISETP.NE.AND P2, PT, R37, RZ, PT ;  /* 0x000000ff2500720c */ /* 0x000fe40003f45270 */
[----:B------:R-:W-:Y:S02]  /*3190*/  FMNMX.FTZ R3, R96, R3, !PT ;  /* 0x0000000360037209 */ /* 0x000fe40007810000 */
[----:B------:R-:W-:Y:S02]  /*31a0*/  ISETP.GT.AND P2, PT, R33, 0x20, !P2 ;  /* 0x000000202100780c */ /* 0x000fe40005744270 */
[----:B------:R-:W-:Y:S02]  /*31b0*/  FMNMX.FTZ R3, R94, R3, !PT ;  /* 0x000000035e037209 */ /* 0x000fe40007810000 */
[----:B------:R-:W-:-:S02]  /*31c0*/  ISETP.LT.OR P2, PT, R29, 0x21, P2 ;  /* 0x000000211d00780c */ /* 0x000fc40001741670 */
[----:B------:R-:W-:Y:S02]  /*31d0*/  FMNMX.FTZ R3, R64, R3, !PT ;  /* 0x0000000340037209 */ /* 0x000fe40007810000 */
[----:B------:R-:W-:Y:S02]  /*31e0*/  FSEL R42, R42, -INF , !P2 ;  /* 0xff8000002a2a7808 */ /* 0x000fe40005000000 */
[----:B------:R-:W-:Y:S02]  /*31f0*/  ISETP.NE.AND P2, PT, R40, RZ, PT ;  /* 0x000000ff2800720c */ /* 0x000fe40003f45270 */
[----:B------:R-:W-:Y:S02]  /*3200*/  FMNMX.FTZ R3, R2, R3, !PT ;  /* 0x0000000302037209 */ /* 0x000fe40007810000 */
[----:B------:R-:W-:Y:S02]  /*3210*/  ISETP.GT.AND P2, PT, R33, 0x21, !P2 ;  /* 0x000000212100780c */ /* 0x000fe40005744270 */
[----:B------:R-:W-:-:S02]  /*3220*/  FMNMX.FTZ R3, R68, R3, !PT ;  /* 0x0000000344037209 */ /* 0x000fc40007810000 */
[----:B------:R-:W-:Y:S02]  /*3230*/  ISETP.LT.OR P2, PT, R29, 0x22, P2 ;  /* 0x000000221d00780c */ /* 0x000fe40001741670 */
[----:B------:R-:W-:Y:S02]  /*3240*/  FMNMX.FTZ R3, R6, R3, !PT ;  /* 0x0000000306037209 */ /* 0x000fe40007810000 */
[----:B------:R-:W-:Y:S02]  /*3250*/  FSEL R36, R43, -INF , !P2 ;  /* 0xff8000002b247808 */ /* 0x000fe40005000000 */
[----:B------:R-:W-:Y:S02]  /*3260*/  ISETP.NE.AND P2, PT, R41, RZ, PT ;  /* 0x000000ff2900720c */ /* 0x000fe40003f45270 */
[----:B------:R-:W-:Y:S02]  /*3270*/  FMNMX.FTZ R3, R72, R3, !PT ;  /* 0x0000000348037209 */ /* 0x000fe40007810000 */
[----:B------:R-:W-:-:S02]  /*3280*/  ISETP.GT.AND P2, PT, R33, 0x28, !P2 ;  /* 0x000000282100780c */ /* 0x000fc40005744270 */
[----:B------:R-:W-:Y:S02]  /*3290*/  FMNMX.FTZ R3, R8, R3, !PT ;  /* 0x0000000308037209 */ /* 0x000fe40007810000 */
        /* <DEDUP_REMOVED lines=15> */
[----:B------:R-:W-:Y:S01]  /*3390*/  ISETP.GT.AND P3, PT, R33, 0x70, !P3 ;  /* 0x000000702100780c */ /* 0x000fe20005f64270 */
[----:B------:R-:W0:Y:S01]  /*33a0*/  SHFL.BFLY PT, R0, R3, 0x2, 0x1f ;  /* 0x0c401f0003007f89 */ /* 0x000e2200000e0000 */
[----:B------:R-:W-:-:S02]  /*33b0*/  FSEL R50, R50, -INF , !P2 ;  /* 0xff80000032327808 */ /* 0x000fc40005000000 */
[----:B------:R-:W-:Y:S02]  /*33c0*/  ISETP.NE.AND P2, PT, R48, RZ, PT ;  /* 0x000000ff3000720c */ /* 0x000fe40003f45270 */
[C---:B------:R-:W-:Y:S02]  /*33d0*/  ISETP.GT.AND P4, PT, R33.reuse, 0x71, !P4 ;  /* 0x000000712100780c */ /* 0x040fe40006784270 */
[----:B------:R-:W-:Y:S02]  /*33e0*/  ISETP.GT.AND P2, PT, R33, 0x31, !P2 ;  /* 0x000000312100780c */ /* 0x000fe40005744270 */
[C---:B------:R-:W-:Y:S02]  /*33f0*/  ISETP.LT.OR P3, PT, R29.reuse, 0x71, P3 ;  /* 0x000000711d00780c */ /* 0x040fe40001f61670 */
[----:B------:R-:W-:Y:S02]  /*3400*/  ISETP.LT.OR P2, PT, R29, 0x32, P2 ;  /* 0x000000321d00780c */ /* 0x000fe40001741670 */
[----:B------:R-:W-:-:S02]  /*3410*/  ISETP.GT.AND P5, PT, R33, 0x78, !P5 ;  /* 0x000000782100780c */ /* 0x000fc40006fa4270 */
[----:B------:R-:W-:Y:S02]  /*3420*/  FSEL R44, R51, -INF , !P2 ;  /* 0xff800000332c7808 */ /* 0x000fe40005000000 */
[----:B------:R-:W-:Y:S02]  /*3430*/  ISETP.NE.AND P2, PT, R49, RZ, PT ;  /* 0x000000ff3100720c */ /* 0x000fe40003f45270 */
[----:B------:R-:W-:Y:S02]  /*3440*/  ISETP.LT.OR P4, PT, R29, 0x72, P4 ;  /* 0x000000721d00780c */ /* 0x000fe40002781670 */
[----:B------:R-:W-:Y:S02]  /*3450*/  ISETP.GT.AND P2, PT, R33, 0x38, !P2 ;  /* 0x000000382100780c */ /* 0x000fe40005744270 */
[----:B------:R-:W-:Y:S02]  /*3460*/  FSEL R82, R82, -INF , !P3 ;  /* 0xff80000052527808 */ /* 0x000fe40005800000 */
[----:B------:R-:W-:-:S02]  /*3470*/  ISETP.LT.OR P2, PT, R29, 0x39, P2 ;  /* 0x000000391d00780c */ /* 0x000fc40001741670 */
[----:B------:R-:W-:Y:S02]  /*3480*/  ISETP.LT.OR P5, PT, R29, 0x79, P5 ;  /* 0x000000791d00780c */ /* 0x000fe40002fa1670 */
[----:B------:R-:W-:Y:S02]  /*3490*/  FSEL R54, R54, -INF , !P2 ;  /* 0xff80000036367808 */ /* 0x000fe40005000000 */
[----:B------:R-:W-:Y:S02]  /*34a0*/  ISETP.GT.AND P2, PT, R33, 0x39, !P6 ;  /* 0x000000392100780c */ /* 0x000fe40007744270 */
[----:B------:R-:W-:Y:S02]  /*34b0*/  ISETP.NE.AND P6, PT, R73, RZ, PT ;  /* 0x000000ff4900720c */ /* 0x000fe40003fc5270 */
[----:B------:R-:W-:Y:S02]  /*34c0*/  ISETP.LT.OR P2, PT, R29, 0x3a, P2 ;  /* 0x0000003a1d00780c */ /* 0x000fe40001741670 */
[----:B------:R-:W-:-:S02]  /*34d0*/  FSEL R86, R86, -INF , !P5 ;  /* 0xff80000056567808 */ /* 0x000fc40006800000 */
[----:B------:R-:W-:Y:S02]  /*34e0*/  FSEL R48, R55, -INF , !P2 ;  /* 0xff80000037307808 */ /* 0x000fe40005000000 */
[----:B------:R-:W-:-:S04]  /*34f0*/  ISETP.NE.AND P2, PT, R53, RZ, PT ;  /* 0x000000ff3500720c */ /* 0x000fc80003f45270 */
[----:B------:R-:W-:-:S04]  /*3500*/  ISETP.GT.AND P2, PT, R33, 0x40, !P2 ;  /* 0x000000402100780c */ /* 0x000fc80005744270 */
[----:B------:R-:W-:-:S04]  /*3510*/  ISETP.LT.OR P2, PT, R29, 0x41, P2 ;  /* 0x000000411d00780c */ /* 0x000fc80001741670 */
        /* <DEDUP_REMOVED lines=37> */
[----:B------:R-:W-:Y:S02]  /*3770*/  ISETP.GT.AND P2, PT, R33, 0x68, !P6 ;  /* 0x000000682100780c */ /* 0x000fe40007744270 */
[----:B------:R-:W-:Y:S02]  /*3780*/  ISETP.NE.AND P6, PT, R9, RZ, PT ;  /* 0x000000ff0900720c */ /* 0x000fe40003fc5270 */
[----:B0-----:R-:W-:Y:S02]  /*3790*/  FMNMX.FTZ R9, R3, R0, !PT ;  /* 0x0000000003097209 */ /* 0x001fe40007810000 */
[----:B------:R-:W-:-:S03]  /*37a0*/  ISETP.LT.OR P2, PT, R29, 0x69, P2 ;  /* 0x000000691d00780c */ /* 0x000fc60001741670 */
[----:B------:R-:W0:Y:S01]  /*37b0*/  SHFL.BFLY PT, R0, R9, 0x1, 0x1f ;  /* 0x0c201f0009007f89 */ /* 0x000e2200000e0000 */
[----:B------:R-:W-:Y:S02]  /*37c0*/  FSEL R78, R78, -INF , !P2 ;  /* 0xff8000004e4e7808 */ /* 0x000fe40005000000 */
[----:B0-----:R-:W-:-:S04]  /*37d0*/  FMNMX.FTZ R0, R9, R0, !PT ;  /* 0x0000000009007209 */ /* 0x001fc80007810000 */
[C---:B------:R-:W-:Y:S01]  /*37e0*/  FSETP.NEU.FTZ.AND P2, PT, R0.reuse, -INF , PT ;  /* 0xff8000000000780b */ /* 0x040fe20003f5d000 */
[----:B------:R-:W-:-:S05]  /*37f0*/  FMUL.FTZ R11, R0, R7 ;  /* 0x00000007000b7220 */ /* 0x000fca0000410000 */
[----:B------:R-:W-:Y:S02]  /*3800*/  FSEL R35, R11, RZ, P2 ;  /* 0x000000ff0b237208 */ /* 0x000fe40001000000 */
[----:B------:R-:W-:Y:S02]  /*3810*/  ISETP.GT.AND P2, PT, R33, RZ, !P6 ;  /* 0x000000ff2100720c */ /* 0x000fe40007744270 */
[----:B------:R-:W-:Y:S01]  /*3820*/  ISETP.NE.AND P6, PT, R13, RZ, PT ;  /* 0x000000ff0d00720c */ /* 0x000fe20003fc5270 */
[-CC-:B------:R-:W-:Y:S01]  /*3830*/  FFMA.FTZ R21, R124, R7.reuse, -R35.reuse ;  /* 0x000000077c157223 */ /* 0x180fe20000010823 */
[----:B------:R-:W-:Y:S01]  /*3840*/  ISETP.LT.OR P2, PT, R29, 0x1, P2 ;  /* 0x000000011d00780c */ /* 0x000fe20001741670 */
[-CC-:B------:R-:W-:Y:S01]  /*3850*/  FFMA.FTZ R37, R102, R7.reuse, -R35.reuse ;  /* 0x0000000766257223 */ /* 0x180fe20000010823 */
[-CC-:B------:R-:W-:Y:S01]  /*3860*/  FFMA.FTZ R164, R100, R7.reuse, -R35.reuse ;  /* 0x0000000764a47223 */ /* 0x180fe20000010823 */
[----:B------:R-:W-:Y:S01]  /*3870*/  ISETP.GT.AND P6, PT, R33, 0x79, !P6 ;  /* 0x000000792100780c */ /* 0x000fe200077c4270 */
[-CC-:B------:R-:W-:Y:S01]  /*3880*/  FFMA.FTZ R180, R180, R7.reuse, -R35.reuse ;  /* 0x00000007b4b47223 */ /* 0x180fe20000010823 */
[----:B------:R-:W-:Y:S01]  /*3890*/  FSEL R26, R26, -INF , !P2 ;  /* 0xff8000001a1a7808 */ /* 0x000fe20005000000 */
[-CC-:B------:R-:W-:Y:S01]  /*38a0*/  FFMA.FTZ R3, R120, R7.reuse, -R35.reuse ;  /* 0x0000000778037223 */ /* 0x180fe20000010823 */
[----:B------:R-:W-:Y:S01]  /*38b0*/  ISETP.NE.AND P2, PT, R95, RZ, PT ;  /* 0x000000ff5f00720c */ /* 0x000fe20003f45270 */
[-CC-:B------:R-:W-:Y:S01]  /*38c0*/  FFMA.FTZ R182, R182, R7.reuse, -R35.reuse ;  /* 0x00000007b6b67223 */ /* 0x180fe20000010823 */
[----:B------:R-:W-:Y:S01]  /*38d0*/  FMNMX.FTZ R11, R26, R20, !PT ;  /* 0x000000141a0b7209 */ /* 0x000fe20007810000 */
[----:B------:R-:W-:Y:S01]  /*38e0*/  MUFU.EX2 R180, R180 ;  /* 0x000000b400b47308 */ /* 0x000fe20000000800 */
[----:B------:R-:W-:Y:S01]  /*38f0*/  ISETP.GT.AND P2, PT, R33, 0x69, !P2 ;  /* 0x000000692100780c */ /* 0x000fe20005744270 */
[--C-:B------:R-:W-:Y:S01]  /*3900*/  FFMA.FTZ R33, R98, R7, -R35.reuse ;  /* 0x0000000762217223 */ /* 0x100fe20000010823 */
[----:B------:R-:W-:Y:S01]  /*3910*/  FMNMX.FTZ R11, R30, R11, !PT ;  /* 0x0000000b1e0b7209 */ /* 0x000fe20007810000 */
[-CC-:B------:R-:W-:Y:S01]  /*3920*/  FFMA.FTZ R9, R122, R7.reuse, -R35.reuse ;  /* 0x000000077a097223 */ /* 0x180fe20000010823 */
[----:B------:R-:W-:Y:S01]  /*3930*/  ISETP.LT.OR P2, PT, R29, 0x6a, P2 ;  /* 0x0000006a1d00780c */ /* 0x000fe20001741670 */
[--C-:B------:R-:W-:Y:S01]  /*3940*/  FFMA.FTZ R176, R176, R7, -R35.reuse ;  /* 0x00000007b0b07223 */ /* 0x100fe20000010823 */
[----:B------:R-:W-:Y:S01]  /*3950*/  FMNMX.FTZ R11, R24, R11, !PT ;  /* 0x0000000b180b7209 */ /* 0x000fe20007810000 */
[----:B------:R-:W0:Y:S01]  /*3960*/  MUFU.EX2 R3, R3 ;  /* 0x0000000300037308 */ /* 0x000e220000000800 */
[----:B------:R-:W-:Y:S01]  /*3970*/  FSEL R102, R79, -INF , !P2 ;  /* 0xff8000004f667808 */ /* 0x000fe20005000000 */
[--C-:B------:R-:W-:Y:S01]  /*3980*/  FFMA.FTZ R2, R2, R7, -R35.reuse ;  /* 0x0000000702027223 */ /* 0x100fe20000010823 */
[----:B------:R-:W-:Y:S01]  /*3990*/  FMNMX.FTZ R13, R34, R11, !PT ;  /* 0x0000000b220d7209 */ /* 0x000fe20007810000 */
[-CC-:B------:R-:W-:Y:S01]  /*39a0*/  FFMA.FTZ R178, R178, R7.reuse, -R35.reuse ;  /* 0x00000007b2b27223 */ /* 0x180fe20000010823 */
[----:B------:R-:W-:Y:S01]  /*39b0*/  FSEL R100, R83, -INF , !P4 ;  /* 0xff80000053647808 */ /* 0x000fe20006000000 */
[--C-:B------:R-:W-:Y:S01]  /*39c0*/  FFMA.FTZ R118, R118, R7, -R35.reuse ;  /* 0x0000000776767223 */ /* 0x100fe20000010823 */
[----:B------:R-:W-:Y:S01]  /*39d0*/  FMNMX.FTZ R13, R28, R13, !PT ;  /* 0x0000000d1c0d7209 */ /* 0x000fe20007810000 */
[----:B------:R1:W-:Y:S01]  /*39e0*/  MUFU.EX2 R11, R21 ;  /* 0x00000015000b7308 */ /* 0x0003e20000000800 */
[----:B------:R-:W-:Y:S01]  /*39f0*/  ISETP.LT.OR P6, PT, R29, 0x7a, P6 ;  /* 0x0000007a1d00780c */ /* 0x000fe200037c1670 */
[--C-:B------:R-:W-:Y:S01]  /*3a00*/  FFMA.FTZ R29, R94, R7, -R35.reuse ;  /* 0x000000075e1d7223 */ /* 0x100fe20000010823 */
[----:B------:R-:W-:Y:S01]  /*3a10*/  FMNMX.FTZ R13, R38, R13, !PT ;  /* 0x0000000d260d7209 */ /* 0x000fe20007810000 */
[-CC-:B------:R-:W-:Y:S01]  /*3a20*/  FFMA.FTZ R172, R116, R7.reuse, -R35.reuse ;  /* 0x0000000774ac7223 */ /* 0x180fe20000010823 */
[----:B------:R-:W-:Y:S01]  /*3a30*/  FSEL R98, R87, -INF , !P6 ;  /* 0xff80000057627808 */ /* 0x000fe20007000000 */
[----:B------:R-:W-:Y:S01]  /*3a40*/  FFMA.FTZ R114, R114, R7, -R35 ;  /* 0x0000000772727223 */ /* 0x000fe20000010823 */
[----:B------:R-:W-:Y:S01]  /*3a50*/  FMNMX.FTZ R13, R32, R13, !PT ;  /* 0x0000000d200d7209 */ /* 0x000fe20007810000 */
[----:B------:R-:W-:Y:S01]  /*3a60*/  MUFU.EX2 R182, R182 ;  /* 0x000000b600b67308 */ /* 0x000fe20000000800 */
[----:B0-----:R-:W-:Y:S01]  /*3a70*/  FADD.FTZ R47, R180, R3 ;  /* 0x00000003b42f7221 */ /* 0x001fe20000010000 */
        /* <DEDUP_REMOVED lines=17> */
[----:B-1----:R-:W-:Y:S01]  /*3b90*/  FMNMX.FTZ R21, R50, R15, !PT ;  /* 0x0000000f32157209 */ /* 0x002fe20007810000 */
[-CC-:B------:R-:W-:Y:S01]  /*3ba0*/  FFMA.FTZ R10, R10, R7.reuse, -R35.reuse ;  /* 0x000000070a0a7223 */ /* 0x180fe20000010823 */
[-CC-:B------:R-:W-:Y:S01]  /*3bb0*/  FFMA.FTZ R80, R80, R7.reuse, -R35.reuse ;  /* 0x0000000750507223 */ /* 0x180fe20000010823 */
[--C-:B------:R-:W-:Y:S01]  /*3bc0*/  FFMA.FTZ R12, R12, R7, -R35.reuse ;  /* 0x000000070c0c7223 */ /* 0x100fe20000010823 */
[----:B------:R-:W-:Y:S01]  /*3bd0*/  FMNMX.FTZ R21, R44, R21, !PT ;  /* 0x000000152c157209 */ /* 0x000fe20007810000 */
[----:B------:R-:W-:Y:S01]  /*3be0*/  MUFU.EX2 R39, R2 ;  /* 0x0000000200277308 */ /* 0x000fe20000000800 */
[-CC-:B------:R-:W-:Y:S01]  /*3bf0*/  FFMA.FTZ R84, R84, R7.reuse, -R35.reuse ;  /* 0x0000000754547223 */ /* 0x180fe20000010823 */
[----:B------:R-:W-:Y:S01]  /*3c00*/  FFMA.FTZ R14, R14, R7, -R35 ;  /* 0x000000070e0e7223 */ /* 0x000fe20000010823 */
[----:B------:R-:W-:-:S02]  /*3c10*/  FMNMX.FTZ R21, R54, R21, !PT ;  /* 0x0000001536157209 */ /* 0x000fc40007810000 */
[----:B------:R-:W-:Y:S02]  /*3c20*/  F2FP.BF16.F32.PACK_AB R180, R3, R180 ;  /* 0x000000b403b4723e */ /* 0x000fe400000010ff */
        /* <DEDUP_REMOVED lines=19> */
[----:B------:R0:W-:Y:S03]  /*3d60*/  MUFU.EX2 R37, R29 ;  /* 0x0000001d00257308 */ /* 0x0001e60000000800 */
[----:B------:R-:W-:-:S04]  /*3d70*/  FMNMX.FTZ R31, R82, R31, !PT ;  /* 0x0000001f521f7209 */ /* 0x000fc80007810000 */
[----:B------:R-:W-:Y:S01]  /*3d80*/  FMNMX.FTZ R31, R100, R31, !PT ;  /* 0x0000001f641f7209 */ /* 0x000fe20007810000 */
[----:B------:R-:W-:Y:S03]  /*3d90*/  MUFU.EX2 R21, R110 ;  /* 0x0000006e00157308 */ /* 0x000fe60000000800 */
[----:B------:R-:W-:-:S04]  /*3da0*/  FMNMX.FTZ R31, R86, R31, !PT ;  /* 0x0000001f561f7209 */ /* 0x000fc80007810000 */
[----:B------:R-:W-:Y:S01]  /*3db0*/  FMNMX.FTZ R31, R98, R31, !PT ;  /* 0x0000001f621f7209 */ /* 0x000fe20007810000 */
[----:B------:R-:W-:Y:S04]  /*3dc0*/  MUFU.EX2 R168, R168 ;  /* 0x000000a800a87308 */ /* 0x000fe80000000800 */
[----:B------:R-:W1:Y:S04]  /*3dd0*/  SHFL.BFLY PT, R94, R31, 0x2, 0x1f ;  /* 0x0c401f001f5e7f89 */ /* 0x000e6800000e0000 */
[----:B------:R-:W-:Y:S08]  /*3de0*/  MUFU.EX2 R25, R106 ;  /* 0x0000006a00197308 */ /* 0x000ff00000000800 */
[----:B------:R-:W-:Y:S08]  /*3df0*/  MUFU.EX2 R170, R170 ;  /* 0x000000aa00aa7308 */ /* 0x000ff00000000800 */
[----:B------:R-:W-:Y:S01]  /*3e00*/  MUFU.EX2 R164, R164 ;  /* 0x000000a400a47308 */ /* 0x000fe20000000800 */
[----:B-1----:R-:W-:Y:S01]  /*3e10*/  FMNMX.FTZ R94, R31, R94, !PT ;  /* 0x0000005e1f5e7209 */ /* 0x002fe20007810000 */
[----:B------:R-:W-:-:S06]  /*3e20*/  FFMA.FTZ R31, R8, R7, -R35 ;  /* 0x00000007081f7223 */ /* 0x000fcc0000010823 */
[----:B------:R-:W-:Y:S01]  /*3e30*/  MUFU.EX2 R41, R6 ;  /* 0x0000000600297308 */ /* 0x000fe20000000800 */
[----:B0-----:R-:W0:Y:S07]  /*3e40*/  SHFL.BFLY PT, R29, R94, 0x1, 0x1f ;  /* 0x0c201f005e1d7f89 */ /* 0x001e2e00000e0000 */
[----:B------:R-:W-:Y:S08]  /*3e50*/  MUFU.EX2 R33, R33 ;  /* 0x0000002100217308 */ /* 0x000ff00000000800 */
[----:B------:R-:W1:Y:S08]  /*3e60*/  MUFU.EX2 R96, R96 ;  /* 0x0000006000607308 */ /* 0x000e700000000800 */
[----:B------:R-:W-:Y:S01]  /*3e70*/  MUFU.EX2 R64, R64 ;  /* 0x0000004000407308 */ /* 0x000fe20000000800 */
[----:B0-----:R-:W-:-:S04]  /*3e80*/  FMNMX.FTZ R8, R94, R29, !PT ;  /* 0x0000001d5e087209 */ /* 0x001fc80007810000 */
[C---:B------:R-:W-:Y:S01]  /*3e90*/  FSETP.NEU.FTZ.AND P2, PT, R8.reuse, -INF , PT ;  /* 0xff8000000800780b */ /* 0x040fe20003f5d000 */
[-C--:B------:R-:W-:Y:S02]  /*3ea0*/  FMUL.FTZ R2, R8, R7.reuse ;  /* 0x0000000708027220 */ /* 0x080fe40000410000 */
[----:B------:R-:W-:Y:S01]  /*3eb0*/  MUFU.EX2 R68, R68 ;  /* 0x0000004400447308 */ /* 0x000fe20000000800 */
[----:B-1----:R-:W-:Y:S02]  /*3ec0*/  F2FP.BF16.F32.PACK_AB R166, R37, R96 ;  /* 0x0000006025a6723e */ /* 0x002fe400000010ff */
[----:B------:R-:W-:Y:S01]  /*3ed0*/  FSEL R35, R2, RZ, P2 ;  /* 0x000000ff02237208 */ /* 0x000fe20001000000 */
[----:B------:R-:W-:Y:S01]  /*3ee0*/  FADD.FTZ R2, R182, R47 ;  /* 0x0000002fb6027221 */ /* 0x000fe20000010000 */
[C---:B------:R-:W-:Y:S02]  /*3ef0*/  F2FP.BF16.F32.PACK_AB R182, R9.reuse, R182 ;  /* 0x000000b609b6723e */ /* 0x040fe400000010ff */
[----:B------:R-:W-:Y:S01]  /*3f00*/  PLOP3.LUT P2, PT, PT, PT, UP1, 0x40, 0x0 ;  /* 0x000000000000781c */ /* 0x000fe20003f4e818 */
[----:B------:R-:W-:Y:S01]  /*3f10*/  FADD.FTZ R47, R9, R2 ;  /* 0x00000002092f7221 */ /* 0x000fe20000010000 */
[-CC-:B------:R-:W-:Y:S01]  /*3f20*/  FFMA.FTZ R26, R26, R7.reuse, -R35.reuse ;  /* 0x000000071a1a7223 */ /* 0x180fe20000010823 */
[-CC-:B------:R-:W-:Y:S01]  /*3f30*/  FFMA.FTZ R20, R20, R7.reuse, -R35.reuse ;  /* 0x0000000714147223 */ /* 0x180fe20000010823 */
[-C--:B------:R-:W-:Y:S01]  /*3f40*/  FFMA.FTZ R30, R30, R7.reuse, -R35 ;  /* 0x000000071e1e7223 */ /* 0x080fe20000010823 */
[----:B------:R-:W-:Y:S01]  /*3f50*/  FADD.FTZ R2, R176, R47 ;  /* 0x0000002fb0027221 */ /* 0x000fe20000010000 */
[-CC-:B------:R-:W-:Y:S01]  /*3f60*/  FFMA.FTZ R24, R24, R7.reuse, -R35.reuse ;  /* 0x0000000718187223 */ /* 0x180fe20000010823 */
[----:B------:R-:W-:Y:S01]  /*3f70*/  MUFU.EX2 R181, R20 ;  /* 0x0000001400b57308 */ /* 0x000fe20000000800 */
[-CC-:B------:R-:W-:Y:S01]  /*3f80*/  FFMA.FTZ R34, R34, R7.reuse, -R35.reuse ;  /* 0x0000000722227223 */ /* 0x180fe20000010823 */
[----:B------:R-:W-:Y:S01]  /*3f90*/  FADD.FTZ R47, R11, R2 ;  /* 0x000000020b2f7221 */ /* 0x000fe20000010000 */
[-CC-:B------:R-:W-:Y:S01]  /*3fa0*/  FFMA.FTZ R28, R28, R7.reuse, -R35.reuse ;  /* 0x000000071c1c7223 */ /* 0x180fe20000010823 */
[-CC-:B------:R-:W-:Y:S01]  /*3fb0*/  FFMA.FTZ R38, R38, R7.reuse, -R35.reuse ;  /* 0x0000000726267223 */ /* 0x180fe20000010823 */
[-C--:B------:R-:W-:Y:S01]  /*3fc0*/  FFMA.FTZ R32, R32, R7.reuse, -R35 ;  /* 0x0000000720207223 */ /* 0x080fe20000010823 */
[----:B------:R-:W-:Y:S01]  /*3fd0*/  FADD.FTZ R2, R178, R47 ;  /* 0x0000002fb2027221 */ /* 0x000fe20000010000 */
[-CC-:B------:R-:W-:Y:S01]  /*3fe0*/  FFMA.FTZ R42, R42, R7.reuse, -R35.reuse ;  /* 0x000000072a2a7223 */ /* 0x180fe20000010823 */
[----:B------:R-:W0:Y:S01]  /*3ff0*/  MUFU.EX2 R26, R26 ;  /* 0x0000001a001a7308 */ /* 0x000e220000000800 */
[-CC-:B------:R-:W-:Y:S01]  /*4000*/  FFMA.FTZ R36, R36, R7.reuse, -R35.reuse ;  /* 0x0000000724247223 */ /* 0x180fe20000010823 */
[----:B------:R-:W-:Y:S01]  /*4010*/  FADD.FTZ R47, R13, R2 ;  /* 0x000000020d2f7221 */ /* 0x000fe20000010000 */
[-CC-:B------:R-:W-:Y:S01]  /*4020*/  FFMA.FTZ R46, R46, R7.reuse, -R35.reuse ;  /* 0x000000072e2e7223 */ /* 0x180fe20000010823 */
[-CC-:B------:R-:W-:Y:S01]  /*4030*/  FFMA.FTZ R40, R40, R7.reuse, -R35.reuse ;  /* 0x0000000728287223 */ /* 0x180fe20000010823 */
[-C--:B------:R-:W-:Y:S01]  /*4040*/  FFMA.FTZ R50, R50, R7.reuse, -R35 ;  /* 0x0000000732327223 */ /* 0x080fe20000010823 */
[----:B------:R-:W-:Y:S01]  /*4050*/  FADD.FTZ R2, R172, R47 ;  /* 0x0000002fac027221 */ /* 0x000fe20000010000 */
[-CC-:B------:R-:W-:Y:S01]  /*4060*/  FFMA.FTZ R44, R44, R7.reuse, -R35.reuse ;  /* 0x000000072c2c7223 */ /* 0x180fe20000010823 */
[----:B------:R-:W1:Y:S01]  /*4070*/  MUFU.EX2 R30, R30 ;  /* 0x0000001e001e7308 */ /* 0x000e620000000800 */
[-CC-:B------:R-:W-:Y:S01]  /*4080*/  FFMA.FTZ R54, R54, R7.reuse, -R35.reuse ;  /* 0x0000000736367223 */ /* 0x180fe20000010823 */
        /* <DEDUP_REMOVED lines=15> */
[----:B-1----:R-:W-:Y:S01]  /*4180*/  FADD.FTZ R2, R30, R47 ;  /* 0x0000002f1e027221 */ /* 0x002fe20000010000 */
[----:B------:R-:W-:Y:S01]  /*4190*/  FADD.FTZ R49, R25, R6 ;  /* 0x0000000619317221 */ /* 0x000fe20000010000 */
[-CC-:B------:R-:W-:Y:S01]  /*41a0*/  FFMA.FTZ R90, R90, R7.reuse, -R35.reuse ;  /* 0x000000075a5a7223 */ /* 0x180fe20000010823 */
[-CC-:B------:R-:W-:Y:S01]  /*41b0*/  FFMA.FTZ R74, R74, R7.reuse, -R35.reuse ;  /* 0x000000074a4a7223 */ /* 0x180fe20000010823 */
[-C--:B------:R-:W-:Y:S01]  /*41c0*/  FFMA.FTZ R92, R92, R7.reuse, -R35 ;  /* 0x000000075c5c7223 */ /* 0x080fe20000010823 */
[----:B------:R-:W-:Y:S01]  /*41d0*/  FADD.FTZ R6, R170, R49 ;  /* 0x00000031aa067221 */ /* 0x000fe20000010000 */
[-CC-:B------:R-:W-:Y:S01]  /*41e0*/  FFMA.FTZ R78, R78, R7.reuse, -R35.reuse ;  /* 0x000000074e4e7223 */ /* 0x180fe20000010823 */
[----:B------:R-:W1:Y:S01]  /*41f0*/  MUFU.EX2 R177, R28 ;  /* 0x0000001c00b17308 */ /* 0x000e620000000800 */
        /* <DEDUP_REMOVED lines=11> */
[----:B------:R-:W-:-:S02]  /*42b0*/  F2FP.BF16.F32.PACK_AB R176, R11, R176 ;  /* 0x000000b00bb0723e */ /* 0x000fc400000010ff */
[----:B------:R-:W-:Y:S01]  /*42c0*/  FADD.FTZ R6, R96, R49 ;  /* 0x0000003160067221 */ /* 0x000fe20000010000 */
[----:B------:R-:W-:Y:S01]  /*42d0*/  F2FP.BF16.F32.PACK_AB R178, R13, R178 ;  /* 0x000000b20db2723e */ /* 0x000fe200000010ff */
[----:B------:R-:W0:Y:S01]  /*42e0*/  MUFU.EX2 R179, R32 ;  /* 0x0000002000b37308 */ /* 0x000e220000000800 */
[----:B-1----:R-:W-:Y:S01]  /*42f0*/  FADD.FTZ R47, R177, R2 ;  /* 0x00000002b12f7221 */ /* 0x002fe20000010000 */
[----:B------:R-:W-:Y:S01]  /*4300*/  FADD.FTZ R49, R37, R6 ;  /* 0x0000000625317221 */ /* 0x000fe20000010000 */
[----:B------:R-:W-:Y:S02]  /*4310*/  F2FP.BF16.F32.PACK_AB R172, R15, R172 ;  /* 0x000000ac0fac723e */ /* 0x000fe400000010ff */
[----:B------:R-:W-:Y:S01]  /*4320*/  F2FP.BF16.F32.PACK_AB R174, R21, R174 ;  /* 0x000000ae15ae723e */ /* 0x000fe200000010ff */
[----:B------:R-:W-:Y:S01]  /*4330*/  FADD.FTZ R6, R64, R49 ;  /* 0x0000003140067221 */ /* 0x000fe20000010000 */
[----:B------:R-:W-:Y:S01]  /*4340*/  F2FP.BF16.F32.PACK_AB R168, R25, R168 ;  /* 0x000000a819a8723e */ /* 0x000fe200000010ff */
[----:B------:R-:W1:Y:S01]  /*4350*/  MUFU.EX2 R42, R42 ;  /* 0x0000002a002a7308 */ /* 0x000e620000000800 */
[----:B--2---:R-:W-:Y:S01]  /*4360*/  FADD.FTZ R2, R38, R47 ;  /* 0x0000002f26027221 */ /* 0x004fe20000010000 */
[----:B------:R-:W-:Y:S01]  /*4370*/  FADD.FTZ R49, R39, R6 ;  /* 0x0000000627317221 */ /* 0x000fe20000010000 */
[----:B------:R-:W-:-:S02]  /*4380*/  F2FP.BF16.F32.PACK_AB R170, R27, R170 ;  /* 0x000000aa1baa723e */ /* 0x000fc400000010ff */
[----:B------:R-:W-:Y:S01]  /*4390*/  F2FP.BF16.F32.PACK_AB R164, R33, R164 ;  /* 0x000000a421a4723e */ /* 0x000fe200000010ff */
[----:B------:R-:W-:Y:S01]  /*43a0*/  FADD.FTZ R6, R68, R49 ;  /* 0x0000003144067221 */ /* 0x000fe20000010000 */
[----:B------:R-:W-:Y:S01]  /*43b0*/  F2FP.BF16.F32.PACK_AB R160, R39, R64 ;  /* 0x0000004027a0723e */ /* 0x000fe200000010ff */
[----:B------:R-:W2:Y:S01]  /*43c0*/  MUFU.EX2 R173, R36 ;  /* 0x0000002400ad7308 */ /* 0x000ea20000000800 */
[----:B0-----:R-:W-:Y:S01]  /*43d0*/  FADD.FTZ R47, R179, R2 ;  /* 0x00000002b32f7221 */ /* 0x001fe20000010000 */
[C---:B------:R-:W-:Y:S01]  /*43e0*/  FADD.FTZ R9, R41.reuse, R6 ;  /* 0x0000000629097221 */ /* 0x040fe20000010000 */
[----:B------:R-:W-:Y:S02]  /*43f0*/  F2FP.BF16.F32.PACK_AB R162, R41, R68 ;  /* 0x0000004429a2723e */ /* 0x000fe400000010ff */
[----:B------:R-:W-:Y:S02]  /*4400*/  F2FP.BF16.F32.PACK_AB R181, R181, R26 ;  /* 0x0000001ab5b5723e */ /* 0x000fe400000010ff */
[----:B------:R-:W-:Y:S01]  /*4410*/  F2FP.BF16.F32.PACK_AB R183, R183, R30 ;  /* 0x0000001eb7b7723e */ /* 0x000fe200000010ff */
[----:B------:R-:W0:Y:S01]  /*4420*/  MUFU.EX2 R46, R46 ;  /* 0x0000002e002e7308 */ /* 0x000e220000000800 */
[----:B-1----:R-:W-:Y:S01]  /*4430*/  FADD.FTZ R2, R42, R47 ;  /* 0x0000002f2a027221 */ /* 0x002fe20000010000 */
[----:B------:R-:W-:-:S02]  /*4440*/  F2FP.BF16.F32.PACK_AB R177, R177, R34 ;  /* 0x00000022b1b1723e */ /* 0x000fc400000010ff */
[----:B------:R-:W-:-:S04]  /*4450*/  F2FP.BF16.F32.PACK_AB R179, R179, R38 ;  /* 0x00000026b3b3723e */ /* 0x000fc800000010ff */
        /* <DEDUP_REMOVED lines=71> */
[----:B0-----:R-:W-:Y:S01]  /*48d0*/  FADD.FTZ R2, R86, R9 ;  /* 0x0000000956027221 */ /* 0x001fe20000010000 */
[C---:B-1----:R-:W-:Y:S01]  /*48e0*/  FADD.FTZ R3, R29.reuse, R6 ;  /* 0x000000061d037221 */ /* 0x042fe20000010000 */
[----:B------:R-:W-:Y:S01]  /*48f0*/  F2FP.BF16.F32.PACK_AB R154, R29, R84 ;  /* 0x000000541d9a723e */ /* 0x000fe200000010ff */
[----:B------:R-:W-:Y:S02]  /*4900*/  VIADD R6, R88, 0xfffffffe ;  /* 0xfffffffe58067836 */ /* 0x000fe40000000000 */
[C---:B--2---:R-:W-:Y:S01]  /*4910*/  FADD.FTZ R2, R35.reuse, R2 ;  /* 0x0000000223027221 */ /* 0x044fe20000010000 */
[----:B------:R-:W-:Y:S01]  /*4920*/  F2FP.BF16.F32.PACK_AB R155, R35, R86 ;  /* 0x00000056239b723e */ /* 0x000fe200000010ff */
[----:B------:R-:W-:Y:S06]  /*4930*/  @P2 BRA `(.L_x_1122) ;  /* 0x0000000000442947 */ /* 0x000fec0003800000 */
        /* <DEDUP_REMOVED lines=10> */
.L_x_1123:
[----:B------:R-:W-:-:S11]  /*49e0*/  UISETP.NE.AND UP2, UPT, UR7, 0x1, UPT ;  /* 0x000000010700788c */ /* 0x000fd6000bf45270 */
[----:B------:R-:W-:Y:S02]  /*49f0*/  @UP2 ULDC.64 UR18, c[0x0][0x9e8] ;  /* 0x00027a0000122ab9 */ /* 0x000fe40000000a00 */
[----:B------:R-:W-:-:S04]  /*4a00*/  UIMAD.WIDE.U32 UR10, UR14, UR18, URZ ;  /* 0x000000120e0a72a5 */ /* 0x000fc8000f8e003f */
[----:B------:R-:W-:-:S12]  /*4a10*/  @UP2 USHF.R.U32.HI UR14, URZ, UR19, UR11 ;  /* 0x000000133f0e2299 */ /* 0x000fd8000801160b */
.L_x_1124:
[----:B------:R-:W-:-:S04]  /*4a20*/  UIMAD UR7, UR14, UR7, UR7 ;  /* 0x000000070e0772a4 */ /* 0x000fc8000f8e0207 */
[----:B------:R-:W-:-:S04]  /*4a30*/  UISETP.LT.AND UP2, UPT, UR6, UR7, UPT ;  /* 0x000000070600728c */ /* 0x000fc8000bf41270 */
[----:B------:R-:W-:-:S12]  /*4a40*/  USEL UR6, UR6, UR7, UP2 ;  /* 0x0000000706067287 */ /* 0x000fd80009000000 */
.L_x_1122:
[----:B------:R-:W-:Y:S01]  /*4a50*/  USHF.R.S32.HI UR7, URZ, 0x1f, UR6 ;  /* 0x0000001f3f077899 */ /* 0x000fe20008011406 */
[----:B------:R-:W-:Y:S02]  /*4a60*/  CS2R R150, SRZ ;  /* 0x0000000000967805 */ /* 0x000fe4000001ff00 */
        /* <DEDUP_REMOVED lines=10> */
[----:B------:R-:W-:Y:S01]  /*4b10*/  UISETP.LT.AND UP2, UPT, UR39, UR7, UPT ;  /* 0x000000072700728c */ /* 0x000fe2000bf41270 */
[----:B------:R-:W-:Y:S02]  /*4b20*/  CS2R R132, SRZ ;  /* 0x0000000000847805 */ /* 0x000fe4000001ff00 */
[----:B------:R-:W-:Y:S02]  /*4b30*/  CS2R R130, SRZ ;  /* 0x0000000000827805 */ /* 0x000fe4000001ff00 */
[----:B------:R-:W-:Y:S01]  /*4b40*/  CS2R R128, SRZ ;  /* 0x0000000000807805 */ /* 0x000fe2000001ff00 */
[----:B------:R-:W-:Y:S01]  /*4b50*/  USEL UR56, UR39, UR7, !UP2 ;  /* 0x0000000727387287 */ /* 0x000fe2000d000000 */
[----:B------:R-:W-:-:S02]  /*4b60*/  CS2R R126, SRZ ;  /* 0x00000000007e7805 */ /* 0x000fc4000001ff00 */
[----:B------:R-:W-:Y:S02]  /*4b70*/  CS2R R124, SRZ ;  /* 0x00000000007c7805 */ /* 0x000fe4000001ff00 */
[----:B------:R-:W-:Y:S02]  /*4b80*/  CS2R R122, SRZ ;  /* 0x00000000007a7805 */ /* 0x000fe4000001ff00 */
[----:B------:R-:W-:Y:S02]  /*4b90*/  CS2R R120, SRZ ;  /* 0x0000000000787805 */ /* 0x000fe4000001ff00 */
[----:B------:R-:W-:Y:S02]  /*4ba0*/  CS2R R118, SRZ ;  /* 0x0000000000767805 */ /* 0x000fe4000001ff00 */
[----:B------:R-:W-:Y:S02]  /*4bb0*/  ISETP.GE.AND P2, PT, R6, UR56, PT ;  /* 0x0000003806007c0c */ /* 0x000fe4000bf46270 */
        /* <DEDUP_REMOVED lines=15> */
[----:B------:R-:W-:Y:S06]  /*4cb0*/  @!P2 BRA `(.L_x_1125) ;  /* 0x000000300044a947 */ /* 0x000fec0003800000 */
[----:B------:R-:W-:Y:S01]  /*4cc0*/  IMAD.MOV.U32 R151, RZ, RZ, RZ ;  /* 0x000000ffff977224 */ /* 0x000fe200078e00ff */
[----:B------:R-:W-:Y:S01]  /*4cd0*/  ULDC UR49, c[0x0][0x9e4] ;  /* 0x0002790000317ab9 */ /* 0x000fe20000000800 */
[----:B------:R-:W-:Y:S01]  /*4ce0*/  ULDC UR52, c[0x0][0x9dc] ;  /* 0x0002770000347ab9 */ /* 0x000fe20000000800 */
[----:B------:R-:W-:-:S05]  /*4cf0*/  ULDC UR53, c[0x0][0x9e0] ;  /* 0x0002780000357ab9 */ /* 0x000fca0000000800 */
.L_x_1142:
[----:B------:R-:W-:Y:S01]  /*4d00*/  UIADD3 UR55, UR44, 0x1, URZ ;  /* 0x000000012c377890 */ /* 0x000fe2000fffe03f */
[----:B------:R-:W-:-:S03]  /*4d10*/  ISETP.NE.AND P3, PT, RZ, UR40, PT ;  /* 0x00000028ff007c0c */ /* 0x000fc6000bf65270 */
[----:B------:R-:W-:-:S04]  /*4d20*/  UISETP.NE.AND UP2, UPT, UR55, 0x2, UPT ;  /* 0x000000023700788c */ /* 0x000fc8000bf45270 */
[----:B------:R-:W-:Y:S02]  /*4d30*/  USEL UR54, URZ, 0x1, UP2 ;  /* 0x000000013f367887 */ /* 0x000fe40009000000 */
[----:B------:R-:W-:Y:S02]  /*4d40*/  USEL UR55, UR55, URZ, UP2 ;  /* 0x0000003f37377287 */ /* 0x000fe40009000000 */
[----:B------:R-:W-:Y:S02]  /*4d50*/  ULOP3.LUT UR54, UR45, UR54, URZ, 0x3c, !UPT ;  /* 0x000000362d367292 */ /* 0x000fe4000f8e3c3f */
[----:B------:R-:W-:Y:S10]  /*4d60*/  @P3 BRA `(.L_x_1126) ;  /* 0x00000000002c3947 */ /* 0x000ff40003800000 */
[----:B------:R-:W-:Y:S05]  /*4d70*/  @!P0 BRA `(.L_x_1127) ;  /* 0x0000000000048947 */ /* 0x000fea0003800000 */
[----:B------:R-:W-:Y:S01]  /*4d80*/  BPT.TRAP 0x1 ;  /* 0x000000040000795c */ /* 0x000fe20000300000 */
.L_x_1127:
[----:B------:R-:W-:Y:S01]  /*4d90*/  ULEA UR6, UR55, UR41, 0x3 ;  /* 0x0000002937067291 */ /* 0x000fe2000f8e183f */
[----:B------:R-:W-:-:S05]  /*4da0*/  IMAD.U32 R4, RZ, RZ, UR54 ;  /* 0x00000036ff047e24 */ /* 0x000fca000f8e00ff */
[----:B------:R-:W-:-:S04]  /*4db0*/  SHF.L.U32 R4, R4, 0x1f, RZ ;  /* 0x0000001f04047819 */ /* 0x000fc800000006ff */
[----:B------:R0:W1:Y:S01]  /*4dc0*/  SYNCS.PHASECHK.TRANS64.TRYWAIT P2, [UR6+0x28830], R4 ;  /* 0x02883004ff0075a7 */ /* 0x0000620008040146 */
[----:B------:R-:W-:Y:S05]  /*4dd0*/  @!P0 BRA `(.L_x_1128) ;  /* 0x0000000000048947 */ /* 0x000fea0003800000 */
[----:B------:R-:W-:Y:S01]  /*4de0*/  BPT.TRAP 0x1 ;  /* 0x000000040000795c */ /* 0x000fe20000300000 */
.L_x_1128:
[----:B-1----:R-:W-:Y:S05]  /*4df0*/  @P2 BRA `(.L_x_1126) ;  /* 0x0000000000082947 */ /* 0x002fea0003800000 */
[----:B------:R-:W1:Y:S02]  /*4e00*/  SYNCS.PHASECHK.TRANS64.TRYWAIT P2, [UR6+0x28830], R4 ;  /* 0x02883004ff0075a7 */ /* 0x000e640008040146 */
[----:B-1----:R-:W-:Y:S05]  /*4e10*/  @!P2 BRA `(.L_x_1129) ;  /* 0x000000f000dca947 */ /* 0x002fea0003800000 */
.L_x_1126:
[----:B01----:R-:W-:Y:S01]  /*4e20*/  VIADD R4, R23, 0x8 ;  /* 0x0000000817047836 */ /* 0x003fe20000000000 */
[----:B------:R-:W-:Y:S01]  /*4e30*/  ULEA UR34, UR55, UR48, 0xb ;  /* 0x0000003037227291 */ /* 0x000fe2000f8e583f */
[----:B------:R-:W-:Y:S01]  /*4e40*/  UMOV UR35, 0x40000040 ;  /* 0x4000004000237882 */ /* 0x000fe20000000000 */
[----:B------:R-:W-:Y:S02]  /*4e50*/  UMOV UR7, 0x40000040 ;  /* 0x4000004000077882 */ /* 0x000fe40000000000 */
[----:B------:R0:W-:Y:S01]  /*4e60*/  BAR.SYNC.DEFER_BLOCKING R4, 0x100 ;  /* 0x000400040000751d */ /* 0x0001e20000010000 */
[----:B------:R-:W-:Y:S02]  /*4e70*/  UIADD3 UR6, UR34, 0x2, URZ ;  /* 0x0000000222067890 */ /* 0x000fe4000fffe03f */
[----:B------:R-:W-:Y:S02]  /*4e80*/  UIADD3 UR10, UR34, 0x4, URZ ;  /* 0x00000004220a7890 */ /* 0x000fe4000fffe03f */
[----:B------:R-:W-:Y:S01]  /*4e90*/  UIADD3 UR14, UR34, 0x6, URZ ;  /* 0x00000006220e7890 */ /* 0x000fe2000fffe03f */
        /* <DEDUP_REMOVED lines=8> */
[----:B------:R-:W-:Y:S01]  /*4f20*/  UIADD3 UR30, UR34, 0x406, URZ ;  /* 0x00000406221e7890 */ /* 0x000fe2000fffe03f */
[----:B------:R-:W-:Y:S01]  /*4f30*/  UMOV UR31, 0x40000040 ;  /* 0x40000040001f7882 */ /* 0x000fe20000000000 */
[----:B------:R-:W-:-:S06]  /*4f40*/  WARPGROUP.ARRIVE ;  /* 0x00000000000079c5 */ /* 0x000fcc0000000000 */
[----:B------:R-:W-:Y:S03]  /*4f50*/  HGMMA.64x128x16.F32.BF16 R24, gdesc[UR32], RZ, !UPT, gsb0 ;  /* 0x01e00000201879f0 */ /* 0x000fe6000c0018ff */
        /* <DEDUP_REMOVED lines=22> */
[----:B0-----:R-:W-:Y:S05]  /*50c0*/  @P3 BRA `(.L_x_1130) ;  /* 0x00000000002c3947 */ /* 0x001fea0003800000 */
[----:B------:R-:W-:Y:S05]  /*50d0*/  @!P0 BRA `(.L_x_1131) ;  /* 0x0000000000048947 */ /* 0x000fea0003800000 */
[----:B------:R-:W-:Y:S01]  /*50e0*/  BPT.TRAP 0x1 ;  /* 0x000000040000795c */ /* 0x000fe20000300000 */
.L_x_1131:
[----:B------:R-:W-:Y:S01]  /*50f0*/  ULEA UR6, UR44, UR41, 0x3 ;  /* 0x000000292c067291 */ /* 0x000fe2000f8e183f */
[----:B------:R-:W-:-:S05]  /*5100*/  IMAD.U32 R4, RZ, RZ, UR45 ;  /* 0x0000002dff047e24 */ /* 0x000fca000f8e00ff */
[----:B------:R-:W-:-:S04]  /*5110*/  SHF.L.U32 R4, R4, 0x1f, RZ ;  /* 0x0000001f04047819 */ /* 0x000fc800000006ff */
[----:B------:R0:W1:Y:S01]  /*5120*/  SYNCS.PHASECHK.TRANS64.TRYWAIT P2, [UR6+0x28850], R4 ;  /* 0x02885004ff0075a7 */ /* 0x0000620008040146 */
[----:B------:R-:W-:Y:S05]  /*5130*/  @!P0 BRA `(.L_x_1132) ;  /* 0x0000000000048947 */ /* 0x000fea0003800000 */
[----:B------:R-:W-:Y:S01]  /*5140*/  BPT.TRAP 0x1 ;  /* 0x000000040000795c */ /* 0x000fe20000300000 */
.L_x_1132:
[----:B-1----:R-:W-:Y:S05]  /*5150*/  @P2 BRA `(.L_x_1130) ;  /* 0x0000000000082947 */ /* 0x002fea0003800000 */
[----:B------:R-:W1:Y:S02]  /*5160*/  SYNCS.PHASECHK.TRANS64.TRYWAIT P2, [UR6+0x28850], R4 ;  /* 0x02885004ff0075a7 */ /* 0x000e640008040146 */
[----:B-1----:R-:W-:Y:S05]  /*5170*/  @!P2 BRA `(.L_x_1133) ;  /* 0x000000f0001ca947 */ /* 0x002fea0003800000 */
.L_x_1130:
[----:B------:R-:W-:Y:S01]  /*5180*/  UIADD3 UR6, UR41, 0x400, URZ ;  /* 0x0000040029067890 */ /* 0x000fe2000fffe03f */
[----:B------:R-:W-:Y:S01]  /*5190*/  WARPGROUP.ARRIVE ;  /* 0x00000000000079c5 */ /* 0x000fe20000000000 */
[----:B------:R-:W-:Y:S01]  /*51a0*/  UMOV UR7, 0x40000040 ;  /* 0x4000004000077882 */ /* 0x000fe20000000000 */
[----:B------:R-:W-:Y:S01]  /*51b0*/  PLOP3.LUT P2, PT, PT, PT, UP0, 0x80, 0x0 ;  /* 0x000000000000781c */ /* 0x000fe20003f4f008 */
[----:B------:R-:W-:Y:S01]  /*51c0*/  USHF.R.U32.HI UR6, URZ, 0x4, UR6 ;  /* 0x000000043f067899 */ /* 0x000fe20008011606 */
[----:B------:R-:W-:Y:S01]  /*51d0*/  PLOP3.LUT P3, PT, PT, PT, UP0, 0x80, 0x0 ;  /* 0x000000000000781c */ /* 0x000fe20003f6f008 */
[----:B------:R-:W-:Y:S01]  /*51e0*/  VIADD R10, R17, UR36 ;  /* 0x00000024110a7c36 */ /* 0x000fe20008000000 */
[----:B01----:R-:W0:Y:S01]  /*51f0*/  LDC R4, c[0x0][0x2f0] ;  /* 0x0000bc00ff047b82 */ /* 0x003e220000000800 */
[----:B------:R-:W-:Y:S01]  /*5200*/  ULOP3.LUT UR6, UR6, 0x3fff, URZ, 0xc0, !UPT ;  /* 0x00003fff06067892 */ /* 0x000fe2000f8ec03f */
[----:B------:R-:W-:-:S03]  /*5210*/  IMAD.U32 R9, RZ, RZ, UR55 ;  /* 0x00000037ff097e24 */ /* 0x000fc6000f8e00ff */
[----:B------:R-:W-:Y:S02]  /*5220*/  ULOP3.LUT UR6, UR6, 0x4000000, URZ, 0xfc, !UPT ;  /* 0x0400000006067892 */ /* 0x000fe4000f8efc3f */
[----:B------:R-:W-:Y:S01]  /*5230*/  @!P1 LEA R9, R9, UR41, 0x3 ;  /* 0x0000002909099c11 */ /* 0x000fe2000f8e18ff */
[----:B------:R-:W1:Y:S01]  /*5240*/  LDC R5, c[0x0][0x288] ;  /* 0x0000a200ff057b82 */ /* 0x000e620000000800 */
[----:B------:R-:W-:-:S03]  /*5250*/  ULEA UR10, UR44, UR6, 0xb ;  /* 0x000000062c0a7291 */ /* 0x000fc6000f8e583f */
[----:B------:R-:W-:-:S04]  /*5260*/  @!P1 VIADD R9, R9, 0x28840 ;  /* 0x0002884009099836 */ /* 0x000fc80000000000 */
[----:B------:R-:W-:Y:S01]  /*5270*/  UMOV UR6, UR10 ;  /* 0x0000000a00067c82 */ /* 0x000fe20008000000 */
[----:B------:R-:W-:Y:S01]  /*5280*/  @!P1 PRMT R9, RZ, 0x654, R9 ;  /* 0x00000654ff099816 */ /* 0x000fe20000000009 */
        /* <DEDUP_REMOVED lines=29> */
[----:B------:R-:W-:Y:S01]  /*5460*/  WARPGROUP.ARRIVE ;  /* 0x00000000000079c5 */ /* 0x000fe20000000000 */
[----:B------:R-:W-:-:S06]  /*5470*/  IMAD.SHL.U32 R162, R6, 0x80, RZ ;  /* 0x0000008006a27824 */ /* 0x000fcc00078e00ff */
[----:B------:R-:W-:Y:S01]  /*5480*/  HGMMA.64x128x16.F32.BF16 R88, R156, gdesc[UR4].tnspB, R88, gsb0 ;  /* 0x41e000049c587df0 */ /* 0x000fe20008001858 */
[----:B------:R-:W-:Y:S01]  /*5490*/  UIADD3 UR6, UR10, 0x380, URZ ;  /* 0x000003800a067890 */ /* 0x000fe2000fffe03f */
[----:B------:R-:W-:Y:S01]  /*54a0*/  IADD3 R11, -R162, 0x1, RZ ;  /* 0x00000001a20b7810 */ /* 0x000fe20007ffe1ff */
[----:B------:R-:W-:-:S04]  /*54b0*/  UMOV UR7, 0x40000040 ;  /* 0x4000004000077882 */ /* 0x000fc80000000000 */
[----:B------:R-:W-:-:S04]  /*54c0*/  IMAD R11, R16, -0x2, R11 ;  /* 0xfffffffe100b7824 */ /* 0x000fc800078e020b */
[----:B0-----:R-:W-:-:S04]  /*54d0*/  IMAD R12, R4, UR42, R11 ;  /* 0x0000002a040c7c24 */ /* 0x001fc8000f8e020b */
[----:B-1----:R-:W-:-:S04]  /*54e0*/  IMAD.IADD R12, R12, 0x1, -R5 ;  /* 0x000000010c0c7824 */ /* 0x002fc800078e0a05 */
[----:B------:R-:W-:Y:S01]  /*54f0*/  VIADD R13, R12, UR53 ;  /* 0x000000350c0d7c36 */ /* 0x000fe20008000000 */
[----:B------:R-:W-:Y:S02]  /*5500*/  WARPGROUP.DEPBAR.LE gsb0, 0x0 ;  /* 0x00008000000079c5 */ /* 0x000fe40000010000 */
[----:B------:R-:W-:-:S06]  /*5510*/  WARPGROUP.ARRIVE ;  /* 0x00000000000079c5 */ /* 0x000fcc0000000000 */
[----:B------:R-:W-:Y:S01]  /*5520*/  HGMMA.64x128x16.F32.BF16 R88, R152, gdesc[UR4].tnspB, R88, gsb0 ;  /* 0x41e0000498587df0 */ /* 0x000fe20008001858 */
[----:B------:R-:W-:Y:S02]  /*5530*/  @UP0 ULDC UR6, c[0x0][0x44c] ;  /* 0x0001130000060ab9 */ /* 0x000fe40000000800 */
[----:B------:R-:W-:Y:S01]  /*5540*/  @P2 IMAD.HI.U32 R7, R10, UR6, RZ ;  /* 0x000000060a072c27 */ /* 0x000fe2000f8e00ff */
[----:B------:R-:W-:Y:S01]  /*5550*/  @UP0 ULDC UR6, c[0x0][0x450] ;  /* 0x0001140000060ab9 */ /* 0x000fe20000000800 */
[----:B------:R-:W-:-:S03]  /*5560*/  PLOP3.LUT P2, PT, PT, PT, UP1, 0x40, 0x0 ;  /* 0x000000000000781c */ /* 0x000fc60003f4e818 */
[----:B------:R-:W-:Y:S01]  /*5570*/  @P3 SHF.R.U32.HI R10, RZ, UR6, R7 ;  /* 0x00000006ff0a3c19 */ /* 0x000fe20008011607 */
[----:B------:R-:W-:Y:S01]  /*5580*/  ULOP3.LUT UR6, URZ, UR52, URZ, 0x33, !UPT ;  /* 0x000000343f067292 */ /* 0x000fe2000f8e333f */
[----:B------:R-:W-:-:S03]  /*5590*/  IADD3 R7, -R23, 0xb, RZ ;  /* 0x0000000b17077810 */ /* 0x000fc60007ffe1ff */
[----:B------:R-:W0:Y:S02]  /*55a0*/  SHFL.IDX PT, R14, R10, RZ, 0x1c1f ;  /* 0x001c1fff0a0e7589 */ /* 0x000e2400000e0000 */
[----:B------:R-:W-:Y:S01]  /*55b0*/  VIADD R15, R12, UR6 ;  /* 0x000000060c0f7c36 */ /* 0x000fe20008000000 */
[----:B------:R-:W-:Y:S02]  /*55c0*/  WARPGROUP.DEPBAR.LE gsb0, 0x0 ;  /* 0x00008000000079c5 */ /* 0x000fe40000010000 */
[----:B------:R0:W-:Y:S06]  /*55d0*/  BAR.ARV R7, 0x100 ;  /* 0x000400070000751d */ /* 0x0001ec0000002000 */
[----:B------:R1:W-:Y:S01]  /*55e0*/  @!P1 SYNCS.ARRIVE.TRANS64.RED.A1T0 RZ, [R9+URZ], RZ ;  /* 0x000000ff09ff99a7 */ /* 0x0003e2000810043f */
[----:B0-----:R-:W-:-:S02]  /*55f0*/  IMAD.IADD R7, R15, 0x1, R14 ;  /* 0x000000010f077824 */ /* 0x001fc400078e020e */
[----:B-1----:R-:W-:Y:S01]  /*5600*/  IMAD.IADD R9, R13, 0x1, R14 ;  /* 0x000000010d097824 */ /* 0x002fe200078e020e */
[----:B------:R-:W-:Y:S06]  /*5610*/  @P2 BRA `(.L_x_1134) ;  /* 0x00000000005c2947 */ /* 0x000fec0003800000 */
[----:B------:R-:W-:Y:S01]  /*5620*/  IMAD R12, R4, UR42, R14 ;  /* 0x0000002a040c7c24 */ /* 0x000fe2000f8e020e */
[----:B------:R-:W-:Y:S03]  /*5630*/  BSSY B0, `(.L_x_1135) ;  /* 0x0000011000007945 */ /* 0x000fe60003800000 */
[----:B------:R-:W-:-:S05]  /*5640*/  IMAD.IADD R11, R12, 0x1, -R5 ;  /* 0x000000010c0b7824 */ /* 0x000fca00078e0a05 */
[----:B------:R-:W-:-:S13]  /*5650*/  ISETP.GT.AND P2, PT, R11, -0x1, PT ;  /* 0xffffffff0b00780c */ /* 0x000fda0003f44270 */
[----:B------:R-:W-:Y:S05]  /*5660*/  @P2 BRA `(.L_x_1136) ;  /* 0x0000000000202947 */ /* 0x000fea0003800000 */
[----:B------:R-:W-:Y:S01]  /*5670*/  IMAD.U32 R14, RZ, RZ, UR49 ;  /* 0x00000031ff0e7e24 */ /* 0x000fe2000f8e00ff */
[----:B------:R-:W-:-:S04]  /*5680*/  LOP3.LUT R11, RZ, R11, RZ, 0x33, !PT ;  /* 0x0000000bff0b7212 */ /* 0x000fc800078e33ff */
[----:B------:R-:W-:-:S13]  /*5690*/  ISETP.NE.AND P2, PT, R14, 0x1, PT ;  /* 0x000000010e00780c */ /* 0x000fda0003f45270 */
[----:B------:R-:W0:Y:S02]  /*56a0*/  @P2 LDC.64 R20, c[0x0][0x9e8] ;  /* 0x00027a00ff142b82 */ /* 0x000e240000000a00 */
[----:B0-----:R-:W-:-:S05]  /*56b0*/  @P2 IMAD.HI.U32 R12, R11, R20, RZ ;  /* 0x000000140b0c2227 */ /* 0x001fca00078e00ff */
[----:B------:R-:W-:-:S04]  /*56c0*/  @P2 SHF.R.U32.HI R11, RZ, R21, R12 ;  /* 0x00000015ff0b2219 */ /* 0x000fc8000001160c */
[----:B------:R-:W-:Y:S01]  /*56d0*/  LOP3.LUT R11, RZ, R11, RZ, 0x33, !PT ;  /* 0x0000000bff0b7212 */ /* 0x000fe200078e33ff */
[----:B------:R-:W-:Y:S06]  /*56e0*/  BRA `(.L_x_1137) ;  /* 0x0000000000147947 */ /* 0x000fec0003800000 */
.L_x_1136:
[----:B------:R-:W-:-:S05]  /*56f0*/  IMAD.U32 R14, RZ, RZ, UR49 ;  /* 0x00000031ff0e7e24 */ /* 0x000fca000f8e00ff */
[----:B------:R-:W-:-:S13]  /*5700*/  ISETP.NE.AND P2, PT, R14, 0x1, PT ;  /* 0x000000010e00780c */ /* 0x000fda0003f45270 */
[----:B------:R-:W0:Y:S02]  /*5710*/  @P2 LDC.64 R20, c[0x0][0x9e8] ;  /* 0x00027a00ff142b82 */ /* 0x000e240000000a00 */
[----:B0-----:R-:W-:-:S05]  /*5720*/  @P2 IMAD.HI.U32 R12, R11, R20, RZ ;  /* 0x000000140b0c2227 */ /* 0x001fca00078e00ff */
[----:B------:R-:W-:-:S07]  /*5730*/  @P2 SHF.R.U32.HI R11, RZ, R21, R12 ;  /* 0x00000015ff0b2219 */ /* 0x000fce000001160c */
.L_x_1137:
[----:B------:R-:W-:Y:S05]  /*5740*/  BSYNC B0 ;  /* 0x0000000000007941 */ /* 0x000fea0003800000 */
.L_x_1135:
[----:B------:R-:W-:-:S04]  /*5750*/  IMAD R11, R11, R14, -R162 ;  /* 0x0000000e0b0b7224 */ /* 0x000fc800078e0aa2 */
[----:B------:R-:W-:-:S05]  /*5760*/  IMAD R12, R16, -0x2, R11 ;  /* 0xfffffffe100c7824 */ /* 0x000fca00078e020b */
[----:B------:R-:W-:Y:S02]  /*5770*/  VIADDMNMX R9, R12, R14, R9, PT ;  /* 0x0000000e0c097246 */ /* 0x000fe40003800109 */
[----:B------:R-:W-:-:S07]  /*5780*/  VIMNMX R7, R7, R12, !PT ;  /* 0x0000000c07077248 */ /* 0x000fce0007fe0100 */
.L_x_1134:
[----:B------:R-:W-:Y:S01]  /*5790*/  ISETP.GT.AND P2, PT, R6, -0x1, PT ;  /* 0xffffffff0600780c */ /* 0x000fe20003f44270 */
[----:B------:R-:W0:Y:S03]  /*57a0*/  SHFL.IDX PT, R10, R10, 0x1, 0x1c1f ;  /* 0x003c1f000a0a7f89 */ /* 0x000e2600000e0000 */
[C---:B------:R-:W-:Y:S02]  /*57b0*/  ISETP.GT.AND P5, PT, R7.reuse, RZ, P2 ;  /* 0x000000ff0700720c */ /* 0x040fe400017a4270 */
[----:B------:R-:W-:Y:S02]  /*57c0*/  ISETP.GT.AND P4, PT, R7, 0x1, P2 ;  /* 0x000000010700780c */ /* 0x000fe40001784270 */
[----:B------:R-:W-:Y:S02]  /*57d0*/  ISETP.LT.OR P5, PT, R9, 0x1, P5 ;  /* 0x000000010900780c */ /* 0x000fe40002fa1670 */
[----:B------:R-:W-:-:S02]  /*57e0*/  ISETP.GT.AND P6, PT, R7, 0x8, P2 ;  /* 0x000000080700780c */ /* 0x000fc400017c4270 */
[----:B------:R-:W-:Y:S02]  /*57f0*/  FSEL R166, R24, -INF , !P5 ;  /* 0xff80000018a67808 */ /* 0x000fe40006800000 */
[C---:B------:R-:W-:Y:S02]  /*5800*/  ISETP.GT.AND P5, PT, R7.reuse, 0x10, P2 ;  /* 0x000000100700780c */ /* 0x040fe400017a4270 */
[----:B------:R-:W-:Y:S02]  /*5810*/  ISETP.GT.AND P3, PT, R7, 0x9, P2 ;  /* 0x000000090700780c */ /* 0x000fe40001764270 */
[C---:B------:R-:W-:Y:S02]  /*5820*/  ISETP.LT.OR P5, PT, R9.reuse, 0x11, P5 ;  /* 0x000000110900780c */ /* 0x040fe40002fa1670 */
[----:B------:R-:W-:Y:S02]  /*5830*/  ISETP.LT.OR P4, PT, R9, 0x2, P4 ;  /* 0x000000020900780c */ /* 0x000fe40002781670 */
[----:B------:R-:W-:-:S02]  /*5840*/  FSEL R176, R32, -INF , !P5 ;  /* 0xff80000020b07808 */ /* 0x000fc40006800000 */
[----:B------:R-:W-:Y:S01]  /*5850*/  ISETP.GT.AND P5, PT, R7, 0x20, P2 ;  /* 0x000000200700780c */ /* 0x000fe200017a4270 */
[--C-:B0-----:R-:W-:Y:S01]  /*5860*/  IMAD.IADD R13, R13, 0x1, R10.reuse ;  /* 0x000000010d0d7824 */ /* 0x101fe200078e020a */
[----:B------:R-:W-:Y:S01]  /*5870*/  ISETP.LT.OR P6, PT, R9, 0x9, P6 ;  /* 0x000000090900780c */ /* 0x000fe200037c1670 */
[----:B------:R-:W-:Y:S01]  /*5880*/  IMAD.IADD R15, R15, 0x1, R10 ;  /* 0x000000010f0f7824 */ /* 0x000fe200078e020a */
[C---:B------:R-:W-:Y:S02]  /*5890*/  ISETP.LT.OR P3, PT, R9.reuse, 0xa, P3 ;  /* 0x0000000a0900780c */ /* 0x040fe40001f61670 */
[----:B------:R-:W-:Y:S02]  /*58a0*/  ISETP.LT.OR P5, PT, R9, 0x21, P5 ;  /* 0x000000210900780c */ /* 0x000fe40002fa1670 */
[----:B------:R-:W-:Y:S02]  /*58b0*/  FSEL R168, R25, -INF , !P4 ;  /* 0xff80000019a87808 */ /* 0x000fe40006000000 */
[----:B------:R-:W-:-:S02]  /*58c0*/  FSEL R172, R28, -INF , !P6 ;  /* 0xff8000001cac7808 */ /* 0x000fc40007000000 */
[----:B------:R-:W-:Y:S02]  /*58d0*/  FSEL R192, R29, -INF , !P3 ;  /* 0xff8000001dc07808 */ /* 0x000fe40005800000 */
[C---:B------:R-:W-:Y:S02]  /*58e0*/  ISETP.GT.AND P4, PT, R7.reuse, 0x11, P2 ;  /* 0x000000110700780c */ /* 0x040fe40001784270 */
[C---:B------:R-:W-:Y:S02]  /*58f0*/  ISETP.GT.AND P6, PT, R7.reuse, 0x18, P2 ;  /* 0x000000180700780c */ /* 0x040fe400017c4270 */
[C---:B------:R-:W-:Y:S02]  /*5900*/  ISETP.GT.AND P3, PT, R7.reuse, 0x19, P2 ;  /* 0x000000190700780c */ /* 0x040fe40001764270 */
[----:B------:R-:W-:Y:S02]  /*5910*/  FSEL R160, R40, -INF , !P5 ;  /* 0xff80000028a07808 */ /* 0x000fe40006800000 */
[----:B------:R-:W-:-:S02]  /*5920*/  ISETP.GT.AND P5, PT, R7, 0x30, P2 ;  /* 0x000000300700780c */ /* 0x000fc400017a4270 */
[C---:B------:R-:W-:Y:S02]  /*5930*/  ISETP.LT.OR P4, PT, R9.reuse, 0x12, P4 ;  /* 0x000000120900780c */ /* 0x040fe40002781670 */
[C---:B------:R-:W-:Y:S02]  /*5940*/  ISETP.LT.OR P6, PT, R9.reuse, 0x19, P6 ;  /* 0x000000190900780c */ /* 0x040fe400037c1670 */
        /* <DEDUP_REMOVED lines=55> */
[----:B------:R-:W-:Y:S02]  /*5cc0*/  ISETP.GT.AND P3, PT, R7, 0x69, P2 ;  /* 0x000000690700780c */ /* 0x000fe40001764270 */
[----:B------:R-:W-:Y:S02]  /*5cd0*/  FSEL R80, R80, -INF , !P5 ;  /* 0xff80000050507808 */ /* 0x000fe40006800000 */
[----:B------:R-:W-:-:S02]  /*5ce0*/  PLOP3.LUT P5, PT, PT, PT, UP1, 0x40, 0x0 ;  /* 0x000000000000781c */ /* 0x000fc40003fae818 */
[C---:B------:R-:W-:Y:S02]  /*5cf0*/  ISETP.LT.OR P4, PT, R9.reuse, 0x62, P4 ;  /* 0x000000620900780c */ /* 0x040fe40002781670 */
[C---:B------:R-:W-:Y:S02]  /*5d00*/  ISETP.LT.OR P6, PT, R9.reuse, 0x69, P6 ;  /* 0x000000690900780c */ /* 0x040fe400037c1670 */
[----:B------:R-:W-:Y:S02]  /*5d10*/  ISETP.LT.OR P3, PT, R9, 0x6a, P3 ;  /* 0x0000006a0900780c */ /* 0x000fe40001f61670 */
[----:B------:R-:W-:Y:S02]  /*5d20*/  FSEL R12, R73, -INF , !P4 ;  /* 0xff800000490c7808 */ /* 0x000fe40006000000 */
[----:B------:R-:W-:Y:S02]  /*5d30*/  FSEL R76, R76, -INF , !P6 ;  /* 0xff8000004c4c7808 */ /* 0x000fe40007000000 */
[----:B------:R-:W-:-:S02]  /*5d40*/  FSEL R14, R77, -INF , !P3 ;  /* 0xff8000004d0e7808 */ /* 0x000fc40005800000 */
[C---:B------:R-:W-:Y:S02]  /*5d50*/  ISETP.GT.AND P4, PT, R7.reuse, 0x71, P2 ;  /* 0x000000710700780c */ /* 0x040fe40001784270 */
[C---:B------:R-:W-:Y:S02]  /*5d60*/  ISETP.GT.AND P6, PT, R7.reuse, 0x78, P2 ;  /* 0x000000780700780c */ /* 0x040fe400017c4270 */
[----:B------:R-:W-:Y:S02]  /*5d70*/  ISETP.GT.AND P3, PT, R7, 0x79, P2 ;  /* 0x000000790700780c */ /* 0x000fe40001764270 */
[C---:B------:R-:W-:Y:S02]  /*5d80*/  ISETP.LT.OR P4, PT, R9.reuse, 0x72, P4 ;  /* 0x000000720900780c */ /* 0x040fe40002781670 */
[C---:B------:R-:W-:Y:S02]  /*5d90*/  ISETP.LT.OR P6, PT, R9.reuse, 0x79, P6 ;  /* 0x000000790900780c */ /* 0x040fe400037c1670 */
[----:B------:R-:W-:-:S02]  /*5da0*/  ISETP.LT.OR P3, PT, R9, 0x7a, P3 ;  /* 0x0000007a0900780c */ /* 0x000fc40001f61670 */
[----:B------:R-:W-:Y:S02]  /*5db0*/  FSEL R36, R81, -INF , !P4 ;  /* 0xff80000051247808 */ /* 0x000fe40006000000 */
[----:B------:R-:W-:Y:S02]  /*5dc0*/  FSEL R84, R84, -INF , !P6 ;  /* 0xff80000054547808 */ /* 0x000fe40007000000 */
[----:B------:R-:W-:Y:S01]  /*5dd0*/  FSEL R32, R85, -INF , !P3 ;  /* 0xff80000055207808 */ /* 0x000fe20005800000 */
        /* <DEDUP_REMOVED lines=14> */
.L_x_1140:
[----:B------:R-:W-:-:S05]  /*5ec0*/  IMAD.U32 R9, RZ, RZ, UR49 ;  /* 0x00000031ff097e24 */ /* 0x000fca000f8e00ff */
[----:B------:R-:W-:-:S13]  /*5ed0*/  ISETP.NE.AND P3, PT, R9, 0x1, PT ;  /* 0x000000010900780c */ /* 0x000fda0003f65270 */
[----:B------:R-:W0:Y:S02]  /*5ee0*/  @P3 LDC.64 R10, c[0x0][0x9e8] ;  /* 0x00027a00ff0a3b82 */ /* 0x000e240000000a00 */
[----:B0-----:R-:W-:-:S05]  /*5ef0*/  @P3 IMAD.HI.U32 R10, R7, R10, RZ ;  /* 0x0000000a070a3227 */ /* 0x001fca00078e00ff */
[----:B------:R-:W-:-:S07]  /*5f00*/  @P3 SHF.R.U32.HI R7, RZ, R11, R10 ;  /* 0x0000000bff073219 */ /* 0x000fce000001160a */
.L_x_1141:
[----:B------:R-:W-:Y:S05]  /*5f10*/  BSYNC B0 ;  /* 0x0000000000007941 */ /* 0x000fea0003800000 */
.L_x_1139:
[----:B------:R-:W-:-:S04]  /*5f20*/  IMAD R7, R7, R9, -R162 ;  /* 0x0000000907077224 */ /* 0x000fc800078e0aa2 */
[----:B------:R-:W-:-:S05]  /*5f30*/  IMAD R10, R16, -0x2, R7 ;  /* 0xfffffffe100a7824 */ /* 0x000fca00078e0207 */
[----:B------:R-:W-:Y:S02]  /*5f40*/  VIADDMNMX R13, R10, R9, R13, PT ;  /* 0x000000090a0d7246 */ /* 0x000fe4000380010d */
[----:B------:R-:W-:-:S07]  /*5f50*/  VIMNMX R15, R15, R10, !PT ;  /* 0x0000000a0f0f7248 */ /* 0x000fce0007fe0100 */
.L_x_1138:
[----:B------:R-:W-:Y:S01]  /*5f60*/  FMNMX.FTZ R7, R166, R0, !PT ;  /* 0x00000000a6077209 */ /* 0x000fe20007810000 */
[----:B------:R-:W-:Y:S01]  /*5f70*/  IMAD.U32 R53, RZ, RZ, UR44 ;  /* 0x0000002cff357e24 */ /* 0x000fe2000f8e00ff */
[C---:B------:R-:W-:Y:S01]  /*5f80*/  ISETP.GT.AND P6, PT, R15.reuse, 0x8, P2 ;  /* 0x000000080f00780c */ /* 0x040fe200017c4270 */
[----:B------:R-:W-:Y:S01]  /*5f90*/  UMOV UR45, UR54 ;  /* 0x00000036002d7c82 */ /* 0x000fe20008000000 */
[----:B------:R-:W-:Y:S01]  /*5fa0*/  FMNMX.FTZ R7, R168, R7, !PT ;  /* 0x00000007a8077209 */ /* 0x000fe20007810000 */
[----:B------:R-:W-:Y:S01]  /*5fb0*/  UMOV UR44, UR55 ;  /* 0x00000037002c7c82 */ /* 0x000fe20008000000 */
[----:B------:R-:W-:Y:S02]  /*5fc0*/  ISETP.GT.AND P4, PT, R15, 0x1, P2 ;  /* 0x000000010f00780c */ /* 0x000fe40001784270 */
[----:B------:R-:W-:Y:S02]  /*5fd0*/  FMNMX.FTZ R7, R172, R7, !PT ;  /* 0x00000007ac077209 */ /* 0x000fe40007810000 */
[----:B------:R-:W-:-:S02]  /*5fe0*/  ISETP.LT.OR P6, PT, R13, 0x9, P6 ;  /* 0x000000090d00780c */ /* 0x000fc400037c1670 */
[----:B------:R-:W-:Y:S02]  /*5ff0*/  FMNMX.FTZ R7, R192, R7, !PT ;  /* 0x00000007c0077209 */ /* 0x000fe40007810000 */
[----:B------:R-:W-:Y:S02]  /*6000*/  ISETP.LT.OR P4, PT, R13, 0x2, P4 ;  /* 0x000000020d00780c */ /* 0x000fe40002781670 */
[----:B------:R-:W-:Y:S02]  /*6010*/  FMNMX.FTZ R7, R176, R7, !PT ;  /* 0x00000007b0077209 */ /* 0x000fe40007810000 */
[----:B------:R-:W-:Y:S02]  /*6020*/  FSEL R30, R30, -INF , !P6 ;  /* 0xff8000001e1e7808 */ /* 0x000fe40007000000 */
[----:B------:R-:W-:Y:S02]  /*6030*/  FMNMX.FTZ R7, R178, R7, !PT ;  /* 0x00000007b2077209 */ /* 0x000fe40007810000 */
[----:B------:R-:W-:-:S02]  /*6040*/  FSEL R164, R27, -INF , !P4 ;  /* 0xff8000001ba47808 */ /* 0x000fc40006000000 */
[----:B------:R-:W-:Y:S02]  /*6050*/  FMNMX.FTZ R7, R174, R7, !PT ;  /* 0x00000007ae077209 */ /* 0x000fe40007810000 */
[----:B------:R-:W-:Y:S02]  /*6060*/  ISETP.GT.AND P4, PT, R15, 0x11, P2 ;  /* 0x000000110f00780c */ /* 0x000fe40001784270 */
[----:B------:R-:W-:Y:S02]  /*6070*/  FMNMX.FTZ R7, R170, R7, !PT ;  /* 0x00000007aa077209 */ /* 0x000fe40007810000 */
[----:B------:R-:W-:Y:S02]  /*6080*/  ISETP.LT.OR P4, PT, R13, 0x12, P4 ;  /* 0x000000120d00780c */ /* 0x000fe40002781670 */
[----:B------:R-:W-:Y:S02]  /*6090*/  FMNMX.FTZ R7, R160, R7, !PT ;  /* 0x00000007a0077209 */ /* 0x000fe40007810000 */
[----:B------:R-:W-:-:S02]  /*60a0*/  ISETP.GT.AND P3, PT, R15, 0x9, P2 ;  /* 0x000000090f00780c */ /* 0x000fc40001764270 */
[----:B------:R-:W-:Y:S02]  /*60b0*/  FMNMX.FTZ R7, R158, R7, !PT ;  /* 0x000000079e077209 */ /* 0x000fe40007810000 */
[----:B------:R-:W-:Y:S02]  /*60c0*/  ISETP.LT.OR P3, PT, R13, 0xa, P3 ;  /* 0x0000000a0d00780c */ /* 0x000fe40001f61670 */
[----:B------:R-:W-:Y:S02]  /*60d0*/  FMNMX.FTZ R7, R156, R7, !PT ;  /* 0x000000079c077209 */ /* 0x000fe40007810000 */
[----:B------:R-:W-:Y:S02]  /*60e0*/  FSEL R162, R31, -INF , !P3 ;  /* 0xff8000001fa27808 */ /* 0x000fe40005800000 */
[----:B------:R-:W-:Y:S02]  /*60f0*/  FMNMX.FTZ R7, R154, R7, !PT ;  /* 0x000000079a077209 */ /* 0x000fe40007810000 */
[----:B------:R-:W-:-:S02]  /*6100*/  ISETP.GT.AND P5, PT, R15, 0x10, P2 ;  /* 0x000000100f00780c */ /* 0x000fc400017a4270 */
[----:B------:R-:W-:Y:S02]  /*6110*/  FMNMX.FTZ R7, R152, R7, !PT ;  /* 0x0000000798077209 */ /* 0x000fe40007810000 */
[----:B------:R-:W-:Y:S02]  /*6120*/  ISETP.LT.OR P5, PT, R13, 0x11, P5 ;  /* 0x000000110d00780c */ /* 0x000fe40002fa1670 */
[----:B------:R-:W-:Y:S02]  /*6130*/  FMNMX.FTZ R7, R48, R7, !PT ;  /* 0x0000000730077209 */ /* 0x000fe40007810000 */
[----:B------:R-:W-:Y:S02]  /*6140*/  ISETP.GT.AND P3, PT, R15, 0x18, P2 ;  /* 0x000000180f00780c */ /* 0x000fe40001764270 */
[----:B------:R-:W-:Y:S02]  /*6150*/  FMNMX.FTZ R7, R52, R7, !PT ;  /* 0x0000000734077209 */ /* 0x000fe40007810000 */
[----:B------:R-:W-:-:S02]  /*6160*/  FSEL R34, R34, -INF , !P5 ;  /* 0xff80000022227808 */ /* 0x000fc40006800000 */
[----:B------:R-:W-:Y:S02]  /*6170*/  FMNMX.FTZ R7, R44, R7, !PT ;  /* 0x000000072c077209 */ /* 0x000fe40007810000 */
[----:B------:R-:W-:Y:S02]  /*6180*/  ISETP.GT.AND P5, PT, R15, 0x19, P2 ;  /* 0x000000190f00780c */ /* 0x000fe400017a4270 */
[----:B------:R-:W-:Y:S02]  /*6190*/  FMNMX.FTZ R7, R56, R7, !PT ;  /* 0x0000000738077209 */ /* 0x000fe40007810000 */
[C---:B------:R-:W-:Y:S02]  /*61a0*/  ISETP.LT.OR P3, PT, R13.reuse, 0x19, P3 ;  /* 0x000000190d00780c */ /* 0x040fe40001f61670 */
[----:B------:R-:W-:Y:S02]  /*61b0*/  FMNMX.FTZ R7, R40, R7, !PT ;  /* 0x0000000728077209 */ /* 0x000fe40007810000 */
[----:B------:R-:W-:-:S02]  /*61c0*/  ISETP.LT.OR P5, PT, R13, 0x1a, P5 ;  /* 0x0000001a0d00780c */ /* 0x000fc40002fa1670 */
[----:B------:R-:W-:Y:S02]  /*61d0*/  FMNMX.FTZ R7, R60, R7, !PT ;  /* 0x000000073c077209 */ /* 0x000fe40007810000 */
[----:B------:R-:W-:Y:S02]  /*61e0*/  FSEL R38, R38, -INF , !P3 ;  /* 0xff80000026267808 */ /* 0x000fe40005800000 */
[----:B------:R-:W-:Y:S02]  /*61f0*/  FMNMX.FTZ R7, R20, R7, !PT ;  /* 0x0000000714077209 */ /* 0x000fe40007810000 */
[----:B------:R-:W-:Y:S02]  /*6200*/  ISETP.GT.AND P3, PT, R15, 0x21, P2 ;  /* 0x000000210f00780c */ /* 0x000fe40001764270 */
[----:B------:R-:W-:Y:S02]  /*6210*/  FMNMX.FTZ R7, R64, R7, !PT ;  /* 0x0000000740077209 */ /* 0x000fe40007810000 */
[----:B------:R-:W-:-:S02]  /*6220*/  ISETP.LT.OR P3, PT, R13, 0x22, P3 ;  /* 0x000000220d00780c */ /* 0x000fc40001f61670 */
[----:B------:R-:W-:Y:S02]  /*6230*/  FMNMX.FTZ R7, R28, R7, !PT ;  /* 0x000000071c077209 */ /* 0x000fe40007810000 */
[----:B------:R-:W-:Y:S02]  /*6240*/  @!P1 LEA R53, R53, UR41, 0x3 ;  /* 0x0000002935359c11 */ /* 0x000fe4000f8e18ff */
        /* <DEDUP_REMOVED lines=10> */
[----:B------:R-:W0:Y:S03]  /*62f0*/  LDC R7, c[0x0][0x988] ;  /* 0x00026200ff077b82 */ /* 0x000e260000000800 */
[----:B------:R-:W1:Y:S02]  /*6300*/  SHFL.BFLY PT, R10, R9, 0x2, 0x1f ;  /* 0x0c401f00090a7f89 */ /* 0x000e6400000e0000 */
[----:B-1----:R-:W-:-:S05]  /*6310*/  FMNMX.FTZ R11, R9, R10, !PT ;  /* 0x0000000a090b7209 */ /* 0x002fca0007810000 */
[----:B------:R-:W1:Y:S02]  /*6320*/  SHFL.BFLY PT, R10, R11, 0x1, 0x1f ;  /* 0x0c201f000b0a7f89 */ /* 0x000e6400000e0000 */
[----:B-1----:R-:W-:-:S04]  /*6330*/  FMNMX.FTZ R10, R11, R10, !PT ;  /* 0x0000000a0b0a7209 */ /* 0x002fc80007810000 */
[C---:B------:R-:W-:Y:S01]  /*6340*/  FSETP.NEU.FTZ.AND P6, PT, R10.reuse, -INF , PT ;  /* 0xff8000000a00780b */ /* 0x040fe20003fdd000 */
[----:B0-----:R-:W-:-:S05]  /*6350*/  FMUL.FTZ R25, R10, R7 ;  /* 0x000000070a197220 */ /* 0x001fca0000410000 */
[----:B------:R-:W-:-:S05]  /*6360*/  FSEL R25, R25, RZ, P6 ;  /* 0x000000ff19197208 */ /* 0x000fca0003000000 */
[-CC-:B------:R-:W-:Y:S01]  /*6370*/  FFMA.FTZ R180, R166, R7.reuse, -R25.reuse ;  /* 0x00000007a6b47223 */ /* 0x180fe20000010819 */
[----:B------:R-:W-:Y:S01]  /*6380*/  FSEL R166, R35, -INF , !P4 ;  /* 0xff80000023a67808 */ /* 0x000fe20006000000 */
[-CC-:B------:R-:W-:Y:S01]  /*6390*/  FFMA.FTZ R9, R168, R7.reuse, -R25.reuse ;  /* 0x00000007a8097223 */ /* 0x180fe20000010819 */
[----:B------:R-:W-:Y:S01]  /*63a0*/  ISETP.GT.AND P4, PT, R15, 0x20, P2 ;  /* 0x000000200f00780c */ /* 0x000fe20001784270 */
[-CC-:B------:R-:W-:Y:S01]  /*63b0*/  FFMA.FTZ R29, R178, R7.reuse, -R25.reuse ;  /* 0x00000007b21d7223 */ /* 0x180fe20000010819 */
[----:B------:R-:W-:Y:S01]  /*63c0*/  FSEL R168, R39, -INF , !P5 ;  /* 0xff80000027a87808 */ /* 0x000fe20006800000 */
[-CC-:B------:R-:W-:Y:S01]  /*63d0*/  FFMA.FTZ R182, R172, R7.reuse, -R25.reuse ;  /* 0x00000007acb67223 */ /* 0x180fe20000010819 */
[----:B------:R-:W-:Y:S01]  /*63e0*/  ISETP.LT.OR P4, PT, R13, 0x21, P4 ;  /* 0x000000210d00780c */ /* 0x000fe20002781670 */
[-CC-:B------:R-:W-:Y:S01]  /*63f0*/  FFMA.FTZ R11, R192, R7.reuse, -R25.reuse ;  /* 0x00000007c00b7223 */ /* 0x180fe20000010819 */
[C---:B------:R-:W-:Y:S01]  /*6400*/  ISETP.GT.AND P5, PT, R15.reuse, 0x28, P2 ;  /* 0x000000280f00780c */ /* 0x040fe200017a4270 */
[-CC-:B------:R-:W-:Y:S01]  /*6410*/  FFMA.FTZ R35, R160, R7.reuse, -R25.reuse ;  /* 0x00000007a0237223 */ /* 0x180fe20000010819 */
[----:B------:R-:W-:Y:S01]  /*6420*/  FSEL R42, R42, -INF , !P4 ;  /* 0xff8000002a2a7808 */ /* 0x000fe20006000000 */
[-CC-:B------:R-:W-:Y:S01]  /*6430*/  FFMA.FTZ R178, R174, R7.reuse, -R25.reuse ;  /* 0x00000007aeb27223 */ /* 0x180fe20000010819 */
[----:B------:R-:W-:Y:S01]  /*6440*/  ISETP.GT.AND P4, PT, R15, RZ, P2 ;  /* 0x000000ff0f00720c */ /* 0x000fe20001784270 */
[-CC-:B------:R-:W-:Y:S01]  /*6450*/  FFMA.FTZ R37, R158, R7.reuse, -R25.reuse ;  /* 0x000000079e257223 */ /* 0x180fe20000010819 */
[C---:B------:R-:W-:Y:S01]  /*6460*/  ISETP.LT.OR P5, PT, R13.reuse, 0x29, P5 ;  /* 0x000000290d00780c */ /* 0x040fe20002fa1670 */
[-CC-:B------:R-:W-:Y:S01]  /*6470*/  FFMA.FTZ R170, R170, R7.reuse, -R25.reuse ;  /* 0x00000007aaaa7223 */ /* 0x180fe20000010819 */
[----:B------:R-:W-:Y:S01]  /*6480*/  ISETP.LT.OR P4, PT, R13, 0x1, P4 ;  /* 0x000000010d00780c */ /* 0x000fe20002781670 */
[-CC-:B------:R-:W-:Y:S01]  /*6490*/  FFMA.FTZ R39, R156, R7.reuse, -R25.reuse ;  /* 0x000000079c277223 */ /* 0x180fe20000010819 */
[----:B------:R-:W-:Y:S01]  /*64a0*/  FSEL R172, R43, -INF , !P3 ;  /* 0xff8000002bac7808 */ /* 0x000fe20005800000 */
[-CC-:B------:R-:W-:Y:S01]  /*64b0*/  FFMA.FTZ R41, R52, R7.reuse, -R25.reuse ;  /* 0x0000000734297223 */ /* 0x180fe20000010819 */
[----:B------:R-:W-:Y:S01]  /*64c0*/  FSEL R31, R26, -INF , !P4 ;  /* 0xff8000001a1f7808 */ /* 0x000fe20006000000 */
[-CC-:B------:R-:W-:Y:S01]  /*64d0*/  FFMA.FTZ R176, R176, R7.reuse, -R25.reuse ;  /* 0x00000007b0b07223 */ /* 0x180fe20000010819 */
[----:B------:R-:W-:Y:S01]  /*64e0*/  ISETP.GT.AND P3, PT, R15, 0x29, P2 ;  /* 0x000000290f00780c */ /* 0x000fe20001764270 */
[-CC-:B------:R-:W-:Y:S01]  /*64f0*/  FFMA.FTZ R48, R48, R7.reuse, -R25.reuse ;  /* 0x0000000730307223 */ /* 0x180fe20000010819 */
[----:B------:R-:W-:Y:S01]  /*6500*/  FMNMX.FTZ R21, R31, R8, !PT ;  /* 0x000000081f157209 */ /* 0x000fe20007810000 */
[-CC-:B------:R-:W-:Y:S01]  /*6510*/  FFMA.FTZ R44, R44, R7.reuse, -R25.reuse ;  /* 0x000000072c2c7223 */ /* 0x180fe20000010819 */
[----:B------:R-:W-:Y:S01]  /*6520*/  FSEL R46, R46, -INF , !P5 ;  /* 0xff8000002e2e7808 */ /* 0x000fe20006800000 */
[--C-:B------:R-:W-:Y:S01]  /*6530*/  FFMA.FTZ R40, R40, R7, -R25.reuse ;  /* 0x0000000728287223 */ /* 0x100fe20000010819 */
[----:B------:R-:W-:Y:S01]  /*6540*/  FMNMX.FTZ R21, R164, R21, !PT ;  /* 0x00000015a4157209 */ /* 0x000fe20007810000 */
[-CC-:B------:R-:W-:Y:S01]  /*6550*/  FFMA.FTZ R20, R20, R7.reuse, -R25.reuse ;  /* 0x0000000714147223 */ /* 0x180fe20000010819 */
[----:B------:R-:W-:Y:S01]  /*6560*/  ISETP.GT.AND P5, PT, R15, 0x30, P2 ;  /* 0x000000300f00780c */ /* 0x000fe200017a4270 */
[--C-:B------:R-:W-:Y:S01]  /*6570*/  FFMA.FTZ R28, R28, R7, -R25.reuse ;  /* 0x000000071c1c7223 */ /* 0x100fe20000010819 */
[----:B------:R-:W-:Y:S01]  /*6580*/  FMNMX.FTZ R21, R30, R21, !PT ;  /* 0x000000151e157209 */ /* 0x000fe20007810000 */
[-CC-:B------:R-:W-:Y:S01]  /*6590*/  FFMA.FTZ R24, R24, R7.reuse, -R25.reuse ;  /* 0x0000000718187223 */ /* 0x180fe20000010819 */
[----:B------:R-:W-:Y:S01]  /*65a0*/  ISETP.LT.OR P4, PT, R13, 0x2a, P3 ;  /* 0x0000002a0d00780c */ /* 0x000fe20001f81670 */
[--C-:B------:R-:W-:Y:S01]  /*65b0*/  FFMA.FTZ R43, R72, R7, -R25.reuse ;  /* 0x00000007482b7223 */ /* 0x100fe20000010819 */
[----:B------:R-:W-:Y:S01]  /*65c0*/  FMNMX.FTZ R27, R162, R21, !PT ;  /* 0x00000015a21b7209 */ /* 0x000fe20007810000 */
[-CC-:B------:R-:W-:Y:S01]  /*65d0*/  FFMA.FTZ R14, R14, R7.reuse, -R25.reuse ;  /* 0x000000070e0e7223 */ /* 0x180fe20000010819 */
[----:B------:R0:W-:Y:S01]  /*65e0*/  MUFU.EX2 R21, R29 ;  /* 0x0000001d00157308 */ /* 0x0001e20000000800 */
[----:B------:R-:W-:Y:S01]  /*65f0*/  ISETP.GT.AND P3, PT, R15, 0x31, P2 ;  /* 0x000000310f00780c */ /* 0x000fe20001764270 */
[--C-:B------:R-:W-:Y:S01]  /*6600*/  FFMA.FTZ R36, R36, R7, -R25.reuse ;  /* 0x0000000724247223 */ /* 0x100fe20000010819 */
[----:B------:R-:W-:Y:S01]  /*6610*/  FMNMX.FTZ R27, R34, R27, !PT ;  /* 0x0000001b221b7209 */ /* 0x000fe20007810000 */
[-CC-:B------:R-:W-:Y:S01]  /*6620*/  FFMA.FTZ R84, R84, R7.reuse, -R25.reuse ;  /* 0x0000000754547223 */ /* 0x180fe20000010819 */
[----:B------:R-:W-:Y:S01]  /*6630*/  FSEL R26, R47, -INF , !P4 ;  /* 0xff8000002f1a7808 */ /* 0x000fe20006000000 */
[----:B------:R-:W-:Y:S01]  /*6640*/  FFMA.FTZ R47, R80, R7, -R25 ;  /* 0x00000007502f7223 */ /* 0x000fe20000010819 */
[----:B------:R-:W-:Y:S01]  /*6650*/  FMNMX.FTZ R27, R166, R27, !PT ;  /* 0x0000001ba61b7209 */ /* 0x000fe20007810000 */
[----:B------:R-:W-:Y:S01]  /*6660*/  MUFU.EX2 R180, R180 ;  /* 0x000000b400b47308 */ /* 0x000fe20000000800 */
[----:B------:R-:W-:-:S02]  /*6670*/  ISETP.LT.OR P5, PT, R13, 0x31, P5 ;  /* 0x000000310d00780c */ /* 0x000fc40002fa1670 */
[----:B------:R-:W-:Y:S02]  /*6680*/  FMNMX.FTZ R27, R38, R27, !PT ;  /* 0x0000001b261b7209 */ /* 0x000fe40007810000 */
[----:B------:R-:W-:Y:S02]  /*6690*/  ISETP.GT.AND P4, PT, R15, 0x38, P2 ;  /* 0x000000380f00780c */ /* 0x000fe40001784270 */
[----:B0-----:R-:W-:Y:S01]  /*66a0*/  FMNMX.FTZ R29, R168, R27, !PT ;  /* 0x0000001ba81d7209 */ /* 0x001fe20007810000 */
[----:B------:R-:W-:Y:S01]  /*66b0*/  MUFU.EX2 R9, R9 ;  /* 0x0000000900097308 */ /* 0x000fe20000000800 */
[----:B------:R-:W-:Y:S02]  /*66c0*/  ISETP.LT.OR P3, PT, R13, 0x32, P3 ;  /* 0x000000320d00780c */ /* 0x000fe40001f61670 */
[----:B------:R-:W-:Y:S02]  /*66d0*/  FMNMX.FTZ R29, R42, R29, !PT ;  /* 0x0000001d2a1d7209 */ /* 0x000fe40007810000 */
[----:B------:R-:W-:-:S02]  /*66e0*/  FSEL R50, R50, -INF , !P5 ;  /* 0xff80000032327808 */ /* 0x000fc40006800000 */
[----:B------:R-:W-:Y:S01]  /*66f0*/  FMNMX.FTZ R33, R172, R29, !PT ;  /* 0x0000001dac217209 */ /* 0x000fe20007810000 */
[----:B------:R-:W-:Y:S01]  /*6700*/  MUFU.EX2 R27, R170 ;  /* 0x000000aa001b7308 */ /* 0x000fe20000000800 */
[----:B------:R-:W-:Y:S02]  /*6710*/  ISETP.GT.AND P5, PT, R15, 0x39, P2 ;  /* 0x000000390f00780c */ /* 0x000fe400017a4270 */
[----:B------:R-:W-:Y:S02]  /*6720*/  FMNMX.FTZ R33, R46, R33, !PT ;  /* 0x000000212e217209 */ /* 0x000fe40007810000 */
[----:B------:R-:W-:Y:S02]  /*6730*/  FSEL R192, R51, -INF , !P3 ;  /* 0xff80000033c07808 */ /* 0x000fe40005800000 */
[----:B------:R-:W-:Y:S01]  /*6740*/  FMNMX.FTZ R33, R26, R33, !PT ;  /* 0x000000211a217209 */ /* 0x000fe20007810000 */
[----:B------:R0:W-:Y:S01]  /*6750*/  MUFU.EX2 R29, R35 ;  /* 0x00000023001d7308 */ /* 0x0001e20000000800 */
[----:B------:R-:W-:-:S02]  /*6760*/  ISETP.LT.OR P4, PT, R13, 0x39, P4 ;  /* 0x000000390d00780c */ /* 0x000fc40002781670 */
[----:B------:R-:W-:Y:S02]  /*6770*/  FMNMX.FTZ R33, R50, R33, !PT ;  /* 0x0000002132217209 */ /* 0x000fe40007810000 */
[----:B------:R-:W-:Y:S02]  /*6780*/  ISETP.GT.AND P3, PT, R15, 0x40, P2 ;  /* 0x000000400f00780c */ /* 0x000fe40001764270 */
[----:B------:R-:W-:Y:S01]  /*6790*/  ISETP.LT.OR P5, PT, R13, 0x3a, P5 ;  /* 0x0000003a0d00780c */ /* 0x000fe20002fa1670 */
[----:B------:R-:W-:Y:S01]  /*67a0*/  MUFU.EX2 R182, R182 ;  /* 0x000000b600b67308 */ /* 0x000fe20000000800 */
[----:B------:R-:W-:Y:S02]  /*67b0*/  FSEL R54, R54, -INF , !P4 ;  /* 0xff80000036367808 */ /* 0x000fe40006000000 */
[----:B0-----:R-:W-:Y:S02]  /*67c0*/  FMNMX.FTZ R35, R192, R33, !PT ;  /* 0x00000021c0237209 */ /* 0x001fe40007810000 */
[----:B------:R-:W-:-:S02]  /*67d0*/  ISETP.GT.AND P4, PT, R15, 0x41, P2 ;  /* 0x000000410f00780c */ /* 0x000fc40001784270 */
[----:B------:R-:W-:Y:S01]  /*67e0*/  FSEL R174, R55, -INF , !P5 ;  /* 0xff80000037ae7808 */ /* 0x000fe20006800000 */
[----:B------:R0:W-:Y:S01]  /*67f0*/  MUFU.EX2 R33, R39 ;  /* 0x0000002700217308 */ /* 0x0001e20000000800 */
[----:B------:R-:W-:Y:S02]  /*6800*/  ISETP.LT.OR P3, PT, R13, 0x41, P3 ;  /* 0x000000410d00780c */ /* 0x000fe40001f61670 */
[----:B------:R-:W-:Y:S02]  /*6810*/  FMNMX.FTZ R35, R54, R35, !PT ;  /* 0x0000002336237209 */ /* 0x000fe40007810000 */
[----:B------:R-:W-:Y:S02]  /*6820*/  ISETP.GT.AND P5, PT, R15, 0x48, P2 ;  /* 0x000000480f00780c */ /* 0x000fe400017a4270 */
[----:B------:R-:W-:Y:S01]  /*6830*/  ISETP.LT.OR P4, PT, R13, 0x42, P4 ;  /* 0x000000420d00780c */ /* 0x000fe20002781670 */
[----:B------:R-:W-:Y:S01]  /*6840*/  MUFU.EX2 R11, R11 ;  /* 0x0000000b000b7308 */ /* 0x000fe20000000800 */
[----:B------:R-:W-:Y:S01]  /*6850*/  FSEL R58, R58, -INF , !P3 ;  /* 0xff8000003a3a7808 */ /* 0x000fe20005800000 */
[----:B0-----:R-:W-:Y:S01]  /*6860*/  FFMA.FTZ R39, R152, R7, -R25 ;  /* 0x0000000798277223 */ /* 0x001fe20000010819 */
[----:B------:R-:W-:-:S02]  /*6870*/  FMNMX.FTZ R35, R174, R35, !PT ;  /* 0x00000023ae237209 */ /* 0x000fc40007810000 */
[----:B------:R-:W-:Y:S02]  /*6880*/  ISETP.LT.OR P5, PT, R13, 0x49, P5 ;  /* 0x000000490d00780c */ /* 0x000fe40002fa1670 */
[----:B------:R-:W-:Y:S01]  /*6890*/  ISETP.GT.AND P3, PT, R15, 0x49, P2 ;  /* 0x000000490f00780c */ /* 0x000fe20001764270 */
[----:B------:R-:W-:Y:S01]  /*68a0*/  MUFU.EX2 R176, R176 ;  /* 0x000000b000b07308 */ /* 0x000fe20000000800 */
[----:B------:R-:W-:Y:S02]  /*68b0*/  FSEL R160, R59, -INF , !P4 ;  /* 0xff8000003ba07808 */ /* 0x000fe40006000000 */
[----:B------:R-:W-:Y:S02]  /*68c0*/  FMNMX.FTZ R35, R58, R35, !PT ;  /* 0x000000233a237209 */ /* 0x000fe40007810000 */
[----:B------:R-:W-:Y:S02]  /*68d0*/  FSEL R158, R62, -INF , !P5 ;  /* 0xff8000003e9e7808 */ /* 0x000fe40006800000 */
[----:B------:R-:W-:Y:S01]  /*68e0*/  ISETP.GT.AND P4, PT, R15, 0x50, P2 ;  /* 0x000000500f00780c */ /* 0x000fe20001784270 */
[----:B------:R0:W-:Y:S01]  /*68f0*/  MUFU.EX2 R62, R37 ;  /* 0x00000025003e7308 */ /* 0x0001e20000000800 */
[----:B------:R-:W-:-:S02]  /*6900*/  ISETP.LT.OR P3, PT, R13, 0x4a, P3 ;  /* 0x0000004a0d00780c */ /* 0x000fc40001f61670 */
[----:B------:R-:W-:Y:S02]  /*6910*/  ISETP.GT.AND P5, PT, R15, 0x51, P2 ;  /* 0x000000510f00780c */ /* 0x000fe400017a4270 */
[----:B------:R-:W-:Y:S02]  /*6920*/  FSEL R170, R63, -INF , !P3 ;  /* 0xff8000003faa7808 */ /* 0x000fe40005800000 */
[----:B------:R-:W-:Y:S01]  /*6930*/  ISETP.LT.OR P4, PT, R13, 0x51, P4 ;  /* 0x000000510d00780c */ /* 0x000fe20002781670 */
[----:B------:R-:W-:Y:S01]  /*6940*/  MUFU.EX2 R178, R178 ;  /* 0x000000b200b27308 */ /* 0x000fe20000000800 */
[----:B0-----:R-:W-:Y:S02]  /*6950*/  FMNMX.FTZ R37, R160, R35, !PT ;  /* 0x00000023a0257209 */ /* 0x001fe40007810000 */
[----:B------:R-:W-:Y:S02]  /*6960*/  ISETP.GT.AND P3, PT, R15, 0x58, P2 ;  /* 0x000000580f00780c */ /* 0x000fe40001764270 */
[----:B------:R-:W-:-:S02]  /*6970*/  FMNMX.FTZ R37, R158, R37, !PT ;  /* 0x000000259e257209 */ /* 0x000fc40007810000 */
[----:B------:R-:W-:Y:S01]  /*6980*/  ISETP.LT.OR P5, PT, R13, 0x52, P5 ;  /* 0x000000520d00780c */ /* 0x000fe20002fa1670 */
[----:B------:R0:W-:Y:S01]  /*6990*/  MUFU.EX2 R35, R39 ;  /* 0x0000002700237308 */ /* 0x0001e20000000800 */
[----:B------:R-:W-:Y:S01]  /*69a0*/  FSEL R156, R66, -INF , !P4 ;  /* 0xff800000429c7808 */ /* 0x000fe20006000000 */
[----:B------:R-:W-:Y:S01]  /*69b0*/  FFMA.FTZ R66, R154, R7, -R25 ;  /* 0x000000079a427223 */ /* 0x000fe20000010819 */
[----:B------:R-:W-:Y:S02]  /*69c0*/  FMNMX.FTZ R37, R170, R37, !PT ;  /* 0x00000025aa257209 */ /* 0x000fe40007810000 */
[----:B------:R-:W-:Y:S02]  /*69d0*/  ISETP.GT.AND P4, PT, R15, 0x59, P2 ;  /* 0x000000590f00780c */ /* 0x000fe40001784270 */
[----:B------:R-:W-:Y:S01]  /*69e0*/  FSEL R154, R67, -INF , !P5 ;  /* 0xff800000439a7808 */ /* 0x000fe20006800000 */
[----:B------:R-:W-:Y:S01]  /*69f0*/  MUFU.EX2 R66, R66 ;  /* 0x0000004200427308 */ /* 0x000fe20000000800 */
        /* <DEDUP_REMOVED lines=18> */
[----:B------:R-:W-:Y:S02]  /*6b20*/  ISETP.GT.AND P5, PT, R15, 0x69, P2 ;  /* 0x000000690f00780c */ /* 0x000fe400017a4270 */
[----:B------:R-:W-:Y:S01]  /*6b30*/  FSEL R52, R75, -INF , !P3 ;  /* 0xff8000004b347808 */ /* 0x000fe20005800000 */
[----:B------:R-:W-:Y:S01]  /*6b40*/  MUFU.EX2 R40, R40 ;  /* 0x0000002800287308 */ /* 0x000fe20000000800 */
[----:B------:R-:W-:Y:S02]  /*6b50*/  ISETP.LT.OR P4, PT, R13, 0x69, P4 ;  /* 0x000000690d00780c */ /* 0x000fe40002781670 */
[----:B------:R-:W-:Y:S02]  /*6b60*/  FMNMX.FTZ R39, R74, R39, !PT ;  /* 0x000000274a277209 */ /* 0x000fe40007810000 */
[----:B------:R-:W-:Y:S02]  /*6b70*/  ISETP.GT.AND P3, PT, R15, 0x70, P2 ;  /* 0x000000700f00780c */ /* 0x000fe40001764270 */
[----:B------:R-:W-:Y:S01]  /*6b80*/  ISETP.LT.OR P5, PT, R13, 0x6a, P5 ;  /* 0x0000006a0d00780c */ /* 0x000fe20002fa1670 */
[----:B------:R-:W-:Y:S01]  /*6b90*/  MUFU.EX2 R20, R20 ;  /* 0x0000001400147308 */ /* 0x000fe20000000800 */
[----:B------:R-:W-:-:S02]  /*6ba0*/  FSEL R78, R78, -INF , !P4 ;  /* 0xff8000004e4e7808 */ /* 0x000fc40006000000 */
[----:B------:R-:W-:Y:S02]  /*6bb0*/  FMNMX.FTZ R39, R52, R39, !PT ;  /* 0x0000002734277209 */ /* 0x000fe40007810000 */
[----:B------:R-:W-:Y:S02]  /*6bc0*/  ISETP.GT.AND P4, PT, R15, 0x71, P2 ;  /* 0x000000710f00780c */ /* 0x000fe40001784270 */
[----:B------:R-:W-:Y:S01]  /*6bd0*/  FSEL R194, R79, -INF , !P5 ;  /* 0xff8000004fc27808 */ /* 0x000fe20006800000 */
[----:B------:R-:W-:Y:S01]  /*6be0*/  MUFU.EX2 R28, R28 ;  /* 0x0000001c001c7308 */ /* 0x000fe20000000800 */
[----:B------:R-:W-:Y:S02]  /*6bf0*/  ISETP.LT.OR P3, PT, R13, 0x71, P3 ;  /* 0x000000710d00780c */ /* 0x000fe40001f61670 */
[----:B------:R-:W-:Y:S02]  /*6c00*/  FMNMX.FTZ R39, R78, R39, !PT ;  /* 0x000000274e277209 */ /* 0x000fe40007810000 */
[----:B------:R-:W-:-:S02]  /*6c10*/  ISETP.GT.AND P5, PT, R15, 0x78, P2 ;  /* 0x000000780f00780c */ /* 0x000fc400017a4270 */
[----:B------:R-:W-:Y:S01]  /*6c20*/  ISETP.LT.OR P4, PT, R13, 0x72, P4 ;  /* 0x000000720d00780c */ /* 0x000fe20002781670 */
[----:B------:R-:W-:Y:S01]  /*6c30*/  MUFU.EX2 R24, R24 ;  /* 0x0000001800187308 */ /* 0x000fe20000000800 */
[----:B------:R-:W-:Y:S02]  /*6c40*/  FSEL R82, R82, -INF , !P3 ;  /* 0xff80000052527808 */ /* 0x000fe40005800000 */
[----:B------:R-:W-:Y:S02]  /*6c50*/  FMNMX.FTZ R39, R194, R39, !PT ;  /* 0x00000027c2277209 */ /* 0x000fe40007810000 */
[----:B------:R-:W-:Y:S02]  /*6c60*/  ISETP.GT.AND P2, PT, R15, 0x79, P2 ;  /* 0x000000790f00780c */ /* 0x000fe40001744270 */
[----:B------:R-:W-:Y:S01]  /*6c70*/  ISETP.LT.OR P5, PT, R13, 0x79, P5 ;  /* 0x000000790d00780c */ /* 0x000fe20002fa1670 */
[----:B------:R0:W-:Y:S01]  /*6c80*/  MUFU.EX2 R15, R41 ;  /* 0x00000029000f7308 */ /* 0x0001e20000000800 */
[----:B------:R-:W-:-:S02]  /*6c90*/  FSEL R56, R83, -INF , !P4 ;  /* 0xff80000053387808 */ /* 0x000fc40006000000 */
[----:B------:R-:W-:Y:S02]  /*6ca0*/  FMNMX.FTZ R39, R82, R39, !PT ;  /* 0x0000002752277209 */ /* 0x000fe40007810000 */
[----:B------:R-:W-:Y:S01]  /*6cb0*/  ISETP.LT.OR P2, PT, R13, 0x7a, P2 ;  /* 0x0000007a0d00780c */ /* 0x000fe20001741670 */
[--C-:B------:R-:W-:Y:S01]  /*6cc0*/  FFMA.FTZ R13, R60, R7, -R25.reuse ;  /* 0x000000073c0d7223 */ /* 0x100fe20000010819 */
[----:B------:R-:W-:Y:S01]  /*6cd0*/  FSEL R86, R86, -INF , !P5 ;  /* 0xff80000056567808 */ /* 0x000fe20006800000 */
[----:B------:R-:W-:Y:S01]  /*6ce0*/  MUFU.EX2 R43, R43 ;  /* 0x0000002b002b7308 */ /* 0x000fe20000000800 */
[----:B------:R-:W-:Y:S01]  /*6cf0*/  FMNMX.FTZ R39, R56, R39, !PT ;  /* 0x0000002738277209 */ /* 0x000fe20007810000 */
[----:B0-----:R-:W-:Y:S01]  /*6d00*/  FFMA.FTZ R41, R68, R7, -R25 ;  /* 0x0000000744297223 */ /* 0x001fe20000010819 */
[----:B------:R-:W-:Y:S02]  /*6d10*/  FSEL R60, R87, -INF , !P2 ;  /* 0xff800000573c7808 */ /* 0x000fe40005000000 */
[----:B------:R-:W-:-:S02]  /*6d20*/  FMNMX.FTZ R39, R86, R39, !PT ;  /* 0x0000002756277209 */ /* 0x000fc40007810000 */
[----:B------:R-:W-:Y:S01]  /*6d30*/  FSEL R51, R10, RZ, P6 ;  /* 0x000000ff0a337208 */ /* 0x000fe20003000000 */
[----:B------:R-:W-:Y:S01]  /*6d40*/  MUFU.EX2 R13, R13 ;  /* 0x0000000d000d7308 */ /* 0x000fe20000000800 */
[----:B------:R-:W-:Y:S01]  /*6d50*/  FMNMX.FTZ R45, R60, R39, !PT ;  /* 0x000000273c2d7209 */ /* 0x000fe20007810000 */
[-CC-:B------:R-:W-:Y:S02]  /*6d60*/  FFMA.FTZ R39, R64, R7.reuse, -R25.reuse ;  /* 0x0000000740277223 */ /* 0x180fe40000010819 */
[----:B------:R-:W-:Y:S01]  /*6d70*/  FADD.FTZ R68, -R51, R0 ;  /* 0x0000000033447221 */ /* 0x000fe20000010100 */
[-CC-:B------:R-:W-:Y:S01]  /*6d80*/  FFMA.FTZ R0, R32, R7.reuse, -R25.reuse ;  /* 0x0000000720007223 */ /* 0x180fe20000010819 */
[----:B------:R-:W0:Y:S02]  /*6d90*/  SHFL.BFLY PT, R64, R45, 0x2, 0x1f ;  /* 0x0c401f002d407f89 */ /* 0x000e2400000e0000 */
[----:B------:R-:W-:Y:S08]  /*6da0*/  MUFU.EX2 R39, R39 ;  /* 0x0000002700277308 */ /* 0x000ff00000000800 */
[----:B------:R-:W-:Y:S08]  /*6db0*/  MUFU.EX2 R41, R41 ;  /* 0x0000002900297308 */ /* 0x000ff00000000800 */
[----:B------:R-:W-:Y:S01]  /*6dc0*/  MUFU.EX2 R14, R14 ;  /* 0x0000000e000e7308 */ /* 0x000fe20000000800 */
[----:B0-----:R-:W-:Y:S01]  /*6dd0*/  FMNMX.FTZ R49, R45, R64, !PT ;  /* 0x000000402d317209 */ /* 0x001fe20007810000 */
[-CC-:B------:R-:W-:Y:S01]  /*6de0*/  FFMA.FTZ R64, R12, R7.reuse, -R25.reuse ;  /* 0x000000070c407223 */ /* 0x180fe20000010819 */
[-C--:B------:R-:W-:Y:S01]  /*6df0*/  FFMA.FTZ R45, R76, R7.reuse, -R25 ;  /* 0x000000074c2d7223 */ /* 0x080fe20000010819 */
[----:B------:R-:W-:-:S04]  /*6e00*/  FMUL.FTZ R25, R68, R7 ;  /* 0x0000000744197220 */ /* 0x000fc80000410000 */
[----:B------:R-:W-:Y:S01]  /*6e10*/  MUFU.EX2 R47, R47 ;  /* 0x0000002f002f7308 */ /* 0x000fe20000000800 */
[----:B------:R-:W0:Y:S07]  /*6e20*/  SHFL.BFLY PT, R12, R49, 0x1, 0x1f ;  /* 0x0c201f00310c7f89 */ /* 0x000e2e00000e0000 */
[----:B------:R-:W1:Y:S08]  /*6e30*/  MUFU.EX2 R25, R25 ;  /* 0x0000001900197308 */ /* 0x000e700000000800 */
[----:B------:R-:W-:Y:S08]  /*6e40*/  MUFU.EX2 R64, R64 ;  /* 0x0000004000407308 */ /* 0x000ff00000000800 */
[----:B------:R-:W-:Y:S01]  /*6e50*/  MUFU.EX2 R45, R45 ;  /* 0x0000002d002d7308 */ /* 0x000fe20000000800 */
[----:B0-----:R-:W-:Y:S01]  /*6e60*/  FMNMX.FTZ R12, R49, R12, !PT ;  /* 0x0000000c310c7209 */ /* 0x001fe20007810000 */
[----:B-1----:R-:W-:Y:S01]  /*6e70*/  FFMA.FTZ R68, R25, R3, R180 ;  /* 0x0000000319447223 */ /* 0x002fe200000100b4 */
[C---:B------:R-:W-:Y:S01]  /*6e80*/  F2FP.BF16.F32.PACK_AB R180, R9.reuse, R180 ;  /* 0x000000b409b4723e */ /* 0x040fe200000010ff */
[----:B------:R-:W-:Y:S01]  /*6e90*/  FMUL.FTZ R88, R88, R25 ;  /* 0x0000001958587220 */ /* 0x000fe20000410000 */
[C---:B------:R-:W-:Y:S01]  /*6ea0*/  FSETP.NEU.FTZ.AND P2, PT, R12.reuse, -INF , PT ;  /* 0xff8000000c00780b */ /* 0x040fe20003f5d000 */
[----:B------:R-:W-:Y:S01]  /*6eb0*/  FMUL.FTZ R32, R12, R7 ;  /* 0x000000070c207220 */ /* 0x000fe20000410000 */
[----:B------:R-:W-:Y:S01]  /*6ec0*/  FADD.FTZ R3, R9, R68 ;  /* 0x0000004409037221 */ /* 0x000fe20000010000 */
[----:B------:R-:W-:Y:S01]  /*6ed0*/  MUFU.EX2 R36, R36 ;  /* 0x0000002400247308 */ /* 0x000fe20000000800 */
[-C--:B------:R-:W-:Y:S01]  /*6ee0*/  FMUL.FTZ R89, R89, R25.reuse ;  /* 0x0000001959597220 */ /* 0x080fe20000410000 */
[-C--:B------:R-:W-:Y:S01]  /*6ef0*/  FMUL.FTZ R92, R92, R25.reuse ;  /* 0x000000195c5c7220 */ /* 0x080fe20000410000 */
[----:B------:R-:W-:Y:S01]  /*6f00*/  FSEL R51, R32, RZ, P2 ;  /* 0x000000ff20337208 */ /* 0x000fe20001000000 */
[-C--:B------:R-:W-:Y:S01]  /*6f10*/  FMUL.FTZ R93, R93, R25.reuse ;  /* 0x000000195d5d7220 */ /* 0x080fe20000410000 */
[-C--:B------:R-:W-:Y:S01]  /*6f20*/  FMUL.FTZ R96, R96, R25.reuse ;  /* 0x0000001960607220 */ /* 0x080fe20000410000 */
[-C--:B------:R-:W-:Y:S01]  /*6f30*/  FMUL.FTZ R97, R97, R25.reuse ;  /* 0x0000001961617220 */ /* 0x080fe20000410000 */
[----:B------:R-:W-:Y:S01]  /*6f40*/  FMUL.FTZ R100, R100, R25 ;  /* 0x0000001964647220 */ /* 0x000fe20000410000 */
[-C--:B------:R-:W-:Y:S01]  /*6f50*/  FFMA.FTZ R175, R46, R7.reuse, -R51 ;  /* 0x000000072eaf7223 */ /* 0x080fe20000010833 */
[----:B------:R-:W-:Y:S01]  /*6f60*/  FADD.FTZ R46, R182, R3 ;  /* 0x00000003b62e7221 */ /* 0x000fe20000010000 */
[-CC-:B------:R-:W-:Y:S01]  /*6f70*/  FFMA.FTZ R169, R50, R7.reuse, -R51.reuse ;  /* 0x0000000732a97223 */ /* 0x180fe20000010833 */
[-CC-:B------:R-:W-:Y:S01]  /*6f80*/  FFMA.FTZ R181, R31, R7.reuse, -R51.reuse ;  /* 0x000000071fb57223 */ /* 0x180fe20000010833 */
[-CC-:B------:R-:W-:Y:S01]  /*6f90*/  FFMA.FTZ R171, R54, R7.reuse, -R51.reuse ;  /* 0x0000000736ab7223 */ /* 0x180fe20000010833 */
[----:B------:R-:W-:Y:S01]  /*6fa0*/  FADD.FTZ R3, R11, R46 ;  /* 0x0000002e0b037221 */ /* 0x000fe20000010000 */
[-CC-:B------:R-:W-:Y:S01]  /*6fb0*/  FFMA.FTZ R32, R164, R7.reuse, -R51.reuse ;  /* 0x00000007a4207223 */ /* 0x180fe20000010833 */
[-CC-:B------:R-:W-:Y:S01]  /*6fc0*/  FFMA.FTZ R183, R30, R7.reuse, -R51.reuse ;  /* 0x000000071eb77223 */ /* 0x180fe20000010833 */
[-C--:B------:R-:W-:Y:S01]  /*6fd0*/  FFMA.FTZ R30, R162, R7.reuse, -R51 ;  /* 0x00000007a21e7223 */ /* 0x080fe20000010833 */
[----:B------:R-:W-:Y:S01]  /*6fe0*/  FADD.FTZ R46, R176, R3 ;  /* 0x00000003b02e7221 */ /* 0x000fe20000010000 */
[----:B------:R-:W-:Y:S01]  /*6ff0*/  MUFU.EX2 R181, R181 ;  /* 0x000000b500b57308 */ /* 0x000fe20000000800 */
        /* <DEDUP_REMOVED lines=11> */
[--C-:B------:R-:W-:Y:S01]  /*70b0*/  FFMA.FTZ R46, R192, R7, -R51.reuse ;  /* 0x00000007c02e7223 */ /* 0x100fe20000010833 */
[----:B------:R-:W-:Y:S01]  /*70c0*/  F2FP.BF16.F32.PACK_AB R164, R40, R15 ;  /* 0x0000000f28a4723e */ /* 0x000fe200000010ff */
[--C-:B------:R-:W-:Y:S01]  /*70d0*/  FFMA.FTZ R165, R58, R7, -R51.reuse ;  /* 0x000000073aa57223 */ /* 0x100fe20000010833 */
[----:B------:R-:W-:Y:S01]  /*70e0*/  FADD.FTZ R3, R29, R50 ;  /* 0x000000321d037221 */ /* 0x000fe20000010000 */
[----:B------:R-:W-:Y:S01]  /*70f0*/  MUFU.EX2 R183, R183 ;  /* 0x000000b700b77308 */ /* 0x000fe20000000800 */
[----:B------:R-:W-:Y:S01]  /*7100*/  F2FP.BF16.F32.PACK_AB R166, R20, R13 ;  /* 0x0000000d14a6723e */ /* 0x000fe200000010ff */
[-C--:B------:R-:W-:Y:S01]  /*7110*/  FFMA.FTZ R154, R154, R7.reuse, -R51 ;  /* 0x000000079a9a7223 */ /* 0x080fe20000010833 */
[----:B------:R-:W-:Y:S01]  /*7120*/  FADD.FTZ R50, R62, R3 ;  /* 0x000000033e327221 */ /* 0x000fe20000010000 */
[----:B------:R-:W-:Y:S01]  /*7130*/  FSEL R3, R12, RZ, P2 ;  /* 0x000000ff0c037208 */ /* 0x000fe20001000000 */
[-CC-:B------:R-:W-:Y:S01]  /*7140*/  FFMA.FTZ R160, R160, R7.reuse, -R51.reuse ;  /* 0x00000007a0a07223 */ /* 0x180fe20000010833 */
[-CC-:B------:R-:W-:Y:S01]  /*7150*/  FFMA.FTZ R158, R158, R7.reuse, -R51.reuse ;  /* 0x000000079e9e7223 */ /* 0x180fe20000010833 */
[----:B------:R-:W-:Y:S01]  /*7160*/  FADD.FTZ R31, R33, R50 ;  /* 0x00000032211f7221 */ /* 0x000fe20000010000 */
[----:B------:R-:W-:Y:S01]  /*7170*/  MUFU.EX2 R30, R30 ;  /* 0x0000001e001e7308 */ /* 0x000fe20000000800 */
[----:B------:R-:W-:Y:S01]  /*7180*/  FADD.FTZ R8, -R3, R8 ;  /* 0x0000000803087221 */ /* 0x000fe20000010100 */
[----:B------:R-:W-:Y:S01]  /*7190*/  FFMA.FTZ R50, R174, R7, -R51 ;  /* 0x00000007ae327223 */ /* 0x000fe20000010833 */
[----:B------:R-:W-:Y:S01]  /*71a0*/  FADD.FTZ R54, R66, R31 ;  /* 0x0000001f42367221 */ /* 0x000fe20000010000 */
[----:B------:R-:W-:-:S02]  /*71b0*/  @!P1 VIADD R31, R53, 0x28860 ;  /* 0x00028860351f9836 */ /* 0x000fc40000000000 */
[-C--:B------:R-:W-:Y:S01]  /*71c0*/  FMUL.FTZ R8, R8, R7.reuse ;  /* 0x0000000708087220 */ /* 0x080fe20000410000 */
[-CC-:B------:R-:W-:Y:S01]  /*71d0*/  FFMA.FTZ R53, R52, R7.reuse, -R51.reuse ;  /* 0x0000000734357223 */ /* 0x180fe20000010833 */
[----:B------:R-:W-:Y:S01]  /*71e0*/  FADD.FTZ R3, R35, R54 ;  /* 0x0000003623037221 */ /* 0x000fe20000010000 */
[----:B------:R-:W-:Y:S01]  /*71f0*/  MUFU.EX2 R177, R177 ;  /* 0x000000b100b17308 */ /* 0x000fe20000000800 */
[-C--:B------:R-:W-:Y:S01]  /*7200*/  FFMA.FTZ R170, R170, R7.reuse, -R51 ;  /* 0x00000007aaaa7223 */ /* 0x080fe20000010833 */
[----:B------:R-:W-:Y:S01]  /*7210*/  @!P1 PRMT R31, RZ, 0x654, R31 ;  /* 0x00000654ff1f9816 */ /* 0x000fe2000000001f */
[----:B------:R-:W-:Y:S01]  /*7220*/  FADD.FTZ R54, R48, R3 ;  /* 0x0000000330367221 */ /* 0x000fe20000010000 */
[-CC-:B------:R-:W-:Y:S01]  /*7230*/  FFMA.FTZ R156, R156, R7.reuse, -R51.reuse ;  /* 0x000000079c9c7223 */ /* 0x180fe20000010833 */
[-CC-:B------:R-:W-:Y:S01]  /*7240*/  FFMA.FTZ R70, R70, R7.reuse, -R51.reuse ;  /* 0x0000000746467223 */ /* 0x180fe20000010833 */
[----:B------:R0:W-:Y:S01]  /*7250*/  @!P1 SYNCS.ARRIVE.TRANS64.RED.A1T0 RZ, [R31+URZ], RZ ;  /* 0x000000ff1fff99a7 */ /* 0x0001e2000810043f */
[----:B------:R-:W-:Y:S01]  /*7260*/  FADD.FTZ R3, R37, R54 ;  /* 0x0000003625037221 */ /* 0x000fe20000010000 */
[----:B------:R-:W1:Y:S01]  /*7270*/  MUFU.EX2 R8, R8 ;  /* 0x0000000800087308 */ /* 0x000e620000000800 */
[-CC-:B------:R-:W-:Y:S01]  /*7280*/  FFMA.FTZ R74, R74, R7.reuse, -R51.reuse ;  /* 0x000000074a4a7223 */ /* 0x180fe20000010833 */
[-C--:B------:R-:W-:Y:S01]  /*7290*/  FFMA.FTZ R78, R78, R7.reuse, -R51 ;  /* 0x000000074e4e7223 */ /* 0x080fe20000010833 */
[----:B------:R-:W-:Y:S01]  /*72a0*/  FADD.FTZ R54, R44, R3 ;  /* 0x000000032c367221 */ /* 0x000fe20000010000 */
[-CC-:B------:R-:W-:Y:S01]  /*72b0*/  FFMA.FTZ R194, R194, R7.reuse, -R51.reuse ;  /* 0x00000007c2c27223 */ /* 0x180fe20000010833 */
[-CC-:B------:R-:W-:Y:S01]  /*72c0*/  FFMA.FTZ R82, R82, R7.reuse, -R51.reuse ;  /* 0x0000000752527223 */ /* 0x180fe20000010833 */
[-CC-:B0-----:R-:W-:Y:S01]  /*72d0*/  FFMA.FTZ R31, R152, R7.reuse, -R51.reuse ;  /* 0x00000007981f7223 */ /* 0x181fe20000010833 */
[----:B------:R-:W-:Y:S01]  /*72e0*/  FADD.FTZ R3, R15, R54 ;  /* 0x000000360f037221 */ /* 0x000fe20000010000 */
[----:B------:R-:W0:Y:S01]  /*72f0*/  MUFU.EX2 R34, R34 ;  /* 0x0000002200227308 */ /* 0x000e220000000800 */
[-CC-:B------:R-:W-:Y:S01]  /*7300*/  FFMA.FTZ R56, R56, R7.reuse, -R51.reuse ;  /* 0x0000000738387223 */ /* 0x180fe20000010833 */
[-C--:B------:R-:W-:Y:S01]  /*7310*/  FFMA.FTZ R86, R86, R7.reuse, -R51 ;  /* 0x0000000756567223 */ /* 0x080fe20000010833 */
[----:B------:R-:W-:Y:S01]  /*7320*/  FADD.FTZ R54, R40, R3 ;  /* 0x0000000328367221 */ /* 0x000fe20000010000 */
[----:B------:R-:W-:Y:S01]  /*7330*/  FFMA.FTZ R51, R60, R7, -R51 ;  /* 0x000000073c337223 */ /* 0x000fe20000010833 */
[----:B------:R-:W-:Y:S01]  /*7340*/  ISETP.GT.AND P2, PT, R6, UR56, PT ;  /* 0x0000003806007c0c */ /* 0x000fe2000bf44270 */
[-C--:B------:R-:W-:Y:S01]  /*7350*/  FMUL.FTZ R101, R101, R25.reuse ;  /* 0x0000001965657220 */ /* 0x080fe20000410000 */
[----:B------:R-:W-:Y:S01]  /*7360*/  FADD.FTZ R55, R13, R54 ;  /* 0x000000360d377221 */ /* 0x000fe20000010000 */
[----:B------:R-:W2:Y:S01]  /*7370*/  MUFU.EX2 R179, R179 ;  /* 0x000000b300b37308 */ /* 0x000ea20000000800 */
[----:B-1----:R-:W-:Y:S01]  /*7380*/  FFMA.FTZ R3, R8, R2, R181 ;  /* 0x0000000208037223 */ /* 0x002fe200000100b5 */
[-C--:B------:R-:W-:Y:S01]  /*7390*/  FMUL.FTZ R90, R90, R8.reuse ;  /* 0x000000085a5a7220 */ /* 0x080fe20000410000 */
[----:B------:R-:W-:Y:S01]  /*73a0*/  FADD.FTZ R54, R20, R55 ;  /* 0x0000003714367221 */ /* 0x000fe20000010000 */
[-C--:B------:R-:W-:Y:S01]  /*73b0*/  FMUL.FTZ R91, R91, R8.reuse ;  /* 0x000000085b5b7220 */ /* 0x080fe20000410000 */
[----:B------:R-:W-:Y:S01]  /*73c0*/  FADD.FTZ R2, R32, R3 ;  /* 0x0000000320027221 */ /* 0x000fe20000010000 */
[-C--:B------:R-:W-:Y:S01]  /*73d0*/  FMUL.FTZ R94, R94, R8.reuse ;  /* 0x000000085e5e7220 */ /* 0x080fe20000410000 */
[----:B------:R-:W-:Y:S01]  /*73e0*/  FADD.FTZ R55, R39, R54 ;  /* 0x0000003627377221 */ /* 0x000fe20000010000 */
[----:B------:R-:W1:Y:S01]  /*73f0*/  MUFU.EX2 R38, R38 ;  /* 0x0000002600267308 */ /* 0x000e620000000800 */
[----:B------:R-:W-:Y:S01]  /*7400*/  FADD.FTZ R3, R183, R2 ;  /* 0x00000002b7037221 */ /* 0x000fe20000010000 */
[-C--:B------:R-:W-:Y:S01]  /*7410*/  FMUL.FTZ R95, R95, R8.reuse ;  /* 0x000000085f5f7220 */ /* 0x080fe20000410000 */
[----:B------:R-:W-:Y:S01]  /*7420*/  FADD.FTZ R54, R28, R55 ;  /* 0x000000371c367221 */ /* 0x000fe20000010000 */
[-C--:B------:R-:W-:Y:S01]  /*7430*/  FMUL.FTZ R98, R98, R8.reuse ;  /* 0x0000000862627220 */ /* 0x080fe20000410000 */
[----:B------:R-:W-:Y:S01]  /*7440*/  FADD.FTZ R2, R30, R3 ;  /* 0x000000031e027221 */ /* 0x000fe20000010000 */
[-C--:B------:R-:W-:Y:S01]  /*7450*/  FMUL.FTZ R99, R99, R8.reuse ;  /* 0x0000000863637220 */ /* 0x080fe20000410000 */
[----:B------:R-:W-:Y:S01]  /*7460*/  FADD.FTZ R9, R41, R54 ;  /* 0x0000003629097221 */ /* 0x000fe20000010000 */
[----:B------:R-:W3:Y:S01]  /*7470*/  MUFU.EX2 R173, R173 ;  /* 0x000000ad00ad7308 */ /* 0x000ee20000000800 */
[----:B------:R-:W-:Y:S01]  /*7480*/  FADD.FTZ R3, R177, R2 ;  /* 0x00000002b1037221 */ /* 0x000fe20000010000 */
[-C--:B------:R-:W-:Y:S01]  /*7490*/  FMUL.FTZ R102, R102, R8.reuse ;  /* 0x0000000866667220 */ /* 0x080fe20000410000 */
[----:B------:R-:W-:Y:S01]  /*74a0*/  FADD.FTZ R54, R24, R9 ;  /* 0x0000000918367221 */ /* 0x000fe20000010000 */
[-C--:B------:R-:W-:Y:S01]  /*74b0*/  FMUL.FTZ R103, R103, R8.reuse ;  /* 0x0000000867677220 */ /* 0x080fe20000410000 */
[----:B0-----:R-:W-:Y:S01]  /*74c0*/  FADD.FTZ R2, R34, R3 ;  /* 0x0000000322027221 */ /* 0x001fe20000010000 */
[-C--:B------:R-:W-:Y:S01]  /*74d0*/  FMUL.FTZ R106, R106, R8.reuse ;  /* 0x000000086a6a7220 */ /* 0x080fe20000410000 */
[----:B------:R-:W-:Y:S01]  /*74e0*/  FADD.FTZ R9, R43, R54 ;  /* 0x000000362b097221 */ /* 0x000fe20000010000 */
[----:B------:R-:W0:Y:S01]  /*74f0*/  MUFU.EX2 R42, R42 ;  /* 0x0000002a002a7308 */ /* 0x000e220000000800 */
[----:B--2---:R-:W-:Y:S01]  /*7500*/  FADD.FTZ R3, R179, R2 ;  /* 0x00000002b3037221 */ /* 0x004fe20000010000 */
[-C--:B------:R-:W-:Y:S01]  /*7510*/  FMUL.FTZ R107, R107, R8.reuse ;  /* 0x000000086b6b7220 */ /* 0x080fe20000410000 */
[----:B------:R-:W-:Y:S01]  /*7520*/  FADD.FTZ R54, R64, R9 ;  /* 0x0000000940367221 */ /* 0x000fe20000010000 */
[-C--:B------:R-:W-:Y:S01]  /*7530*/  FMUL.FTZ R110, R110, R8.reuse ;  /* 0x000000086e6e7220 */ /* 0x080fe20000410000 */
[----:B-1----:R-:W-:Y:S01]  /*7540*/  FADD.FTZ R2, R38, R3 ;  /* 0x0000000326027221 */ /* 0x002fe20000010000 */
[-C--:B------:R-:W-:Y:S01]  /*7550*/  FMUL.FTZ R111, R111, R8.reuse ;  /* 0x000000086f6f7220 */ /* 0x080fe20000410000 */
[----:B------:R-:W-:Y:S01]  /*7560*/  FADD.FTZ R9, R45, R54 ;  /* 0x000000362d097221 */ /* 0x000fe20000010000 */
[----:B------:R-:W1:Y:S01]  /*7570*/  MUFU.EX2 R175, R175 ;  /* 0x000000af00af7308 */ /* 0x000e620000000800 */
[----:B---3--:R-:W-:Y:S01]  /*7580*/  FADD.FTZ R3, R173, R2 ;  /* 0x00000002ad037221 */ /* 0x008fe20000010000 */
[-C--:B------:R-:W-:Y:S01]  /*7590*/  FMUL.FTZ R114, R114, R8.reuse ;  /* 0x0000000872727220 */ /* 0x080fe20000410000 */
[----:B------:R-:W-:Y:S01]  /*75a0*/  FADD.FTZ R40, R14, R9 ;  /* 0x000000090e287221 */ /* 0x000fe20000010000 */
[-C--:B------:R-:W-:Y:S01]  /*75b0*/  FMUL.FTZ R115, R115, R8.reuse ;  /* 0x0000000873737220 */ /* 0x080fe20000410000 */
[-C--:B------:R-:W-:Y:S01]  /*75c0*/  FMUL.FTZ R118, R118, R8.reuse ;  /* 0x0000000876767220 */ /* 0x080fe20000410000 */
[-C--:B------:R-:W-:Y:S01]  /*75d0*/  FMUL.FTZ R119, R119, R8.reuse ;  /* 0x0000000877777220 */ /* 0x080fe20000410000 */
[----:B------:R-:W-:Y:S01]  /*75e0*/  FADD.FTZ R9, R47, R40 ;  /* 0x000000282f097221 */ /* 0x000fe20000010000 */
[----:B------:R-:W2:Y:S01]  /*75f0*/  MUFU.EX2 R26, R26 ;  /* 0x0000001a001a7308 */ /* 0x000ea20000000800 */
[----:B0-----:R-:W-:Y:S01]  /*7600*/  FADD.FTZ R2, R42, R3 ;  /* 0x000000032a027221 */ /* 0x001fe20000010000 */
[-C--:B------:R-:W-:Y:S01]  /*7610*/  FMUL.FTZ R122, R122, R8.reuse ;  /* 0x000000087a7a7220 */ /* 0x080fe20000410000 */
[----:B------:R-:W-:Y:S01]  /*7620*/  FADD.FTZ R20, R36, R9 ;  /* 0x0000000924147221 */ /* 0x000fe20000010000 */
[-C--:B------:R-:W-:Y:S01]  /*7630*/  FMUL.FTZ R123, R123, R8.reuse ;  /* 0x000000087b7b7220 */ /* 0x080fe20000410000 */
[-C--:B------:R-:W-:Y:S01]  /*7640*/  FMUL.FTZ R126, R126, R8.reuse ;  /* 0x000000087e7e7220 */ /* 0x080fe20000410000 */
[-C--:B------:R-:W-:Y:S01]  /*7650*/  FMUL.FTZ R127, R127, R8.reuse ;  /* 0x000000087f7f7220 */ /* 0x080fe20000410000 */
[-C--:B------:R-:W-:Y:S01]  /*7660*/  FMUL.FTZ R130, R130, R8.reuse ;  /* 0x0000000882827220 */ /* 0x080fe20000410000 */
[----:B------:R-:W0:Y:S01]  /*7670*/  MUFU.EX2 R49, R84 ;  /* 0x0000005400317308 */ /* 0x000e220000000800 */
[----:B-1----:R-:W-:Y:S01]  /*7680*/  FADD.FTZ R3, R175, R2 ;  /* 0x00000002af037221 */ /* 0x002fe20000010000 */
[-C--:B------:R-:W-:Y:S01]  /*7690*/  FMUL.FTZ R131, R131, R8.reuse ;  /* 0x0000000883837220 */ /* 0x080fe20000410000 */
[-C--:B------:R-:W-:Y:S01]  /*76a0*/  FMUL.FTZ R134, R134, R8.reuse ;  /* 0x0000000886867220 */ /* 0x080fe20000410000 */
[-C--:B------:R-:W-:Y:S01]  /*76b0*/  FMUL.FTZ R135, R135, R8.reuse ;  /* 0x0000000887877220 */ /* 0x080fe20000410000 */
[-C--:B------:R-:W-:Y:S01]  /*76c0*/  FMUL.FTZ R138, R138, R8.reuse ;  /* 0x000000088a8a7220 */ /* 0x080fe20000410000 */
[-C--:B------:R-:W-:Y:S01]  /*76d0*/  FMUL.FTZ R139, R139, R8.reuse ;  /* 0x000000088b8b7220 */ /* 0x080fe20000410000 */
[-C--:B------:R-:W-:Y:S01]  /*76e0*/  FMUL.FTZ R142, R142, R8.reuse ;  /* 0x000000088e8e7220 */ /* 0x080fe20000410000 */
[----:B------:R-:W1:Y:S01]  /*76f0*/  MUFU.EX2 R169, R169 ;  /* 0x000000a900a97308 */ /* 0x000e620000000800 */
[----:B--2---:R-:W-:Y:S01]  /*7700*/  FADD.FTZ R2, R26, R3 ;  /* 0x000000031a027221 */ /* 0x004fe20000010000 */
[-C--:B------:R-:W-:Y:S01]  /*7710*/  FMUL.FTZ R143, R143, R8.reuse ;  /* 0x000000088f8f7220 */ /* 0x080fe20000410000 */
[-C--:B------:R-:W-:Y:S01]  /*7720*/  FMUL.FTZ R146, R146, R8.reuse ;  /* 0x0000000892927220 */ /* 0x080fe20000410000 */
[-C--:B------:R-:W-:Y:S01]  /*7730*/  FMUL.FTZ R147, R147, R8.reuse ;  /* 0x0000000893937220 */ /* 0x080fe20000410000 */
[-C--:B------:R-:W-:Y:S01]  /*7740*/  FMUL.FTZ R150, R150, R8.reuse ;  /* 0x0000000896967220 */ /* 0x080fe20000410000 */
[----:B------:R-:W-:Y:S01]  /*7750*/  FMUL.FTZ R151, R151, R8 ;  /* 0x0000000897977220 */ /* 0x000fe20000410000 */
[----:B------:R-:W-:Y:S01]  /*7760*/  F2FP.BF16.F32.PACK_AB R182, R11, R182 ;  /* 0x000000b60bb6723e */ /* 0x000fe200000010ff */
[----:B------:R-:W2:Y:S01]  /*7770*/  MUFU.EX2 R0, R0 ;  /* 0x0000000000007308 */ /* 0x000ea20000000800 */
[----:B0-----:R-:W-:Y:S01]  /*7780*/  FADD.FTZ R3, R49, R20 ;  /* 0x0000001431037221 */ /* 0x001fe20000010000 */
[----:B------:R-:W-:Y:S01]  /*7790*/  F2FP.BF16.F32.PACK_AB R176, R21, R176 ;  /* 0x000000b015b0723e */ /* 0x000fe200000010ff */
[-C--:B------:R-:W-:Y:S01]  /*77a0*/  FMUL.FTZ R104, R104, R25.reuse ;  /* 0x0000001968687220 */ /* 0x080fe20000410000 */
[----:B------:R-:W-:Y:S01]  /*77b0*/  F2FP.BF16.F32.PACK_AB R178, R27, R178 ;  /* 0x000000b21bb2723e */ /* 0x000fe200000010ff */
[----:B------:R-:W-:Y:S01]  /*77c0*/  FMUL.FTZ R105, R105, R25 ;  /* 0x0000001969697220 */ /* 0x000fe20000410000 */
[----:B------:R-:W-:Y:S01]  /*77d0*/  F2FP.BF16.F32.PACK_AB R172, R62, R29 ;  /* 0x0000001d3eac723e */ /* 0x000fe200000010ff */
[----:B------:R-:W-:Y:S01]  /*77e0*/  FMUL.FTZ R108, R108, R25 ;  /* 0x000000196c6c7220 */ /* 0x000fe20000410000 */
[----:B------:R-:W0:Y:S01]  /*77f0*/  MUFU.EX2 R46, R46 ;  /* 0x0000002e002e7308 */ /* 0x000e220000000800 */
[----:B-1----:R-:W-:Y:S01]  /*7800*/  FADD.FTZ R9, R169, R2 ;  /* 0x00000002a9097221 */ /* 0x002fe20000010000 */
[----:B------:R-:W-:Y:S01]  /*7810*/  F2FP.BF16.F32.PACK_AB R174, R66, R33 ;  /* 0x0000002142ae723e */ /* 0x000fe200000010ff */
[----:B------:R-:W-:Y:S01]  /*7820*/  FMUL.FTZ R109, R109, R25 ;  /* 0x000000196d6d7220 */ /* 0x000fe20000410000 */
[----:B------:R-:W-:Y:S01]  /*7830*/  F2FP.BF16.F32.PACK_AB R168, R48, R35 ;  /* 0x0000002330a8723e */ /* 0x000fe200000010ff */
[----:B------:R-:W-:Y:S01]  /*7840*/  FMUL.FTZ R112, R112, R25 ;  /* 0x0000001970707220 */ /* 0x000fe20000410000 */
[----:B------:R-:W-:Y:S01]  /*7850*/  F2FP.BF16.F32.PACK_AB R162, R24, R41 ;  /* 0x0000002918a2723e */ /* 0x000fe200000010ff */
[----:B------:R-:W-:Y:S01]  /*7860*/  FMUL.FTZ R113, R113, R25 ;  /* 0x0000001971717220 */ /* 0x000fe20000410000 */
[----:B------:R-:W1:Y:S01]  /*7870*/  MUFU.EX2 R171, R171 ;  /* 0x000000ab00ab7308 */ /* 0x000e620000000800 */
[----:B--2---:R-:W-:Y:S01]  /*7880*/  FADD.FTZ R3, R0, R3 ;  /* 0x0000000300037221 */ /* 0x004fe20000010000 */
[----:B------:R-:W-:Y:S01]  /*7890*/  F2FP.BF16.F32.PACK_AB R152, R36, R47 ;  /* 0x0000002f2498723e */ /* 0x000fe200000010ff */
[-C--:B------:R-:W-:Y:S01]  /*78a0*/  FMUL.FTZ R116, R116, R25.reuse ;  /* 0x0000001974747220 */ /* 0x080fe20000410000 */
[-C--:B------:R-:W-:Y:S01]  /*78b0*/  FMUL.FTZ R117, R117, R25.reuse ;  /* 0x0000001975757220 */ /* 0x080fe20000410000 */
[-C--:B------:R-:W-:Y:S01]  /*78c0*/  FMUL.FTZ R120, R120, R25.reuse ;  /* 0x0000001978787220 */ /* 0x080fe20000410000 */
[-C--:B------:R-:W-:Y:S01]  /*78d0*/  FMUL.FTZ R121, R121, R25.reuse ;  /* 0x0000001979797220 */ /* 0x080fe20000410000 */
[-C--:B------:R-:W-:Y:S01]  /*78e0*/  FMUL.FTZ R124, R124, R25.reuse ;  /* 0x000000197c7c7220 */ /* 0x080fe20000410000 */
[----:B------:R-:W2:Y:S01]  /*78f0*/  MUFU.EX2 R50, R50 ;  /* 0x0000003200327308 */ /* 0x000ea20000000800 */
[-C--:B------:R-:W-:Y:S01]  /*7900*/  FMUL.FTZ R125, R125, R25.reuse ;  /* 0x000000197d7d7220 */ /* 0x080fe20000410000 */
[-C--:B------:R-:W-:Y:S01]  /*7910*/  FMUL.FTZ R128, R128, R25.reuse ;  /* 0x0000001980807220 */ /* 0x080fe20000410000 */
[-C--:B------:R-:W-:Y:S01]  /*7920*/  FMUL.FTZ R129, R129, R25.reuse ;  /* 0x0000001981817220 */ /* 0x080fe20000410000 */
[-C--:B------:R-:W-:Y:S01]  /*7930*/  FMUL.FTZ R132, R132, R25.reuse ;  /* 0x0000001984847220 */ /* 0x080fe20000410000 */
[-C--:B------:R-:W-:Y:S01]  /*7940*/  FMUL.FTZ R133, R133, R25.reuse ;  /* 0x0000001985857220 */ /* 0x080fe20000410000 */
[-C--:B------:R-:W-:Y:S01]  /*7950*/  FMUL.FTZ R136, R136, R25.reuse ;  /* 0x0000001988887220 */ /* 0x080fe20000410000 */
[-C--:B------:R-:W-:Y:S01]  /*7960*/  FMUL.FTZ R137, R137, R25.reuse ;  /* 0x0000001989897220 */ /* 0x080fe20000410000 */
[----:B------:R-:W3:Y:S01]  /*7970*/  MUFU.EX2 R165, R165 ;  /* 0x000000a500a57308 */ /* 0x000ee20000000800 */
[-C--:B------:R-:W-:Y:S01]  /*7980*/  FMUL.FTZ R140, R140, R25.reuse ;  /* 0x000000198c8c7220 */ /* 0x080fe20000410000 */
[-C--:B------:R-:W-:Y:S01]  /*7990*/  FMUL.FTZ R141, R141, R25.reuse ;  /* 0x000000198d8d7220 */ /* 0x080fe20000410000 */
[-C--:B------:R-:W-:Y:S01]  /*79a0*/  FMUL.FTZ R144, R144, R25.reuse ;  /* 0x0000001990907220 */ /* 0x080fe20000410000 */
[-C--:B------:R-:W-:Y:S01]  /*79b0*/  FMUL.FTZ R145, R145, R25.reuse ;  /* 0x0000001991917220 */ /* 0x080fe20000410000 */
[-C--:B------:R-:W-:Y:S01]  /*79c0*/  FMUL.FTZ R148, R148, R25.reuse ;  /* 0x0000001994947220 */ /* 0x080fe20000410000 */
[----:B------:R-:W-:Y:S01]  /*79d0*/  FMUL.FTZ R149, R149, R25 ;  /* 0x0000001995957220 */ /* 0x000fe20000410000 */
[----:B------:R-:W-:Y:S01]  /*79e0*/  F2FP.BF16.F32.PACK_AB R181, R32, R181 ;  /* 0x000000b520b5723e */ /* 0x000fe200000010ff */
[----:B------:R4:W-:Y:S01]  /*79f0*/  MUFU.EX2 R161, R154 ;  /* 0x0000009a00a17308 */ /* 0x0009e20000000800 */
[----:B------:R-:W-:Y:S01]  /*7a00*/  F2FP.BF16.F32.PACK_AB R183, R30, R183 ;  /* 0x000000b71eb7723e */ /* 0x000fe200000010ff */
[----:B------:R-:W-:Y:S01]  /*7a10*/  VIADD R6, R6, 0xffffffff ;  /* 0xffffffff06067836 */ /* 0x000fe20000000000 */
[----:B------:R-:W-:Y:S01]  /*7a20*/  F2FP.BF16.F32.PACK_AB R177, R34, R177 ;  /* 0x000000b122b1723e */ /* 0x000fe200000010ff */
[----:B------:R-:W-:Y:S01]  /*7a30*/  IMAD.MOV.U32 R8, RZ, RZ, R12 ;  /* 0x000000ffff087224 */ /* 0x000fe200078e000c */
[----:B------:R-:W-:-:S02]  /*7a40*/  F2FP.BF16.F32.PACK_AB R179, R38, R179 ;  /* 0x000000b326b3723e */ /* 0x000fc400000010ff */
[----:B------:R-:W-:Y:S01]  /*7a50*/  F2FP.BF16.F32.PACK_AB R173, R42, R173 ;  /* 0x000000ad2aad723e */ /* 0x000fe200000010ff */
[----:B------:R5:W3:Y:S01]  /*7a60*/  MUFU.EX2 R52, R160 ;  /* 0x000000a000347308 */ /* 0x000ae20000000800 */
[----:B----4-:R-:W-:Y:S01]  /*7a70*/  F2FP.BF16.F32.PACK_AB R154, R0, R49 ;  /* 0x00000031009a723e */ /* 0x010fe200000010ff */
[----:B0-----:R-:W-:Y:S01]  /*7a80*/  FADD.FTZ R0, R46, R9 ;  /* 0x000000092e007221 */ /* 0x001fe20000010000 */
[----:B------:R-:W-:Y:S02]  /*7a90*/  F2FP.BF16.F32.PACK_AB R175, R26, R175 ;  /* 0x000000af1aaf723e */ /* 0x000fe400000010ff */
[----:B------:R-:W-:Y:S01]  /*7aa0*/  F2FP.BF16.F32.PACK_AB R169, R46, R169 ;  /* 0x000000a92ea9723e */ /* 0x000fe200000010ff */
[----:B-1----:R-:W-:Y:S01]  /*7ab0*/  FADD.FTZ R9, R171, R0 ;  /* 0x00000000ab097221 */ /* 0x002fe20000010000 */
[----:B--2---:R-:W-:Y:S01]  /*7ac0*/  F2FP.BF16.F32.PACK_AB R171, R50, R171 ;  /* 0x000000ab32ab723e */ /* 0x004fe200000010ff */
[----:B------:R0:W1:Y:S01]  /*7ad0*/  MUFU.EX2 R58, R158 ;  /* 0x0000009e003a7308 */ /* 0x0000620000000800 */
[----:B-----5:R-:W-:Y:S01]  /*7ae0*/  F2FP.BF16.F32.PACK_AB R160, R28, R39 ;  /* 0x000000271ca0723e */ /* 0x020fe200000010ff */
[----:B------:R-:W-:-:S04]  /*7af0*/  FADD.FTZ R0, R50, R9 ;  /* 0x0000000932007221 */ /* 0x000fc80000010000 */
[----:B---3--:R-:W-:Y:S01]  /*7b00*/  FADD.FTZ R9, R165, R0 ;  /* 0x00000000a5097221 */ /* 0x008fe20000010000 */
[----:B------:R-:W-:Y:S01]  /*7b10*/  IMAD.MOV.U32 R0, RZ, RZ, R10 ;  /* 0x000000ffff007224 */ /* 0x000fe200078e000a */
[----:B------:R2:W3:Y:S01]  /*7b20*/  MUFU.EX2 R167, R170 ;  /* 0x000000aa00a77308 */ /* 0x0004e20000000800 */
[----:B0-----:R-:W-:Y:S01]  /*7b30*/  F2FP.BF16.F32.PACK_AB R158, R14, R45 ;  /* 0x0000002d0e9e723e */ /* 0x001fe200000010ff */
[C---:B------:R-:W-:Y:S01]  /*7b40*/  FADD.FTZ R9, R52.reuse, R9 ;  /* 0x0000000934097221 */ /* 0x040fe20000010000 */
[----:B------:R-:W-:-:S05]  /*7b50*/  F2FP.BF16.F32.PACK_AB R165, R52, R165 ;  /* 0x000000a534a5723e */ /* 0x000fca00000010ff */
[----:B------:R0:W4:Y:S01]  /*7b60*/  MUFU.EX2 R60, R156 ;  /* 0x0000009c003c7308 */ /* 0x0001220000000800 */
[----:B-1----:R-:W-:Y:S01]  /*7b70*/  FADD.FTZ R9, R58, R9 ;  /* 0x000000093a097221 */ /* 0x002fe20000010000 */
[----:B--2---:R-:W-:-:S06]  /*7b80*/  F2FP.BF16.F32.PACK_AB R170, R44, R37 ;  /* 0x000000252caa723e */ /* 0x004fcc00000010ff */
[----:B------:R-:W1:Y:S01]  /*7b90*/  MUFU.EX2 R70, R70 ;  /* 0x0000004600467308 */ /* 0x000e620000000800 */
[C---:B---3--:R-:W-:Y:S01]  /*7ba0*/  FADD.FTZ R9, R167.reuse, R9 ;  /* 0x00000009a7097221 */ /* 0x048fe20000010000 */
[----:B0-----:R-:W-:Y:S02]  /*7bb0*/  F2FP.BF16.F32.PACK_AB R156, R64, R43 ;  /* 0x0000002b409c723e */ /* 0x001fe400000010ff */
[----:B------:R-:W-:-:S04]  /*7bc0*/  F2FP.BF16.F32.PACK_AB R167, R167, R58 ;  /* 0x0000003aa7a7723e */ /* 0x000fc800000010ff */
[----:B------:R-:W0:Y:S01]  /*7bd0*/  MUFU.EX2 R31, R31 ;  /* 0x0000001f001f7308 */ /* 0x000e220000000800 */
[----:B----4-:R-:W-:-:S04]  /*7be0*/  FADD.FTZ R9, R60, R9 ;  /* 0x000000093c097221 */ /* 0x010fc80000010000 */
[C---:B------:R-:W-:Y:S01]  /*7bf0*/  FADD.FTZ R9, R161.reuse, R9 ;  /* 0x00000009a1097221 */ /* 0x040fe20000010000 */
[----:B------:R-:W-:Y:S02]  /*7c00*/  F2FP.BF16.F32.PACK_AB R161, R161, R60 ;  /* 0x0000003ca1a1723e */ /* 0x000fe400000010ff */
[----:B------:R-:W2:Y:S01]  /*7c10*/  MUFU.EX2 R74, R74 ;  /* 0x0000004a004a7308 */ /* 0x000ea20000000800 */
[----:B-1----:R-:W-:-:S07]  /*7c20*/  FADD.FTZ R9, R70, R9 ;  /* 0x0000000946097221 */ /* 0x002fce0000010000 */
[----:B------:R-:W1:Y:S01]  /*7c30*/  MUFU.EX2 R53, R53 ;  /* 0x0000003500357308 */ /* 0x000e620000000800 */
[C---:B0-----:R-:W-:Y:S01]  /*7c40*/  FADD.FTZ R9, R31.reuse, R9 ;  /* 0x000000091f097221 */ /* 0x041fe20000010000 */
[----:B------:R-:W-:-:S06]  /*7c50*/  F2FP.BF16.F32.PACK_AB R163, R31, R70 ;  /* 0x000000461fa3723e */ /* 0x000fcc00000010ff */
[----:B------:R-:W0:Y:S01]  /*7c60*/  MUFU.EX2 R78, R78 ;  /* 0x0000004e004e7308 */ /* 0x000e220000000800 */
[----:B--2---:R-:W-:-:S07]  /*7c70*/  FADD.FTZ R9, R74, R9 ;  /* 0x000000094a097221 */ /* 0x004fce0000010000 */
[----:B------:R-:W2:Y:S01]  /*7c80*/  MUFU.EX2 R159, R194 ;  /* 0x000000c2009f7308 */ /* 0x000ea20000000800 */
[C---:B-1----:R-:W-:Y:S01]  /*7c90*/  FADD.FTZ R9, R53.reuse, R9 ;  /* 0x0000000935097221 */ /* 0x042fe20000010000 */
[----:B------:R-:W-:-:S06]  /*7ca0*/  F2FP.BF16.F32.PACK_AB R157, R53, R74 ;  /* 0x0000004a359d723e */ /* 0x000fcc00000010ff */
        /* <DEDUP_REMOVED lines=9> */
[----:B------:R-:W-:-:S03]  /*7d40*/  F2FP.BF16.F32.PACK_AB R153, R56, R82 ;  /* 0x000000523899723e */ /* 0x000fc600000010ff */
[----:B--2---:R-:W-:-:S04]  /*7d50*/  FADD.FTZ R9, R86, R9 ;  /* 0x0000000956097221 */ /* 0x004fc80000010000 */
[C---:B-1----:R-:W-:Y:S01]  /*7d60*/  FADD.FTZ R2, R51.reuse, R9 ;  /* 0x0000000933027221 */ /* 0x042fe20000010000 */
[----:B------:R-:W-:Y:S01]  /*7d70*/  F2FP.BF16.F32.PACK_AB R155, R51, R86 ;  /* 0x00000056339b723e */ /* 0x000fe200000010ff */
[----:B------:R-:W-:Y:S06]  /*7d80*/  @P2 BRA `(.L_x_1142) ;  /* 0xffffffcc00dc2947 */ /* 0x000fec000383ffff */
[----:B------:R-:W-:Y:S01]  /*7d90*/  IMAD.MOV.U32 R8, RZ, RZ, R12 ;  /* 0x000000ffff087224 */ /* 0x000fe200078e000c */
[----:B------:R-:W-:Y:S01]  /*7da0*/  UMOV UR44, UR55 ;  /* 0x00000037002c7c82 */ /* 0x000fe20008000000 */
[----:B------:R-:W-:Y:S01]  /*7db0*/  IMAD.MOV.U32 R0, RZ, RZ, R10 ;  /* 0x000000ffff007224 */ /* 0x000fe200078e000a */
[----:B------:R-:W-:-:S06]  /*7dc0*/  UMOV UR45, UR54 ;  /* 0x00000036002d7c82 */ /* 0x000fcc0008000000 */
.L_x_1125:
[----:B------:R-:W0:Y:S01]  /*7dd0*/  LDC R9, c[0x0][0x448] ;  /* 0x00011200ff097b82 */ /* 0x000e220000000800 */
[----:B------:R-:W-:Y:S01]  /*7de0*/  UIADD3 UR6, UR36, 0x7f, URZ ;  /* 0x0000007f24067890 */ /* 0x000fe2000fffe03f */
[----:B------:R-:W-:-:S05]  /*7df0*/  IADD3 R11, -R5, 0x1, RZ ;  /* 0x00000001050b7810 */ /* 0x000fca0007ffe1ff */
[----:B------:R-:W-:Y:S01]  /*7e00*/  IMAD.U32 R5, RZ, RZ, UR6 ;  /* 0x00000006ff057e24 */ /* 0x000fe2000f8e00ff */
[----:B------:R-:W1:Y:S01]  /*7e10*/  LDC R12, c[0x0][0x9e4] ;  /* 0x00027900ff0c7b82 */ /* 0x000e620000000800 */
[----:B------:R-:W-:Y:S01]  /*7e20*/  IMAD R4, R4, UR42, R11 ;  /* 0x0000002a04047c24 */ /* 0x000fe2000f8e020b */
[----:B0-----:R-:W-:Y:S02]  /*7e30*/  ISETP.NE.AND P5, PT, R9, 0x1, PT ;  /* 0x000000010900780c */ /* 0x001fe40003fa5270 */
[----:B-1----:R-:W-:-:S11]  /*7e40*/  ISETP.GE.AND P6, PT, R12, 0x1, PT ;  /* 0x000000010c00780c */ /* 0x002fd60003fc6270 */
[----:B------:R-:W0:Y:S08]  /*7e50*/  @P5 LDC R9, c[0x0][0x44c] ;  /* 0x00011300ff095b82 */ /* 0x000e300000000800 */
[----:B------:R-:W1:Y:S01]  /*7e60*/  @P5 LDC R10, c[0x0][0x450] ;  /* 0x00011400ff0a5b82 */ /* 0x000e620000000800 */
[----:B0-----:R-:W-:-:S05]  /*7e70*/  @P5 IMAD.HI.U32 R9, R9, UR6, RZ ;  /* 0x0000000609095c27 */ /* 0x001fca000f8e00ff */
[----:B-1----:R-:W-:-:S05]  /*7e80*/  @P5 SHF.R.U32.HI R5, RZ, R10, R9 ;  /* 0x0000000aff055219 */ /* 0x002fca0000011609 */
[----:B------:R-:W-:-:S04]  /*7e90*/  IMAD.IADD R5, R4, 0x1, R5 ;  /* 0x0000000104057824 */ /* 0x000fc800078e0205 */
[----:B------:R-:W-:Y:S01]  /*7ea0*/  VIADD R4, R5, -UR52 ;  /* 0x8000003405047c36 */ /* 0x000fe20008000000 */
[----:B------:R-:W-:Y:S06]  /*7eb0*/  @!P6 BRA `(.L_x_1143) ;  /* 0x00000000003ce947 */ /* 0x000fec0003800000 */
[----:B------:R-:W-:-:S13]  /*7ec0*/  ISETP.GT.AND P2, PT, R5, -0x1, PT ;  /* 0xffffffff0500780c */ /* 0x000fda0003f44270 */
[----:B------:R-:W-:Y:S05]  /*7ed0*/  @P2 BRA `(.L_x_1144) ;  /* 0x00000000001c2947 */ /* 0x000fea0003800000 */
[----:B------:R-:W-:Y:S02]  /*7ee0*/  ISETP.NE.AND P2, PT, R12, 0x1, PT ;  /* 0x000000010c00780c */ /* 0x000fe40003f45270 */
[----:B------:R-:W-:-:S11]  /*7ef0*/  LOP3.LUT R5, RZ, R5, RZ, 0x33, !PT ;  /* 0x00000005ff057212 */ /* 0x000fd600078e33ff */
[----:B------:R-:W0:Y:S02]  /*7f00*/  @P2 LDC.64 R10, c[0x0][0x9e8] ;  /* 0x00027a00ff0a2b82 */ /* 0x000e240000000a00 */
[----:B0-----:R-:W-:-:S05]  /*7f10*/  @P2 IMAD.HI.U32 R10, R5, R10, RZ ;  /* 0x0000000a050a2227 */ /* 0x001fca00078e00ff */
[----:B------:R-:W-:-:S04]  /*7f20*/  @P2 SHF.R.U32.HI R5, RZ, R11, R10 ;  /* 0x0000000bff052219 */ /* 0x000fc8000001160a */
[----:B------:R-:W-:Y:S01]  /*7f30*/  LOP3.LUT R5, RZ, R5, RZ, 0x33, !PT ;  /* 0x00000005ff057212 */ /* 0x000fe200078e33ff */
[----:B------:R-:W-:Y:S06]  /*7f40*/  BRA `(.L_x_1145) ;  /* 0x0000000000107947 */ /* 0x000fec0003800000 */
.L_x_1144:
[----:B------:R-:W-:-:S13]  /*7f50*/  ISETP.NE.AND P2, PT, R12, 0x1, PT ;  /* 0x000000010c00780c */ /* 0x000fda0003f45270 */
[----:B------:R-:W0:Y:S02]  /*7f60*/  @P2 LDC.64 R10, c[0x0][0x9e8] ;  /* 0x00027a00ff0a2b82 */ /* 0x000e240000000a00 */
[----:B0-----:R-:W-:-:S05]  /*7f70*/  @P2 IMAD.HI.U32 R10, R5, R10, RZ ;  /* 0x0000000a050a2227 */ /* 0x001fca00078e00ff */
[----:B------:R-:W-:-:S07]  /*7f80*/  @P2 SHF.R.U32.HI R5, RZ, R11, R10 ;  /* 0x0000000bff052219 */ /* 0x000fce000001160a */
.L_x_1145:
[----:B------:R-:W-:-:S05]  /*7f90*/  IMAD R5, R5, R12, RZ ;  /* 0x0000000c05057224 */ /* 0x000fca00078e02ff */
[----:B------:R-:W-:-:S07]  /*7fa0*/  VIMNMX R4, R4, R5, !PT ;  /* 0x0000000504047248 */ /* 0x000fce0007fe0100 */
.L_x_1143:
[----:B------:R-:W-:-:S05]  /*7fb0*/  VIADD R4, R4, 0x7f ;  /* 0x0000007f04047836 */ /* 0x000fca0000000000 */
[----:B------:R-:W-:-:S04]  /*7fc0*/  SHF.R.S32.HI R5, RZ, 0x1f, R4 ;  /* 0x0000001fff057819 */ /* 0x000fc80000011404 */
[----:B------:R-:W-:-:S04]  /*7fd0*/  LEA.HI R5, R5, R4, RZ, 0x7 ;  /* 0x0000000405057211 */ /* 0x000fc800078f38ff */
[----:B------:R-:W-:-:S04]  /*7fe0*/  SHF.R.S32.HI R5, RZ, 0x7, R5 ;  /* 0x00000007ff057819 */ /* 0x000fc80000011405 */
[----:B------:R-:W-:-:S04]  /*7ff0*/  VIMNMX R5, R5, UR39, !PT ;  /* 0x0000002705057c48 */ /* 0x000fc8000ffe0100 */
[----:B------:R-:W-:-:S13]  /*8000*/  ISETP.GE.AND P2, PT, R6, R5, PT ;  /* 0x000000050600720c */ /* 0x000fda0003f46270 */
[----:B------:R-:W-:Y:S05]  /*8010*/  @!P2 BRA `(.L_x_1146) ;  /* 0x0000001c00f4a947 */ /* 0x000fea0003800000 */
[----:B------:R-:W-:Y:S01]  /*8020*/  IMAD.MOV.U32 R9, RZ, RZ, R8 ;  /* 0x000000ffff097224 */ /* 0x000fe200078e0008 */
[----:B------:R-:W-:Y:S01]  /*8030*/  UMOV UR52, UR45 ;  /* 0x0000002d00347c82 */ /* 0x000fe20008000000 */
[----:B------:R-:W-:Y:S01]  /*8040*/  IMAD.MOV.U32 R11, RZ, RZ, R0 ;  /* 0x000000ffff0b7224 */ /* 0x000fe200078e0000 */
[----:B------:R-:W-:-:S06]  /*8050*/  UMOV UR49, UR44 ;  /* 0x0000002c00317c82 */ /* 0x000fcc0008000000 */
.L_x_1155:
        /* <DEDUP_REMOVED lines=9> */
.L_x_1148:
[----:B------:R-:W-:Y:S01]  /*80f0*/  ULEA UR6, UR44, UR41, 0x3 ;  /* 0x000000292c067291 */ /* 0x000fe2000f8e183f */
[----:B------:R-:W-:-:S05]  /*8100*/  IMAD.U32 R0, RZ, RZ, UR45 ;  /* 0x0000002dff007e24 */ /* 0x000fca000f8e00ff */
[----:B------:R-:W-:-:S04]  /*8110*/  SHF.L.U32 R0, R0, 0x1f, RZ ;  /* 0x0000001f00007819 */ /* 0x000fc800000006ff */
[----:B------:R0:W1:Y:S01]  /*8120*/  SYNCS.PHASECHK.TRANS64.TRYWAIT P3, [UR6+0x28830], R0 ;  /* 0x02883000ff0075a7 */ /* 0x0000620008060146 */
[----:B------:R-:W-:Y:S05]  /*8130*/  @!P0 BRA `(.L_x_1149) ;  /* 0x0000000000048947 */ /* 0x000fea0003800000 */
[----:B------:R-:W-:Y:S01]  /*8140*/  BPT.TRAP 0x1 ;  /* 0x000000040000795c */ /* 0x000fe20000300000 */
.L_x_1149:
[----:B-1----:R-:W-:Y:S05]  /*8150*/  @P3 BRA `(.L_x_1147) ;  /* 0x0000000000083947 */ /* 0x002fea0003800000 */
[----:B------:R-:W1:Y:S02]  /*8160*/  SYNCS.PHASECHK.TRANS64.TRYWAIT P3, [UR6+0x28830], R0 ;  /* 0x02883000ff0075a7 */ /* 0x000e640008060146 */
[----:B-1----:R-:W-:Y:S05]  /*8170*/  @!P3 BRA `(.L_x_1150) ;  /* 0x000000c00034b947 */ /* 0x002fea0003800000 */
.L_x_1147:
        /* <DEDUP_REMOVED lines=45> */
.L_x_1152:
[----:B------:R-:W-:Y:S01]  /*8450*/  ULEA UR6, UR49, UR41, 0x3 ;  /* 0x0000002931067291 */ /* 0x000fe2000f8e183f */
[----:B------:R-:W-:-:S05]  /*8460*/  IMAD.U32 R0, RZ, RZ, UR52 ;  /* 0x00000034ff007e24 */ /* 0x000fca000f8e00ff */
[----:B------:R-:W-:-:S04]  /*8470*/  SHF.L.U32 R0, R0, 0x1f, RZ ;  /* 0x0000001f00007819 */ /* 0x000fc800000006ff */
[----:B------:R0:W1:Y:S01]  /*8480*/  SYNCS.PHASECHK.TRANS64.TRYWAIT P2, [UR6+0x28850], R0 ;  /* 0x02885000ff0075a7 */ /* 0x0000620008040146 */
[----:B------:R-:W-:Y:S05]  /*8490*/  @!P0 BRA `(.L_x_1153) ;  /* 0x0000000000048947 */ /* 0x000fea0003800000 */
[----:B------:R-:W-:Y:S01]  /*84a0*/  BPT.TRAP 0x1 ;  /* 0x000000040000795c */ /* 0x000fe20000300000 */
.L_x_1153:
[----:B-1----:R-:W-:Y:S05]  /*84b0*/  @P2 BRA `(.L_x_1151) ;  /* 0x0000000000082947 */ /* 0x002fea0003800000 */
[----:B------:R-:W1:Y:S02]  /*84c0*/  SYNCS.PHASECHK.TRANS64.TRYWAIT P2, [UR6+0x28850], R0 ;  /* 0x02885000ff0075a7 */ /* 0x000e640008040146 */
[----:B-1----:R-:W-:Y:S05]  /*84d0*/  @!P2 BRA `(.L_x_1154) ;  /* 0x000000bc0074a947 */ /* 0x002fea0003800000 */
.L_x_1151:
[----:B------:R-:W-:Y:S01]  /*84e0*/  UIADD3 UR6, UR41, 0x400, URZ ;  /* 0x0000040029067890 */ /* 0x000fe2000fffe03f */
[----:B------:R-:W-:Y:S01]  /*84f0*/  WARPGROUP.ARRIVE ;  /* 0x00000000000079c5 */ /* 0x000fe20000000000 */
[----:B------:R-:W-:Y:S01]  /*8500*/  UMOV UR7, 0x40000040 ;  /* 0x4000004000077882 */ /* 0x000fe20000000000 */
[----:B01----:R-:W-:Y:S01]  /*8510*/  FMNMX.FTZ R0, R24, R11, !PT ;  /* 0x0000000b18007209 */ /* 0x003fe20007810000 */
[----:B------:R-:W-:Y:S01]  /*8520*/  USHF.R.U32.HI UR6, URZ, 0x4, UR6 ;  /* 0x000000043f067899 */ /* 0x000fe20008011606 */
[C---:B------:R-:W-:Y:S01]  /*8530*/  ISETP.GT.AND P2, PT, R6.reuse, R5, PT ;  /* 0x000000050600720c */ /* 0x040fe20003f44270 */
[----:B------:R-:W-:Y:S01]  /*8540*/  UMOV UR52, UR45 ;  /* 0x0000002d00347c82 */ /* 0x000fe20008000000 */
[----:B------:R-:W-:Y:S01]  /*8550*/  FMNMX.FTZ R7, R25, R0, !PT ;  /* 0x0000000019077209 */ /* 0x000fe20007810000 */
[----:B------:R-:W-:Y:S01]  /*8560*/  ULOP3.LUT UR6, UR6, 0x3fff, URZ, 0xc0, !UPT ;  /* 0x00003fff06067892 */ /* 0x000fe2000f8ec03f */
[----:B------:R-:W-:Y:S02]  /*8570*/  VIADD R6, R6, 0xffffffff ;  /* 0xffffffff06067836 */ /* 0x000fe40000000000 */
[----:B------:R-:W-:Y:S01]  /*8580*/  FMNMX.FTZ R0, R28, R7, !PT ;  /* 0x000000071c007209 */ /* 0x000fe20007810000 */
[----:B------:R-:W-:-:S03]  /*8590*/  ULOP3.LUT UR6, UR6, 0x4000000, URZ, 0xfc, !UPT ;  /* 0x0400000006067892 */ /* 0x000fc6000f8efc3f */
[----:B------:R-:W-:Y:S01]  /*85a0*/  FMNMX.FTZ R7, R29, R0, !PT ;  /* 0x000000001d077209 */ /* 0x000fe20007810000 */
[----:B------:R-:W-:-:S03]  /*85b0*/  ULEA UR10, UR49, UR6, 0xb ;  /* 0x00000006310a7291 */ /* 0x000fc6000f8e583f */
[----:B------:R-:W-:-:S04]  /*85c0*/  FMNMX.FTZ R0, R32, R7, !PT ;  /* 0x0000000720007209 */ /* 0x000fc80007810000 */
[----:B------:R-:W-:Y:S01]  /*85d0*/  UMOV UR6, UR10 ;  /* 0x0000000a00067c82 */ /* 0x000fe20008000000 */
[----:B------:R-:W-:Y:S01]  /*85e0*/  FMNMX.FTZ R7, R33, R0, !PT ;  /* 0x0000000021077209 */ /* 0x000fe20007810000 */
[----:B------:R-:W-:Y:S01]  /*85f0*/  HGMMA.64x128x16.F32.BF16 R88, R180, gdesc[UR4].tnspB, R88, gsb0 ;  /* 0x41e00004b4587df0 */ /* 0x000fe20008001858 */
[----:B------:R-:W-:Y:S01]  /*8600*/  UIADD3 UR6, UR10, 0x80, URZ ;  /* 0x000000800a067890 */ /* 0x000fe2000fffe03f */
[----:B------:R-:W-:Y:S01]  /*8610*/  UMOV UR7, 0x40000040 ;  /* 0x4000004000077882 */ /* 0x000fe20000000000 */
        /* <DEDUP_REMOVED lines=25> */
[----:B------:R-:W-:-:S05]  /*87b0*/  FMNMX.FTZ R8, R85, R0, !PT ;  /* 0x0000000055087209 */ /* 0x000fca0007810000 */
[----:B------:R-:W0:Y:S02]  /*87c0*/  SHFL.BFLY PT, R7, R8, 0x2, 0x1f ;  /* 0x0c401f0008077f89 */ /* 0x000e2400000e0000 */
[----:B0-----:R-:W-:Y:S02]  /*87d0*/  FMNMX.FTZ R12, R8, R7, !PT ;  /* 0x00000007080c7209 */ /* 0x001fe40007810000 */
[----:B------:R-:W0:Y:S01]  /*87e0*/  LDC R7, c[0x0][0x988] ;  /* 0x00026200ff077b82 */ /* 0x000e220000000800 */
[----:B------:R-:W-:Y:S02]  /*87f0*/  FMNMX.FTZ R8, R26, R9, !PT ;  /* 0x000000091a087209 */ /* 0x000fe40007810000 */
[----:B------:R-:W1:Y:S02]  /*8800*/  SHFL.BFLY PT, R13, R12, 0x1, 0x1f ;  /* 0x0c201f000c0d7f89 */ /* 0x000e6400000e0000 */
[----:B------:R-:W-:Y:S01]  /*8810*/  FMNMX.FTZ R15, R27, R8, !PT ;  /* 0x000000081b0f7209 */ /* 0x000fe20007810000 */
[----:B------:R-:W-:-:S02]  /*8820*/  WARPGROUP.DEPBAR.LE gsb0, 0x0 ;  /* 0x00008000000079c5 */ /* 0x000fc40000010000 */
[----:B------:R-:W-:Y:S01]  /*8830*/  WARPGROUP.ARRIVE ;  /* 0x00000000000079c5 */ /* 0x000fe20000000000 */
[----:B------:R-:W-:-:S04]  /*8840*/  FMNMX.FTZ R8, R30, R15, !PT ;  /* 0x0000000f1e087209 */ /* 0x000fc80007810000 */
[----:B------:R-:W-:Y:S01]  /*8850*/  FMNMX.FTZ R21, R31, R8, !PT ;  /* 0x000000081f157209 */ /* 0x000fe20007810000 */
[----:B------:R-:W-:Y:S01]  /*8860*/  HGMMA.64x128x16.F32.BF16 R88, R176, gdesc[UR4].tnspB, R88, gsb0 ;  /* 0x41e00004b0587df0 */ /* 0x000fe20008001858 */
[----:B------:R-:W-:Y:S01]  /*8870*/  UIADD3 UR6, UR10, 0x100, URZ ;  /* 0x000001000a067890 */ /* 0x000fe2000fffe03f */
[----:B------:R-:W-:Y:S01]  /*8880*/  UMOV UR7, 0x40000040 ;  /* 0x4000004000077882 */ /* 0x000fe20000000000 */
[----:B------:R-:W-:-:S04]  /*8890*/  FMNMX.FTZ R8, R34, R21, !PT ;  /* 0x0000001522087209 */ /* 0x000fc80007810000 */
[----:B------:R-:W-:Y:S02]  /*88a0*/  FMNMX.FTZ R21, R35, R8, !PT ;  /* 0x0000000823157209 */ /* 0x000fe40007810000 */
[----:B-1----:R-:W-:Y:S02]  /*88b0*/  FMNMX.FTZ R0, R12, R13, !PT ;  /* 0x0000000d0c007209 */ /* 0x002fe40007810000 */
[----:B------:R-:W-:-:S03]  /*88c0*/  FMNMX.FTZ R8, R38, R21, !PT ;  /* 0x0000001526087209 */ /* 0x000fc60007810000 */
[C---:B0-----:R-:W-:Y:S01]  /*88d0*/  FMUL.FTZ R10, R0.reuse, R7 ;  /* 0x00000007000a7220 */ /* 0x041fe20000410000 */
[----:B------:R-:W-:-:S03]  /*88e0*/  FADD.FTZ R4, -R0, R11 ;  /* 0x0000000b00047221 */ /* 0x000fc60000010100 */
[-CC-:B------:R-:W-:Y:S01]  /*88f0*/  FFMA.FTZ R180, R25, R7.reuse, -R10.reuse ;  /* 0x0000000719b47223 */ /* 0x180fe2000001080a */
[----:B------:R-:W-:Y:S01]  /*8900*/  FMNMX.FTZ R25, R39, R8, !PT ;  /* 0x0000000827197209 */ /* 0x000fe20007810000 */
[-CC-:B------:R-:W-:Y:S01]  /*8910*/  FFMA.FTZ R13, R29, R7.reuse, -R10.reuse ;  /* 0x000000071d0d7223 */ /* 0x180fe2000001080a */
[-CC-:B------:R-:W-:Y:S01]  /*8920*/  FFMA.FTZ R15, R33, R7.reuse, -R10.reuse ;  /* 0x00000007210f7223 */ /* 0x180fe2000001080a */
[--C-:B------:R-:W-:Y:S01]  /*8930*/  FFMA.FTZ R21, R37, R7, -R10.reuse ;  /* 0x0000000725157223 */ /* 0x100fe2000001080a */
[----:B------:R-:W-:Y:S01]  /*8940*/  FMNMX.FTZ R8, R42, R25, !PT ;  /* 0x000000192a087209 */ /* 0x000fe20007810000 */
[-CC-:B------:R-:W-:Y:S01]  /*8950*/  FFMA.FTZ R11, R24, R7.reuse, -R10.reuse ;  /* 0x00000007180b7223 */ /* 0x180fe2000001080a */
[-CC-:B------:R-:W-:Y:S01]  /*8960*/  FFMA.FTZ R182, R28, R7.reuse, -R10.reuse ;  /* 0x000000071cb67223 */ /* 0x180fe2000001080a */
[-CC-:B------:R-:W-:Y:S01]  /*8970*/  FFMA.FTZ R12, R72, R7.reuse, -R10.reuse ;  /* 0x00000007480c7223 */ /* 0x180fe2000001080a */
[----:B------:R-:W-:Y:S01]  /*8980*/  FMNMX.FTZ R25, R43, R8, !PT ;  /* 0x000000082b197209 */ /* 0x000fe20007810000 */
[-CC-:B------:R-:W-:Y:S01]  /*8990*/  FFMA.FTZ R14, R76, R7.reuse, -R10.reuse ;  /* 0x000000074c0e7223 */ /* 0x180fe2000001080a */
[-CC-:B------:R-:W-:Y:S01]  /*89a0*/  FFMA.FTZ R20, R80, R7.reuse, -R10.reuse ;  /* 0x0000000750147223 */ /* 0x180fe2000001080a */
[--C-:B------:R-:W-:Y:S01]  /*89b0*/  FFMA.FTZ R84, R84, R7, -R10.reuse ;  /* 0x0000000754547223 */ /* 0x100fe2000001080a */
[----:B------:R-:W-:Y:S01]  /*89c0*/  FMNMX.FTZ R8, R46, R25, !PT ;  /* 0x000000192e087209 */ /* 0x000fe20007810000 */
[-CC-:B------:R-:W-:Y:S01]  /*89d0*/  FFMA.FTZ R25, R41, R7.reuse, -R10.reuse ;  /* 0x0000000729197223 */ /* 0x180fe2000001080a */
[-C--:B------:R-:W-:Y:S01]  /*89e0*/  FFMA.FTZ R85, R85, R7.reuse, -R10 ;  /* 0x0000000755557223 */ /* 0x080fe2000001080a */
[----:B------:R-:W-:Y:S01]  /*89f0*/  FMUL.FTZ R4, R4, R7 ;  /* 0x0000000704047220 */ /* 0x000fe20000410000 */
[----:B------:R-:W-:Y:S01]  /*8a00*/  FMNMX.FTZ R29, R47, R8, !PT ;  /* 0x000000082f1d7209 */ /* 0x000fe20007810000 */
[----:B------:R-:W-:Y:S03]  /*8a10*/  MUFU.EX2 R11, R11 ;  /* 0x0000000b000b7308 */ /* 0x000fe60000000800 */
[----:B------:R-:W-:-:S04]  /*8a20*/  FMNMX.FTZ R8, R50, R29, !PT ;  /* 0x0000001d32087209 */ /* 0x000fc80007810000 */
[----:B------:R-:W-:Y:S01]  /*8a30*/  FMNMX.FTZ R29, R51, R8, !PT ;  /* 0x00000008331d7209 */ /* 0x000fe20007810000 */
[----:B------:R-:W0:Y:S03]  /*8a40*/  MUFU.EX2 R4, R4 ;  /* 0x0000000400047308 */ /* 0x000e260000000800 */
[----:B------:R-:W-:Y:S01]  /*8a50*/  FMNMX.FTZ R8, R54, R29, !PT ;  /* 0x0000001d36087209 */ /* 0x000fe20007810000 */
[----:B------:R-:W-:-:S03]  /*8a60*/  FFMA.FTZ R29, R45, R7, -R10 ;  /* 0x000000072d1d7223 */ /* 0x000fc6000001080a */
[----:B------:R-:W-:Y:S01]  /*8a70*/  FMNMX.FTZ R33, R55, R8, !PT ;  /* 0x0000000837217209 */ /* 0x000fe20007810000 */
[----:B------:R-:W1:Y:S03]  /*8a80*/  MUFU.EX2 R180, R180 ;  /* 0x000000b400b47308 */ /* 0x000e660000000800 */
[----:B------:R-:W-:-:S04]  /*8a90*/  FMNMX.FTZ R8, R58, R33, !PT ;  /* 0x000000213a087209 */ /* 0x000fc80007810000 */
[----:B------:R-:W-:Y:S01]  /*8aa0*/  FMNMX.FTZ R33, R59, R8, !PT ;  /* 0x000000083b217209 */ /* 0x000fe20007810000 */
[----:B------:R-:W2:Y:S01]  /*8ab0*/  MUFU.EX2 R182, R182 ;  /* 0x000000b600b67308 */ /* 0x000ea20000000800 */
[----:B0-----:R-:W-:Y:S02]  /*8ac0*/  FFMA.FTZ R3, R4, R3, R11 ;  /* 0x0000000304037223 */ /* 0x001fe4000001000b */
[----:B------:R-:W-:Y:S01]  /*8ad0*/  FMNMX.FTZ R8, R62, R33, !PT ;  /* 0x000000213e087209 */ /* 0x000fe20007810000 */
[-CC-:B------:R-:W-:Y:S01]  /*8ae0*/  FFMA.FTZ R33, R49, R7.reuse, -R10.reuse ;  /* 0x0000000731217223 */ /* 0x180fe2000001080a */
[-CC-:B------:R-:W-:Y:S01]  /*8af0*/  FFMA.FTZ R49, R65, R7.reuse, -R10.reuse ;  /* 0x0000000741317223 */ /* 0x180fe2000001080a */
[----:B------:R-:W-:Y:S01]  /*8b00*/  FFMA.FTZ R65, R81, R7, -R10 ;  /* 0x0000000751417223 */ /* 0x000fe2000001080a */
[----:B------:R-:W-:Y:S01]  /*8b10*/  FMNMX.FTZ R37, R63, R8, !PT ;  /* 0x000000083f257209 */ /* 0x000fe20007810000 */
[----:B------:R-:W0:Y:S01]  /*8b20*/  MUFU.EX2 R13, R13 ;  /* 0x0000000d000d7308 */ /* 0x000e220000000800 */
[C---:B-1----:R-:W-:Y:S01]  /*8b30*/  FADD.FTZ R3, R180.reuse, R3 ;  /* 0x00000003b4037221 */ /* 0x042fe20000010000 */
[----:B------:R-:W-:-:S02]  /*8b40*/  F2FP.BF16.F32.PACK_AB R180, R180, R11 ;  /* 0x0000000bb4b4723e */ /* 0x000fc400000010ff */
[----:B------:R-:W-:-:S04]  /*8b50*/  FMNMX.FTZ R8, R66, R37, !PT ;  /* 0x0000002542087209 */ /* 0x000fc80007810000 */
[----:B------:R-:W-:Y:S01]  /*8b60*/  FMNMX.FTZ R37, R67, R8, !PT ;  /* 0x0000000843257209 */ /* 0x000fe20007810000 */
[----:B------:R-:W-:Y:S03]  /*8b70*/  MUFU.EX2 R15, R15 ;  /* 0x0000000f000f7308 */ /* 0x000fe60000000800 */
[----:B------:R-:W-:Y:S01]  /*8b80*/  FMNMX.FTZ R8, R70, R37, !PT ;  /* 0x0000002546087209 */ /* 0x000fe20007810000 */
[-CC-:B------:R-:W-:Y:S01]  /*8b90*/  FFMA.FTZ R37, R53, R7.reuse, -R10.reuse ;  /* 0x0000000735257223 */ /* 0x180fe2000001080a */
[----:B------:R-:W-:Y:S02]  /*8ba0*/  FFMA.FTZ R53, R69, R7, -R10 ;  /* 0x0000000745357223 */ /* 0x000fe4000001080a */
[----:B------:R-:W-:Y:S01]  /*8bb0*/  FMNMX.FTZ R41, R71, R8, !PT ;  /* 0x0000000847297209 */ /* 0x000fe20007810000 */
[----:B------:R-:W-:Y:S03]  /*8bc0*/  MUFU.EX2 R21, R21 ;  /* 0x0000001500157308 */ /* 0x000fe60000000800 */
[----:B------:R-:W-:-:S04]  /*8bd0*/  FMNMX.FTZ R8, R74, R41, !PT ;  /* 0x000000294a087209 */ /* 0x000fc80007810000 */
[----:B------:R-:W-:Y:S01]  /*8be0*/  FMNMX.FTZ R41, R75, R8, !PT ;  /* 0x000000084b297209 */ /* 0x000fe20007810000 */
[----:B------:R-:W-:Y:S03]  /*8bf0*/  MUFU.EX2 R25, R25 ;  /* 0x0000001900197308 */ /* 0x000fe60000000800 */
[----:B------:R-:W-:Y:S01]  /*8c00*/  FMNMX.FTZ R8, R78, R41, !PT ;  /* 0x000000294e087209 */ /* 0x000fe20007810000 */
[----:B------:R-:W-:-:S03]  /*8c10*/  FFMA.FTZ R41, R57, R7, -R10 ;  /* 0x0000000739297223 */ /* 0x000fc6000001080a */
[----:B------:R-:W-:Y:S01]  /*8c20*/  FMNMX.FTZ R45, R79, R8, !PT ;  /* 0x000000084f2d7209 */ /* 0x000fe20007810000 */
[----:B------:R-:W-:Y:S03]  /*8c30*/  MUFU.EX2 R29, R29 ;  /* 0x0000001d001d7308 */ /* 0x000fe60000000800 */
[----:B------:R-:W-:-:S04]  /*8c40*/  FMNMX.FTZ R8, R82, R45, !PT ;  /* 0x0000002d52087209 */ /* 0x000fc80007810000 */
[----:B------:R-:W-:Y:S01]  /*8c50*/  FMNMX.FTZ R45, R83, R8, !PT ;  /* 0x00000008532d7209 */ /* 0x000fe20007810000 */
[----:B------:R-:W-:Y:S03]  /*8c60*/  MUFU.EX2 R33, R33 ;  /* 0x0000002100217308 */ /* 0x000fe60000000800 */
[----:B------:R-:W-:Y:S01]  /*8c70*/  FMNMX.FTZ R8, R86, R45, !PT ;  /* 0x0000002d56087209 */ /* 0x000fe20007810000 */
[-CC-:B------:R-:W-:Y:S01]  /*8c80*/  FFMA.FTZ R45, R61, R7.reuse, -R10.reuse ;  /* 0x000000073d2d7223 */ /* 0x180fe2000001080a */
[----:B------:R-:W-:Y:S02]  /*8c90*/  FFMA.FTZ R61, R77, R7, -R10 ;  /* 0x000000074d3d7223 */ /* 0x000fe4000001080a */
[----:B------:R-:W-:Y:S01]  /*8ca0*/  FMNMX.FTZ R8, R87, R8, !PT ;  /* 0x0000000857087209 */ /* 0x000fe20007810000 */
[----:B------:R-:W-:Y:S04]  /*8cb0*/  MUFU.EX2 R37, R37 ;  /* 0x0000002500257308 */ /* 0x000fe80000000800 */
[----:B------:R-:W1:Y:S04]  /*8cc0*/  SHFL.BFLY PT, R57, R8, 0x2, 0x1f ;  /* 0x0c401f0008397f89 */ /* 0x000e6800000e0000 */
[----:B------:R-:W-:Y:S08]  /*8cd0*/  MUFU.EX2 R41, R41 ;  /* 0x0000002900297308 */ /* 0x000ff00000000800 */
[----:B------:R-:W-:Y:S01]  /*8ce0*/  MUFU.EX2 R45, R45 ;  /* 0x0000002d002d7308 */ /* 0x000fe20000000800 */
[----:B------:R-:W-:-:S02]  /*8cf0*/  WARPGROUP.DEPBAR.LE gsb0, 0x0 ;  /* 0x00008000000079c5 */ /* 0x000fc40000010000 */
[----:B------:R-:W-:Y:S01]  /*8d00*/  WARPGROUP.ARRIVE ;  /* 0x00000000000079c5 */ /* 0x000fe20000000000 */
[-CC-:B------:R-:W-:Y:S01]  /*8d10*/  FFMA.FTZ R176, R32, R7.reuse, -R10.reuse ;  /* 0x0000000720b07223 */ /* 0x180fe2000001080a */
[----:B------:R-:W-:-:S03]  /*8d20*/  FFMA.FTZ R178, R36, R7, -R10 ;  /* 0x0000000724b27223 */ /* 0x000fc6000001080a */
[----:B------:R-:W-:Y:S01]  /*8d30*/  MUFU.EX2 R49, R49 ;  /* 0x0000003100317308 */ /* 0x000fe20000000800 */
[----:B-1----:R-:W-:Y:S01]  /*8d40*/  FMNMX.FTZ R24, R8, R57, !PT ;  /* 0x0000003908187209 */ /* 0x002fe20007810000 */
[----:B------:R-:W-:Y:S01]  /*8d50*/  FFMA.FTZ R57, R73, R7, -R10 ;  /* 0x0000000749397223 */ /* 0x000fe2000001080a */
[----:B------:R-:W-:Y:S01]  /*8d60*/  HGMMA.64x128x16.F32.BF16 R88, R172, gdesc[UR4].tnspB, R88, gsb0 ;  /* 0x41e00004ac587df0 */ /* 0x000fe20008001858 */
[----:B------:R-:W-:Y:S01]  /*8d70*/  UIADD3 UR6, UR10, 0x180, URZ ;  /* 0x000001800a067890 */ /* 0x000fe2000fffe03f */
[----:B------:R-:W-:Y:S01]  /*8d80*/  UMOV UR7, 0x40000040 ;  /* 0x4000004000077882 */ /* 0x000fe20000000000 */
[----:B------:R-:W1:Y:S02]  /*8d90*/  SHFL.BFLY PT, R69, R24, 0x1, 0x1f ;  /* 0x0c201f0018457f89 */ /* 0x000e6400000e0000 */
[----:B------:R-:W-:Y:S08]  /*8da0*/  MUFU.EX2 R176, R176 ;  /* 0x000000b000b07308 */ /* 0x000ff00000000800 */
[----:B------:R-:W-:Y:S08]  /*8db0*/  MUFU.EX2 R178, R178 ;  /* 0x000000b200b27308 */ /* 0x000ff00000000800 */
[----:B------:R-:W-:Y:S01]  /*8dc0*/  MUFU.EX2 R53, R53 ;  /* 0x0000003500357308 */ /* 0x000fe20000000800 */
[----:B-1----:R-:W-:-:S07]  /*8dd0*/  FMNMX.FTZ R8, R24, R69, !PT ;  /* 0x0000004518087209 */ /* 0x002fce0007810000 */
        /* <DEDUP_REMOVED lines=10> */
[-C--:B------:R-:W-:Y:S01]  /*8e80*/  FMUL.FTZ R40, R8, R7.reuse ;  /* 0x0000000708287220 */ /* 0x080fe20000410000 */
[----:B------:R-:W-:-:S03]  /*8e90*/  FFMA.FTZ R174, R44, R7, -R10 ;  /* 0x000000072cae7223 */ /* 0x000fc6000001080a */
[----:B------:R-:W-:Y:S01]  /*8ea0*/  HGMMA.64x128x16.F32.BF16 R88, R168, gdesc[UR4].tnspB, R88, gsb0 ;  /* 0x41e00004a8587df0 */ /* 0x000fe20008001858 */
[----:B------:R-:W-:Y:S01]  /*8eb0*/  UIADD3 UR6, UR10, 0x200, URZ ;  /* 0x000002000a067890 */ /* 0x000fe2000fffe03f */
[-CC-:B------:R-:W-:Y:S01]  /*8ec0*/  FFMA.FTZ R181, R27, R7.reuse, -R40.reuse ;  /* 0x000000071bb57223 */ /* 0x180fe20000010828 */
[----:B------:R-:W-:Y:S01]  /*8ed0*/  UMOV UR7, 0x40000040 ;  /* 0x4000004000077882 */ /* 0x000fe20000000000 */
[----:B------:R-:W-:Y:S02]  /*8ee0*/  IMAD.U32 R27, RZ, RZ, UR44 ;  /* 0x0000002cff1b7e24 */ /* 0x000fe4000f8e00ff */
[-CC-:B------:R-:W-:Y:S01]  /*8ef0*/  FFMA.FTZ R183, R30, R7.reuse, -R40.reuse ;  /* 0x000000071eb77223 */ /* 0x180fe20000010828 */
[-CC-:B------:R-:W-:Y:S01]  /*8f00*/  FFMA.FTZ R36, R31, R7.reuse, -R40.reuse ;  /* 0x000000071f247223 */ /* 0x180fe20000010828 */
[----:B------:R-:W-:Y:S01]  /*8f10*/  IADD3 R31, -R23, 0xb, RZ ;  /* 0x0000000b171f7810 */ /* 0x000fe20007ffe1ff */
[----:B------:R-:W-:Y:S01]  /*8f20*/  MUFU.EX2 R181, R181 ;  /* 0x000000b500b57308 */ /* 0x000fe20000000800 */
[----:B------:R-:W-:Y:S01]  /*8f30*/  @!P1 LEA R27, R27, UR41, 0x3 ;  /* 0x000000291b1b9c11 */ /* 0x000fe2000f8e18ff */
[-CC-:B------:R-:W-:Y:S01]  /*8f40*/  FFMA.FTZ R177, R34, R7.reuse, -R40.reuse ;  /* 0x0000000722b17223 */ /* 0x180fe20000010828 */
[-CC-:B------:R-:W-:Y:S01]  /*8f50*/  FFMA.FTZ R34, R35, R7.reuse, -R40.reuse ;  /* 0x0000000723227223 */ /* 0x180fe20000010828 */
[-CC-:B------:R-:W-:Y:S01]  /*8f60*/  FFMA.FTZ R179, R38, R7.reuse, -R40.reuse ;  /* 0x0000000726b37223 */ /* 0x180fe20000010828 */
[----:B------:R-:W-:Y:S01]  /*8f70*/  FFMA.FTZ R38, R39, R7, -R40 ;  /* 0x0000000727267223 */ /* 0x000fe20000010828 */
[----:B------:R-:W-:-:S02]  /*8f80*/  @!P1 VIADD R27, R27, 0x28840 ;  /* 0x000288401b1b9836 */ /* 0x000fc40000000000 */
[-CC-:B------:R-:W-:Y:S01]  /*8f90*/  FFMA.FTZ R175, R46, R7.reuse, -R40.reuse ;  /* 0x000000072eaf7223 */ /* 0x180fe20000010828 */
[----:B------:R-:W-:Y:S01]  /*8fa0*/  MUFU.EX2 R183, R183 ;  /* 0x000000b700b77308 */ /* 0x000fe20000000800 */
[----:B--2---:R-:W-:Y:S01]  /*8fb0*/  FADD.FTZ R46, R182, R3 ;  /* 0x00000003b62e7221 */ /* 0x004fe20000010000 */
[-CC-:B------:R-:W-:Y:S01]  /*8fc0*/  FFMA.FTZ R173, R42, R7.reuse, -R40.reuse ;  /* 0x000000072aad7223 */ /* 0x180fe20000010828 */
[----:B------:R-:W-:Y:S01]  /*8fd0*/  @!P1 PRMT R27, RZ, 0x654, R27 ;  /* 0x00000654ff1b9816 */ /* 0x000fe2000000001b */
        /* <DEDUP_REMOVED lines=16> */
[----:B------:R-:W-:Y:S01]  /*90e0*/  FFMA.FTZ R86, R86, R7, -R40 ;  /* 0x0000000756567223 */ /* 0x000fe20000010828 */
[----:B0-----:R-:W-:-:S03]  /*90f0*/  F2FP.BF16.F32.PACK_AB R182, R13, R182 ;  /* 0x000000b60db6723e */ /* 0x001fc600000010ff */
        /* <DEDUP_REMOVED lines=12> */
[----:B------:R-:W0:Y:S01]  /*91c0*/  MUFU.EX2 R67, R67 ;  /* 0x0000004300437308 */ /* 0x000e220000000800 */
[----:B------:R-:W-:-:S02]  /*91d0*/  WARPGROUP.DEPBAR.LE gsb0, 0x0 ;  /* 0x00008000000079c5 */ /* 0x000fc40000010000 */
[----:B------:R-:W-:Y:S01]  /*91e0*/  WARPGROUP.ARRIVE ;  /* 0x00000000000079c5 */ /* 0x000fe20000000000 */
[-CC-:B------:R-:W-:Y:S01]  /*91f0*/  FFMA.FTZ R168, R48, R7.reuse, -R10.reuse ;  /* 0x0000000730a87223 */ /* 0x180fe2000001080a */
[-C--:B------:R-:W-:Y:S01]  /*9200*/  FFMA.FTZ R170, R52, R7.reuse, -R10 ;  /* 0x0000000734aa7223 */ /* 0x080fe2000001080a */
[-CC-:B------:R-:W-:Y:S01]  /*9210*/  FFMA.FTZ R169, R50, R7.reuse, -R40.reuse ;  /* 0x0000000732a97223 */ /* 0x180fe20000010828 */
[----:B------:R-:W-:Y:S01]  /*9220*/  FFMA.FTZ R171, R54, R7, -R40 ;  /* 0x0000000736ab7223 */ /* 0x000fe20000010828 */
        /* <DEDUP_REMOVED lines=8> */
[----:B------:R-:W1:Y:S08]  /*92b0*/  MUFU.EX2 R71, R71 ;  /* 0x0000004700477308 */ /* 0x000e700000000800 */
        /* <DEDUP_REMOVED lines=10> */
[-C--:B------:R-:W-:Y:S01]  /*9360*/  FFMA.FTZ R166, R60, R7.reuse, -R10 ;  /* 0x000000073ca67223 */ /* 0x080fe2000001080a */
[-CC-:B------:R-:W-:Y:S01]  /*9370*/  FFMA.FTZ R165, R58, R7.reuse, -R40.reuse ;  /* 0x000000073aa57223 */ /* 0x180fe20000010828 */
[----:B------:R-:W-:Y:S02]  /*9380*/  FFMA.FTZ R167, R62, R7, -R40 ;  /* 0x000000073ea77223 */ /* 0x000fe40000010828 */
[----:B------:R-:W-:Y:S01]  /*9390*/  HGMMA.64x128x16.F32.BF16 R88, R160, gdesc[UR4].tnspB, R88, gsb0 ;  /* 0x41e00004a0587df0 */ /* 0x000fe20008001858 */
[----:B------:R-:W-:Y:S01]  /*93a0*/  UIADD3 UR6, UR10, 0x300, URZ ;  /* 0x000003000a067890 */ /* 0x000fe2000fffe03f */
[----:B------:R-:W-:Y:S01]  /*93b0*/  MUFU.EX2 R164, R164 ;  /* 0x000000a400a47308 */ /* 0x000fe20000000800 */
[----:B------:R-:W-:-:S07]  /*93c0*/  UMOV UR7, 0x40000040 ;  /* 0x4000004000077882 */ /* 0x000fce0000000000 */
[----:B------:R-:W-:Y:S08]  /*93d0*/  MUFU.EX2 R165, R165 ;  /* 0x000000a500a57308 */ /* 0x000ff00000000800 */
[----:B------:R-:W-:Y:S08]  /*93e0*/  MUFU.EX2 R166, R166 ;  /* 0x000000a600a67308 */ /* 0x000ff00000000800 */
[----:B------:R-:W-:Y:S01]  /*93f0*/  MUFU.EX2 R167, R167 ;  /* 0x000000a700a77308 */ /* 0x000fe20000000800 */
[----:B------:R-:W-:-:S02]  /*9400*/  WARPGROUP.DEPBAR.LE gsb0, 0x0 ;  /* 0x00008000000079c5 */ /* 0x000fc40000010000 */
[----:B------:R-:W-:Y:S01]  /*9410*/  WARPGROUP.ARRIVE ;  /* 0x00000000000079c5 */ /* 0x000fe20000000000 */
[-CC-:B------:R-:W-:Y:S01]  /*9420*/  FFMA.FTZ R160, R64, R7.reuse, -R10.reuse ;  /* 0x0000000740a07223 */ /* 0x180fe2000001080a */
[-C--:B------:R-:W-:Y:S01]  /*9430*/  FFMA.FTZ R162, R68, R7.reuse, -R10 ;  /* 0x0000000744a27223 */ /* 0x080fe2000001080a */
[----:B------:R-:W-:Y:S01]  /*9440*/  FADD.FTZ R10, -R8, R9 ;  /* 0x00000009080a7221 */ /* 0x000fe20000010100 */
[----:B0-----:R-:W-:Y:S01]  /*9450*/  F2FP.BF16.F32.PACK_AB R161, R67, R66 ;  /* 0x0000004243a1723e */ /* 0x001fe200000010ff */
[----:B------:R-:W-:Y:S01]  /*9460*/  MUFU.EX2 R9, R85 ;  /* 0x0000005500097308 */ /* 0x000fe20000000800 */
[----:B------:R-:W-:Y:S01]  /*9470*/  HGMMA.64x128x16.F32.BF16 R88, R156, gdesc[UR4].tnspB, R88, gsb0 ;  /* 0x41e000049c587df0 */ /* 0x000fe20008001858 */
[----:B------:R-:W-:Y:S01]  /*9480*/  UIADD3 UR6, UR10, 0x380, URZ ;  /* 0x000003800a067890 */ /* 0x000fe2000fffe03f */
[-C--:B------:R-:W-:Y:S01]  /*9490*/  FMUL.FTZ R69, R10, R7.reuse ;  /* 0x000000070a457220 */ /* 0x080fe20000410000 */
[----:B------:R-:W-:Y:S01]  /*94a0*/  UMOV UR7, 0x40000040 ;  /* 0x4000004000077882 */ /* 0x000fe20000000000 */
[-CC-:B------:R-:W-:Y:S01]  /*94b0*/  FFMA.FTZ R10, R26, R7.reuse, -R40.reuse ;  /* 0x000000071a0a7223 */ /* 0x180fe20000010828 */
[----:B------:R-:W-:Y:S01]  /*94c0*/  FFMA.FTZ R26, R47, R7, -R40 ;  /* 0x000000072f1a7223 */ /* 0x000fe20000010828 */
[----:B-1----:R-:W-:Y:S01]  /*94d0*/  F2FP.BF16.F32.PACK_AB R163, R71, R70 ;  /* 0x0000004647a3723e */ /* 0x002fe200000010ff */
[----:B------:R-:W-:Y:S08]  /*94e0*/  MUFU.EX2 R160, R160 ;  /* 0x000000a000a07308 */ /* 0x000ff00000000800 */
[----:B------:R-:W-:Y:S08]  /*94f0*/  MUFU.EX2 R69, R69 ;  /* 0x0000004500457308 */ /* 0x000ff00000000800 */
[----:B------:R-:W0:Y:S08]  /*9500*/  MUFU.EX2 R10, R10 ;  /* 0x0000000a000a7308 */ /* 0x000e300000000800 */
[----:B------:R-:W1:Y:S08]  /*9510*/  MUFU.EX2 R26, R26 ;  /* 0x0000001a001a7308 */ /* 0x000e700000000800 */
[----:B------:R-:W-:Y:S01]  /*9520*/  MUFU.EX2 R162, R162 ;  /* 0x000000a200a27308 */ /* 0x000fe20000000800 */
[----:B0-----:R-:W-:-:S04]  /*9530*/  FFMA.FTZ R2, R69, R2, R10 ;  /* 0x0000000245027223 */ /* 0x001fc8000001000a */
[----:B------:R-:W-:Y:S01]  /*9540*/  FADD.FTZ R44, R181, R2 ;  /* 0x00000002b52c7221 */ /* 0x000fe20000010000 */
[-CC-:B------:R-:W-:Y:S01]  /*9550*/  FFMA.FTZ R2, R63, R7.reuse, -R40.reuse ;  /* 0x000000073f027223 */ /* 0x180fe20000010828 */
[----:B------:R-:W-:Y:S01]  /*9560*/  F2FP.BF16.F32.PACK_AB R181, R181, R10 ;  /* 0x0000000ab5b5723e */ /* 0x000fe200000010ff */
[----:B------:R-:W-:Y:S01]  /*9570*/  FFMA.FTZ R40, R87, R7, -R40 ;  /* 0x0000000757287223 */ /* 0x000fe20000010828 */
[----:B------:R-:W-:Y:S01]  /*9580*/  FADD.FTZ R3, R183, R44 ;  /* 0x0000002cb7037221 */ /* 0x000fe20000010000 */
[C---:B------:R-:W-:Y:S02]  /*9590*/  F2FP.BF16.F32.PACK_AB R183, R36.reuse, R183 ;  /* 0x000000b724b7723e */ /* 0x040fe400000010ff */
[----:B------:R-:W0:Y:S01]  /*95a0*/  MUFU.EX2 R2, R2 ;  /* 0x0000000200027308 */ /* 0x000e220000000800 */
[----:B------:R-:W-:-:S04]  /*95b0*/  FADD.FTZ R44, R36, R3 ;  /* 0x00000003242c7221 */ /* 0x000fc80000010000 */
[----:B------:R-:W-:Y:S01]  /*95c0*/  FADD.FTZ R3, R177, R44 ;  /* 0x0000002cb1037221 */ /* 0x000fe20000010000 */
[----:B------:R-:W-:-:S03]  /*95d0*/  F2FP.BF16.F32.PACK_AB R177, R34, R177 ;  /* 0x000000b122b1723e */ /* 0x000fc600000010ff */
        /* <DEDUP_REMOVED lines=8> */
[----:B-1----:R-:W-:-:S03]  /*9660*/  F2FP.BF16.F32.PACK_AB R175, R26, R175 ;  /* 0x000000af1aaf723e */ /* 0x002fc600000010ff */
        /* <DEDUP_REMOVED lines=11> */
[----:B0-----:R-:W-:-:S03]  /*9720*/  F2FP.BF16.F32.PACK_AB R167, R2, R167 ;  /* 0x000000a702a7723e */ /* 0x001fc600000010ff */
[----:B------:R-:W-:-:S04]  /*9730*/  FADD.FTZ R3, R2, R3 ;  /* 0x0000000302037221 */ /* 0x000fc80000010000 */
[----:B------:R-:W-:-:S04]  /*9740*/  FADD.FTZ R3, R66, R3 ;  /* 0x0000000342037221 */ /* 0x000fc80000010000 */
[----:B------:R-:W-:-:S04]  /*9750*/  FADD.FTZ R3, R67, R3 ;  /* 0x0000000343037221 */ /* 0x000fc80000010000 */
[----:B------:R-:W-:-:S04]  /*9760*/  FADD.FTZ R3, R70, R3 ;  /* 0x0000000346037221 */ /* 0x000fc80000010000 */
[----:B------:R-:W-:-:S04]  /*9770*/  FADD.FTZ R3, R71, R3 ;  /* 0x0000000347037221 */ /* 0x000fc80000010000 */
[----:B------:R-:W-:-:S04]  /*9780*/  FADD.FTZ R3, R74, R3 ;  /* 0x000000034a037221 */ /* 0x000fc80000010000 */
[----:B------:R-:W-:Y:S01]  /*9790*/  FADD.FTZ R3, R75, R3 ;  /* 0x000000034b037221 */ /* 0x000fe20000010000 */
[----:B------:R-:W-:Y:S02]  /*97a0*/  WARPGROUP.DEPBAR.LE gsb0, 0x0 ;  /* 0x00008000000079c5 */ /* 0x000fe40000010000 */
[----:B------:R-:W-:Y:S01]  /*97b0*/  WARPGROUP.ARRIVE ;  /* 0x00000000000079c5 */ /* 0x000fe20000000000 */
[----:B------:R-:W-:Y:S01]  /*97c0*/  FADD.FTZ R3, R78, R3 ;  /* 0x000000034e037221 */ /* 0x000fe20000010000 */
[----:B------:R-:W-:Y:S02]  /*97d0*/  F2FP.BF16.F32.PACK_AB R156, R57, R12 ;  /* 0x0000000c399c723e */ /* 0x000fe400000010ff */
[----:B------:R-:W-:Y:S01]  /*97e0*/  F2FP.BF16.F32.PACK_AB R157, R75, R74 ;  /* 0x0000004a4b9d723e */ /* 0x000fe200000010ff */
[----:B------:R-:W-:Y:S01]  /*97f0*/  FADD.FTZ R3, R79, R3 ;  /* 0x000000034f037221 */ /* 0x000fe20000010000 */
[----:B------:R-:W-:Y:S01]  /*9800*/  HGMMA.64x128x16.F32.BF16 R88, R152, gdesc[UR4].tnspB, R88, gsb0 ;  /* 0x41e0000498587df0 */ /* 0x000fe20008001858 */
[----:B------:R-:W-:-:S02]  /*9810*/  F2FP.BF16.F32.PACK_AB R158, R61, R14 ;  /* 0x0000000e3d9e723e */ /* 0x000fc400000010ff */
[----:B------:R-:W-:Y:S01]  /*9820*/  FADD.FTZ R3, R82, R3 ;  /* 0x0000000352037221 */ /* 0x000fe20000010000 */
[----:B------:R-:W-:-:S03]  /*9830*/  F2FP.BF16.F32.PACK_AB R159, R79, R78 ;  /* 0x0000004e4f9f723e */ /* 0x000fc600000010ff */
[----:B------:R-:W-:Y:S01]  /*9840*/  FADD.FTZ R3, R83, R3 ;  /* 0x0000000353037221 */ /* 0x000fe20000010000 */
[----:B------:R-:W-:Y:S02]  /*9850*/  WARPGROUP.DEPBAR.LE gsb0, 0x0 ;  /* 0x00008000000079c5 */ /* 0x000fe40000010000 */
[----:B------:R0:W-:Y:S06]  /*9860*/  BAR.ARV R31, 0x100 ;  /* 0x0004001f0000751d */ /* 0x0001ec0000002000 */
[----:B------:R1:W-:Y:S01]  /*9870*/  @!P1 SYNCS.ARRIVE.TRANS64.RED.A1T0 RZ, [R27+URZ], RZ ;  /* 0x000000ff1bff99a7 */ /* 0x0003e2000810043f */
[----:B------:R-:W2:Y:S01]  /*9880*/  MUFU.EX2 R155, R40 ;  /* 0x00000028009b7308 */ /* 0x000ea20000000800 */
[----:B------:R-:W-:Y:S01]  /*9890*/  F2FP.BF16.F32.PACK_AB R154, R9, R24 ;  /* 0x00000018099a723e */ /* 0x000fe200000010ff */
[----:B------:R-:W-:Y:S01]  /*98a0*/  FMUL.FTZ R88, R88, R4 ;  /* 0x0000000458587220 */ /* 0x000fe20000410000 */
[----:B------:R-:W-:Y:S01]  /*98b0*/  F2FP.BF16.F32.PACK_AB R152, R65, R20 ;  /* 0x000000144198723e */ /* 0x000fe200000010ff */
[----:B------:R-:W-:Y:S01]  /*98c0*/  FMUL.FTZ R89, R89, R4 ;  /* 0x0000000459597220 */ /* 0x000fe20000410000 */
[----:B------:R-:W-:Y:S01]  /*98d0*/  F2FP.BF16.F32.PACK_AB R153, R83, R82 ;  /* 0x000000525399723e */ /* 0x000fe200000010ff */
[-C--:B------:R-:W-:Y:S01]  /*98e0*/  FMUL.FTZ R92, R92, R4.reuse ;  /* 0x000000045c5c7220 */ /* 0x080fe20000410000 */
[----:B-1----:R-:W-:Y:S01]  /*98f0*/  IMAD.U32 R27, RZ, RZ, UR49 ;  /* 0x00000031ff1b7e24 */ /* 0x002fe2000f8e00ff */
[----:B------:R-:W-:Y:S01]  /*9900*/  UMOV UR49, UR44 ;  /* 0x0000002c00317c82 */ /* 0x000fe20008000000 */
[-C--:B------:R-:W-:Y:S01]  /*9910*/  FMUL.FTZ R93, R93, R4.reuse ;  /* 0x000000045d5d7220 */ /* 0x080fe20000410000 */
[-C--:B------:R-:W-:Y:S01]  /*9920*/  FMUL.FTZ R96, R96, R4.reuse ;  /* 0x0000000460607220 */ /* 0x080fe20000410000 */
[-C--:B------:R-:W-:Y:S01]  /*9930*/  FMUL.FTZ R97, R97, R4.reuse ;  /* 0x0000000461617220 */ /* 0x080fe20000410000 */
[----:B------:R-:W-:Y:S01]  /*9940*/  @!P1 LEA R27, R27, UR41, 0x3 ;  /* 0x000000291b1b9c11 */ /* 0x000fe2000f8e18ff */
[-C--:B------:R-:W-:Y:S01]  /*9950*/  FMUL.FTZ R100, R100, R4.reuse ;  /* 0x0000000464647220 */ /* 0x080fe20000410000 */
[-C--:B------:R-:W-:Y:S01]  /*9960*/  FMUL.FTZ R101, R101, R4.reuse ;  /* 0x0000000465657220 */ /* 0x080fe20000410000 */
[-C--:B------:R-:W-:Y:S01]  /*9970*/  FMUL.FTZ R104, R104, R4.reuse ;  /* 0x0000000468687220 */ /* 0x080fe20000410000 */
[----:B------:R-:W-:Y:S01]  /*9980*/  FMUL.FTZ R105, R105, R4 ;  /* 0x0000000469697220 */ /* 0x000fe20000410000 */
[----:B------:R-:W-:-:S02]  /*9990*/  @!P1 VIADD R27, R27, 0x28860 ;  /* 0x000288601b1b9836 */ /* 0x000fc40000000000 */
[-C--:B------:R-:W-:Y:S01]  /*99a0*/  FMUL.FTZ R108, R108, R4.reuse ;  /* 0x000000046c6c7220 */ /* 0x080fe20000410000 */
[-C--:B------:R-:W-:Y:S01]  /*99b0*/  FMUL.FTZ R109, R109, R4.reuse ;  /* 0x000000046d6d7220 */ /* 0x080fe20000410000 */
[-C--:B------:R-:W-:Y:S01]  /*99c0*/  FMUL.FTZ R112, R112, R4.reuse ;  /* 0x0000000470707220 */ /* 0x080fe20000410000 */
[-C--:B------:R-:W-:Y:S01]  /*99d0*/  FMUL.FTZ R113, R113, R4.reuse ;  /* 0x0000000471717220 */ /* 0x080fe20000410000 */
[----:B0-----:R-:W-:Y:S01]  /*99e0*/  @!P1 PRMT R31, RZ, 0x654, R27 ;  /* 0x00000654ff1f9816 */ /* 0x001fe2000000001b */
[----:B------:R-:W-:Y:S01]  /*99f0*/  FADD.FTZ R27, R13, R46 ;  /* 0x0000002e0d1b7221 */ /* 0x000fe20000010000 */
[-C--:B------:R-:W-:Y:S01]  /*9a00*/  FMUL.FTZ R116, R116, R4.reuse ;  /* 0x0000000474747220 */ /* 0x080fe20000410000 */
[----:B------:R-:W-:Y:S01]  /*9a10*/  FMUL.FTZ R117, R117, R4 ;  /* 0x0000000475757220 */ /* 0x000fe20000410000 */
[----:B------:R0:W-:Y:S01]  /*9a20*/  @!P1 SYNCS.ARRIVE.TRANS64.RED.A1T0 RZ, [R31+URZ], RZ ;  /* 0x000000ff1fff99a7 */ /* 0x0001e2000810043f */
[----:B------:R-:W-:Y:S01]  /*9a30*/  FADD.FTZ R46, R176, R27 ;  /* 0x0000001bb02e7221 */ /* 0x000fe20000010000 */
[----:B------:R-:W-:Y:S01]  /*9a40*/  F2FP.BF16.F32.PACK_AB R176, R15, R176 ;  /* 0x000000b00fb0723e */ /* 0x000fe200000010ff */
[-C--:B------:R-:W-:Y:S01]  /*9a50*/  FMUL.FTZ R120, R120, R4.reuse ;  /* 0x0000000478787220 */ /* 0x080fe20000410000 */
[-C--:B------:R-:W-:Y:S01]  /*9a60*/  FMUL.FTZ R121, R121, R4.reuse ;  /* 0x0000000479797220 */ /* 0x080fe20000410000 */
[----:B------:R-:W-:Y:S01]  /*9a70*/  FADD.FTZ R27, R15, R46 ;  /* 0x0000002e0f1b7221 */ /* 0x000fe20000010000 */
[-C--:B------:R-:W-:Y:S01]  /*9a80*/  FMUL.FTZ R124, R124, R4.reuse ;  /* 0x000000047c7c7220 */ /* 0x080fe20000410000 */
[-C--:B------:R-:W-:Y:S01]  /*9a90*/  FMUL.FTZ R125, R125, R4.reuse ;  /* 0x000000047d7d7220 */ /* 0x080fe20000410000 */
[----:B------:R-:W-:Y:S01]  /*9aa0*/  FMUL.FTZ R128, R128, R4 ;  /* 0x0000000480807220 */ /* 0x000fe20000410000 */
        /* <DEDUP_REMOVED lines=18> */
[----:B------:R-:W-:Y:S01]  /*9bd0*/  FMUL.FTZ R149, R149, R4 ;  /* 0x0000000495957220 */ /* 0x000fe20000410000 */
[-C--:B------:R-:W-:Y:S01]  /*9be0*/  FMUL.FTZ R90, R90, R69.reuse ;  /* 0x000000455a5a7220 */ /* 0x080fe20000410000 */
[----:B------:R-:W-:Y:S01]  /*9bf0*/  FADD.FTZ R27, R29, R46 ;  /* 0x0000002e1d1b7221 */ /* 0x000fe20000010000 */
[-C--:B------:R-:W-:Y:S01]  /*9c00*/  FMUL.FTZ R91, R91, R69.reuse ;  /* 0x000000455b5b7220 */ /* 0x080fe20000410000 */
[-C--:B------:R-:W-:Y:S01]  /*9c10*/  FMUL.FTZ R94, R94, R69.reuse ;  /* 0x000000455e5e7220 */ /* 0x080fe20000410000 */
[-C--:B------:R-:W-:Y:S01]  /*9c20*/  FMUL.FTZ R95, R95, R69.reuse ;  /* 0x000000455f5f7220 */ /* 0x080fe20000410000 */
[----:B------:R-:W-:Y:S01]  /*9c30*/  FADD.FTZ R46, R168, R27 ;  /* 0x0000001ba82e7221 */ /* 0x000fe20000010000 */
[----:B------:R-:W-:Y:S01]  /*9c40*/  F2FP.BF16.F32.PACK_AB R168, R33, R168 ;  /* 0x000000a821a8723e */ /* 0x000fe200000010ff */
[-C--:B------:R-:W-:Y:S01]  /*9c50*/  FMUL.FTZ R98, R98, R69.reuse ;  /* 0x0000004562627220 */ /* 0x080fe20000410000 */
        /* <DEDUP_REMOVED lines=42> */
[----:B------:R-:W-:-:S03]  /*9f00*/  FMUL.FTZ R151, R151, R69 ;  /* 0x0000004597977220 */ /* 0x000fc60000410000 */
[----:B------:R-:W-:-:S04]  /*9f10*/  FADD.FTZ R10, R12, R11 ;  /* 0x0000000b0c0a7221 */ /* 0x000fc80000010000 */
[----:B------:R-:W-:Y:S01]  /*9f20*/  FADD.FTZ R11, R57, R10 ;  /* 0x0000000a390b7221 */ /* 0x000fe20000010000 */
[----:B------:R-:W-:-:S03]  /*9f30*/  FADD.FTZ R10, R86, R3 ;  /* 0x00000003560a7221 */ /* 0x000fc60000010000 */
[----:B------:R-:W-:-:S04]  /*9f40*/  FADD.FTZ R2, R14, R11 ;  /* 0x0000000b0e027221 */ /* 0x000fc80000010000 */
[----:B------:R-:W-:-:S04]  /*9f50*/  FADD.FTZ R11, R61, R2 ;  /* 0x000000023d0b7221 */ /* 0x000fc80000010000 */
[----:B------:R-:W-:-:S04]  /*9f60*/  FADD.FTZ R2, R20, R11 ;  /* 0x0000000b14027221 */ /* 0x000fc80000010000 */
[----:B------:R-:W-:-:S04]  /*9f70*/  FADD.FTZ R11, R65, R2 ;  /* 0x00000002410b7221 */ /* 0x000fc80000010000 */
[----:B------:R-:W-:Y:S01]  /*9f80*/  FADD.FTZ R2, R24, R11 ;  /* 0x0000000b18027221 */ /* 0x000fe20000010000 */
[----:B------:R-:W-:-:S03]  /*9f90*/  IMAD.MOV.U32 R11, RZ, RZ, R0 ;  /* 0x000000ffff0b7224 */ /* 0x000fc600078e0000 */
[----:B------:R-:W-:Y:S01]  /*9fa0*/  FADD.FTZ R3, R9, R2 ;  /* 0x0000000209037221 */ /* 0x000fe20000010000 */
[C---:B--2---:R-:W-:Y:S01]  /*9fb0*/  FADD.FTZ R2, R155.reuse, R10 ;  /* 0x0000000a9b027221 */ /* 0x044fe20000010000 */
[----:B------:R-:W-:Y:S01]  /*9fc0*/  F2FP.BF16.F32.PACK_AB R155, R155, R86 ;  /* 0x000000569b9b723e */ /* 0x000fe200000010ff */
[----:B------:R-:W-:Y:S01]  /*9fd0*/  IMAD.MOV.U32 R9, RZ, RZ, R8 ;  /* 0x000000ffff097224 */ /* 0x000fe200078e0008 */
[----:B0-----:R-:W-:Y:S06]  /*9fe0*/  @P2 BRA `(.L_x_1155) ;  /* 0xffffffe0001c2947 */ /* 0x001fec000383ffff */
.L_x_1146:
[----:B------:R-:W-:-:S13]  /*9ff0*/  ISETP.GE.AND P2, PT, R6, UR39, PT ;  /* 0x0000002706007c0c */ /* 0x000fda000bf46270 */
[----:B------:R-:W-:Y:S05]  /*a000*/  @!P2 BRA `(.L_x_1156) ;  /* 0x000000300030a947 */ /* 0x000fea0003800000 */
[----:B------:R-:W-:Y:S01]  /*a010*/  IMAD.MOV.U32 R5, RZ, RZ, R8 ;  /* 0x000000ffff057224 */ /* 0x000fe200078e0008 */
[----:B------:R-:W-:Y:S01]  /*a020*/  UMOV UR56, UR45 ;  /* 0x0000002d00387c82 */ /* 0x000fe20008000000 */
[----:B------:R-:W-:Y:S01]  /*a030*/  IMAD.MOV.U32 R4, RZ, RZ, R0 ;  /* 0x000000ffff047224 */ /* 0x000fe200078e0000 */
[----:B------:R-:W-:Y:S01]  /*a040*/  UMOV UR55, UR44 ;  /* 0x0000002c00377c82 */ /* 0x000fe20008000000 */
[----:B------:R-:W-:Y:S01]  /*a050*/  ULDC UR49, c[0x0][0x9e4] ;  /* 0x0002790000317ab9 */ /* 0x000fe20000000800 */
[----:B------:R-:W-:Y:S01]  /*a060*/  ULDC UR53, c[0x0][0x288] ;  /* 0x0000a20000357ab9 */ /* 0x000fe20000000800 */
[----:B------:R-:W-:Y:S01]  /*a070*/  ULDC UR54, c[0x0][0x9dc] ;  /* 0x0002770000367ab9 */ /* 0x000fe20000000800 */
[----:B------:R-:W-:-:S05]  /*a080*/  ULDC UR52, c[0x0][0x9e0] ;  /* 0x0002780000347ab9 */ /* 0x000fca0000000800 */
.L_x_1173:
        /* <DEDUP_REMOVED lines=9> */
.L_x_1158:
[----:B------:R-:W-:Y:S01]  /*a120*/  ULEA UR6, UR44, UR41, 0x3 ;  /* 0x000000292c067291 */ /* 0x000fe2000f8e183f */
[----:B------:R-:W-:-:S05]  /*a130*/  IMAD.U32 R0, RZ, RZ, UR45 ;  /* 0x0000002dff007e24 */ /* 0x000fca000f8e00ff */
[----:B------:R-:W-:-:S04]  /*a140*/  SHF.L.U32 R0, R0, 0x1f, RZ ;  /* 0x0000001f00007819 */ /* 0x000fc800000006ff */
[----:B------:R0:W1:Y:S01]  /*a150*/  SYNCS.PHASECHK.TRANS64.TRYWAIT P3, [UR6+0x28830], R0 ;  /* 0x02883000ff0075a7 */ /* 0x0000620008060146 */
[----:B------:R-:W-:Y:S05]  /*a160*/  @!P0 BRA `(.L_x_1159) ;  /* 0x0000000000048947 */ /* 0x000fea0003800000 */
[----:B------:R-:W-:Y:S01]  /*a170*/  BPT.TRAP 0x1 ;  /* 0x000000040000795c */ /* 0x000fe20000300000 */
.L_x_1159:
[----:B-1----:R-:W-:Y:S05]  /*a180*/  @P3 BRA `(.L_x_1157) ;  /* 0x0000000000083947 */ /* 0x002fea0003800000 */
[----:B------:R-:W1:Y:S02]  /*a190*/  SYNCS.PHASECHK.TRANS64.TRYWAIT P3, [UR6+0x28830], R0 ;  /* 0x02883000ff0075a7 */ /* 0x000e640008060146 */
[----:B-1----:R-:W-:Y:S05]  /*a1a0*/  @!P3 BRA `(.L_x_1160) ;  /* 0x000000a00058b947 */ /* 0x002fea0003800000 */
.L_x_1157:
        /* <DEDUP_REMOVED lines=45> */
.L_x_1162:
[----:B------:R-:W-:Y:S01]  /*a480*/  ULEA UR6, UR55, UR41, 0x3 ;  /* 0x0000002937067291 */ /* 0x000fe2000f8e183f */
[----:B------:R-:W-:-:S05]  /*a490*/  IMAD.U32 R0, RZ, RZ, UR56 ;  /* 0x00000038ff007e24 */ /* 0x000fca000f8e00ff */
[----:B------:R-:W-:-:S04]  /*a4a0*/  SHF.L.U32 R0, R0, 0x1f, RZ ;  /* 0x0000001f00007819 */ /* 0x000fc800000006ff */
[----:B------:R0:W1:Y:S01]  /*a4b0*/  SYNCS.PHASECHK.TRANS64.TRYWAIT P2, [UR6+0x28850], R0 ;  /* 0x02885000ff0075a7 */ /* 0x0000620008040146 */
[----:B------:R-:W-:Y:S05]  /*a4c0*/  @!P0 BRA `(.L_x_1163) ;  /* 0x0000000000048947 */ /* 0x000fea0003800000 */
[----:B------:R-:W-:Y:S01]  /*a4d0*/  BPT.TRAP 0x1 ;  /* 0x000000040000795c */ /* 0x000fe20000300000 */
.L_x_1163:
[----:B-1----:R-:W-:Y:S05]  /*a4e0*/  @P2 BRA `(.L_x_1161) ;  /* 0x0000000000082947 */ /* 0x002fea0003800000 */
[----:B------:R-:W1:Y:S02]  /*a4f0*/  SYNCS.PHASECHK.TRANS64.TRYWAIT P2, [UR6+0x28850], R0 ;  /* 0x02885000ff0075a7 */ /* 0x000e640008040146 */
[----:B-1----:R-:W-:Y:S05]  /*a500*/  @!P2 BRA `(.L_x_1164) ;  /* 0x0000009c0098a947 */ /* 0x002fea0003800000 */
.L_x_1161:
[----:B------:R-:W-:Y:S01]  /*a510*/  UIADD3 UR6, UR41, 0x400, URZ ;  /* 0x0000040029067890 */ /* 0x000fe2000fffe03f */
[----:B------:R-:W-:Y:S01]  /*a520*/  WARPGROUP.ARRIVE ;  /* 0x00000000000079c5 */ /* 0x000fe20000000000 */
[----:B------:R-:W-:Y:S01]  /*a530*/  UMOV UR7, 0x40000040 ;  /* 0x4000004000077882 */ /* 0x000fe20000000000 */
[----:B-1----:R-:W1:Y:S01]  /*a540*/  @P5 LDC R7, c[0x0][0x44c] ;  /* 0x00011300ff075b82 */ /* 0x002e620000000800 */
[----:B------:R-:W-:Y:S01]  /*a550*/  USHF.R.U32.HI UR6, URZ, 0x4, UR6 ;  /* 0x000000043f067899 */ /* 0x000fe20008011606 */
[----:B0-----:R-:W-:Y:S02]  /*a560*/  VIADD R0, R17, UR36 ;  /* 0x0000002411007c36 */ /* 0x001fe40008000000 */
[----:B------:R-:W-:Y:S01]  /*a570*/  IMAD.U32 R10, RZ, RZ, UR44 ;  /* 0x0000002cff0a7e24 */ /* 0x000fe2000f8e00ff */
[----:B------:R-:W-:-:S03]  /*a580*/  ULOP3.LUT UR6, UR6, 0x3fff, URZ, 0xc0, !UPT ;  /* 0x00003fff06067892 */ /* 0x000fc6000f8ec03f */
[----:B------:R-:W0:Y:S01]  /*a590*/  @P5 LDC R9, c[0x0][0x450] ;  /* 0x00011400ff095b82 */ /* 0x000e220000000800 */
[----:B------:R-:W-:-:S04]  /*a5a0*/  ULOP3.LUT UR6, UR6, 0x4000000, URZ, 0xfc, !UPT ;  /* 0x0400000006067892 */ /* 0x000fc8000f8efc3f */
[----:B------:R-:W-:-:S07]  /*a5b0*/  ULEA UR10, UR55, UR6, 0xb ;  /* 0x00000006370a7291 */ /* 0x000fce000f8e583f */
[----:B------:R-:W-:Y:S02]  /*a5c0*/  UMOV UR6, UR10 ;  /* 0x0000000a00067c82 */ /* 0x000fe40008000000 */
[----:B------:R-:W-:Y:S01]  /*a5d0*/  HGMMA.64x128x16.F32.BF16 R88, R180, gdesc[UR4].tnspB, R88, gsb0 ;  /* 0x41e00004b4587df0 */ /* 0x000fe20008001858 */
[----:B------:R-:W-:Y:S01]  /*a5e0*/  UIADD3 UR6, UR10, 0x80, URZ ;  /* 0x000000800a067890 */ /* 0x000fe2000fffe03f */
[----:B-1----:R-:W-:Y:S01]  /*a5f0*/  @P5 IMAD.HI.U32 R8, R0, R7, RZ ;  /* 0x0000000700085227 */ /* 0x002fe200078e00ff */
[----:B------:R-:W-:Y:S01]  /*a600*/  UMOV UR7, 0x40000040 ;  /* 0x4000004000077882 */ /* 0x000fe20000000000 */
[----:B------:R-:W-:Y:S02]  /*a610*/  @!P1 LEA R7, R10, UR41, 0x3 ;  /* 0x000000290a079c11 */ /* 0x000fe4000f8e18ff */
[----:B------:R-:W-:Y:S02]  /*a620*/  IADD3 R10, -R23, 0xb, RZ ;  /* 0x0000000b170a7810 */ /* 0x000fe40007ffe1ff */
[----:B0-----:R-:W-:Y:S01]  /*a630*/  @P5 SHF.R.U32.HI R0, RZ, R9, R8 ;  /* 0x00000009ff005219 */ /* 0x001fe20000011608 */
[----:B------:R-:W-:-:S05]  /*a640*/  @!P1 VIADD R8, R7, 0x28840 ;  /* 0x0002884007089836 */ /* 0x000fca0000000000 */
[----:B------:R-:W-:Y:S02]  /*a650*/  @!P1 PRMT R9, RZ, 0x654, R8 ;  /* 0x00000654ff099816 */ /* 0x000fe40000000008 */
[----:B------:R-:W0:Y:S01]  /*a660*/  SHFL.IDX PT, R8, R0, RZ, 0x1c1f ;  /* 0x001c1fff00087589 */ /* 0x000e2200000e0000 */
        /* <DEDUP_REMOVED lines=32> */
[----:B------:R-:W-:Y:S01]  /*a870*/  IMAD R7, R16, -0x2, R7 ;  /* 0xfffffffe10077824 */ /* 0x000fe200078e0207 */
[----:B------:R-:W-:Y:S02]  /*a880*/  WARPGROUP.DEPBAR.LE gsb0, 0x0 ;  /* 0x00008000000079c5 */ /* 0x000fe40000010000 */
[----:B------:R-:W-:-:S06]  /*a890*/  WARPGROUP.ARRIVE ;  /* 0x00000000000079c5 */ /* 0x000fcc0000000000 */
[----:B------:R-:W-:Y:S01]  /*a8a0*/  HGMMA.64x128x16.F32.BF16 R88, R152, gdesc[UR4].tnspB, R88, gsb0 ;  /* 0x41e0000498587df0 */ /* 0x000fe20008001858 */
[----:B------:R-:W-:Y:S02]  /*a8b0*/  ULOP3.LUT UR6, URZ, UR54, URZ, 0x33, !UPT ;  /* 0x000000363f067292 */ /* 0x000fe4000f8e333f */
[----:B------:R-:W-:Y:S02]  /*a8c0*/  WARPGROUP.DEPBAR.LE gsb0, 0x0 ;  /* 0x00008000000079c5 */ /* 0x000fe40000010000 */
[----:B------:R-:W1:Y:S08]  /*a8d0*/  LDC R153, c[0x0][0x2f0] ;  /* 0x0000bc00ff997b82 */ /* 0x000e700000000800 */
[----:B------:R2:W-:Y:S06]  /*a8e0*/  BAR.ARV R10, 0x100 ;  /* 0x0004000a0000751d */ /* 0x0005ec0000002000 */
[----:B------:R3:W-:Y:S01]  /*a8f0*/  @!P1 SYNCS.ARRIVE.TRANS64.RED.A1T0 RZ, [R9+URZ], RZ ;  /* 0x000000ff09ff99a7 */ /* 0x0007e2000810043f */
[----:B-1----:R-:W-:-:S04]  /*a900*/  IMAD R7, R153, UR42, R7 ;  /* 0x0000002a99077c24 */ /* 0x002fc8000f8e0207 */
[----:B------:R-:W-:-:S04]  /*a910*/  VIADD R7, R7, -UR53 ;  /* 0x8000003507077c36 */ /* 0x000fc80008000000 */
[C---:B------:R-:W-:Y:S02]  /*a920*/  VIADD R15, R7.reuse, UR52 ;  /* 0x00000034070f7c36 */ /* 0x040fe40008000000 */
[----:B------:R-:W-:Y:S02]  /*a930*/  VIADD R21, R7, UR6 ;  /* 0x0000000607157c36 */ /* 0x000fe40008000000 */
[--C-:B0-----:R-:W-:Y:S02]  /*a940*/  IMAD.IADD R7, R15, 0x1, R8.reuse ;  /* 0x000000010f077824 */ /* 0x101fe400078e0208 */
[----:B---3--:R-:W-:Y:S01]  /*a950*/  IMAD.IADD R9, R21, 0x1, R8 ;  /* 0x0000000115097824 */ /* 0x008fe200078e0208 */
[----:B--2---:R-:W-:Y:S06]  /*a960*/  @!P6 BRA `(.L_x_1165) ;  /* 0x00000000005ce947 */ /* 0x004fec0003800000 */
[----:B------:R-:W-:Y:S01]  /*a970*/  IMAD R8, R153, UR42, R8 ;  /* 0x0000002a99087c24 */ /* 0x000fe2000f8e0208 */
[----:B------:R-:W-:Y:S03]  /*a980*/  BSSY B0, `(.L_x_1166) ;  /* 0x0000011000007945 */ /* 0x000fe60003800000 */
[----:B------:R-:W-:-:S05]  /*a990*/  VIADD R11, R8, -UR53 ;  /* 0x80000035080b7c36 */ /* 0x000fca0008000000 */
        /* <DEDUP_REMOVED lines=10> */
.L_x_1167:
[----:B------:R-:W-:-:S05]  /*aa40*/  IMAD.U32 R10, RZ, RZ, UR49 ;  /* 0x00000031ff0a7e24 */ /* 0x000fca000f8e00ff */
[----:B------:R-:W-:-:S13]  /*aa50*/  ISETP.NE.AND P2, PT, R10, 0x1, PT ;  /* 0x000000010a00780c */ /* 0x000fda0003f45270 */
[----:B------:R-:W0:Y:S02]  /*aa60*/  @P2 LDC.64 R12, c[0x0][0x9e8] ;  /* 0x00027a00ff0c2b82 */ /* 0x000e240000000a00 */
[----:B0-----:R-:W-:-:S05]  /*aa70*/  @P2 IMAD.HI.U32 R8, R11, R12, RZ ;  /* 0x0000000c0b082227 */ /* 0x001fca00078e00ff */
[----:B------:R-:W-:-:S07]  /*aa80*/  @P2 SHF.R.U32.HI R11, RZ, R13, R8 ;  /* 0x0000000dff0b2219 */ /* 0x000fce0000011608 */
.L_x_1168:
[----:B------:R-:W-:Y:S05]  /*aa90*/  BSYNC B0 ;  /* 0x0000000000007941 */ /* 0x000fea0003800000 */
.L_x_1166:
[----:B------:R-:W-:-:S04]  /*aaa0*/  IMAD R11, R11, R10, -R162 ;  /* 0x0000000a0b0b7224 */ /* 0x000fc800078e0aa2 */
[----:B------:R-:W-:-:S05]  /*aab0*/  IMAD R8, R16, -0x2, R11 ;  /* 0xfffffffe10087824 */ /* 0x000fca00078e020b */
[----:B------:R-:W-:Y:S02]  /*aac0*/  VIADDMNMX R7, R8, R10, R7, PT ;  /* 0x0000000a08077246 */ /* 0x000fe40003800107 */
[----:B------:R-:W-:-:S07]  /*aad0*/  VIMNMX R9, R9, R8, !PT ;  /* 0x0000000809097248 */ /* 0x000fce0007fe0100 */
.L_x_1165:
[----:B------:R-:W-:Y:S01]  /*aae0*/  ISETP.GT.AND P2, PT, R6, -0x1, PT ;  /* 0xffffffff0600780c */ /* 0x000fe20003f44270 */
[----:B------:R-:W0:Y:S03]  /*aaf0*/  SHFL.IDX PT, R0, R0, 0x1, 0x1c1f ;  /* 0x003c1f0000007f89 */ /* 0x000e2600000e0000 */
[C---:B------:R-:W-:Y:S02]  /*ab00*/  ISETP.GT.AND P4, PT, R9.reuse, RZ, P2 ;  /* 0x000000ff0900720c */ /* 0x040fe40001784270 */
[----:B------:R-:W-:Y:S02]  /*ab10*/  ISETP.GT.AND P3, PT, R9, 0x1, P2 ;  /* 0x000000010900780c */ /* 0x000fe40001764270 */
[C---:B------:R-:W-:Y:S02]  /*ab20*/  ISETP.LT.OR P4, PT, R7.reuse, 0x1, P4 ;  /* 0x000000010700780c */ /* 0x040fe40002781670 */
[----:B------:R-:W-:-:S02]  /*ab30*/  ISETP.LT.OR P3, PT, R7, 0x2, P3 ;  /* 0x000000020700780c */ /* 0x000fc40001f61670 */
[----:B------:R-:W-:Y:S02]  /*ab40*/  FSEL R13, R24, -INF , !P4 ;  /* 0xff800000180d7808 */ /* 0x000fe40006000000 */
[----:B------:R-:W-:Y:S02]  /*ab50*/  ISETP.GT.AND P4, PT, R9, 0x8, P2 ;  /* 0x000000080900780c */ /* 0x000fe40001784270 */
[----:B------:R-:W-:Y:S02]  /*ab60*/  FSEL R198, R25, -INF , !P3 ;  /* 0xff80000019c67808 */ /* 0x000fe40005800000 */
[----:B------:R-:W-:Y:S02]  /*ab70*/  ISETP.GT.AND P3, PT, R9, 0x9, P2 ;  /* 0x000000090900780c */ /* 0x000fe40001764270 */
[C---:B------:R-:W-:Y:S02]  /*ab80*/  ISETP.LT.OR P4, PT, R7.reuse, 0x9, P4 ;  /* 0x000000090700780c */ /* 0x040fe40002781670 */
[----:B------:R-:W-:-:S02]  /*ab90*/  ISETP.LT.OR P3, PT, R7, 0xa, P3 ;  /* 0x0000000a0700780c */ /* 0x000fc40001f61670 */
[----:B------:R-:W-:Y:S01]  /*aba0*/  FSEL R182, R28, -INF , !P4 ;  /* 0xff8000001cb67808 */ /* 0x000fe20006000000 */
[----:B0-----:R-:W-:Y:S01]  /*abb0*/  IMAD.IADD R11, R21, 0x1, R0 ;  /* 0x00000001150b7824 */ /* 0x001fe200078e0200 */
[----:B------:R-:W-:Y:S02]  /*abc0*/  ISETP.GT.AND P4, PT, R9, 0x10, P2 ;  /* 0x000000100900780c */ /* 0x000fe40001784270 */
[----:B------:R-:W-:Y:S02]  /*abd0*/  FSEL R196, R29, -INF , !P3 ;  /* 0xff8000001dc47808 */ /* 0x000fe40005800000 */
        /* <DEDUP_REMOVED lines=22> */
[----:B------:R-:W-:Y:S02]  /*ad40*/  FSEL R44, R45, -INF , !P3 ;  /* 0xff8000002d2c7808 */ /* 0x000fe40005800000 */
[C---:B------:R-:W-:Y:S02]  /*ad50*/  ISETP.GT.AND P4, PT, R9.reuse, 0x30, P2 ;  /* 0x000000300900780c */ /* 0x040fe40001784270 */
        /* <DEDUP_REMOVED lines=54> */
[----:B------:R-:W-:Y:S01]  /*b0c0*/  ISETP.GT.AND P3, PT, R9, 0x79, P2 ;  /* 0x000000790900780c */ /* 0x000fe20001764270 */
[----:B------:R-:W-:Y:S01]  /*b0d0*/  IMAD.IADD R9, R15, 0x1, R0 ;  /* 0x000000010f097824 */ /* 0x000fe200078e0200 */
[C---:B------:R-:W-:Y:S02]  /*b0e0*/  ISETP.LT.OR P4, PT, R7.reuse, 0x79, P4 ;  /* 0x000000790700780c */ /* 0x040fe40002781670 */
[----:B------:R-:W-:-:S02]  /*b0f0*/  ISETP.LT.OR P3, PT, R7, 0x7a, P3 ;  /* 0x0000007a0700780c */ /* 0x000fc40001f61670 */
[----:B------:R-:W-:Y:S02]  /*b100*/  FSEL R84, R84, -INF , !P4 ;  /* 0xff80000054547808 */ /* 0x000fe40006000000 */
[----:B------:R-:W-:Y:S01]  /*b110*/  FSEL R32, R85, -INF , !P3 ;  /* 0xff80000055207808 */ /* 0x000fe20005800000 */
[----:B------:R-:W-:Y:S08]  /*b120*/  @!P6 BRA `(.L_x_1169) ;  /* 0x00000000005ce947 */ /* 0x000ff00003800000 */
        /* <DEDUP_REMOVED lines=13> */
.L_x_1171:
[----:B------:R-:W-:-:S05]  /*b200*/  IMAD.U32 R15, RZ, RZ, UR49 ;  /* 0x00000031ff0f7e24 */ /* 0x000fca000f8e00ff */
[----:B------:R-:W-:-:S13]  /*b210*/  ISETP.NE.AND P3, PT, R15, 0x1, PT ;  /* 0x000000010f00780c */ /* 0x000fda0003f65270 */
[----:B------:R-:W0:Y:S02]  /*b220*/  @P3 LDC.64 R164, c[0x0][0x9e8] ;  /* 0x00027a00ffa43b82 */ /* 0x000e240000000a00 */
[----:B0-----:R-:W-:-:S05]  /*b230*/  @P3 IMAD.HI.U32 R0, R7, R164, RZ ;  /* 0x000000a407003227 */ /* 0x001fca00078e00ff */
[----:B------:R-:W-:-:S07]  /*b240*/  @P3 SHF.R.U32.HI R7, RZ, R165, R0 ;  /* 0x000000a5ff073219 */ /* 0x000fce0000011600 */
.L_x_1172:
[----:B------:R-:W-:Y:S05]  /*b250*/  BSYNC B0 ;  /* 0x0000000000007941 */ /* 0x000fea0003800000 */
.L_x_1170:
[----:B------:R-:W-:-:S04]  /*b260*/  IMAD R7, R7, R15, -R162 ;  /* 0x0000000f07077224 */ /* 0x000fc800078e0aa2 */
[----:B------:R-:W-:-:S05]  /*b270*/  IMAD R0, R16, -0x2, R7 ;  /* 0xfffffffe10007824 */ /* 0x000fca00078e0207 */
[----:B------:R-:W-:Y:S02]  /*b280*/  VIADDMNMX R9, R0, R15, R9, PT ;  /* 0x0000000f00097246 */ /* 0x000fe40003800109 */
[----:B------:R-:W-:-:S07]  /*b290*/  VIMNMX R11, R11, R0, !PT ;  /* 0x000000000b0b7248 */ /* 0x000fce0007fe0100 */
.L_x_1169:
[----:B------:R-:W-:Y:S01]  /*b2a0*/  FMNMX.FTZ R7, R13, R4, !PT ;  /* 0x000000040d077209 */ /* 0x000fe20007810000 */
[----:B------:R-:W-:Y:S01]  /*b2b0*/  IMAD.U32 R53, RZ, RZ, UR55 ;  /* 0x00000037ff357e24 */ /* 0x000fe2000f8e00ff */
[----:B------:R-:W-:Y:S01]  /*b2c0*/  ISETP.GT.AND P3, PT, R11, 0x8, P2 ;  /* 0x000000080b00780c */ /* 0x000fe20001764270 */
[----:B------:R-:W-:Y:S01]  /*b2d0*/  UMOV UR56, UR45 ;  /* 0x0000002d00387c82 */ /* 0x000fe20008000000 */
[----:B------:R-:W-:Y:S01]  /*b2e0*/  FMNMX.FTZ R7, R198, R7, !PT ;  /* 0x00000007c6077209 */ /* 0x000fe20007810000 */
[----:B------:R-:W-:Y:S01]  /*b2f0*/  UMOV UR55, UR44 ;  /* 0x0000002c00377c82 */ /* 0x000fe20008000000 */
[----:B------:R-:W-:Y:S02]  /*b300*/  ISETP.LT.OR P3, PT, R9, 0x9, P3 ;  /* 0x000000090900780c */ /* 0x000fe40001f61670 */
        /* <DEDUP_REMOVED lines=9> */
[----:B------:R-:W-:Y:S02]  /*b3a0*/  FSEL R162, R34, -INF , !P3 ;  /* 0xff80000022a27808 */ /* 0x000fe40005800000 */
[----:B------:R-:W-:Y:S02]  /*b3b0*/  FMNMX.FTZ R7, R158, R7, !PT ;  /* 0x000000079e077209 */ /* 0x000fe40007810000 */
        /* <DEDUP_REMOVED lines=49> */
[C---:B------:R-:W-:Y:S01]  /*b6d0*/  ISETP.LT.OR P4, PT, R9.reuse, 0x22, P4 ;  /* 0x000000220900780c */ /* 0x040fe20002781670 */
[----:B------:R-:W0:Y:S01]  /*b6e0*/  SHFL.BFLY PT, R0, R7, 0x2, 0x1f ;  /* 0x0c401f0007007f89 */ /* 0x000e2200000e0000 */
[----:B------:R-:W-:-:S02]  /*b6f0*/  ISETP.LT.OR P3, PT, R9, 0x39, P3 ;  /* 0x000000390900780c */ /* 0x000fc40001f61670 */
[----:B------:R-:W-:Y:S02]  /*b700*/  FSEL R168, R43, -INF , !P4 ;  /* 0xff8000002ba87808 */ /* 0x000fe40006000000 */
[C---:B------:R-:W-:Y:S02]  /*b710*/  ISETP.GT.AND P4, PT, R11.reuse, 0x29, P2 ;  /* 0x000000290b00780c */ /* 0x040fe40001784270 */
[----:B------:R-:W-:Y:S02]  /*b720*/  FSEL R54, R54, -INF , !P3 ;  /* 0xff80000036367808 */ /* 0x000fe40005800000 */
[----:B------:R-:W-:Y:S02]  /*b730*/  ISETP.GT.AND P3, PT, R11, 0x40, P2 ;  /* 0x000000400b00780c */ /* 0x000fe40001764270 */
[C---:B------:R-:W-:Y:S02]  /*b740*/  ISETP.LT.OR P4, PT, R9.reuse, 0x2a, P4 ;  /* 0x0000002a0900780c */ /* 0x040fe40002781670 */
[----:B------:R-:W-:-:S02]  /*b750*/  ISETP.LT.OR P3, PT, R9, 0x41, P3 ;  /* 0x000000410900780c */ /* 0x000fc40001f61670 */
[----:B------:R-:W-:Y:S02]  /*b760*/  FSEL R34, R47, -INF , !P4 ;  /* 0xff8000002f227808 */ /* 0x000fe40006000000 */
[C---:B------:R-:W-:Y:S02]  /*b770*/  ISETP.GT.AND P4, PT, R11.reuse, 0x31, P2 ;  /* 0x000000310b00780c */ /* 0x040fe40001784270 */
[----:B------:R-:W-:Y:S02]  /*b780*/  FSEL R58, R58, -INF , !P3 ;  /* 0xff8000003a3a7808 */ /* 0x000fe40005800000 */
[----:B------:R-:W-:Y:S02]  /*b790*/  ISETP.GT.AND P3, PT, R11, 0x41, P2 ;  /* 0x000000410b00780c */ /* 0x000fe40001764270 */
[----:B------:R-:W-:Y:S02]  /*b7a0*/  ISETP.LT.OR P4, PT, R9, 0x32, P4 ;  /* 0x000000320900780c */ /* 0x000fe40002781670 */
[----:B0-----:R-:W-:-:S02]  /*b7b0*/  FMNMX.FTZ R0, R7, R0, !PT ;  /* 0x0000000007007209 */ /* 0x001fc40007810000 */
[----:B------:R-:W0:Y:S01]  /*b7c0*/  LDC R7, c[0x0][0x988] ;  /* 0x00026200ff077b82 */ /* 0x000e220000000800 */
[----:B------:R-:W-:Y:S02]  /*b7d0*/  ISETP.LT.OR P3, PT, R9, 0x42, P3 ;  /* 0x000000420900780c */ /* 0x000fe40001f61670 */
[----:B------:R-:W1:Y:S01]  /*b7e0*/  SHFL.BFLY PT, R15, R0, 0x1, 0x1f ;  /* 0x0c201f00000f7f89 */ /* 0x000e6200000e0000 */
[----:B------:R-:W-:Y:S02]  /*b7f0*/  FSEL R46, R51, -INF , !P4 ;  /* 0xff800000332e7808 */ /* 0x000fe40006000000 */
[----:B------:R-:W-:Y:S02]  /*b800*/  ISETP.GT.AND P4, PT, R11, 0x39, P2 ;  /* 0x000000390b00780c */ /* 0x000fe40001784270 */
[----:B------:R-:W-:Y:S02]  /*b810*/  FSEL R178, R59, -INF , !P3 ;  /* 0xff8000003bb27808 */ /* 0x000fe40005800000 */
[----:B------:R-:W-:-:S02]  /*b820*/  ISETP.GT.AND P3, PT, R11, 0x48, P2 ;  /* 0x000000480b00780c */ /* 0x000fc40001764270 */
[C---:B------:R-:W-:Y:S02]  /*b830*/  ISETP.LT.OR P4, PT, R9.reuse, 0x3a, P4 ;  /* 0x0000003a0900780c */ /* 0x040fe40002781670 */
[----:B------:R-:W-:Y:S02]  /*b840*/  ISETP.LT.OR P3, PT, R9, 0x49, P3 ;  /* 0x000000490900780c */ /* 0x000fe40001f61670 */
[----:B------:R-:W-:Y:S02]  /*b850*/  FSEL R30, R55, -INF , !P4 ;  /* 0xff800000371e7808 */ /* 0x000fe40006000000 */
[----:B------:R-:W-:Y:S02]  /*b860*/  FSEL R62, R62, -INF , !P3 ;  /* 0xff8000003e3e7808 */ /* 0x000fe40005800000 */
[----:B------:R-:W-:Y:S02]  /*b870*/  ISETP.GT.AND P3, PT, R11, RZ, P2 ;  /* 0x000000ff0b00720c */ /* 0x000fe40001764270 */
[----:B------:R-:W-:-:S02]  /*b880*/  @!P1 LEA R53, R53, UR41, 0x3 ;  /* 0x0000002935359c11 */ /* 0x000fc4000f8e18ff */
[----:B------:R-:W-:Y:S02]  /*b890*/  ISETP.LT.OR P3, PT, R9, 0x1, P3 ;  /* 0x000000010900780c */ /* 0x000fe40001f61670 */
[----:B-1----:R-:W-:-:S04]  /*b8a0*/  FMNMX.FTZ R0, R0, R15, !PT ;  /* 0x0000000f00007209 */ /* 0x002fc80007810000 */
[C---:B------:R-:W-:Y:S01]  /*b8b0*/  FSETP.NEU.FTZ.AND P4, PT, R0.reuse, -INF , PT ;  /* 0xff8000000000780b */ /* 0x040fe20003f9d000 */
[----:B0-----:R-:W-:-:S03]  /*b8c0*/  FMUL.FTZ R29, R0, R7 ;  /* 0x00000007001d7220 */ /* 0x001fc60000410000 */
[----:B------:R-:W-:Y:S02]  /*b8d0*/  FSEL R49, R0, RZ, P4 ;  /* 0x000000ff00317208 */ /* 0x000fe40002000000 */
[----:B------:R-:W-:-:S05]  /*b8e0*/  FSEL R29, R29, RZ, P4 ;  /* 0x000000ff1d1d7208 */ /* 0x000fca0002000000 */
[-CC-:B------:R-:W-:Y:S01]  /*b8f0*/  FFMA.FTZ R15, R196, R7.reuse, -R29.reuse ;  /* 0x00000007c40f7223 */ /* 0x180fe2000001081d */
[----:B------:R-:W-:Y:S01]  /*b900*/  FSEL R196, R26, -INF , !P3 ;  /* 0xff8000001ac47808 */ /* 0x000fe20005800000 */
        /* <DEDUP_REMOVED lines=8> */
[--C-:B------:R-:W-:Y:S01]  /*b990*/  FFMA.FTZ R48, R48, R7, -R29.reuse ;  /* 0x0000000730307223 */ /* 0x100fe2000001081d */
[----:B------:R-:W-:Y:S01]  /*b9a0*/  FSEL R194, R63, -INF , !P3 ;  /* 0xff8000003fc27808 */ /* 0x000fe20005800000 */
[----:B------:R0:W-:Y:S01]  /*b9b0*/  MUFU.EX2 R21, R31 ;  /* 0x0000001f00157308 */ /* 0x0001e20000000800 */
        /* <DEDUP_REMOVED lines=10> */
[----:B------:R-:W-:Y:S01]  /*ba60*/  FSEL R66, R66, -INF , !P3 ;  /* 0xff80000042427808 */ /* 0x000fe20005800000 */
[--C-:B------:R-:W-:Y:S01]  /*ba70*/  FFMA.FTZ R26, R192, R7, -R29.reuse ;  /* 0x00000007c01a7223 */ /* 0x100fe2000001081d */
[----:B------:R-:W-:Y:S01]  /*ba80*/  FMNMX.FTZ R27, R172, R25, !PT ;  /* 0x00000019ac1b7209 */ /* 0x000fe20007810000 */
[--C-:B------:R-:W-:Y:S01]  /*ba90*/  FFMA.FTZ R158, R158, R7, -R29.reuse ;  /* 0x000000079e9e7223 */ /* 0x100fe2000001081d */
[----:B------:R-:W-:Y:S01]  /*baa0*/  ISETP.GT.AND P3, PT, R11, 0x51, P2 ;  /* 0x000000510b00780c */ /* 0x000fe20001764270 */
[----:B------:R1:W-:Y:S01]  /*bab0*/  MUFU.EX2 R25, R33 ;  /* 0x0000002100197308 */ /* 0x0003e20000000800 */
        /* <DEDUP_REMOVED lines=12> */
[----:B0-----:R-:W-:Y:S01]  /*bb80*/  FMNMX.FTZ R31, R168, R27, !PT ;  /* 0x0000001ba81f7209 */ /* 0x001fe20007810000 */
[--C-:B------:R-:W-:Y:S01]  /*bb90*/  FFMA.FTZ R14, R14, R7, -R29.reuse ;  /* 0x000000070e0e7223 */ /* 0x100fe2000001081d */
[----:B------:R-:W-:Y:S01]  /*bba0*/  ISETP.LT.OR P3, PT, R9, 0x59, P3 ;  /* 0x000000590900780c */ /* 0x000fe20001f61670 */
[----:B------:R0:W-:Y:S01]  /*bbb0*/  MUFU.EX2 R27, R35 ;  /* 0x00000023001b7308 */ /* 0x0001e20000000800 */
        /* <DEDUP_REMOVED lines=11> */
[----:B------:R-:W-:Y:S01]  /*bc70*/  FFMA.FTZ R84, R84, R7, -R29 ;  /* 0x0000000754547223 */ /* 0x000fe2000001081d */
[----:B-1----:R-:W-:Y:S01]  /*bc80*/  FMNMX.FTZ R33, R46, R31, !PT ;  /* 0x0000001f2e217209 */ /* 0x002fe20007810000 */
[----:B------:R-:W-:Y:S01]  /*bc90*/  MUFU.EX2 R180, R180 ;  /* 0x000000b400b47308 */ /* 0x000fe20000000800 */
[----:B------:R-:W-:-:S02]  /*bca0*/  FSEL R156, R71, -INF , !P3 ;  /* 0xff800000479c7808 */ /* 0x000fc40005800000 */
[----:B------:R-:W-:Y:S02]  /*bcb0*/  ISETP.GT.AND P3, PT, R11, 0x60, P2 ;  /* 0x000000600b00780c */ /* 0x000fe40001764270 */
[----:B------:R-:W-:Y:S02]  /*bcc0*/  FMNMX.FTZ R33, R54, R33, !PT ;  /* 0x0000002136217209 */ /* 0x000fe40007810000 */
[----:B------:R-:W-:Y:S01]  /*bcd0*/  ISETP.LT.OR P3, PT, R9, 0x61, P3 ;  /* 0x000000610900780c */ /* 0x000fe20001f61670 */
[----:B------:R1:W-:Y:S01]  /*bce0*/  MUFU.EX2 R31, R37 ;  /* 0x00000025001f7308 */ /* 0x0003e20000000800 */
[----:B------:R-:W-:Y:S02]  /*bcf0*/  FMNMX.FTZ R33, R30, R33, !PT ;  /* 0x000000211e217209 */ /* 0x000fe40007810000 */
[----:B------:R-:W-:Y:S02]  /*bd00*/  FSEL R74, R74, -INF , !P3 ;  /* 0xff8000004a4a7808 */ /* 0x000fe40005800000 */
[----:B------:R-:W-:-:S02]  /*bd10*/  ISETP.GT.AND P3, PT, R11, 0x61, P2 ;  /* 0x000000610b00780c */ /* 0x000fc40001764270 */
[----:B------:R-:W-:Y:S01]  /*bd20*/  FMNMX.FTZ R33, R58, R33, !PT ;  /* 0x000000213a217209 */ /* 0x000fe20007810000 */
[----:B------:R-:W-:Y:S01]  /*bd30*/  MUFU.EX2 R13, R13 ;  /* 0x0000000d000d7308 */ /* 0x000fe20000000800 */
[----:B------:R-:W-:Y:S02]  /*bd40*/  ISETP.LT.OR P3, PT, R9, 0x62, P3 ;  /* 0x000000620900780c */ /* 0x000fe40001f61670 */
[----:B0-----:R-:W-:Y:S02]  /*bd50*/  FMNMX.FTZ R35, R178, R33, !PT ;  /* 0x00000021b2237209 */ /* 0x001fe40007810000 */
[----:B------:R-:W-:Y:S02]  /*bd60*/  FSEL R152, R75, -INF , !P3 ;  /* 0xff8000004b987808 */ /* 0x000fe40005800000 */
[----:B------:R-:W-:Y:S01]  /*bd70*/  ISETP.GT.AND P3, PT, R11, 0x68, P2 ;  /* 0x000000680b00780c */ /* 0x000fe20001764270 */
[----:B------:R0:W-:Y:S01]  /*bd80*/  MUFU.EX2 R33, R48 ;  /* 0x0000003000217308 */ /* 0x0001e20000000800 */
[----:B------:R-:W-:-:S02]  /*bd90*/  FMNMX.FTZ R35, R62, R35, !PT ;  /* 0x000000233e237209 */ /* 0x000fc40007810000 */
[----:B------:R-:W-:Y:S02]  /*bda0*/  ISETP.LT.OR P3, PT, R9, 0x69, P3 ;  /* 0x000000690900780c */ /* 0x000fe40001f61670 */
[----:B------:R-:W-:Y:S02]  /*bdb0*/  FMNMX.FTZ R35, R194, R35, !PT ;  /* 0x00000023c2237209 */ /* 0x000fe40007810000 */
[----:B------:R-:W-:Y:S01]  /*bdc0*/  FSEL R78, R78, -INF , !P3 ;  /* 0xff8000004e4e7808 */ /* 0x000fe20005800000 */
[----:B------:R-:W-:Y:S01]  /*bdd0*/  MUFU.EX2 R182, R182 ;  /* 0x000000b600b67308 */ /* 0x000fe20000000800 */
[----:B------:R-:W-:Y:S02]  /*bde0*/  FMNMX.FTZ R35, R66, R35, !PT ;  /* 0x0000002342237209 */ /* 0x000fe40007810000 */
[----:B------:R-:W-:Y:S02]  /*bdf0*/  ISETP.GT.AND P3, PT, R11, 0x69, P2 ;  /* 0x000000690b00780c */ /* 0x000fe40001764270 */
[----:B-1----:R-:W-:-:S02]  /*be00*/  FMNMX.FTZ R37, R160, R35, !PT ;  /* 0x00000023a0257209 */ /* 0x002fc40007810000 */
[----:B------:R-:W-:Y:S01]  /*be10*/  ISETP.LT.OR P3, PT, R9, 0x6a, P3 ;  /* 0x0000006a0900780c */ /* 0x000fe20001f61670 */
[----:B------:R1:W-:Y:S01]  /*be20*/  MUFU.EX2 R35, R52 ;  /* 0x0000003400237308 */ /* 0x0003e20000000800 */
[----:B------:R-:W-:Y:S02]  /*be30*/  FMNMX.FTZ R37, R70, R37, !PT ;  /* 0x0000002546257209 */ /* 0x000fe40007810000 */
[----:B0-----:R-:W-:Y:S02]  /*be40*/  FSEL R48, R79, -INF , !P3 ;  /* 0xff8000004f307808 */ /* 0x001fe40005800000 */
[----:B------:R-:W-:Y:S02]  /*be50*/  ISETP.GT.AND P3, PT, R11, 0x70, P2 ;  /* 0x000000700b00780c */ /* 0x000fe40001764270 */
[----:B------:R-:W-:Y:S01]  /*be60*/  FMNMX.FTZ R37, R156, R37, !PT ;  /* 0x000000259c257209 */ /* 0x000fe20007810000 */
[----:B------:R-:W-:Y:S01]  /*be70*/  MUFU.EX2 R15, R15 ;  /* 0x0000000f000f7308 */ /* 0x000fe20000000800 */
[----:B------:R-:W-:-:S02]  /*be80*/  ISETP.LT.OR P3, PT, R9, 0x71, P3 ;  /* 0x000000710900780c */ /* 0x000fc40001f61670 */
[----:B------:R-:W-:Y:S02]  /*be90*/  FMNMX.FTZ R37, R74, R37, !PT ;  /* 0x000000254a257209 */ /* 0x000fe40007810000 */
[----:B------:R-:W-:Y:S02]  /*bea0*/  FSEL R82, R82, -INF , !P3 ;  /* 0xff80000052527808 */ /* 0x000fe40005800000 */
[----:B------:R-:W-:Y:S01]  /*beb0*/  ISETP.GT.AND P3, PT, R11, 0x71, P2 ;  /* 0x000000710b00780c */ /* 0x000fe20001764270 */
[----:B------:R-:W-:Y:S01]  /*bec0*/  MUFU.EX2 R26, R26 ;  /* 0x0000001a001a7308 */ /* 0x000fe20000000800 */
[----:B------:R-:W-:Y:S02]  /*bed0*/  FMNMX.FTZ R39, R152, R37, !PT ;  /* 0x0000002598277209 */ /* 0x000fe40007810000 */
[----:B------:R-:W-:Y:S02]  /*bee0*/  ISETP.LT.OR P3, PT, R9, 0x72, P3 ;  /* 0x000000720900780c */ /* 0x000fe40001f61670 */
[----:B------:R-:W-:-:S02]  /*bef0*/  FMNMX.FTZ R39, R78, R39, !PT ;  /* 0x000000274e277209 */ /* 0x000fc40007810000 */
[----:B-1----:R-:W-:Y:S01]  /*bf00*/  FSEL R52, R83, -INF , !P3 ;  /* 0xff80000053347808 */ /* 0x002fe20005800000 */
[----:B------:R0:W-:Y:S01]  /*bf10*/  MUFU.EX2 R37, R56 ;  /* 0x0000003800257308 */ /* 0x0001e20000000800 */
[C---:B------:R-:W-:Y:S02]  /*bf20*/  ISETP.GT.AND P3, PT, R11.reuse, 0x78, P2 ;  /* 0x000000780b00780c */ /* 0x040fe40001764270 */
[----:B------:R-:W-:Y:S02]  /*bf30*/  FMNMX.FTZ R39, R48, R39, !PT ;  /* 0x0000002730277209 */ /* 0x000fe40007810000 */
[----:B------:R-:W-:Y:S01]  /*bf40*/  ISETP.GT.AND P2, PT, R11, 0x79, P2 ;  /* 0x000000790b00780c */ /* 0x000fe20001744270 */
[--C-:B------:R-:W-:Y:S01]  /*bf50*/  FFMA.FTZ R11, R64, R7, -R29.reuse ;  /* 0x00000007400b7223 */ /* 0x100fe2000001081d */
[----:B------:R-:W-:Y:S01]  /*bf60*/  ISETP.LT.OR P3, PT, R9, 0x79, P3 ;  /* 0x000000790900780c */ /* 0x000fe20001f61670 */
[----:B------:R-:W-:Y:S01]  /*bf70*/  FADD.FTZ R64, -R49, R4 ;  /* 0x0000000431407221 */ /* 0x000fe20000010100 */
[----:B------:R-:W-:Y:S01]  /*bf80*/  FMNMX.FTZ R39, R82, R39, !PT ;  /* 0x0000002752277209 */ /* 0x000fe20007810000 */
[-CC-:B------:R-:W-:Y:S01]  /*bf90*/  FFMA.FTZ R4, R32, R7.reuse, -R29.reuse ;  /* 0x0000000720047223 */ /* 0x180fe2000001081d */
[----:B------:R-:W-:Y:S01]  /*bfa0*/  ISETP.LT.OR P2, PT, R9, 0x7a, P2 ;  /* 0x0000007a0900780c */ /* 0x000fe20001741670 */
[----:B------:R-:W-:Y:S01]  /*bfb0*/  FFMA.FTZ R9, R60, R7, -R29 ;  /* 0x000000073c097223 */ /* 0x000fe2000001081d */
[----:B------:R-:W-:Y:S01]  /*bfc0*/  FSEL R86, R86, -INF , !P3 ;  /* 0xff80000056567808 */ /* 0x000fe20005800000 */
[----:B------:R-:W-:Y:S01]  /*bfd0*/  MUFU.EX2 R158, R158 ;  /* 0x0000009e009e7308 */ /* 0x000fe20000000800 */
[----:B------:R-:W-:-:S02]  /*bfe0*/  FMNMX.FTZ R39, R52, R39, !PT ;  /* 0x0000002734277209 */ /* 0x000fc40007810000 */
[----:B0-----:R-:W-:Y:S02]  /*bff0*/  FSEL R56, R87, -INF , !P2 ;  /* 0xff80000057387808 */ /* 0x001fe40005000000 */
[----:B------:R-:W-:-:S03]  /*c000*/  FMNMX.FTZ R39, R86, R39, !PT ;  /* 0x0000002756277209 */ /* 0x000fc60007810000 */
[----:B------:R-:W-:Y:S01]  /*c010*/  MUFU.EX2 R154, R154 ;  /* 0x0000009a009a7308 */ /* 0x000fe20000000800 */
[----:B------:R-:W-:Y:S01]  /*c020*/  FMNMX.FTZ R43, R56, R39, !PT ;  /* 0x00000027382b7209 */ /* 0x000fe20007810000 */
[----:B------:R-:W-:-:S04]  /*c030*/  FFMA.FTZ R39, R68, R7, -R29 ;  /* 0x0000000744277223 */ /* 0x000fc8000001081d */
        /* <DEDUP_REMOVED lines=11> */
[----:B------:R-:W2:Y:S08]  /*c0f0*/  MUFU.EX2 R9, R9 ;  /* 0x0000000900097308 */ /* 0x000eb00000000800 */
[----:B------:R-:W-:Y:S01]  /*c100*/  MUFU.EX2 R10, R10 ;  /* 0x0000000a000a7308 */ /* 0x000fe20000000800 */
[----:B-1----:R-:W-:Y:S01]  /*c110*/  FFMA.FTZ R72, R29, R3, R180 ;  /* 0x000000031d487223 */ /* 0x002fe200000100b4 */
[----:B0-----:R-:W-:Y:S01]  /*c120*/  FMNMX.FTZ R8, R47, R8, !PT ;  /* 0x000000082f087209 */ /* 0x001fe20007810000 */
[----:B------:R-:W-:Y:S01]  /*c130*/  FMUL.FTZ R88, R88, R29 ;  /* 0x0000001d58587220 */ /* 0x000fe20000410000 */
[C---:B------:R-:W-:Y:S01]  /*c140*/  F2FP.BF16.F32.PACK_AB R180, R13.reuse, R180 ;  /* 0x000000b40db4723e */ /* 0x040fe200000010ff */
[----:B------:R-:W-:Y:S01]  /*c150*/  FADD.FTZ R3, R13, R72 ;  /* 0x000000480d037221 */ /* 0x000fe20000010000 */
[C---:B------:R-:W-:Y:S01]  /*c160*/  FSETP.NEU.FTZ.AND P2, PT, R8.reuse, -INF , PT ;  /* 0xff8000000800780b */ /* 0x040fe20003f5d000 */
[----:B------:R-:W-:Y:S01]  /*c170*/  FMUL.FTZ R32, R8, R7 ;  /* 0x0000000708207220 */ /* 0x000fe20000410000 */
[----:B------:R-:W-:Y:S01]  /*c180*/  MUFU.EX2 R11, R11 ;  /* 0x0000000b000b7308 */ /* 0x000fe20000000800 */
[----:B------:R-:W-:Y:S01]  /*c190*/  FADD.FTZ R72, R182, R3 ;  /* 0x00000003b6487221 */ /* 0x000fe20000010000 */
[----:B------:R-:W-:Y:S01]  /*c1a0*/  F2FP.BF16.F32.PACK_AB R182, R15, R182 ;  /* 0x000000b60fb6723e */ /* 0x000fe200000010ff */
[-C--:B------:R-:W-:Y:S01]  /*c1b0*/  FMUL.FTZ R89, R89, R29.reuse ;  /* 0x0000001d59597220 */ /* 0x080fe20000410000 */
[----:B------:R-:W-:Y:S01]  /*c1c0*/  FSEL R49, R32, RZ, P2 ;  /* 0x000000ff20317208 */ /* 0x000fe20001000000 */
[----:B------:R-:W-:Y:S01]  /*c1d0*/  FADD.FTZ R72, R15, R72 ;  /* 0x000000480f487221 */ /* 0x000fe20000010000 */
[-C--:B------:R-:W-:Y:S01]  /*c1e0*/  FMUL.FTZ R92, R92, R29.reuse ;  /* 0x0000001d5c5c7220 */ /* 0x080fe20000410000 */
[----:B------:R-:W-:Y:S01]  /*c1f0*/  FMUL.FTZ R93, R93, R29 ;  /* 0x0000001d5d5d7220 */ /* 0x000fe20000410000 */
[----:B------:R-:W-:Y:S01]  /*c200*/  MUFU.EX2 R14, R14 ;  /* 0x0000000e000e7308 */ /* 0x000fe20000000800 */
[----:B------:R-:W-:Y:S01]  /*c210*/  FADD.FTZ R3, R21, R72 ;  /* 0x0000004815037221 */ /* 0x000fe20000010000 */
[-CC-:B------:R-:W-:Y:S01]  /*c220*/  FFMA.FTZ R169, R50, R7.reuse, -R49.reuse ;  /* 0x0000000732a97223 */ /* 0x180fe20000010831 */
[-CC-:B------:R-:W-:Y:S01]  /*c230*/  FFMA.FTZ R171, R54, R7.reuse, -R49.reuse ;  /* 0x0000000736ab7223 */ /* 0x180fe20000010831 */
[-C--:B------:R-:W-:Y:S01]  /*c240*/  FFMA.FTZ R181, R196, R7.reuse, -R49 ;  /* 0x00000007c4b57223 */ /* 0x080fe20000010831 */
[----:B------:R-:W-:Y:S01]  /*c250*/  FADD.FTZ R50, R26, R3 ;  /* 0x000000031a327221 */ /* 0x000fe20000010000 */
[-CC-:B------:R-:W-:Y:S01]  /*c260*/  FFMA.FTZ R32, R176, R7.reuse, -R49.reuse ;  /* 0x00000007b0207223 */ /* 0x180fe20000010831 */
[-CC-:B------:R-:W-:Y:S01]  /*c270*/  FFMA.FTZ R183, R164, R7.reuse, -R49.reuse ;  /* 0x00000007a4b77223 */ /* 0x180fe20000010831 */
[-CC-:B------:R-:W-:Y:S01]  /*c280*/  FFMA.FTZ R64, R174, R7.reuse, -R49.reuse ;  /* 0x00000007ae407223 */ /* 0x180fe20000010831 */
[----:B------:R-:W-:Y:S01]  /*c290*/  FADD.FTZ R3, R25, R50 ;  /* 0x0000003219037221 */ /* 0x000fe20000010000 */
[----:B------:R-:W-:Y:S01]  /*c2a0*/  MUFU.EX2 R181, R181 ;  /* 0x000000b500b57308 */ /* 0x000fe20000000800 */
        /* <DEDUP_REMOVED lines=15> */
[----:B------:R-:W-:Y:S01]  /*c3a0*/  FSEL R50, R8, RZ, P2 ;  /* 0x000000ff08327208 */ /* 0x000fe20001000000 */
[----:B------:R-:W-:Y:S01]  /*c3b0*/  MUFU.EX2 R183, R183 ;  /* 0x000000b700b77308 */ /* 0x000fe20000000800 */
[----:B------:R-:W-:Y:S01]  /*c3c0*/  FFMA.FTZ R46, R46, R7, -R49 ;  /* 0x000000072e2e7223 */ /* 0x000fe20000010831 */
[----:B------:R-:W-:Y:S01]  /*c3d0*/  FADD.FTZ R54, R44, R51 ;  /* 0x000000332c367221 */ /* 0x000fe20000010000 */
[----:B------:R-:W-:-:S02]  /*c3e0*/  @!P1 VIADD R51, R53, 0x28860 ;  /* 0x0002886035339836 */ /* 0x000fc40000000000 */
[----:B------:R-:W-:Y:S01]  /*c3f0*/  FADD.FTZ R30, -R50, R5 ;  /* 0x00000005321e7221 */ /* 0x000fe20000010100 */
[-CC-:B------:R-:W-:Y:S01]  /*c400*/  FFMA.FTZ R62, R62, R7.reuse, -R49.reuse ;  /* 0x000000073e3e7223 */ /* 0x180fe20000010831 */
[----:B------:R-:W-:Y:S01]  /*c410*/  FADD.FTZ R5, R33, R54 ;  /* 0x0000003621057221 */ /* 0x000fe20000010000 */
[-C--:B------:R-:W-:Y:S01]  /*c420*/  FFMA.FTZ R194, R194, R7.reuse, -R49 ;  /* 0x00000007c2c27223 */ /* 0x080fe20000010831 */
[-C--:B------:R-:W-:Y:S01]  /*c430*/  FMUL.FTZ R30, R30, R7.reuse ;  /* 0x000000071e1e7220 */ /* 0x080fe20000410000 */
[----:B------:R0:W-:Y:S01]  /*c440*/  MUFU.EX2 R50, R3 ;  /* 0x0000000300327308 */ /* 0x0001e20000000800 */
[----:B------:R-:W-:Y:S01]  /*c450*/  FADD.FTZ R54, R40, R5 ;  /* 0x0000000528367221 */ /* 0x000fe20000010000 */
[----:B------:R-:W-:Y:S01]  /*c460*/  @!P1 PRMT R51, RZ, 0x654, R51 ;  /* 0x00000654ff339816 */ /* 0x000fe20000000033 */
[-CC-:B------:R-:W-:Y:S01]  /*c470*/  FFMA.FTZ R66, R66, R7.reuse, -R49.reuse ;  /* 0x0000000742427223 */ /* 0x180fe20000010831 */
[-CC-:B------:R-:W-:Y:S01]  /*c480*/  FFMA.FTZ R160, R160, R7.reuse, -R49.reuse ;  /* 0x00000007a0a07223 */ /* 0x180fe20000010831 */
[----:B------:R-:W-:Y:S01]  /*c490*/  FADD.FTZ R5, R35, R54 ;  /* 0x0000003623057221 */ /* 0x000fe20000010000 */
[----:B------:R1:W-:Y:S01]  /*c4a0*/  @!P1 SYNCS.ARRIVE.TRANS64.RED.A1T0 RZ, [R51+URZ], RZ ;  /* 0x000000ff33ff99a7 */ /* 0x0003e2000810043f */
[-C--:B------:R-:W-:Y:S01]  /*c4b0*/  FFMA.FTZ R54, R178, R7.reuse, -R49 ;  /* 0x00000007b2367223 */ /* 0x080fe20000010831 */
[----:B------:R-:W3:Y:S01]  /*c4c0*/  MUFU.EX2 R30, R30 ;  /* 0x0000001e001e7308 */ /* 0x000ee20000000800 */
[----:B------:R-:W-:Y:S01]  /*c4d0*/  FADD.FTZ R58, R36, R5 ;  /* 0x00000005243a7221 */ /* 0x000fe20000010000 */
[-CC-:B------:R-:W-:Y:S01]  /*c4e0*/  FFMA.FTZ R70, R70, R7.reuse, -R49.reuse ;  /* 0x0000000746467223 */ /* 0x180fe20000010831 */
[-CC-:B------:R-:W-:Y:S01]  /*c4f0*/  FFMA.FTZ R5, R156, R7.reuse, -R49.reuse ;  /* 0x000000079c057223 */ /* 0x180fe20000010831 */
[-CC-:B------:R-:W-:Y:S01]  /*c500*/  FFMA.FTZ R74, R74, R7.reuse, -R49.reuse ;  /* 0x000000074a4a7223 */ /* 0x180fe20000010831 */
[----:B0-----:R-:W-:Y:S01]  /*c510*/  FADD.FTZ R3, R37, R58 ;  /* 0x0000003a25037221 */ /* 0x001fe20000010000 */
[-CC-:B-1----:R-:W-:Y:S01]  /*c520*/  FFMA.FTZ R51, R152, R7.reuse, -R49.reuse ;  /* 0x0000000798337223 */ /* 0x182fe20000010831 */
[-C--:B------:R-:W-:Y:S01]  /*c530*/  FFMA.FTZ R78, R78, R7.reuse, -R49 ;  /* 0x000000074e4e7223 */ /* 0x080fe20000010831 */
[----:B------:R-:W0:Y:S01]  /*c540*/  MUFU.EX2 R64, R64 ;  /* 0x0000004000407308 */ /* 0x000e220000000800 */
[----:B------:R-:W-:Y:S01]  /*c550*/  FADD.FTZ R58, R28, R3 ;  /* 0x000000031c3a7221 */ /* 0x000fe20000010000 */
[-CC-:B------:R-:W-:Y:S01]  /*c560*/  FFMA.FTZ R48, R48, R7.reuse, -R49.reuse ;  /* 0x0000000730307223 */ /* 0x180fe20000010831 */
[-CC-:B------:R-:W-:Y:S01]  /*c570*/  FFMA.FTZ R82, R82, R7.reuse, -R49.reuse ;  /* 0x0000000752527223 */ /* 0x180fe20000010831 */
[-CC-:B------:R-:W-:Y:S01]  /*c580*/  FFMA.FTZ R52, R52, R7.reuse, -R49.reuse ;  /* 0x0000000734347223 */ /* 0x180fe20000010831 */
[----:B--2---:R-:W-:Y:S01]  /*c590*/  FADD.FTZ R53, R9, R58 ;  /* 0x0000003a09357221 */ /* 0x004fe20000010000 */
[-CC-:B------:R-:W-:Y:S01]  /*c5a0*/  FFMA.FTZ R86, R86, R7.reuse, -R49.reuse ;  /* 0x0000000756567223 */ /* 0x180fe20000010831 */
[----:B------:R-:W-:Y:S01]  /*c5b0*/  FFMA.FTZ R49, R56, R7, -R49 ;  /* 0x0000000738317223 */ /* 0x000fe20000010831 */
[----:B------:R-:W1:Y:S01]  /*c5c0*/  MUFU.EX2 R177, R177 ;  /* 0x000000b100b17308 */ /* 0x000e620000000800 */
[----:B---3--:R-:W-:Y:S01]  /*c5d0*/  FFMA.FTZ R3, R30, R2, R181 ;  /* 0x000000021e037223 */ /* 0x008fe200000100b5 */
[----:B------:R-:W-:Y:S01]  /*c5e0*/  FADD.FTZ R58, R10, R53 ;  /* 0x000000350a3a7221 */ /* 0x000fe20000010000 */
[----:B------:R-:W-:Y:S01]  /*c5f0*/  F2FP.BF16.F32.PACK_AB R176, R26, R21 ;  /* 0x000000151ab0723e */ /* 0x000fe200000010ff */
[----:B------:R-:W-:Y:S01]  /*c600*/  FMUL.FTZ R96, R96, R29 ;  /* 0x0000001d60607220 */ /* 0x000fe20000410000 */
[----:B------:R-:W-:Y:S01]  /*c610*/  FADD.FTZ R2, R32, R3 ;  /* 0x0000000320027221 */ /* 0x000fe20000010000 */
[----:B------:R-:W-:Y:S01]  /*c620*/  FADD.FTZ R53, R11, R58 ;  /* 0x0000003a0b357221 */ /* 0x000fe20000010000 */
[----:B------:R-:W-:Y:S01]  /*c630*/  F2FP.BF16.F32.PACK_AB R166, R10, R9 ;  /* 0x000000090aa6723e */ /* 0x000fe200000010ff */
[----:B------:R-:W2:Y:S01]  /*c640*/  MUFU.EX2 R39, R39 ;  /* 0x0000002700277308 */ /* 0x000ea20000000800 */
[----:B------:R-:W-:Y:S01]  /*c650*/  FADD.FTZ R3, R183, R2 ;  /* 0x00000002b7037221 */ /* 0x000fe20000010000 */
[----:B------:R-:W-:Y:S01]  /*c660*/  FADD.FTZ R56, R14, R53 ;  /* 0x000000350e387221 */ /* 0x000fe20000010000 */
[----:B------:R-:W-:Y:S01]  /*c670*/  ISETP.GT.AND P2, PT, R6, UR39, PT ;  /* 0x0000002706007c0c */ /* 0x000fe2000bf44270 */
[----:B------:R-:W-:Y:S01]  /*c680*/  FMUL.FTZ R97, R97, R29 ;  /* 0x0000001d61617220 */ /* 0x000fe20000410000 */
[----:B0-----:R-:W-:Y:S01]  /*c690*/  FADD.FTZ R2, R64, R3 ;  /* 0x0000000340027221 */ /* 0x001fe20000010000 */
        /* <DEDUP_REMOVED lines=13> */
[----:B------:R-:W-:Y:S01]  /*c770*/  FMUL.FTZ R108, R108, R29 ;  /* 0x0000001d6c6c7220 */ /* 0x000fe20000410000 */
[----:B------:R-:W-:Y:S01]  /*c780*/  F2FP.BF16.F32.PACK_AB R164, R28, R37 ;  /* 0x000000251ca4723e */ /* 0x000fe200000010ff */
[-C--:B------:R-:W-:Y:S01]  /*c790*/  FMUL.FTZ R109, R109, R29.reuse ;  /* 0x0000001d6d6d7220 */ /* 0x080fe20000410000 */
[-C--:B------:R-:W-:Y:S01]  /*c7a0*/  FMUL.FTZ R112, R112, R29.reuse ;  /* 0x0000001d70707220 */ /* 0x080fe20000410000 */
[-C--:B------:R-:W-:Y:S01]  /*c7b0*/  FMUL.FTZ R113, R113, R29.reuse ;  /* 0x0000001d71717220 */ /* 0x080fe20000410000 */
[----:B------:R-:W2:Y:S01]  /*c7c0*/  MUFU.EX2 R179, R179 ;  /* 0x000000b300b37308 */ /* 0x000ea20000000800 */
[----:B0-----:R-:W-:Y:S01]  /*c7d0*/  FADD.FTZ R2, R68, R3 ;  /* 0x0000000344027221 */ /* 0x001fe20000010000 */
[-C--:B------:R-:W-:Y:S01]  /*c7e0*/  FMUL.FTZ R116, R116, R29.reuse ;  /* 0x0000001d74747220 */ /* 0x080fe20000410000 */
[-C--:B------:R-:W-:Y:S01]  /*c7f0*/  FMUL.FTZ R117, R117, R29.reuse ;  /* 0x0000001d75757220 */ /* 0x080fe20000410000 */
[-C--:B------:R-:W-:Y:S01]  /*c800*/  FMUL.FTZ R120, R120, R29.reuse ;  /* 0x0000001d78787220 */ /* 0x080fe20000410000 */
[-C--:B------:R-:W-:Y:S01]  /*c810*/  FMUL.FTZ R121, R121, R29.reuse ;  /* 0x0000001d79797220 */ /* 0x080fe20000410000 */
[-C--:B------:R-:W-:Y:S01]  /*c820*/  FMUL.FTZ R124, R124, R29.reuse ;  /* 0x0000001d7c7c7220 */ /* 0x080fe20000410000 */
[----:B------:R-:W-:Y:S01]  /*c830*/  FMUL.FTZ R125, R125, R29 ;  /* 0x0000001d7d7d7220 */ /* 0x000fe20000410000 */
[----:B------:R-:W0:Y:S01]  /*c840*/  MUFU.EX2 R41, R41 ;  /* 0x0000002900297308 */ /* 0x000e220000000800 */
[C---:B-1----:R-:W-:Y:S01]  /*c850*/  FADD.FTZ R26, R12.reuse, R13 ;  /* 0x0000000d0c1a7221 */ /* 0x042fe20000010000 */
[----:B------:R-:W-:Y:S01]  /*c860*/  F2FP.BF16.F32.PACK_AB R162, R12, R39 ;  /* 0x000000270ca2723e */ /* 0x000fe200000010ff */
        /* <DEDUP_REMOVED lines=11> */
[-C--:B------:R-:W-:Y:S01]  /*c920*/  FMUL.FTZ R145, R145, R29.reuse ;  /* 0x0000001d91917220 */ /* 0x080fe20000410000 */
[-C--:B------:R-:W-:Y:S01]  /*c930*/  FMUL.FTZ R148, R148, R29.reuse ;  /* 0x0000001d94947220 */ /* 0x080fe20000410000 */
[----:B------:R-:W2:Y:S01]  /*c940*/  MUFU.EX2 R60, R60 ;  /* 0x0000003c003c7308 */ /* 0x000ea20000000800 */
[----:B0-----:R-:W-:Y:S01]  /*c950*/  FADD.FTZ R13, R41, R26 ;  /* 0x0000001a290d7221 */ /* 0x001fe20000010000 */
[----:B------:R-:W-:Y:S01]  /*c960*/  FMUL.FTZ R149, R149, R29 ;  /* 0x0000001d95957220 */ /* 0x000fe20000410000 */
[----:B------:R-:W-:Y:S01]  /*c970*/  F2FP.BF16.F32.PACK_AB R181, R32, R181 ;  /* 0x000000b520b5723e */ /* 0x000fe200000010ff */
[----:B------:R-:W-:Y:S01]  /*c980*/  VIADD R6, R6, 0xffffffff ;  /* 0xffffffff06067836 */ /* 0x000fe20000000000 */
[----:B------:R-:W-:Y:S01]  /*c990*/  F2FP.BF16.F32.PACK_AB R183, R64, R183 ;  /* 0x000000b740b7723e */ /* 0x000fe200000010ff */
[-C--:B------:R-:W-:Y:S01]  /*c9a0*/  FMUL.FTZ R90, R90, R30.reuse ;  /* 0x0000001e5a5a7220 */ /* 0x080fe20000410000 */
[----:B------:R-:W-:Y:S01]  /*c9b0*/  F2FP.BF16.F32.PACK_AB R177, R68, R177 ;  /* 0x000000b144b1723e */ /* 0x000fe200000010ff */
        /* <DEDUP_REMOVED lines=9> */
[C---:B--2---:R-:W-:Y:S01]  /*ca50*/  FADD.FTZ R26, R60.reuse, R13 ;  /* 0x0000000d3c1a7221 */ /* 0x044fe20000010000 */
[----:B------:R-:W-:Y:S01]  /*ca60*/  F2FP.BF16.F32.PACK_AB R156, R60, R41 ;  /* 0x000000293c9c723e */ /* 0x000fe200000010ff */
[-C--:B------:R-:W-:Y:S01]  /*ca70*/  FMUL.FTZ R102, R102, R30.reuse ;  /* 0x0000001e66667220 */ /* 0x080fe20000410000 */
[-C--:B------:R-:W-:Y:S01]  /*ca80*/  FMUL.FTZ R103, R103, R30.reuse ;  /* 0x0000001e67677220 */ /* 0x080fe20000410000 */
        /* <DEDUP_REMOVED lines=28> */
[C---:B0-----:R-:W-:Y:S01]  /*cc50*/  FADD.FTZ R26, R24.reuse, R13 ;  /* 0x0000000d181a7221 */ /* 0x041fe20000010000 */
[----:B------:R-:W-:Y:S01]  /*cc60*/  F2FP.BF16.F32.PACK_AB R158, R24, R43 ;  /* 0x0000002b189e723e */ /* 0x000fe200000010ff */
[-C--:B------:R-:W-:Y:S01]  /*cc70*/  FMUL.FTZ R146, R146, R30.reuse ;  /* 0x0000001e92927220 */ /* 0x080fe20000410000 */
[-C--:B------:R-:W-:Y:S01]  /*cc80*/  FMUL.FTZ R147, R147, R30.reuse ;  /* 0x0000001e93937220 */ /* 0x080fe20000410000 */
[-C--:B------:R-:W-:Y:S01]  /*cc90*/  FMUL.FTZ R150, R150, R30.reuse ;  /* 0x0000001e96967220 */ /* 0x080fe20000410000 */
[----:B------:R-:W-:-:S02]  /*cca0*/  FMUL.FTZ R151, R151, R30 ;  /* 0x0000001e97977220 */ /* 0x000fc40000410000 */
        /* <DEDUP_REMOVED lines=15> */
[----:B------:R-:W0:Y:S08]  /*cda0*/  MUFU.EX2 R54, R54 ;  /* 0x0000003600367308 */ /* 0x000e300000000800 */
[----:B------:R-:W3:Y:S08]  /*cdb0*/  MUFU.EX2 R62, R62 ;  /* 0x0000003e003e7308 */ /* 0x000ef00000000800 */
[----:B------:R1:W-:Y:S08]  /*cdc0*/  MUFU.EX2 R163, R5 ;  /* 0x0000000500a37308 */ /* 0x0003f00000000800 */
[----:B------:R-:W4:Y:S01]  /*cdd0*/  MUFU.EX2 R167, R194 ;  /* 0x000000c200a77308 */ /* 0x000f220000000800 */
[----:B-1----:R-:W-:Y:S01]  /*cde0*/  FADD.FTZ R5, R171, R2 ;  /* 0x00000002ab057221 */ /* 0x002fe20000010000 */
[----:B------:R-:W-:-:S03]  /*cdf0*/  F2FP.BF16.F32.PACK_AB R171, R50, R171 ;  /* 0x000000ab32ab723e */ /* 0x000fc600000010ff */
[----:B------:R-:W-:-:S03]  /*ce00*/  FADD.FTZ R2, R50, R5 ;  /* 0x0000000532027221 */ /* 0x000fc60000010000 */
[----:B------:R-:W1:Y:S01]  /*ce10*/  MUFU.EX2 R66, R66 ;  /* 0x0000004200427308 */ /* 0x000e620000000800 */
[----:B--2---:R-:W-:Y:S01]  /*ce20*/  FADD.FTZ R5, R165, R2 ;  /* 0x00000002a5057221 */ /* 0x004fe20000010000 */
[----:B0-----:R-:W-:-:S03]  /*ce30*/  F2FP.BF16.F32.PACK_AB R165, R54, R165 ;  /* 0x000000a536a5723e */ /* 0x001fc600000010ff */
[----:B------:R-:W-:-:S03]  /*ce40*/  FADD.FTZ R5, R54, R5 ;  /* 0x0000000536057221 */ /* 0x000fc60000010000 */
[----:B------:R0:W2:Y:S01]  /*ce50*/  MUFU.EX2 R161, R160 ;  /* 0x000000a000a17308 */ /* 0x0000a20000000800 */
[----:B---3--:R-:W-:-:S04]  /*ce60*/  FADD.FTZ R5, R62, R5 ;  /* 0x000000053e057221 */ /* 0x008fc80000010000 */
[C---:B----4-:R-:W-:Y:S01]  /*ce70*/  FADD.FTZ R5, R167.reuse, R5 ;  /* 0x00000005a7057221 */ /* 0x050fe20000010000 */
[----:B------:R-:W-:Y:S02]  /*ce80*/  F2FP.BF16.F32.PACK_AB R167, R167, R62 ;  /* 0x0000003ea7a7723e */ /* 0x000fe400000010ff */
[----:B------:R-:W3:Y:S01]  /*ce90*/  MUFU.EX2 R70, R70 ;  /* 0x0000004600467308 */ /* 0x000ee20000000800 */
[----:B-1----:R-:W-:Y:S01]  /*cea0*/  FADD.FTZ R5, R66, R5 ;  /* 0x0000000542057221 */ /* 0x002fe20000010000 */
[----:B0-----:R-:W-:-:S06]  /*ceb0*/  F2FP.BF16.F32.PACK_AB R160, R14, R11 ;  /* 0x0000000b0ea0723e */ /* 0x001fcc00000010ff */
[----:B------:R-:W0:Y:S01]  /*cec0*/  MUFU.EX2 R74, R74 ;  /* 0x0000004a004a7308 */ /* 0x000e220000000800 */
[C---:B--2---:R-:W-:Y:S01]  /*ced0*/  FADD.FTZ R5, R161.reuse, R5 ;  /* 0x00000005a1057221 */ /* 0x044fe20000010000 */
[----:B------:R-:W-:-:S06]  /*cee0*/  F2FP.BF16.F32.PACK_AB R161, R161, R66 ;  /* 0x00000042a1a1723e */ /* 0x000fcc00000010ff */
[----:B------:R-:W1:Y:S01]  /*cef0*/  MUFU.EX2 R51, R51 ;  /* 0x0000003300337308 */ /* 0x000e620000000800 */
[----:B---3--:R-:W-:-:S04]  /*cf00*/  FADD.FTZ R5, R70, R5 ;  /* 0x0000000546057221 */ /* 0x008fc80000010000 */
[C---:B------:R-:W-:Y:S01]  /*cf10*/  FADD.FTZ R5, R163.reuse, R5 ;  /* 0x00000005a3057221 */ /* 0x040fe20000010000 */
[----:B------:R-:W-:Y:S02]  /*cf20*/  F2FP.BF16.F32.PACK_AB R163, R163, R70 ;  /* 0x00000046a3a3723e */ /* 0x000fe400000010ff */
        /* <DEDUP_REMOVED lines=18> */
[----:B-1----:R-:W-:Y:S01]  /*d050*/  FADD.FTZ R5, R86, R5 ;  /* 0x0000000556057221 */ /* 0x002fe20000010000 */
[C---:B--2---:R-:W-:Y:S01]  /*d060*/  FADD.FTZ R3, R4.reuse, R3 ;  /* 0x0000000304037221 */ /* 0x044fe20000010000 */
[----:B------:R-:W-:Y:S01]  /*d070*/  F2FP.BF16.F32.PACK_AB R154, R4, R47 ;  /* 0x0000002f049a723e */ /* 0x000fe200000010ff */
[----:B------:R-:W-:Y:S02]  /*d080*/  IMAD.MOV.U32 R4, RZ, RZ, R0 ;  /* 0x000000ffff047224 */ /* 0x000fe400078e0000 */
[C---:B0-----:R-:W-:Y:S01]  /*d090*/  FADD.FTZ R2, R49.reuse, R5 ;  /* 0x0000000531027221 */ /* 0x041fe20000010000 */
[----:B------:R-:W-:Y:S01]  /*d0a0*/  F2FP.BF16.F32.PACK_AB R155, R49, R86 ;  /* 0x00000056319b723e */ /* 0x000fe200000010ff */
[----:B------:R-:W-:Y:S01]  /*d0b0*/  IMAD.MOV.U32 R5, RZ, RZ, R8 ;  /* 0x000000ffff057224 */ /* 0x000fe200078e0008 */
[----:B------:R-:W-:Y:S06]  /*d0c0*/  @P2 BRA `(.L_x_1173) ;  /* 0xffffffcc00f02947 */ /* 0x000fec000383ffff */
.L_x_1156:
[----:B------:R-:W-:Y:S06]  /*d0d0*/  BAR.ARV 0x8, 0x180 ;  /* 0x0206000000007b1d */ /* 0x000fec0000002000 */
[----:B------:R-:W-:Y:S05]  /*d0e0*/  @!P0 BRA `(.L_x_1174) ;  /* 0x0000000000048947 */ /* 0x000fea0003800000 */
[----:B------:R-:W-:Y:S01]  /*d0f0*/  BPT.TRAP 0x1 ;  /* 0x000000040000795c */ /* 0x000fe20000300000 */
.L_x_1174:
[----:B------:R-:W-:Y:S01]  /*d100*/  ULEA UR5, UR44, UR41, 0x3 ;  /* 0x000000292c057291 */ /* 0x000fe2000f8e183f */
[----:B------:R-:W-:-:S05]  /*d110*/  IMAD.U32 R4, RZ, RZ, UR45 ;  /* 0x0000002dff047e24 */ /* 0x000fca000f8e00ff */
[----:B------:R-:W-:-:S04]  /*d120*/  SHF.L.U32 R4, R4, 0x1f, RZ ;  /* 0x0000001f04047819 */ /* 0x000fc800000006ff */
[----:B------:R0:W1:Y:S01]  /*d130*/  SYNCS.PHASECHK.TRANS64.TRYWAIT P2, [UR5+0x28850], R4 ;  /* 0x02885004ff0075a7 */ /* 0x0000620008040145 */
[----:B------:R-:W-:Y:S05]  /*d140*/  @!P0 BRA `(.L_x_1175) ;  /* 0x0000000000048947 */ /* 0x000fea0003800000 */
[----:B------:R-:W-:Y:S01]  /*d150*/  BPT.TRAP 0x1 ;  /* 0x000000040000795c */ /* 0x000fe20000300000 */
.L_x_1175:
[----:B-1----:R-:W-:Y:S05]  /*d160*/  @P2 BRA `(.L_x_1176) ;  /* 0x0000000000082947 */ /* 0x002fea0003800000 */
[----:B------:R-:W1:Y:S02]  /*d170*/  SYNCS.PHASECHK.TRANS64.TRYWAIT P0, [UR5+0x28850], R4 ;  /* 0x02885004ff0075a7 */ /* 0x000e640008000145 */
[----:B-1----:R-:W-:Y:S05]  /*d180*/  @!P0 BRA `(.L_x_1177) ;  /* 0x0000007000908947 */ /* 0x002fea0003800000 */
.L_x_1176:
[----:B------:R-:W-:Y:S01]  /*d190*/  UIADD3 UR41, UR41, 0x400, URZ ;  /* 0x0000040029297890 */ /* 0x000fe2000fffe03f */
[----:B------:R-:W-:Y:S01]  /*d1a0*/  WARPGROUP.ARRIVE ;  /* 0x00000000000079c5 */ /* 0x000fe20000000000 */
[----:B------:R-:W-:Y:S01]  /*d1b0*/  UMOV UR7, 0x40000040 ;  /* 0x4000004000077882 */ /* 0x000fe20000000000 */
[----:B01----:R-:W0:Y:S01]  /*d1c0*/  SHFL.BFLY PT, R4, R3, 0x2, 0x1f ;  /* 0x0c401f0003047f89 */ /* 0x003e2200000e0000 */
[----:B------:R-:W-:Y:S01]  /*d1d0*/  USHF.R.U32.HI UR41, URZ, 0x4, UR41 ;  /* 0x000000043f297899 */ /* 0x000fe20008011629 */
[----:B------:R-:W-:Y:S01]  /*d1e0*/  IMAD.MOV.U32 R37, RZ, RZ, -0x800000 ;  /* 0xff800000ff257424 */ /* 0x000fe200078e00ff */
[----:B------:R-:W-:Y:S01]  /*d1f0*/  UIADD3 UR46, UR46, 0x1, URZ ;  /* 0x000000012e2e7890 */ /* 0x000fe2000fffe03f */
[----:B------:R-:W1:Y:S01]  /*d200*/  SHFL.BFLY PT, R5, R2, 0x2, 0x1f ;  /* 0x0c401f0002057f89 */ /* 0x000e6200000e0000 */
[----:B------:R-:W-:Y:S01]  /*d210*/  ULOP3.LUT UR41, UR41, 0x3fff, URZ, 0xc0, !UPT ;  /* 0x00003fff29297892 */ /* 0x000fe2000f8ec03f */
[----:B------:R-:W-:-:S03]  /*d220*/  IMAD.MOV.U32 R36, RZ, RZ, -0x800000 ;  /* 0xff800000ff247424 */ /* 0x000fc600078e00ff */
[----:B------:R-:W-:-:S04]  /*d230*/  ULOP3.LUT UR4, UR41, 0x4000000, URZ, 0xfc, !UPT ;  /* 0x0400000029047892 */ /* 0x000fc8000f8efc3f */
[----:B------:R-:W-:Y:S02]  /*d240*/  ULEA UR4, UR44, UR4, 0xb ;  /* 0x000000042c047291 */ /* 0x000fe4000f8e583f */
[----:B------:R-:W-:-:S04]  /*d250*/  UIADD3 UR44, UR44, 0x1, URZ ;  /* 0x000000012c2c7890 */ /* 0x000fc8000fffe03f */
[----:B------:R-:W-:Y:S01]  /*d260*/  UISETP.NE.AND UP0, UPT, UR44, 0x2, UPT ;  /* 0x000000022c00788c */ /* 0x000fe2000bf05270 */
[----:B------:R-:W-:Y:S02]  /*d270*/  UMOV UR6, UR4 ;  /* 0x0000000400067c82 */ /* 0x000fe40008000000 */
[----:B------:R-:W-:Y:S01]  /*d280*/  HGMMA.64x128x16.F32.BF16 R88, R180, gdesc[UR4].tnspB, R88, gsb0 ;  /* 0x41e00004b4587df0 */ /* 0x000fe20008001858 */
[----:B------:R-:W-:Y:S01]  /*d290*/  UIADD3 UR6, UR4, 0x80, URZ ;  /* 0x0000008004067890 */ /* 0x000fe2000fffe03f */
[----:B0-----:R-:W-:Y:S01]  /*d2a0*/  FADD.FTZ R4, R4, R3 ;  /* 0x0000000304047221 */ /* 0x001fe20000010000 */
[----:B------:R-:W-:Y:S01]  /*d2b0*/  UMOV UR7, 0x40000040 ;  /* 0x4000004000077882 */ /* 0x000fe20000000000 */
[----:B------:R-:W-:Y:S01]  /*d2c0*/  USEL UR44, UR44, URZ, UP0 ;  /* 0x0000003f2c2c7287 */ /* 0x000fe20008000000 */
[----:B-1----:R-:W-:Y:S01]  /*d2d0*/  FADD.FTZ R6, R5, R2 ;  /* 0x0000000205067221 */ /* 0x002fe20000010000 */
[----:B------:R-:W-:Y:S01]  /*d2e0*/  IMAD.MOV.U32 R2, RZ, RZ, RZ ;  /* 0x000000ffff027224 */ /* 0x000fe200078e00ff */
[----:B------:R-:W0:Y:S04]  /*d2f0*/  SHFL.BFLY PT, R5, R4, 0x1, 0x1f ;  /* 0x0c201f0004057f89 */ /* 0x000e2800000e0000 */
[----:B------:R-:W1:Y:S01]  /*d300*/  SHFL.BFLY PT, R9, R6, 0x1, 0x1f ;  /* 0x0c201f0006097f89 */ /* 0x000e6200000e0000 */
[----:B0-----:R-:W-:Y:S01]  /*d310*/  FADD.FTZ R11, R4, R5 ;  /* 0x00000005040b7221 */ /* 0x001fe20000010000 */
[----:B-1----:R-:W-:-:S04]  /*d320*/  FADD.FTZ R12, R6, R9 ;  /* 0x00000009060c7221 */ /* 0x002fc80000010000 */
[----:B------:R-:W-:Y:S01]  /*d330*/  FSETP.NE.FTZ.AND P0, PT, R11, RZ, PT ;  /* 0x000000ff0b00720b */ /* 0x000fe20003f15000 */
[----:B------:R-:W-:Y:S02]  /*d340*/  IMAD.U32 R6, RZ, RZ, UR5 ;  /* 0x00000005ff067e24 */ /* 0x000fe4000f8e00ff */
[----:B------:R-:W-:Y:S01]  /*d350*/  IMAD.MOV.U32 R9, RZ, RZ, RZ ;  /* 0x000000ffff097224 */ /* 0x000fe200078e00ff */
[----:B------:R-:W-:Y:S01]  /*d360*/  FSETP.NE.FTZ.AND P2, PT, R12, RZ, PT ;  /* 0x000000ff0c00720b */ /* 0x000fe20003f55000 */
[----:B------:R-:W-:-:S08]  /*d370*/  @!P1 VIADD R6, R6, 0x28860 ;  /* 0x0002886006069836 */ /* 0x000fd00000000000 */
[----:B------:R-:W0:Y:S01]  /*d380*/  @P0 MUFU.LG2 R5, R11 ;  /* 0x0000000b00050308 */ /* 0x000e220000000c00 */
[----:B------:R-:W-:-:S03]  /*d390*/  @P0 FMUL.FTZ R3, R7, 0.69314718246459960938 ;  /* 0x3f31721807030820 */ /* 0x000fc60000410000 */
[----:B------:R-:W-:-:S04]  /*d3a0*/  @P2 FMUL.FTZ R14, R7, 0.69314718246459960938 ;  /* 0x3f317218070e2820 */ /* 0x000fc80000410000 */
[----:B------:R-:W1:Y:S08]  /*d3b0*/  @P2 MUFU.LG2 R10, R12 ;  /* 0x0000000c000a2308 */ /* 0x000e700000000c00 */
[----:B------:R-:W2:Y:S01]  /*d3c0*/  @P0 MUFU.RCP R2, R11 ;  /* 0x0000000b00020308 */ /* 0x000ea20000001000 */
[----:B0-----:R-:W-:-:S04]  /*d3d0*/  @P0 FMUL.FTZ R4, R5, 0.69314718246459960938 ;  /* 0x3f31721805040820 */ /* 0x001fc80000410000 */
[----:B------:R-:W-:Y:S01]  /*d3e0*/  @P0 FFMA.FTZ R37, R3, R0, R4 ;  /* 0x0000000003250223 */ /* 0x000fe20000010004 */
[----:B------:R-:W-:Y:S02]  /*d3f0*/  @!P1 PRMT R0, RZ, 0x654, R6 ;  /* 0x00000654ff009816 */ /* 0x000fe40000000006 */
[----:B------:R-:W0:Y:S01]  /*d400*/  @P2 MUFU.RCP R9, R12 ;  /* 0x0000000c00092308 */ /* 0x000e220000001000 */
[----:B-1----:R-:W-:Y:S01]  /*d410*/  @P2 FMUL.FTZ R5, R10, 0.69314718246459960938 ;  /* 0x3f3172180a052820 */ /* 0x002fe20000410000 */
[----:B------:R-:W-:-:S03]  /*d420*/  PLOP3.LUT P0, PT, PT, PT, PT, 0x8, 0x0 ;  /* 0x000000000000781c */ /* 0x000fc60003f0e170 */
[----:B------:R-:W-:Y:S01]  /*d430*/  @P2 FFMA.FTZ R36, R14, R8, R5 ;  /* 0x000000080e242223 */ /* 0x000fe20000010005 */
        /* <DEDUP_REMOVED lines=31> */
[----:B------:R-:W-:-:S04]  /*d630*/  USEL UR4, URZ, 0x1, UP0 ;  /* 0x000000013f047887 */ /* 0x000fc80008000000 */
[----:B------:R-:W-:Y:S01]  /*d640*/  ULOP3.LUT UR45, UR45, UR4, URZ, 0x3c, !UPT ;  /* 0x000000042d2d7292 */ /* 0x000fe2000f8e3c3f */
[----:B------:R-:W-:Y:S02]  /*d650*/  WARPGROUP.DEPBAR.LE gsb0, 0x0 ;  /* 0x00008000000079c5 */ /* 0x000fe40000010000 */
[----:B------:R-:W-:-:S06]  /*d660*/  WARPGROUP.ARRIVE ;  /* 0x00000000000079c5 */ /* 0x000fcc0000000000 */
[----:B------:R-:W-:Y:S03]  /*d670*/  HGMMA.64x128x16.F32.BF16 R88, R152, gdesc[UR4].tnspB, R88, gsb0 ;  /* 0x41e0000498587df0 */ /* 0x000fe60008001858 */
        /* <DEDUP_REMOVED lines=65> */
[----:B-1----:R-:W-:-:S07]  /*da90*/  FMUL.FTZ R151, R151, R9 ;  /* 0x0000000997977220 */ /* 0x002fce0000410000 */
.L_x_1107:
[----:B------:R-:W0:Y:S01]  /*daa0*/  S2R R3, SR_CgaCtaId ;  /* 0x0000000000037919 */ /* 0x000e220000008800 */
[----:B------:R-:W-:Y:S01]  /*dab0*/  MOV R0, 0x400 ;  /* 0x0000040000007802 */ /* 0x000fe20000000f00 */
[----:B------:R-:W-:Y:S01]  /*dac0*/  BSSY B0, `(.L_x_1178) ;  /* 0x00001c5000007945 */ /* 0x000fe20003800000 */
[----:B------:R-:W-:Y:S02]  /*dad0*/  BAR.SYNC.DEFER_BLOCKING 0x5, 0x180 ;  /* 0x0146000000007b1d */ /* 0x000fe40000010000 */
[----:B0-----:R-:W-:-:S05]  /*dae0*/  LEA R0, R3, R0, 0x18 ;  /* 0x0000000003007211 */ /* 0x001fca00078ec0ff */
[----:B------:R-:W0:Y:S02]  /*daf0*/  LDS R2, [R0+0x288d0] ;  /* 0x0288d00000027984 */ /* 0x000e240000000800 */
[----:B0-----:R-:W-:Y:S01]  /*db00*/  R2UR UR4, R2 ;  /* 0x00000000020472ca */ /* 0x001fe200000e0000 */
[----:B------:R-:W-:Y:S06]  /*db10*/  BAR.ARV 0x4, 0x180 ;  /* 0x0106000000007b1d */ /* 0x000fec0000002000 */
[----:B------:R-:W-:Y:S08]  /*db20*/  @P0 BRA `(.L_x_1179) ;  /* 0x0000001000a40947 */ /* 0x000ff00003800000 */
[----:B------:R-:W0:Y:S01]  /*db30*/  S2R R3, SR_SWINHI ;  /* 0x0000000000037919 */ /* 0x000e220000002f00 */
[----:B------:R-:W1:Y:S01]  /*db40*/  LDC R44, c[0x0][0xbe8] ;  /* 0x0002fa00ff2c7b82 */ /* 0x000e620000000800 */
[----:B------:R-:W-:Y:S01]  /*db50*/  F2FP.BF16.F32.PACK_AB R6, R93, R6 ;  /* 0x000000065d06723e */ /* 0x000fe200000010ff */
[----:B------:R-:W-:Y:S01]  /*db60*/  USHF.R.S32.HI UR12, URZ, 0x1f, UR37 ;  /* 0x0000001f3f0c7899 */ /* 0x000fe20008011425 */
[----:B------:R-:W-:Y:S01]  /*db70*/  F2FP.BF16.F32.PACK_AB R136, R137, R136 ;  /* 0x000000888988723e */ /* 0x000fe200000010ff */
[----:B------:R-:W-:Y:S01]  /*db80*/  ULDC.64 UR8, c[0x0][0xb90] ;  /* 0x0002e40000087ab9 */ /* 0x000fe20000000a00 */
[----:B------:R-:W-:Y:S01]  /*db90*/  USHF.R.S32.HI UR13, URZ, 0x1f, UR43 ;  /* 0x0000001f3f0d7899 */ /* 0x000fe2000801142b */
[----:B------:R-:W-:Y:S01]  /*dba0*/  F2FP.BF16.F32.PACK_AB R137, R139, R138 ;  /* 0x0000008a8b89723e */ /* 0x000fe200000010ff */
[----:B------:R-:W-:Y:S01]  /*dbb0*/  UIMAD UR5, UR12, UR8, URZ ;  /* 0x000000080c0572a4 */ /* 0x000fe2000f8e023f */
[----:B------:R-:W-:Y:S01]  /*dbc0*/  F2FP.BF16.F32.PACK_AB R144, R145, R144 ;  /* 0x000000909190723e */ /* 0x000fe200000010ff */
[----:B------:R-:W-:Y:S01]  /*dbd0*/  UIMAD.WIDE.U32 UR6, UR37, UR8, URZ ;  /* 0x00000008250672a5 */ /* 0x000fe2000f8e003f */
[----:B------:R-:W-:Y:S01]  /*dbe0*/  F2FP.BF16.F32.PACK_AB R138, R141, R140 ;  /* 0x0000008c8d8a723e */ /* 0x000fe200000010ff */
[----:B------:R-:W-:Y:S01]  /*dbf0*/  UIMAD UR5, UR37, UR9, UR5 ;  /* 0x00000009250572a4 */ /* 0x000fe2000f8e0205 */
[----:B------:R-:W-:Y:S01]  /*dc00*/  F2FP.BF16.F32.PACK_AB R139, R143, R142 ;  /* 0x0000008e8f8b723e */ /* 0x000fe200000010ff */
[----:B------:R-:W-:Y:S01]  /*dc10*/  ULDC.64 UR10, c[0x0][0xb98] ;  /* 0x0002e600000a7ab9 */ /* 0x000fe20000000a00 */
[----:B------:R-:W-:Y:S01]  /*dc20*/  F2FP.BF16.F32.PACK_AB R145, R147, R146 ;  /* 0x000000929391723e */ /* 0x000fe200000010ff */
[----:B------:R-:W-:Y:S01]  /*dc30*/  UIMAD UR8, UR13, UR10, URZ ;  /* 0x0000000a0d0872a4 */ /* 0x000fe2000f8e023f */
[----:B------:R-:W-:Y:S01]  /*dc40*/  F2FP.BF16.F32.PACK_AB R146, R149, R148 ;  /* 0x000000949592723e */ /* 0x000fe200000010ff */
[----:B------:R-:W-:Y:S01]  /*dc50*/  UIADD3 UR7, UR7, UR5, URZ ;  /* 0x0000000507077290 */ /* 0x000fe2000fffe03f */
[----:B------:R-:W-:Y:S01]  /*dc60*/  F2FP.BF16.F32.PACK_AB R147, R151, R150 ;  /* 0x000000969793723e */ /* 0x000fe200000010ff */
[----:B------:R-:W-:-:S02]  /*dc70*/  UIMAD UR8, UR43, UR11, UR8 ;  /* 0x0000000b2b0872a4 */ /* 0x000fc4000f8e0208 */
[----:B------:R-:W-:Y:S01]  /*dc80*/  UIMAD.WIDE.U32 UR6, UR43, UR10, UR6 ;  /* 0x0000000a2b0672a5 */ /* 0x000fe2000f8e0006 */
[----:B------:R-:W-:Y:S02]  /*dc90*/  ULDC UR5, c[0x0][0xa88] ;  /* 0x0002a20000057ab9 */ /* 0x000fe40000000800 */
[----:B------:R-:W-:Y:S01]  /*dca0*/  ULDC.64 UR10, c[0x0][0xaf0] ;  /* 0x0002bc00000a7ab9 */ /* 0x000fe20000000a00 */
[----:B------:R-:W-:Y:S02]  /*dcb0*/  MOV R34, R0 ;  /* 0x0000000000227202 */ /* 0x000fe40000000f00 */
[----:B0-----:R-:W-:Y:S01]  /*dcc0*/  MOV R35, R3 ;  /* 0x0000000300237202 */ /* 0x001fe20000000f00 */
[----:B------:R-:W-:Y:S02]  /*dcd0*/  IMAD R3, R184, 0x40, R18 ;  /* 0x00000040b8037824 */ /* 0x000fe400078e0212 */
[----:B------:R-:W-:-:S04]  /*dce0*/  IMAD.WIDE R4, R188, 0x2, R34 ;  /* 0x00000002bc047825 */ /* 0x000fc800078e0222 */
[----:B------:R-:W-:Y:S01]  /*dcf0*/  IMAD.WIDE R34, R3, 0x2, R34 ;  /* 0x0000000203227825 */ /* 0x000fe200078e0222 */
[C---:B------:R-:W-:Y:S02]  /*dd00*/  LOP3.LUT R3, R4.reuse, 0x380, RZ, 0xc0, !PT ;  /* 0x0000038004037812 */ /* 0x040fe400078ec0ff */
[C---:B------:R-:W-:Y:S02]  /*dd10*/  IADD3 R29, P1, R4.reuse, 0x4040, RZ ;  /* 0x00004040041d7810 */ /* 0x040fe40007f3e0ff */
[C---:B------:R-:W-:Y:S02]  /*dd20*/  IADD3 R21, P6, R4.reuse, 0x20, RZ ;  /* 0x0000002004157810 */ /* 0x040fe40007fde0ff */
[----:B------:R-:W-:Y:S01]  /*dd30*/  SHF.R.U64 R3, R3, 0x3, RZ ;  /* 0x0000000303037819 */ /* 0x000fe200000012ff */
[--C-:B------:R-:W-:Y:S01]  /*dd40*/  IMAD.X R41, RZ, RZ, R5.reuse, P1 ;  /* 0x000000ffff297224 */ /* 0x100fe200008e0605 */
[C---:B------:R-:W-:Y:S01]  /*dd50*/  IADD3 R27, P2, R4.reuse, 0x4020, RZ ;  /* 0x00004020041b7810 */ /* 0x040fe20007f5e0ff */
[----:B------:R-:W-:Y:S01]  /*dd60*/  IMAD.X R13, RZ, RZ, R5, P6 ;  /* 0x000000ffff0d7224 */ /* 0x000fe200030e0605 */
[----:B------:R-:W-:-:S02]  /*dd70*/  IADD3 R10, P3, R4, 0x4000, RZ ;  /* 0x00004000040a7810 */ /* 0x000fc40007f7e0ff */
[C---:B------:R-:W-:Y:S01]  /*dd80*/  IADD3 R43, P0, R4.reuse, 0x4060, RZ ;  /* 0x00004060042b7810 */ /* 0x040fe20007f1e0ff */
[--C-:B------:R-:W-:Y:S01]  /*dd90*/  IMAD.X R39, RZ, RZ, R5.reuse, P2 ;  /* 0x000000ffff277224 */ /* 0x100fe200010e0605 */
[C---:B------:R-:W-:Y:S01]  /*dda0*/  IADD3 R8, P4, R4.reuse, 0x60, RZ ;  /* 0x0000006004087810 */ /* 0x040fe20007f9e0ff */
[--C-:B------:R-:W-:Y:S01]  /*ddb0*/  IMAD.X R15, RZ, RZ, R5.reuse, P3 ;  /* 0x000000ffff0f7224 */ /* 0x100fe200018e0605 */
[----:B------:R-:W-:Y:S02]  /*ddc0*/  IADD3 R25, P5, R4, 0x40, RZ ;  /* 0x0000004004197810 */ /* 0x000fe40007fbe0ff */
[----:B------:R-:W-:Y:S01]  /*ddd0*/  LOP3.LUT R4, R3, R4, RZ, 0x3c, !PT ;  /* 0x0000000403047212 */ /* 0x000fe200078e3cff */
[--C-:B------:R-:W-:Y:S01]  /*dde0*/  IMAD.X R11, RZ, RZ, R5.reuse, P4 ;  /* 0x000000ffff0b7224 */ /* 0x100fe200020e0605 */
[----:B------:R-:W-:Y:S01]  /*ddf0*/  LOP3.LUT R14, R29, 0x380, RZ, 0xc0, !PT ;  /* 0x000003801d0e7812 */ /* 0x000fe200078ec0ff */
[----:B------:R-:W-:Y:S01]  /*de00*/  IMAD.X R9, RZ, RZ, R5, P5 ;  /* 0x000000ffff097224 */ /* 0x000fe200028e0605 */
[----:B------:R-:W-:-:S02]  /*de10*/  LOP3.LUT R12, R27, 0x380, RZ, 0xc0, !PT ;  /* 0x000003801b0c7812 */ /* 0x000fc400078ec0ff */
[----:B------:R-:W-:Y:S02]  /*de20*/  LOP3.LUT R3, R10, 0x380, RZ, 0xc0, !PT ;  /* 0x000003800a037812 */ /* 0x000fe400078ec0ff */
[----:B------:R-:W-:Y:S02]  /*de30*/  LOP3.LUT R2, R21, 0x380, RZ, 0xc0, !PT ;  /* 0x0000038015027812 */ /* 0x000fe400078ec0ff */
[----:B------:R-:W-:Y:S02]  /*de40*/  IADD3 R33, P6, R34, 0x1000, RZ ;  /* 0x0000100022217810 */ /* 0x000fe40007fde0ff */
[----:B------:R-:W-:Y:S02]  /*de50*/  SHF.R.U64 R14, R14, 0x3, RZ ;  /* 0x000000030e0e7819 */ /* 0x000fe400000012ff */
[----:B------:R-:W-:Y:S02]  /*de60*/  SHF.R.U64 R12, R12, 0x3, RZ ;  /* 0x000000030c0c7819 */ /* 0x000fe400000012ff */
[----:B------:R-:W-:-:S02]  /*de70*/  SHF.R.U64 R3, R3, 0x3, RZ ;  /* 0x0000000303037819 */ /* 0x000fc400000012ff */
[----:B------:R-:W-:Y:S02]  /*de80*/  SHF.R.U64 R2, R2, 0x3, RZ ;  /* 0x0000000302027819 */ /* 0x000fe400000012ff */
[----:B------:R-:W-:Y:S02]  /*de90*/  LOP3.LUT R32, R33, 0x380, RZ, 0xc0, !PT ;  /* 0x0000038021207812 */ /* 0x000fe400078ec0ff */
[----:B------:R-:W-:Y:S02]  /*dea0*/  LOP3.LUT R40, R14, R29, RZ, 0x3c, !PT ;  /* 0x0000001d0e287212 */ /* 0x000fe400078e3cff */
[----:B------:R-:W-:Y:S02]  /*deb0*/  LOP3.LUT R38, R12, R27, RZ, 0x3c, !PT ;  /* 0x0000001b0c267212 */ /* 0x000fe400078e3cff */
[----:B------:R-:W-:Y:S02]  /*dec0*/  LOP3.LUT R14, R3, R10, RZ, 0x3c, !PT ;  /* 0x0000000a030e7212 */ /* 0x000fe400078e3cff */
[----:B------:R-:W-:-:S02]  /*ded0*/  LOP3.LUT R12, R2, R21, RZ, 0x3c, !PT ;  /* 0x00000015020c7212 */ /* 0x000fc400078e3cff */
[----:B------:R-:W-:Y:S02]  /*dee0*/  LOP3.LUT R3, R8, 0x380, RZ, 0xc0, !PT ;  /* 0x0000038008037812 */ /* 0x000fe400078ec0ff */
[----:B------:R-:W-:Y:S02]  /*def0*/  SHF.R.U64 R32, R32, 0x3, RZ ;  /* 0x0000000320207819 */ /* 0x000fe400000012ff */
[----:B------:R-:W-:Y:S02]  /*df00*/  LOP3.LUT R2, R25, 0x380, RZ, 0xc0, !PT ;  /* 0x0000038019027812 */ /* 0x000fe400078ec0ff */
[----:B-1----:R-:W-:Y:S02]  /*df10*/  ISETP.NE.AND P1, PT, R44, 0x1, PT ;  /* 0x000000012c00780c */ /* 0x002fe40003f25270 */
[----:B------:R-:W-:Y:S02]  /*df20*/  SHF.R.U64 R3, R3, 0x3, RZ ;  /* 0x0000000303037819 */ /* 0x000fe400000012ff */
[----:B------:R-:W-:Y:S01]  /*df30*/  LOP3.LUT R32, R32, R33, RZ, 0x3c, !PT ;  /* 0x0000002120207212 */ /* 0x000fe200078e3cff */
[----:B------:R-:W-:Y:S01]  /*df40*/  IMAD.X R33, RZ, RZ, R35, P6 ;  /* 0x000000ffff217224 */ /* 0x000fe200030e0623 */
[----:B------:R-:W-:-:S02]  /*df50*/  SHF.R.U64 R2, R2, 0x3, RZ ;  /* 0x0000000302027819 */ /* 0x000fc400000012ff */
[----:B------:R-:W-:Y:S02]  /*df60*/  IADD3 R45, P6, R34, 0x7000, RZ ;  /* 0x00007000222d7810 */ /* 0x000fe40007fde0ff */
[----:B------:R-:W-:Y:S02]  /*df70*/  LOP3.LUT R10, R3, R8, RZ, 0x3c, !PT ;  /* 0x00000008030a7212 */ /* 0x000fe400078e3cff */
[----:B------:R-:W-:Y:S01]  /*df80*/  LOP3.LUT R8, R2, R25, RZ, 0x3c, !PT ;  /* 0x0000001902087212 */ /* 0x000fe200078e3cff */
[----:B------:R-:W0:Y:S01]  /*df90*/  @P1 LDC R47, c[0x0][0xbec] ;  /* 0x0002fb00ff2f1b82 */ /* 0x000e220000000800 */
[----:B------:R-:W-:Y:S02]  /*dfa0*/  LOP3.LUT R2, R45, 0x380, RZ, 0xc0, !PT ;  /* 0x000003802d027812 */ /* 0x000fe400078ec0ff */
[----:B------:R-:W-:Y:S02]  /*dfb0*/  LOP3.LUT R42, R43, 0x380, RZ, 0xc0, !PT ;  /* 0x000003802b2a7812 */ /* 0x000fe400078ec0ff */
[----:B------:R-:W-:-:S02]  /*dfc0*/  SHF.R.U64 R2, R2, 0x3, RZ ;  /* 0x0000000302027819 */ /* 0x000fc400000012ff */
[----:B------:R-:W-:Y:S02]  /*dfd0*/  SHF.R.U64 R42, R42, 0x3, RZ ;  /* 0x000000032a2a7819 */ /* 0x000fe400000012ff */
[----:B------:R-:W-:Y:S02]  /*dfe0*/  LOP3.LUT R2, R2, R45, RZ, 0x3c, !PT ;  /* 0x0000002d02027212 */ /* 0x000fe400078e3cff */
[----:B------:R-:W-:Y:S02]  /*dff0*/  MOV R45, R4 ;  /* 0x00000004002d7202 */ /* 0x000fe40000000f00 */
[----:B------:R-:W-:Y:S02]  /*e000*/  F2FP.BF16.F32.PACK_AB R4, R46, R7 ;  /* 0x000000072e04723e */ /* 0x000fe400000010ff */
[----:B------:R-:W1:Y:S01]  /*e010*/  @P1 LDC R46, c[0x0][0xbf0] ;  /* 0x0002fc00ff2e1b82 */ /* 0x000e620000000800 */
[----:B------:R-:W-:Y:S01]  /*e020*/  LOP3.LUT R42, R42, R43, RZ, 0x3c, !PT ;  /* 0x0000002b2a2a7212 */ /* 0x000fe200078e3cff */
[----:B------:R-:W-:Y:S01]  /*e030*/  IMAD.X R43, RZ, RZ, R5, P0 ;  /* 0x000000ffff2b7224 */ /* 0x000fe200000e0605 */
[----:B------:R-:W-:-:S02]  /*e040*/  F2FP.BF16.F32.PACK_AB R5, R91, R90 ;  /* 0x0000005a5b05723e */ /* 0x000fc400000010ff */
[----:B------:R-:W-:-:S03]  /*e050*/  F2FP.BF16.F32.PACK_AB R7, R95, R94 ;  /* 0x0000005e5f07723e */ /* 0x000fc600000010ff */
[----:B------:R-:W-:Y:S01]  /*e060*/  BAR.SYNC.DEFER_BLOCKING 0x1, 0x100 ;  /* 0x0044000000007b1d */ /* 0x000fe20000010000 */
[----:B------:R-:W-:Y:S01]  /*e070*/  MOV R65, R40 ;  /* 0x0000002800417202 */ /* 0x000fe20000000f00 */
[----:B------:R-:W-:Y:S01]  /*e080*/  VIADD R40, R17, UR36 ;  /* 0x0000002411287c36 */ /* 0x000fe20008000000 */
[----:B------:R-:W-:Y:S02]  /*e090*/  IADD3 R21, P0, R34, 0x6000, RZ ;  /* 0x0000600022157810 */ /* 0x000fe40007f1e0ff */
[----:B------:R-:W-:Y:S02]  /*e0a0*/  MOV R58, R10 ;  /* 0x0000000a003a7202 */ /* 0x000fe40000000f00 */
[----:B------:R-:W-:Y:S02]  /*e0b0*/  LOP3.LUT R20, R21, 0x380, RZ, 0xc0, !PT ;  /* 0x0000038015147812 */ /* 0x000fe400078ec0ff */
[----:B------:R-:W-:Y:S02]  /*e0c0*/  MOV R57, R14 ;  /* 0x0000000e00397202 */ /* 0x000fe40000000f00 */
[----:B------:R-:W-:-:S02]  /*e0d0*/  SHF.R.U64 R20, R20, 0x3, RZ ;  /* 0x0000000314147819 */ /* 0x000fc400000012ff */
[----:B------:R-:W-:Y:S02]  /*e0e0*/  MOV R15, R12 ;  /* 0x0000000c000f7202 */ /* 0x000fe40000000f00 */
[----:B------:R-:W-:Y:S01]  /*e0f0*/  LOP3.LUT R20, R20, R21, RZ, 0x3c, !PT ;  /* 0x0000001514147212 */ /* 0x000fe200078e3cff */
[----:B------:R-:W-:Y:S01]  /*e100*/  IMAD.X R21, RZ, RZ, R35, P0 ;  /* 0x000000ffff157224 */ /* 0x000fe200000e0623 */
[C---:B------:R-:W-:Y:S02]  /*e110*/  IADD3 R27, P3, R34.reuse, 0x4000, RZ ;  /* 0x00004000221b7810 */ /* 0x040fe40007f7e0ff */
[----:B------:R-:W-:Y:S02]  /*e120*/  IADD3 R25, P2, R34, 0x5000, RZ ;  /* 0x0000500022197810 */ /* 0x000fe40007f5e0ff */
[----:B------:R-:W-:Y:S02]  /*e130*/  LOP3.LUT R26, R27, 0x380, RZ, 0xc0, !PT ;  /* 0x000003801b1a7812 */ /* 0x000fe400078ec0ff */
[----:B------:R-:W-:Y:S01]  /*e140*/  LOP3.LUT R24, R25, 0x380, RZ, 0xc0, !PT ;  /* 0x0000038019187812 */ /* 0x000fe200078ec0ff */
[----:B------:R0:W-:Y:S01]  /*e150*/  STSM.16.M88.4 [R45], R4 ;  /* 0x000000042d007844 */ /* 0x0001e20000000200 */
[----:B------:R-:W-:-:S02]  /*e160*/  SHF.R.U64 R26, R26, 0x3, RZ ;  /* 0x000000031a1a7819 */ /* 0x000fc400000012ff */
[----:B------:R-:W-:Y:S01]  /*e170*/  MOV R56, R38 ;  /* 0x0000002600387202 */ /* 0x000fe20000000f00 */
[----:B------:R-:W-:Y:S01]  /*e180*/  VIADD R38, R187, UR36 ;  /* 0x00000024bb267c36 */ /* 0x000fe20008000000 */
[----:B------:R-:W-:Y:S02]  /*e190*/  SHF.R.U64 R24, R24, 0x3, RZ ;  /* 0x0000000318187819 */ /* 0x000fe400000012ff */
[----:B------:R-:W-:Y:S01]  /*e1a0*/  LOP3.LUT R26, R26, R27, RZ, 0x3c, !PT ;  /* 0x0000001b1a1a7212 */ /* 0x000fe200078e3cff */
[----:B------:R-:W-:Y:S01]  /*e1b0*/  IMAD.X R27, RZ, RZ, R35, P3 ;  /* 0x000000ffff1b7224 */ /* 0x000fe200018e0623 */
[----:B------:R-:W-:Y:S02]  /*e1c0*/  MOV R14, R8 ;  /* 0x00000008000e7202 */ /* 0x000fe40000000f00 */
[----:B------:R-:W-:Y:S02]  /*e1d0*/  F2FP.BF16.F32.PACK_AB R8, R105, R104 ;  /* 0x000000686908723e */ /* 0x000fe400000010ff */
[----:B------:R-:W-:-:S02]  /*e1e0*/  F2FP.BF16.F32.PACK_AB R9, R107, R106 ;  /* 0x0000006a6b09723e */ /* 0x000fc400000010ff */
[----:B------:R-:W-:Y:S01]  /*e1f0*/  LOP3.LUT R24, R24, R25, RZ, 0x3c, !PT ;  /* 0x0000001918187212 */ /* 0x000fe200078e3cff */
[----:B0-----:R-:W-:Y:S01]  /*e200*/  @P1 IMAD.HI.U32 R5, R40, R47, RZ ;  /* 0x0000002f28051227 */ /* 0x001fe200078e00ff */
[----:B------:R-:W-:Y:S02]  /*e210*/  MOV R64, R42 ;  /* 0x0000002a00407202 */ /* 0x000fe40000000f00 */
[----:B------:R-:W-:Y:S01]  /*e220*/  IADD3 R29, P4, R34, 0x3000, RZ ;  /* 0x00003000221d7810 */ /* 0x000fe20007f9e0ff */
[----:B------:R-:W-:Y:S01]  /*e230*/  IMAD.MOV.U32 R4, RZ, RZ, R40 ;  /* 0x000000ffff047224 */ /* 0x000fe200078e0028 */
[----:B-1----:R-:W-:Y:S01]  /*e240*/  @P1 SHF.R.U32.HI R4, RZ, R46, R5 ;  /* 0x0000002eff041219 */ /* 0x002fe20000011605 */
[----:B------:R-:W-:Y:S01]  /*e250*/  IMAD.U32 R6, RZ, RZ, UR8 ;  /* 0x00000008ff067e24 */ /* 0x000fe2000f8e00ff */
[----:B------:R-:W-:Y:S01]  /*e260*/  LOP3.LUT R28, R29, 0x380, RZ, 0xc0, !PT ;  /* 0x000003801d1c7812 */ /* 0x000fe200078ec0ff */
[----:B------:R-:W-:Y:S01]  /*e270*/  IMAD R45, R44, UR5, RZ ;  /* 0x000000052c2d7c24 */ /* 0x000fe2000f8e02ff */
[--C-:B------:R-:W-:Y:S01]  /*e280*/  SHF.R.S32.HI R5, RZ, 0x1f, R4.reuse ;  /* 0x0000001fff057819 */ /* 0x100fe20000011404 */
[----:B------:R-:W-:Y:S01]  /*e290*/  IMAD.MOV R7, RZ, RZ, -R4 ;  /* 0x000000ffff077224 */ /* 0x000fe200078e0a04 */
[----:B------:R-:W-:Y:S01]  /*e2a0*/  IADD3 R12, P0, R4, UR6, RZ ;  /* 0x00000006040c7c10 */ /* 0x000fe2000ff1e0ff */
[----:B------:R-:W-:Y:S01]  /*e2b0*/  IMAD.X R25, RZ, RZ, R35, P2 ;  /* 0x000000ffff197224 */ /* 0x000fe200010e0623 */
[----:B------:R-:W-:Y:S01]  /*e2c0*/  F2FP.BF16.F32.PACK_AB R4, R97, R96 ;  /* 0x000000606104723e */ /* 0x000fe200000010ff */
[----:B------:R-:W-:Y:S01]  /*e2d0*/  IMAD R11, R44, R7, R40 ;  /* 0x000000072c0b7224 */ /* 0x000fe200078e0228 */
[----:B------:R-:W-:Y:S01]  /*e2e0*/  IADD3.X R13, R5, UR7, R6, P0, !PT ;  /* 0x00000007050d7c10 */ /* 0x000fe200087fe406 */
[----:B------:R-:W-:Y:S01]  /*e2f0*/  ULDC.64 UR6, c[0x0][0xb88] ;  /* 0x0002e20000067ab9 */ /* 0x000fe20000000a00 */
[----:B------:R-:W-:Y:S01]  /*e300*/  F2FP.BF16.F32.PACK_AB R5, R99, R98 ;  /* 0x000000626305723e */ /* 0x000fe200000010ff */
[----:B------:R-:W-:Y:S01]  /*e310*/  ULDC.64 UR8, c[0x0][0xae8] ;  /* 0x0002ba0000087ab9 */ /* 0x000fe20000000a00 */
[----:B------:R-:W-:Y:S01]  /*e320*/  SHF.R.S32.HI R10, RZ, 0x1f, R11 ;  /* 0x0000001fff0a7819 */ /* 0x000fe2000001140b */
[----:B------:R-:W-:Y:S01]  /*e330*/  IMAD.WIDE.U32 R12, R11, UR6, R12 ;  /* 0x000000060b0c7c25 */ /* 0x000fe2000f8e000c */
[----:B------:R-:W-:-:S02]  /*e340*/  F2FP.BF16.F32.PACK_AB R6, R101, R100 ;  /* 0x000000646506723e */ /* 0x000fc400000010ff */
[----:B------:R-:W-:Y:S01]  /*e350*/  F2FP.BF16.F32.PACK_AB R7, R103, R102 ;  /* 0x000000666707723e */ /* 0x000fe200000010ff */
[----:B------:R-:W-:Y:S01]  /*e360*/  IMAD R10, R10, UR6, RZ ;  /* 0x000000060a0a7c24 */ /* 0x000fe2000f8e02ff */
[----:B------:R-:W-:Y:S02]  /*e370*/  LOP3.LUT P0, RZ, R185, 0x3, RZ, 0xc0, !PT ;  /* 0x00000003b9ff7812 */ /* 0x000fe4000780c0ff */
[----:B------:R-:W-:Y:S01]  /*e380*/  SHF.R.U64 R28, R28, 0x3, RZ ;  /* 0x000000031c1c7819 */ /* 0x000fe200000012ff */
[----:B------:R-:W-:Y:S01]  /*e390*/  IMAD R39, R11, UR7, R10 ;  /* 0x000000070b277c24 */ /* 0x000fe2000f8e020a */
[----:B------:R0:W-:Y:S01]  /*e3a0*/  STSM.16.M88.4 [R15], R4 ;  /* 0x000000040f007844 */ /* 0x0001e20000000200 */
[----:B------:R-:W-:Y:S01]  /*e3b0*/  ULDC.64 UR6, c[0x0][0xb50] ;  /* 0x0002d40000067ab9 */ /* 0x000fe20000000a00 */
[----:B------:R-:W-:Y:S02]  /*e3c0*/  F2FP.BF16.F32.PACK_AB R10, R109, R108 ;  /* 0x0000006c6d0a723e */ /* 0x000fe400000010ff */
[----:B------:R-:W-:-:S02]  /*e3d0*/  F2FP.BF16.F32.PACK_AB R11, R111, R110 ;  /* 0x0000006e6f0b723e */ /* 0x000fc400000010ff */
[----:B------:R-:W-:Y:S02]  /*e3e0*/  LEA R40, P3, R12, UR6, 0x2 ;  /* 0x000000060c287c11 */ /* 0x000fe4000f8610ff */
[----:B------:R-:W-:Y:S01]  /*e3f0*/  ISETP.GE.OR P2, PT, R38, R45, P0 ;  /* 0x0000002d2600720c */ /* 0x000fe20000746670 */
[----:B------:R1:W-:Y:S01]  /*e400*/  STSM.16.M88.4 [R14], R8 ;  /* 0x000000080e007844 */ /* 0x0003e20000000200 */
[----:B------:R-:W-:Y:S01]  /*e410*/  LOP3.LUT R28, R28, R29, RZ, 0x3c, !PT ;  /* 0x0000001d1c1c7212 */ /* 0x000fe200078e3cff */
[----:B------:R-:W-:Y:S01]  /*e420*/  IMAD.X R29, RZ, RZ, R35, P4 ;  /* 0x000000ffff1d7224 */ /* 0x000fe200020e0623 */
[C---:B------:R-:W-:Y:S01]  /*e430*/  LOP3.LUT R3, R34.reuse, 0x380, RZ, 0xc0, !PT ;  /* 0x0000038022037812 */ /* 0x040fe200078ec0ff */
[----:B------:R-:W-:Y:S01]  /*e440*/  SHFL.IDX PT, R46, R40, 0x1, 0x1c1f ;  /* 0x003c1f00282e7f89 */ /* 0x000fe200000e0000 */
[----:B------:R-:W-:Y:S01]  /*e450*/  IADD3 R31, P5, R34, 0x2000, RZ ;  /* 0x00002000221f7810 */ /* 0x000fe20007fbe0ff */
[----:B0-----:R-:W-:Y:S01]  /*e460*/  VIADD R4, R38, 0x8 ;  /* 0x0000000826047836 */ /* 0x001fe20000000000 */
[----:B------:R-:W-:Y:S01]  /*e470*/  F2FP.BF16.F32.PACK_AB R6, R117, R116 ;  /* 0x000000747506723e */ /* 0x000fe200000010ff */
[----:B------:R-:W-:Y:S01]  /*e480*/  IMAD.IADD R5, R13, 0x1, R39 ;  /* 0x000000010d057824 */ /* 0x000fe200078e0227 */
[----:B------:R-:W-:Y:S01]  /*e490*/  F2FP.BF16.F32.PACK_AB R7, R119, R118 ;  /* 0x000000767707723e */ /* 0x000fe200000010ff */
[----:B------:R-:W-:Y:S01]  /*e4a0*/  SHFL.IDX PT, R38, R40, RZ, 0x1c1f ;  /* 0x001c1fff28267589 */ /* 0x000fe200000e0000 */
[----:B------:R-:W-:-:S02]  /*e4b0*/  ISETP.GE.OR P0, PT, R4, R45, P0 ;  /* 0x0000002d0400720c */ /* 0x000fc40000706670 */
[----:B------:R-:W-:Y:S02]  /*e4c0*/  LEA.HI.X R41, R12, UR7, R5, 0x2, P3 ;  /* 0x000000070c297c11 */ /* 0x000fe400098f1405 */
[----:B------:R-:W-:Y:S02]  /*e4d0*/  F2FP.BF16.F32.PACK_AB R4, R113, R112 ;  /* 0x000000707104723e */ /* 0x000fe400000010ff */
[----:B------:R-:W-:Y:S01]  /*e4e0*/  F2FP.BF16.F32.PACK_AB R5, R115, R114 ;  /* 0x000000727305723e */ /* 0x000fe200000010ff */
[----:B------:R-:W0:Y:S01]  /*e4f0*/  SHFL.IDX PT, R39, R41, RZ, 0x1c1f ;  /* 0x001c1fff29277589 */ /* 0x000e2200000e0000 */
[----:B------:R-:W-:Y:S02]  /*e500*/  F2FP.BF16.F32.PACK_AB R12, R121, R120 ;  /* 0x00000078790c723e */ /* 0x000fe400000010ff */
[----:B------:R-:W-:Y:S01]  /*e510*/  F2FP.BF16.F32.PACK_AB R13, R123, R122 ;  /* 0x0000007a7b0d723e */ /* 0x000fe200000010ff */
[----:B------:R-:W-:Y:S01]  /*e520*/  STSM.16.M88.4 [R58], R4 ;  /* 0x000000043a007844 */ /* 0x000fe20000000200 */
[----:B-1----:R-:W-:-:S02]  /*e530*/  F2FP.BF16.F32.PACK_AB R14, R125, R124 ;  /* 0x0000007c7d0e723e */ /* 0x002fc400000010ff */
[----:B------:R-:W-:Y:S01]  /*e540*/  F2FP.BF16.F32.PACK_AB R15, R127, R126 ;  /* 0x0000007e7f0f723e */ /* 0x000fe200000010ff */
[----:B------:R-:W1:Y:S01]  /*e550*/  SHFL.IDX PT, R47, R41, 0x1, 0x1c1f ;  /* 0x003c1f00292f7f89 */ /* 0x000e6200000e0000 */
[----:B------:R-:W-:Y:S02]  /*e560*/  F2FP.BF16.F32.PACK_AB R8, R129, R128 ;  /* 0x000000808108723e */ /* 0x000fe400000010ff */
[----:B------:R-:W-:Y:S01]  /*e570*/  F2FP.BF16.F32.PACK_AB R9, R131, R130 ;  /* 0x000000828309723e */ /* 0x000fe200000010ff */
[----:B------:R-:W-:Y:S01]  /*e580*/  STSM.16.M88.4 [R57], R12 ;  /* 0x0000000c39007844 */ /* 0x000fe20000000200 */
[----:B------:R-:W-:Y:S02]  /*e590*/  F2FP.BF16.F32.PACK_AB R10, R133, R132 ;  /* 0x00000084850a723e */ /* 0x000fe400000010ff */
[----:B------:R-:W-:Y:S02]  /*e5a0*/  F2FP.BF16.F32.PACK_AB R11, R135, R134 ;  /* 0x00000086870b723e */ /* 0x000fe400000010ff */
[----:B------:R-:W-:Y:S01]  /*e5b0*/  SHF.R.U64 R3, R3, 0x3, RZ ;  /* 0x0000000303037819 */ /* 0x000fe200000012ff */
[----:B------:R-:W-:Y:S01]  /*e5c0*/  UIMAD UR5, UR12, UR8, URZ ;  /* 0x000000080c0572a4 */ /* 0x000fe2000f8e023f */
[----:B------:R-:W-:Y:S01]  /*e5d0*/  LOP3.LUT R30, R31, 0x380, RZ, 0xc0, !PT ;  /* 0x000003801f1e7812 */ /* 0x000fe200078ec0ff */
[----:B------:R-:W-:Y:S01]  /*e5e0*/  STSM.16.M88.4 [R56], R8 ;  /* 0x0000000838007844 */ /* 0x000fe20000000200 */
[----:B------:R-:W-:Y:S01]  /*e5f0*/  LOP3.LUT R34, R3, R34, RZ, 0x3c, !PT ;  /* 0x0000002203227212 */ /* 0x000fe200078e3cff */
[----:B------:R-:W-:Y:S01]  /*e600*/  IMAD.X R3, RZ, RZ, R35, P6 ;  /* 0x000000ffff037224 */ /* 0x000fe200030e0623 */
[----:B------:R-:W-:Y:S01]  /*e610*/  UIMAD.WIDE.U32 UR6, UR37, UR8, URZ ;  /* 0x00000008250672a5 */ /* 0x000fe2000f8e003f */
[----:B------:R2:W-:Y:S01]  /*e620*/  STSM.16.M88.4 [R65], R136 ;  /* 0x0000008841007844 */ /* 0x0005e20000000200 */
[----:B------:R-:W-:Y:S01]  /*e630*/  UIMAD UR5, UR37, UR9, UR5 ;  /* 0x00000009250572a4 */ /* 0x000fe2000f8e0205 */
[----:B------:R-:W-:-:S02]  /*e640*/  SHF.R.U64 R30, R30, 0x3, RZ ;  /* 0x000000031e1e7819 */ /* 0x000fc400000012ff */
[----:B------:R-:W-:Y:S01]  /*e650*/  STSM.16.M88.4 [R64], R144 ;  /* 0x0000009040007844 */ /* 0x000fe20000000200 */
[----:B--2---:R-:W2:Y:S08]  /*e660*/  @P1 LDC R65, c[0x0][0xbec] ;  /* 0x0002fb00ff411b82 */ /* 0x004eb00000000800 */
[----:B------:R-:W-:Y:S01]  /*e670*/  BAR.SYNC.DEFER_BLOCKING 0x1, 0x100 ;  /* 0x0044000000007b1d */ /* 0x000fe20000010000 */
[----:B------:R-:W-:Y:S01]  /*e680*/  UIMAD UR8, UR13, UR10, URZ ;  /* 0x0000000a0d0872a4 */ /* 0x000fe2000f8e023f */
[----:B------:R-:W-:Y:S01]  /*e690*/  LOP3.LUT R30, R30, R31, RZ, 0x3c, !PT ;  /* 0x0000001f1e1e7212 */ /* 0x000fe200078e3cff */
[----:B------:R-:W-:Y:S01]  /*e6a0*/  UIADD3 UR7, UR7, UR5, URZ ;  /* 0x0000000507077290 */ /* 0x000fe2000fffe03f */
[----:B------:R-:W-:-:S02]  /*e6b0*/  IMAD.X R31, RZ, RZ, R35, P5 ;  /* 0x000000ffff1f7224 */ /* 0x000fc400028e0623 */
[----:B0-----:R0:W-:Y:S04]  /*e6c0*/  @!P2 ST.E desc[UR50][R38.64], R37 ;  /* 0x000000252600a985 */ /* 0x0011e8000c101932 */
[----:B-1----:R1:W-:Y:S04]  /*e6d0*/  @!P0 ST.E desc[UR50][R46.64], R36 ;  /* 0x000000242e008985 */ /* 0x0023e8000c101932 */
[----:B------:R3:W5:Y:S01]  /*e6e0*/  LD.E.128 R4, desc[UR50][R28.64] ;  /* 0x000000321c047980 */ /* 0x000762000c101d00 */
[----:B0-----:R-:W0:Y:S03]  /*e6f0*/  @P1 LDC R37, c[0x0][0xbf0] ;  /* 0x0002fc00ff251b82 */ /* 0x001e260000000800 */
[----:B------:R2:W5:Y:S01]  /*e700*/  LD.E.128 R8, desc[UR50][R2.64] ;  /* 0x0000003202087980 */ /* 0x000562000c101d00 */
[----:B------:R-:W-:-:S03]  /*e710*/  UIMAD UR5, UR43, UR11, UR8 ;  /* 0x0000000b2b0572a4 */ /* 0x000fc6000f8e0208 */
[----:B------:R4:W5:Y:S01]  /*e720*/  LD.E.128 R12, desc[UR50][R20.64] ;  /* 0x00000032140c7980 */ /* 0x000962000c101d00 */
[----:B---3--:R-:W-:Y:S01]  /*e730*/  IMAD R28, R22, 0x20, R184 ;  /* 0x00000020161c7824 */ /* 0x008fe200078e02b8 */
[----:B------:R-:W-:Y:S02]  /*e740*/  UIMAD.WIDE.U32 UR6, UR43, UR10, UR6 ;  /* 0x0000000a2b0672a5 */ /* 0x000fe4000f8e0006 */
[----:B------:R3:W5:Y:S01]  /*e750*/  LD.E.128 R56, desc[UR50][R24.64] ;  /* 0x0000003218387980 */ /* 0x000762000c101d00 */
[----:B------:R-:W-:Y:S01]  /*e760*/  VIADD R28, R28, UR36 ;  /* 0x000000241c1c7c36 */ /* 0x000fe20008000000 */
[----:B------:R-:W-:Y:S02]  /*e770*/  ULDC.64 UR8, c[0x0][0xae0] ;  /* 0x0002b80000087ab9 */ /* 0x000fe40000000a00 */
[----:B------:R-:W5:Y:S01]  /*e780*/  LD.E.128 R52, desc[UR50][R34.64] ;  /* 0x0000003222347980 */ /* 0x000f62000c101d00 */
[----:B--2---:R-:W-:-:S03]  /*e790*/  @P1 IMAD.HI.U32 R2, R28, R65, RZ ;  /* 0x000000411c021227 */ /* 0x004fc600078e00ff */
[----:B------:R-:W5:Y:S01]  /*e7a0*/  LD.E.128 R48, desc[UR50][R32.64] ;  /* 0x0000003220307980 */ /* 0x000f62000c101d00 */
[----:B----4-:R-:W-:Y:S01]  /*e7b0*/  IMAD.MOV.U32 R21, RZ, RZ, R28 ;  /* 0x000000ffff157224 */ /* 0x010fe200078e001c */
[----:B------:R-:W-:Y:S02]  /*e7c0*/  UIADD3 UR5, UR7, UR5, URZ ;  /* 0x0000000507057290 */ /* 0x000fe4000fffe03f */
[----:B------:R-:W5:Y:S01]  /*e7d0*/  LD.E.128 R40, desc[UR50][R30.64] ;  /* 0x000000321e287980 */ /* 0x000f62000c101d00 */
[----:B0-----:R-:W-:-:S03]  /*e7e0*/  @P1 SHF.R.U32.HI R21, RZ, R37, R2 ;  /* 0x00000025ff151219 */ /* 0x001fc60000011602 */
[----:B------:R0:W5:Y:S01]  /*e7f0*/  LD.E.128 R60, desc[UR50][R26.64] ;  /* 0x000000321a3c7980 */ /* 0x000162000c101d00 */
[--C-:B------:R-:W-:Y:S01]  /*e800*/  SHF.R.S32.HI R20, RZ, 0x1f, R21.reuse ;  /* 0x0000001fff147819 */ /* 0x100fe20000011415 */
[----:B---3--:R-:W-:Y:S01]  /*e810*/  IMAD.MOV R25, RZ, RZ, -R21 ;  /* 0x000000ffff197224 */ /* 0x008fe200078e0a15 */
[----:B------:R-:W-:Y:S01]  /*e820*/  @!PT LDS RZ, [RZ] ;  /* 0x00000000fffff984 */ /* 0x000fe20000000800 */
[----:B------:R-:W-:Y:S01]  /*e830*/  @!PT LDS RZ, [RZ] ;  /* 0x00000000fffff984 */ /* 0x000fe20000000800 */
[----:B------:R-:W-:Y:S01]  /*e840*/  @!PT LDS RZ, [RZ] ;  /* 0x00000000fffff984 */ /* 0x000fe20000000800 */
[----:B------:R-:W-:Y:S01]  /*e850*/  @!PT LDS RZ, [RZ] ;  /* 0x00000000fffff984 */ /* 0x000fe20000000800 */
[----:B------:R2:W-:Y:S06]  /*e860*/  MEMBAR.ALL.CTA ;  /* 0x0000000000007992 */ /* 0x0005ec0000008000 */
[----:B--2---:R-:W2:Y:S01]  /*e870*/  FENCE.VIEW.ASYNC.S ;  /* 0x00000000000073c6 */ /* 0x004ea20000000000 */
[----:B------:R-:W-:-:S02]  /*e880*/  IMAD.U32 R3, RZ, RZ, UR7 ;  /* 0x00000007ff037e24 */ /* 0x000fc4000f8e00ff */
[----:B------:R-:W-:Y:S02]  /*e890*/  IMAD R20, R20, UR8, RZ ;  /* 0x0000000814147c24 */ /* 0x000fe4000f8e02ff */
[----:B------:R-:W-:Y:S02]  /*e8a0*/  IMAD R25, R44, R25, R28 ;  /* 0x000000192c197224 */ /* 0x000fe400078e021c */
[----:B------:R-:W-:Y:S01]  /*e8b0*/  IMAD.U32 R2, RZ, RZ, UR6 ;  /* 0x00000006ff027e24 */ /* 0x000fe2000f8e00ff */
[----:B------:R-:W-:Y:S01]  /*e8c0*/  ULDC.64 UR6, c[0x0][0xad8] ;  /* 0x0002b60000067ab9 */ /* 0x000fe20000000a00 */
[----:B------:R-:W-:Y:S02]  /*e8d0*/  IMAD.U32 R3, RZ, RZ, UR5 ;  /* 0x00000005ff037e24 */ /* 0x000fe4000f8e00ff */
[C---:B0-----:R-:W-:Y:S01]  /*e8e0*/  IMAD R27, R21.reuse, UR9, R20 ;  /* 0x00000009151b7c24 */ /* 0x041fe2000f8e0214 */
[----:B------:R-:W-:Y:S01]  /*e8f0*/  SHF.R.S32.HI R20, RZ, 0x1f, R25 ;  /* 0x0000001fff147819 */ /* 0x000fe20000011419 */
[----:B------:R-:W-:-:S04]  /*e900*/  IMAD.WIDE.U32 R2, R21, UR8, R2 ;  /* 0x0000000815027c25 */ /* 0x000fc8000f8e0002 */
[----:B------:R-:W-:Y:S02]  /*e910*/  IMAD.IADD R3, R3, 0x1, R27 ;  /* 0x0000000103037824 */ /* 0x000fe400078e021b */
[----:B------:R-:W-:Y:S02]  /*e920*/  IMAD R24, R20, UR6, RZ ;  /* 0x0000000614187c24 */ /* 0x000fe4000f8e02ff */
[----:B------:R-:W-:Y:S02]  /*e930*/  VIADD R26, R184, UR36 ;  /* 0x00000024b81a7c36 */ /* 0x000fe40008000000 */
[C---:B------:R-:W-:Y:S02]  /*e940*/  IMAD R21, R25.reuse, UR7, R24 ;  /* 0x0000000719157c24 */ /* 0x040fe4000f8e0218 */
[----:B------:R-:W-:Y:S01]  /*e950*/  IMAD.WIDE.U32 R2, R25, UR6, R2 ;  /* 0x0000000619027c25 */ /* 0x000fe2000f8e0002 */
[----:B------:R-:W-:Y:S01]  /*e960*/  ISETP.GE.AND P2, PT, R26, R45, PT ;  /* 0x0000002d1a00720c */ /* 0x000fe20003f46270 */
[----:B------:R-:W-:-:S02]  /*e970*/  ULDC.64 UR6, c[0x0][0xa80] ;  /* 0x0002a00000067ab9 */ /* 0x000fc40000000a00 */
[----:B------:R-:W-:Y:S02]  /*e980*/  VIADD R20, R26, 0x20 ;  /* 0x000000201a147836 */ /* 0x000fe40000000000 */
[----:B------:R-:W-:Y:S01]  /*e990*/  VIADD R0, R0, 0x28820 ;  /* 0x0002882000007836 */ /* 0x000fe20000000000 */
[----:B------:R-:W-:Y:S01]  /*e9a0*/  LEA R24, P3, R2, UR6, 0x1 ;  /* 0x0000000602187c11 */ /* 0x000fe2000f8608ff */
[----:B------:R-:W-:Y:S01]  /*e9b0*/  IMAD.IADD R3, R3, 0x1, R21 ;  /* 0x0000000103037824 */ /* 0x000fe200078e0215 */
[-C--:B------:R-:W-:Y:S01]  /*e9c0*/  ISETP.GE.AND P0, PT, R20, R45.reuse, PT ;  /* 0x0000002d1400720c */ /* 0x080fe20003f06270 */
[----:B------:R-:W-:Y:S01]  /*e9d0*/  VIADD R20, R26, 0x40 ;  /* 0x000000401a147836 */ /* 0x000fe20000000000 */
[----:B------:R-:W-:Y:S02]  /*e9e0*/  PRMT R0, RZ, 0x654, R0 ;  /* 0x00000654ff007816 */ /* 0x000fe40000000000 */
[----:B------:R-:W-:Y:S01]  /*e9f0*/  LEA.HI.X R25, R2, UR7, R3, 0x1, P3 ;  /* 0x0000000702197c11 */ /* 0x000fe200098f0c03 */
[----:B------:R-:W-:Y:S01]  /*ea00*/  BSSY B1, `(.L_x_1180) ;  /* 0x000000f000017945 */ /* 0x000fe20003800000 */
[----:B------:R-:W-:Y:S01]  /*ea10*/  ISETP.GE.AND P1, PT, R20, R45, PT ;  /* 0x0000002d1400720c */ /* 0x000fe20003f26270 */
[----:B--2---:R0:W-:Y:S01]  /*ea20*/  SYNCS.ARRIVE.TRANS64.RED.A1T0 RZ, [R0+URZ], RZ ;  /* 0x000000ff00ff79a7 */ /* 0x0041e2000810043f */
[----:B------:R1:W2:Y:S04]  /*ea30*/  SHFL.IDX PT, R20, R24, RZ, 0x181f ;  /* 0x00181fff18147589 */ /* 0x0002a800000e0000 */
[----:B0-----:R1:W0:Y:S01]  /*ea40*/  SHFL.IDX PT, R0, R25, RZ, 0x181f ;  /* 0x00181fff19007589 */ /* 0x00122200000e0000 */
[----:B------:R-:W-:Y:S06]  /*ea50*/  @P2 BRA `(.L_x_1181) ;  /* 0x0000000000242947 */ /* 0x000fec0003800000 */
[----:B------:R-:W-:Y:S02]  /*ea60*/  ULDC UR5, c[0x0][0xac8] ;  /* 0x0002b20000057ab9 */ /* 0x000fe40000000800 */
[----:B------:R-:W-:Y:S02]  /*ea70*/  ISETP.GE.AND P2, PT, R18, UR5, PT ;  /* 0x0000000512007c0c */ /* 0x000fe4000bf46270 */
[----:B------:R-:W-:-:S11]  /*ea80*/  ISETP.GE.AND P3, PT, R19, UR5, PT ;  /* 0x0000000513007c0c */ /* 0x000fd6000bf66270 */
[CC--:B--2---:R-:W-:Y:S02]  /*ea90*/  @!P2 LEA R2, P4, R18.reuse, R20.reuse, 0x1 ;  /* 0x000000141202a211 */ /* 0x0c4fe400078808ff */
[C---:B------:R-:W-:Y:S02]  /*eaa0*/  @!P3 LEA R20, P5, R19.reuse, R20, 0x1 ;  /* 0x000000141314b211 */ /* 0x040fe400078a08ff */
[-C--:B0-----:R-:W-:Y:S02]  /*eab0*/  @!P2 LEA.HI.X R3, R18, R0.reuse, R190, 0x1, P4 ;  /* 0x000000001203a211 */ /* 0x081fe400020f0cbe */
[----:B------:R-:W-:-:S03]  /*eac0*/  @!P3 LEA.HI.X R21, R19, R0, R189, 0x1, P5 ;  /* 0x000000001315b211 */ /* 0x000fc600028f0cbd */
[----:B-----5:R3:W-:Y:S04]  /*ead0*/  @!P2 ST.E.128 desc[UR50][R2.64], R52 ;  /* 0x000000340200a985 */ /* 0x0207e8000c101d32 */
[----:B------:R3:W-:Y:S02]  /*eae0*/  @!P3 ST.E.128 desc[UR50][R20.64], R60 ;  /* 0x0000003c1400b985 */ /* 0x0007e4000c101d32 */
.L_x_1181:
[----:B------:R-:W-:Y:S05]  /*eaf0*/  BSYNC B1 ;  /* 0x0000000000017941 */ /* 0x000fea0003800000 */
.L_x_1180:
[----:B0-----:R0:W4:Y:S01]  /*eb00*/  SHFL.IDX PT, R0, R25, 0x1, 0x181f ;  /* 0x00381f0019007f89 */ /* 0x00112200000e0000 */
[----:B------:R-:W-:Y:S03]  /*eb10*/  BSSY B1, `(.L_x_1182) ;  /* 0x000000c000017945 */ /* 0x000fe60003800000 */
[----:B--23--:R0:W2:Y:S01]  /*eb20*/  SHFL.IDX PT, R20, R24, 0x1, 0x181f ;  /* 0x00381f0018147f89 */ /* 0x00c0a200000e0000 */
[----:B------:R-:W-:Y:S05]  /*eb30*/  @P0 BRA `(.L_x_1183) ;  /* 0x0000000000240947 */ /* 0x000fea0003800000 */
[----:B------:R-:W-:Y:S02]  /*eb40*/  ULDC UR5, c[0x0][0xac8] ;  /* 0x0002b20000057ab9 */ /* 0x000fe40000000800 */
[----:B------:R-:W-:Y:S02]  /*eb50*/  ISETP.GE.AND P3, PT, R18, UR5, PT ;  /* 0x0000000512007c0c */ /* 0x000fe4000bf66270 */
[----:B------:R-:W-:-:S11]  /*eb60*/  ISETP.GE.AND P4, PT, R19, UR5, PT ;  /* 0x0000000513007c0c */ /* 0x000fd6000bf86270 */
[CC--:B--2---:R-:W-:Y:S02]  /*eb70*/  @!P3 LEA R2, P0, R18.reuse, R20.reuse, 0x1 ;  /* 0x000000141202b211 */ /* 0x0c4fe400078008ff */
[C---:B------:R-:W-:Y:S02]  /*eb80*/  @!P4 LEA R20, P2, R19.reuse, R20, 0x1 ;  /* 0x000000141314c211 */ /* 0x040fe400078408ff */
[-C--:B----4-:R-:W-:Y:S02]  /*eb90*/  @!P3 LEA.HI.X R3, R18, R0.reuse, R190, 0x1, P0 ;  /* 0x000000001203b211 */ /* 0x090fe400000f0cbe */
[----:B------:R-:W-:-:S03]  /*eba0*/  @!P4 LEA.HI.X R21, R19, R0, R189, 0x1, P2 ;  /* 0x000000001315c211 */ /* 0x000fc600010f0cbd */
[----:B-----5:R3:W-:Y:S04]  /*ebb0*/  @!P3 ST.E.128 desc[UR50][R2.64], R48 ;  /* 0x000000300200b985 */ /* 0x0207e8000c101d32 */
[----:B------:R3:W-:Y:S02]  /*ebc0*/  @!P4 ST.E.128 desc[UR50][R20.64], R56 ;  /* 0x000000381400c985 */ /* 0x0007e4000c101d32 */
.L_x_1183:
[----:B------:R-:W-:Y:S05]  /*ebd0*/  BSYNC B1 ;  /* 0x0000000000017941 */ /* 0x000fea0003800000 */
.L_x_1182:
[----:B----4-:R4:W0:Y:S01]  /*ebe0*/  SHFL.IDX PT, R0, R25, 0x2, 0x181f ;  /* 0x00581f0019007f89 */ /* 0x01082200000e0000 */
        /* <DEDUP_REMOVED lines=12> */
.L_x_1185:
[----:B------:R-:W-:Y:S05]  /*ecb0*/  BSYNC B1 ;  /* 0x0000000000017941 */ /* 0x000fea0003800000 */
.L_x_1184:
[----:B0-----:R-:W-:Y:S01]  /*ecc0*/  VIADD R0, R26, 0x60 ;  /* 0x000000601a007836 */ /* 0x001fe20000000000 */
[----:B-1--4-:R-:W0:Y:S04]  /*ecd0*/  SHFL.IDX PT, R25, R25, 0x3, 0x181f ;  /* 0x00781f0019197f89 */ /* 0x012e2800000e0000 */
[----:B------:R-:W-:Y:S01]  /*ece0*/  ISETP.GE.AND P0, PT, R0, R45, PT ;  /* 0x0000002d0000720c */ /* 0x000fe20003f06270 */
[----:B------:R-:W1:-:S12]  /*ecf0*/  SHFL.IDX PT, R24, R24, 0x3, 0x181f ;  /* 0x00781f0018187f89 */ /* 0x000e5800000e0000 */
[----:B------:R-:W-:Y:S05]  /*ed00*/  @P0 BRA `(.L_x_1186) ;  /* 0x0000000800800947 */ /* 0x000fea0003800000 */
[----:B------:R-:W-:Y:S02]  /*ed10*/  ULDC UR5, c[0x0][0xac8] ;  /* 0x0002b20000057ab9 */ /* 0x000fe40000000800 */
[----:B------:R-:W-:-:S13]  /*ed20*/  ISETP.GE.AND P1, PT, R18, UR5, PT ;  /* 0x0000000512007c0c */ /* 0x000fda000bf26270 */
[----:B-1-3--:R-:W-:-:S04]  /*ed30*/  @!P1 LEA R2, P0, R18, R24, 0x1 ;  /* 0x0000001812029211 */ /* 0x00afc800078008ff */
[----:B0-----:R-:W-:Y:S02]  /*ed40*/  @!P1 LEA.HI.X R3, R18, R25, R190, 0x1, P0 ;  /* 0x0000001912039211 */ /* 0x001fe400000f0cbe */
[----:B------:R-:W-:-:S03]  /*ed50*/  ISETP.GE.AND P0, PT, R19, UR5, PT ;  /* 0x0000000513007c0c */ /* 0x000fc6000bf06270 */
[----:B-----5:R0:W-:Y:S10]  /*ed60*/  @!P1 ST.E.128 desc[UR50][R2.64], R4 ;  /* 0x0000000402009985 */ /* 0x0201f4000c101d32 */
[----:B------:R-:W-:Y:S05]  /*ed70*/  @P0 BRA `(.L_x_1186) ;  /* 0x0000000800640947 */ /* 0x000fea0003800000 */
[----:B0-----:R-:W-:-:S04]  /*ed80*/  LEA R2, P0, R19, R24, 0x1 ;  /* 0x0000001813027211 */ /* 0x001fc800078008ff */
[----:B------:R-:W-:-:S05]  /*ed90*/  LEA.HI.X R3, R19, R25, R189, 0x1, P0 ;  /* 0x0000001913037211 */ /* 0x000fca00000f0cbd */
[----:B------:R0:W-:Y:S01]  /*eda0*/  ST.E.128 desc[UR50][R2.64], R8 ;  /* 0x0000000802007985 */ /* 0x0001e2000c101d32 */
[----:B------:R-:W-:Y:S05]  /*edb0*/  BRA `(.L_x_1186) ;  /* 0x0000000800547947 */ /* 0x000fea0003800000 */
.L_x_1179:
[----:B------:R-:W0:Y:S01]  /*edc0*/  LDC R8, c[0x0][0xbe8] ;  /* 0x0002fa00ff087b82 */ /* 0x000e220000000800 */
[----:B------:R-:W-:Y:S01]  /*edd0*/  ISETP.GE.AND P0, PT, R191, 0x80, PT ;  /* 0x00000080bf00780c */ /* 0x000fe20003f06270 */
[----:B------:R-:W-:Y:S01]  /*ede0*/  USHF.R.S32.HI UR8, URZ, 0x1f, UR37 ;  /* 0x0000001f3f087899 */ /* 0x000fe20008011425 */
[----:B------:R-:W-:Y:S01]  /*edf0*/  BSSY B1, `(.L_x_1187) ;  /* 0x000002f000017945 */ /* 0x000fe20003800000 */
[----:B------:R-:W-:Y:S01]  /*ee00*/  USHF.R.S32.HI UR9, URZ, 0x1f, UR43 ;  /* 0x0000001f3f097899 */ /* 0x000fe2000801142b */
[----:B------:R-:W-:Y:S01]  /*ee10*/  IMAD R6, R22, 0x20, R184 ;  /* 0x0000002016067824 */ /* 0x000fe200078e02b8 */
[----:B0-----:R-:W-:-:S13]  /*ee20*/  ISETP.NE.AND P1, PT, R8, 0x1, PT ;  /* 0x000000010800780c */ /* 0x001fda0003f25270 */
[----:B------:R-:W0:Y:S08]  /*ee30*/  @P1 LDC R9, c[0x0][0xbec] ;  /* 0x0002fb00ff091b82 */ /* 0x000e300000000800 */
[----:B------:R-:W1:Y:S01]  /*ee40*/  @P1 LDC R11, c[0x0][0xbf0] ;  /* 0x0002fc00ff0b1b82 */ /* 0x000e620000000800 */
[----:B------:R-:W-:Y:S05]  /*ee50*/  @P0 BRA `(.L_x_1188) ;  /* 0x0000000000a00947 */ /* 0x000fea0003800000 */
[----:B------:R-:W2:Y:S01]  /*ee60*/  S2R R0, SR_TID.X ;  /* 0x0000000000007919 */ /* 0x000ea20000002100 */
[----:B------:R-:W3:Y:S01]  /*ee70*/  LDC R3, c[0x0][0xbe8] ;  /* 0x0002fa00ff037b82 */ /* 0x000ee20000000800 */
[----:B------:R-:W-:Y:S01]  /*ee80*/  IMAD.U32 R4, RZ, RZ, UR36 ;  /* 0x00000024ff047e24 */ /* 0x000fe2000f8e00ff */
[----:B------:R-:W-:Y:S02]  /*ee90*/  ULDC UR5, c[0x0][0xa88] ;  /* 0x0002a20000057ab9 */ /* 0x000fe40000000800 */
[----:B---3--:R-:W-:Y:S02]  /*eea0*/  IMAD R5, R3, UR5, RZ ;  /* 0x0000000503057c24 */ /* 0x008fe4000f8e02ff */
[----:B--2---:R-:W-:-:S04]  /*eeb0*/  IADD3 R4, R4, -0x80, R0 ;  /* 0xffffff8004047810 */ /* 0x004fc80007ffe000 */
[----:B------:R-:W-:-:S13]  /*eec0*/  ISETP.GE.AND P0, PT, R4, R5, PT ;  /* 0x000000050400720c */ /* 0x000fda0003f06270 */
[----:B------:R-:W-:Y:S05]  /*eed0*/  @P0 BRA `(.L_x_1188) ;  /* 0x0000000000800947 */ /* 0x000fea0003800000 */
[----:B------:R-:W-:Y:S01]  /*eee0*/  ISETP.NE.AND P0, PT, R3, 0x1, PT ;  /* 0x000000010300780c */ /* 0x000fe20003f05270 */
[----:B------:R-:W-:Y:S01]  /*eef0*/  ULDC.64 UR10, c[0x0][0xb90] ;  /* 0x0002e400000a7ab9 */ /* 0x000fe20000000a00 */
[----:B------:R-:W-:Y:S01]  /*ef00*/  IMAD.MOV.U32 R2, RZ, RZ, R4 ;  /* 0x000000ffff027224 */ /* 0x000fe200078e0004 */
[----:B------:R-:W-:Y:S02]  /*ef10*/  UIMAD UR5, UR8, UR10, URZ ;  /* 0x0000000a080572a4 */ /* 0x000fe4000f8e023f */
[----:B------:R-:W-:Y:S02]  /*ef20*/  UIMAD.WIDE.U32 UR6, UR37, UR10, URZ ;  /* 0x0000000a250672a5 */ /* 0x000fe4000f8e003f */
[----:B------:R-:W-:-:S03]  /*ef30*/  UIMAD UR5, UR37, UR11, UR5 ;  /* 0x0000000b250572a4 */ /* 0x000fc6000f8e0205 */
[----:B------:R-:W-:Y:S01]  /*ef40*/  ULDC.64 UR10, c[0x0][0xb98] ;  /* 0x0002e600000a7ab9 */ /* 0x000fe20000000a00 */
[----:B------:R-:W-:Y:S02]  /*ef50*/  UIADD3 UR7, UR7, UR5, URZ ;  /* 0x0000000507077290 */ /* 0x000fe4000fffe03f */
[----:B------:R-:W2:Y:S01]  /*ef60*/  @P0 LDC R5, c[0x0][0xbec] ;  /* 0x0002fb00ff050b82 */ /* 0x000ea20000000800 */
[----:B------:R-:W-:Y:S02]  /*ef70*/  UIMAD UR5, UR9, UR10, URZ ;  /* 0x0000000a090572a4 */ /* 0x000fe4000f8e023f */
[----:B------:R-:W-:Y:S02]  /*ef80*/  UIMAD.WIDE.U32 UR6, UR43, UR10, UR6 ;  /* 0x0000000a2b0672a5 */ /* 0x000fe4000f8e0006 */
[----:B------:R-:W-:-:S03]  /*ef90*/  UIMAD UR5, UR43, UR11, UR5 ;  /* 0x0000000b2b0572a4 */ /* 0x000fc6000f8e0205 */
[----:B------:R-:W3:Y:S01]  /*efa0*/  @P0 LDC R7, c[0x0][0xbf0] ;  /* 0x0002fc00ff070b82 */ /* 0x000ee20000000800 */
[----:B------:R-:W-:Y:S01]  /*efb0*/  ULDC.64 UR10, c[0x0][0xb88] ;  /* 0x0002e200000a7ab9 */ /* 0x000fe20000000a00 */
[----:B--2---:R-:W-:-:S05]  /*efc0*/  @P0 IMAD.HI.U32 R0, R4, R5, RZ ;  /* 0x0000000504000227 */ /* 0x004fca00078e00ff */
[----:B---3--:R-:W-:-:S05]  /*efd0*/  @P0 SHF.R.U32.HI R2, RZ, R7, R0 ;  /* 0x00000007ff020219 */ /* 0x008fca0000011600 */
[----:B------:R-:W-:-:S04]  /*efe0*/  IMAD.MOV R5, RZ, RZ, -R2 ;  /* 0x000000ffff057224 */ /* 0x000fc800078e0a02 */
[----:B------:R-:W-:Y:S01]  /*eff0*/  IMAD R5, R3, R5, R4 ;  /* 0x0000000503057224 */ /* 0x000fe200078e0204 */
[----:B------:R-:W-:Y:S01]  /*f000*/  SHF.R.S32.HI R3, RZ, 0x1f, R2 ;  /* 0x0000001fff037819 */ /* 0x000fe20000011402 */
[----:B------:R-:W-:Y:S01]  /*f010*/  IMAD.U32 R4, RZ, RZ, UR5 ;  /* 0x00000005ff047e24 */ /* 0x000fe2000f8e00ff */
[----:B------:R-:W-:Y:S02]  /*f020*/  IADD3 R2, P0, R2, UR6, RZ ;  /* 0x0000000602027c10 */ /* 0x000fe4000ff1e0ff */
[----:B------:R-:W-:Y:S02]  /*f030*/  SHF.R.S32.HI R0, RZ, 0x1f, R5 ;  /* 0x0000001fff007819 */ /* 0x000fe40000011405 */
[----:B------:R-:W-:Y:S01]  /*f040*/  IADD3.X R3, R3, UR7, R4, P0, !PT ;  /* 0x0000000703037c10 */ /* 0x000fe200087fe404 */
[----:B------:R-:W-:Y:S02]  /*f050*/  ULDC.64 UR6, c[0x0][0xb50] ;  /* 0x0002d40000067ab9 */ /* 0x000fe40000000a00 */
[----:B------:R-:W-:-:S02]  /*f060*/  IMAD R0, R0, UR10, RZ ;  /* 0x0000000a00007c24 */ /* 0x000fc4000f8e02ff */
[----:B------:R-:W-:-:S04]  /*f070*/  IMAD.WIDE.U32 R2, R5, UR10, R2 ;  /* 0x0000000a05027c25 */ /* 0x000fc8000f8e0002 */
[----:B------:R-:W-:Y:S01]  /*f080*/  IMAD R7, R5, UR11, R0 ;  /* 0x0000000b05077c24 */ /* 0x000fe2000f8e0200 */
[----:B------:R-:W-:-:S03]  /*f090*/  LEA R4, P0, R2, UR6, 0x2 ;  /* 0x0000000602047c11 */ /* 0x000fc6000f8010ff */
[----:B------:R-:W-:-:S05]  /*f0a0*/  IMAD.IADD R3, R3, 0x1, R7 ;  /* 0x0000000103037824 */ /* 0x000fca00078e0207 */
[----:B------:R-:W-:Y:S01]  /*f0b0*/  LEA.HI.X R5, R2, UR7, R3, 0x2, P0 ;  /* 0x0000000702057c11 */ /* 0x000fe200080f1403 */
[----:B------:R-:W-:-:S05]  /*f0c0*/  IMAD.MOV.U32 R3, RZ, RZ, -0x800000 ;  /* 0xff800000ff037424 */ /* 0x000fca00078e00ff */
[----:B------:R2:W-:Y:S02]  /*f0d0*/  STG.E desc[UR50][R4.64], R3 ;  /* 0x0000000304007986 */ /* 0x0005e4000c101932 */
.L_x_1188:
[----:B------:R-:W-:Y:S05]  /*f0e0*/  BSYNC B1 ;  /* 0x0000000000017941 */ /* 0x000fea0003800000 */
.L_x_1187:
[----:B------:R-:W-:Y:S01]  /*f0f0*/  ULDC.64 UR10, c[0x0][0xae8] ;  /* 0x0002ba00000a7ab9 */ /* 0x000fe20000000a00 */
[----:B------:R-:W-:Y:S01]  /*f100*/  VIADD R6, R6, UR36 ;  /* 0x0000002406067c36 */ /* 0x000fe20008000000 */
[----:B------:R-:W-:Y:S01]  /*f110*/  UIMAD UR5, UR8, UR10, URZ ;  /* 0x0000000a080572a4 */ /* 0x000fe2000f8e023f */
[----:B------:R-:W-:Y:S01]  /*f120*/  BSSY B1, `(.L_x_1189) ;  /* 0x0000034000017945 */ /* 0x000fe20003800000 */
[----:B------:R-:W-:Y:S01]  /*f130*/  UIMAD.WIDE.U32 UR6, UR37, UR10, URZ ;  /* 0x0000000a250672a5 */ /* 0x000fe2000f8e003f */
[----:B0-----:R-:W-:Y:S01]  /*f140*/  @P1 IMAD.HI.U32 R0, R6, R9, RZ ;  /* 0x0000000906001227 */ /* 0x001fe200078e00ff */
[----:B------:R-:W-:-:S03]  /*f150*/  UIMAD UR5, UR37, UR11, UR5 ;  /* 0x0000000b250572a4 */ /* 0x000fc6000f8e0205 */
[----:B------:R-:W-:Y:S01]  /*f160*/  ULDC.64 UR10, c[0x0][0xaf0] ;  /* 0x0002bc00000a7ab9 */ /* 0x000fe20000000a00 */
[----:B------:R-:W-:Y:S01]  /*f170*/  UIADD3 UR7, UR7, UR5, URZ ;  /* 0x0000000507077290 */ /* 0x000fe2000fffe03f */
[----:B--2---:R-:W-:Y:S01]  /*f180*/  IMAD.MOV.U32 R5, RZ, RZ, R6 ;  /* 0x000000ffff057224 */ /* 0x004fe200078e0006 */
[----:B------:R-:W-:Y:S01]  /*f190*/  UIMAD UR5, UR9, UR10, URZ ;  /* 0x0000000a090572a4 */ /* 0x000fe2000f8e023f */
[----:B-1----:R-:W-:Y:S01]  /*f1a0*/  @P1 SHF.R.U32.HI R5, RZ, R11, R0 ;  /* 0x0000000bff051219 */ /* 0x002fe20000011600 */
[----:B------:R-:W-:Y:S02]  /*f1b0*/  UIMAD.WIDE.U32 UR6, UR43, UR10, UR6 ;  /* 0x0000000a2b0672a5 */ /* 0x000fe4000f8e0006 */
[----:B------:R-:W-:Y:S01]  /*f1c0*/  UIMAD UR5, UR43, UR11, UR5 ;  /* 0x0000000b2b0572a4 */ /* 0x000fe2000f8e0205 */
[--C-:B------:R-:W-:Y:S01]  /*f1d0*/  SHF.R.S32.HI R0, RZ, 0x1f, R5.reuse ;  /* 0x0000001fff007819 */ /* 0x100fe20000011405 */
[----:B------:R-:W-:Y:S01]  /*f1e0*/  IMAD.MOV R7, RZ, RZ, -R5 ;  /* 0x000000ffff077224 */ /* 0x000fe200078e0a05 */
[----:B------:R-:W-:Y:S01]  /*f1f0*/  ULDC.64 UR8, c[0x0][0xae0] ;  /* 0x0002b80000087ab9 */ /* 0x000fe20000000a00 */
[----:B------:R-:W-:-:S02]  /*f200*/  UIADD3 UR5, UR7, UR5, URZ ;  /* 0x0000000507057290 */ /* 0x000fc4000fffe03f */
[----:B------:R-:W-:Y:S02]  /*f210*/  IMAD.U32 R3, RZ, RZ, UR7 ;  /* 0x00000007ff037e24 */ /* 0x000fe4000f8e00ff */
[----:B------:R-:W-:Y:S02]  /*f220*/  IMAD R0, R0, UR8, RZ ;  /* 0x0000000800007c24 */ /* 0x000fe4000f8e02ff */
[----:B------:R-:W-:Y:S02]  /*f230*/  IMAD R7, R8, R7, R6 ;  /* 0x0000000708077224 */ /* 0x000fe400078e0206 */
[----:B------:R-:W-:Y:S01]  /*f240*/  IMAD.U32 R2, RZ, RZ, UR6 ;  /* 0x00000006ff027e24 */ /* 0x000fe2000f8e00ff */
[----:B------:R-:W-:Y:S01]  /*f250*/  ULDC.64 UR6, c[0x0][0xad8] ;  /* 0x0002b60000067ab9 */ /* 0x000fe20000000a00 */
[----:B------:R-:W-:Y:S01]  /*f260*/  IMAD.U32 R3, RZ, RZ, UR5 ;  /* 0x00000005ff037e24 */ /* 0x000fe2000f8e00ff */
[----:B------:R-:W-:Y:S01]  /*f270*/  ULDC UR5, c[0x0][0xa88] ;  /* 0x0002a20000057ab9 */ /* 0x000fe20000000800 */
[C---:B------:R-:W-:Y:S01]  /*f280*/  IMAD R9, R5.reuse, UR9, R0 ;  /* 0x0000000905097c24 */ /* 0x040fe2000f8e0200 */
[----:B------:R-:W-:Y:S01]  /*f290*/  SHF.R.S32.HI R0, RZ, 0x1f, R7 ;  /* 0x0000001fff007819 */ /* 0x000fe20000011407 */
[----:B------:R-:W-:-:S04]  /*f2a0*/  IMAD.WIDE.U32 R2, R5, UR8, R2 ;  /* 0x0000000805027c25 */ /* 0x000fc8000f8e0002 */
[----:B------:R-:W-:Y:S02]  /*f2b0*/  IMAD.IADD R3, R3, 0x1, R9 ;  /* 0x0000000103037824 */ /* 0x000fe400078e0209 */
[----:B------:R-:W-:Y:S02]  /*f2c0*/  IMAD R4, R0, UR6, RZ ;  /* 0x0000000600047c24 */ /* 0x000fe4000f8e02ff */
[----:B------:R-:W-:Y:S02]  /*f2d0*/  VIADD R6, R184, UR36 ;  /* 0x00000024b8067c36 */ /* 0x000fe40008000000 */
[----:B------:R-:W-:Y:S02]  /*f2e0*/  IMAD R9, R8, UR5, RZ ;  /* 0x0000000508097c24 */ /* 0x000fe4000f8e02ff */
        /* <DEDUP_REMOVED lines=10> */
[----:B------:R0:W1:Y:S02]  /*f390*/  SHFL.IDX PT, R2, R4, RZ, 0x181f ;  /* 0x00181fff04027589 */ /* 0x00006400000e0000 */
[----:B------:R-:W-:Y:S02]  /*f3a0*/  ISETP.GE.AND P0, PT, R0, R9, PT ;  /* 0x000000090000720c */ /* 0x000fe40003f06270 */
[----:B------:R0:W2:Y:S01]  /*f3b0*/  SHFL.IDX PT, R0, R5, RZ, 0x181f ;  /* 0x00181fff05007589 */ /* 0x0000a200000e0000 */
[----:B------:R-:W-:Y:S10]  /*f3c0*/  @P2 BRA `(.L_x_1190) ;  /* 0x0000000000242947 */ /* 0x000ff40003800000 */
[----:B------:R-:W-:Y:S02]  /*f3d0*/  ULDC UR5, c[0x0][0xac8] ;  /* 0x0002b20000057ab9 */ /* 0x000fe40000000800 */
[----:B------:R-:W-:Y:S02]  /*f3e0*/  ISETP.GE.AND P4, PT, R18, UR5, PT ;  /* 0x0000000512007c0c */ /* 0x000fe4000bf86270 */
[----:B------:R-:W-:-:S11]  /*f3f0*/  ISETP.GE.AND P5, PT, R19, UR5, PT ;  /* 0x0000000513007c0c */ /* 0x000fd6000bfa6270 */
[CC--:B-1----:R-:W-:Y:S02]  /*f400*/  @!P4 LEA R10, P2, R18.reuse, R2.reuse, 0x1 ;  /* 0x00000002120ac211 */ /* 0x0c2fe400078408ff */
[C---:B------:R-:W-:Y:S02]  /*f410*/  @!P5 LEA R2, P3, R19.reuse, R2, 0x1 ;  /* 0x000000021302d211 */ /* 0x040fe400078608ff */
[-C--:B--2---:R-:W-:Y:S02]  /*f420*/  @!P4 LEA.HI.X R11, R18, R0.reuse, R190, 0x1, P2 ;  /* 0x00000000120bc211 */ /* 0x084fe400010f0cbe */
[----:B------:R-:W-:-:S03]  /*f430*/  @!P5 LEA.HI.X R3, R19, R0, R189, 0x1, P3 ;  /* 0x000000001303d211 */ /* 0x000fc600018f0cbd */
[----:B------:R3:W-:Y:S04]  /*f440*/  @!P4 ST.E.128 desc[UR50][R10.64], RZ ;  /* 0x000000ff0a00c985 */ /* 0x0007e8000c101d32 */
[----:B------:R3:W-:Y:S02]  /*f450*/  @!P5 ST.E.128 desc[UR50][R2.64], RZ ;  /* 0x000000ff0200d985 */ /* 0x0007e4000c101d32 */
.L_x_1190:
[----:B------:R-:W-:Y:S05]  /*f460*/  BSYNC B1 ;  /* 0x0000000000017941 */ /* 0x000fea0003800000 */
.L_x_1189:
[----:B--2---:R2:W4:Y:S01]  /*f470*/  SHFL.IDX PT, R0, R5, 0x1, 0x181f ;  /* 0x00381f0005007f89 */ /* 0x00452200000e0000 */
[----:B------:R-:W-:Y:S03]  /*f480*/  BSSY B1, `(.L_x_1191) ;  /* 0x000000c000017945 */ /* 0x000fe60003800000 */
[----:B-1-3--:R2:W1:Y:S01]  /*f490*/  SHFL.IDX PT, R2, R4, 0x1, 0x181f ;  /* 0x00381f0004027f89 */ /* 0x00a46200000e0000 */
[----:B------:R-:W-:Y:S05]  /*f4a0*/  @P1 BRA `(.L_x_1192) ;  /* 0x0000000000241947 */ /* 0x000fea0003800000 */
[----:B------:R-:W-:Y:S02]  /*f4b0*/  ULDC UR5, c[0x0][0xac8] ;  /* 0x0002b20000057ab9 */ /* 0x000fe40000000800 */
[----:B------:R-:W-:Y:S02]  /*f4c0*/  ISETP.GE.AND P3, PT, R18, UR5, PT ;  /* 0x0000000512007c0c */ /* 0x000fe4000bf66270 */
[----:B------:R-:W-:-:S11]  /*f4d0*/  ISETP.GE.AND P4, PT, R19, UR5, PT ;  /* 0x0000000513007c0c */ /* 0x000fd6000bf86270 */
[CC--:B-1----:R-:W-:Y:S02]  /*f4e0*/  @!P3 LEA R10, P1, R18.reuse, R2.reuse, 0x1 ;  /* 0x00000002120ab211 */ /* 0x0c2fe400078208ff */
[C---:B------:R-:W-:Y:S02]  /*f4f0*/  @!P4 LEA R2, P2, R19.reuse, R2, 0x1 ;  /* 0x000000021302c211 */ /* 0x040fe400078408ff */
[-C--:B----4-:R-:W-:Y:S02]  /*f500*/  @!P3 LEA.HI.X R11, R18, R0.reuse, R190, 0x1, P1 ;  /* 0x00000000120bb211 */ /* 0x090fe400008f0cbe */
[----:B------:R-:W-:-:S03]  /*f510*/  @!P4 LEA.HI.X R3, R19, R0, R189, 0x1, P2 ;  /* 0x000000001303c211 */ /* 0x000fc600010f0cbd */
[----:B------:R3:W-:Y:S04]  /*f520*/  @!P3 ST.E.128 desc[UR50][R10.64], RZ ;  /* 0x000000ff0a00b985 */ /* 0x0007e8000c101d32 */
[----:B------:R3:W-:Y:S02]  /*f530*/  @!P4 ST.E.128 desc[UR50][R2.64], RZ ;  /* 0x000000ff0200c985 */ /* 0x0007e4000c101d32 */
.L_x_1192:
[----:B------:R-:W-:Y:S05]  /*f540*/  BSYNC B1 ;  /* 0x0000000000017941 */ /* 0x000fea0003800000 */
.L_x_1191:
[----:B----4-:R4:W0:Y:S01]  /*f550*/  SHFL.IDX PT, R0, R5, 0x2, 0x181f ;  /* 0x00581f0005007f89 */ /* 0x01082200000e0000 */
        /* <DEDUP_REMOVED lines=8> */
[-C--:B0-----:R-:W-:Y:S02]  /*f5e0*/  @!P2 LEA.HI.X R11, R18, R0.reuse, R190, 0x1, P0 ;  /* 0x00000000120ba211 */ /* 0x081fe400000f0cbe */
[----:B------:R-:W-:-:S03]  /*f5f0*/  @!P3 LEA.HI.X R3, R19, R0, R189, 0x1, P1 ;  /* 0x000000001303b211 */ /* 0x000fc600008f0cbd */
[----:B------:R3:W-:Y:S04]  /*f600*/  @!P2 ST.E.128 desc[UR50][R10.64], RZ ;  /* 0x000000ff0a00a985 */ /* 0x0007e8000c101d32 */
[----:B------:R3:W-:Y:S02]  /*f610*/  @!P3 ST.E.128 desc[UR50][R2.64], RZ ;  /* 0x000000ff0200b985 */ /* 0x0007e4000c101d32 */
.L_x_1194:
[----:B------:R-:W-:Y:S05]  /*f620*/  BSYNC B1 ;  /* 0x0000000000017941 */ /* 0x000fea0003800000 */
.L_x_1193:
[----:B---3--:R-:W-:Y:S01]  /*f630*/  VIADD R3, R6, 0x60 ;  /* 0x0000006006037836 */ /* 0x008fe20000000000 */
[----:B0-----:R0:W3:Y:S04]  /*f640*/  SHFL.IDX PT, R0, R5, 0x3, 0x181f ;  /* 0x00781f0005007f89 */ /* 0x0010e800000e0000 */
[----:B------:R-:W-:Y:S01]  /*f650*/  ISETP.GE.AND P0, PT, R3, R9, PT ;  /* 0x000000090300720c */ /* 0x000fe20003f06270 */
[----:B-1----:R0:W1:-:S12]  /*f660*/  SHFL.IDX PT, R2, R4, 0x3, 0x181f ;  /* 0x00781f0004027f89 */ /* 0x00205800000e0000 */
[----:B0-----:R-:W-:Y:S05]  /*f670*/  @P0 BRA `(.L_x_1186) ;  /* 0x0000000000240947 */ /* 0x001fea0003800000 */
[----:B------:R-:W-:Y:S02]  /*f680*/  ULDC UR5, c[0x0][0xac8] ;  /* 0x0002b20000057ab9 */ /* 0x000fe40000000800 */
[----:B------:R-:W-:Y:S02]  /*f690*/  ISETP.GE.AND P2, PT, R18, UR5, PT ;  /* 0x0000000512007c0c */ /* 0x000fe4000bf46270 */
[----:B------:R-:W-:-:S11]  /*f6a0*/  ISETP.GE.AND P3, PT, R19, UR5, PT ;  /* 0x0000000513007c0c */ /* 0x000fd6000bf66270 */
[CC--:B-12-4-:R-:W-:Y:S02]  /*f6b0*/  @!P2 LEA R4, P0, R18.reuse, R2.reuse, 0x1 ;  /* 0x000000021204a211 */ /* 0x0d6fe400078008ff */
[C---:B------:R-:W-:Y:S02]  /*f6c0*/  @!P3 LEA R2, P1, R19.reuse, R2, 0x1 ;  /* 0x000000021302b211 */ /* 0x040fe400078208ff */
[-C--:B---3--:R-:W-:Y:S02]  /*f6d0*/  @!P2 LEA.HI.X R5, R18, R0.reuse, R190, 0x1, P0 ;  /* 0x000000001205a211 */ /* 0x088fe400000f0cbe */
[----:B------:R-:W-:-:S03]  /*f6e0*/  @!P3 LEA.HI.X R3, R19, R0, R189, 0x1, P1 ;  /* 0x000000001303b211 */ /* 0x000fc600008f0cbd */
[----:B------:R0:W-:Y:S04]  /*f6f0*/  @!P2 ST.E.128 desc[UR50][R4.64], RZ ;  /* 0x000000ff0400a985 */ /* 0x0001e8000c101d32 */
[----:B------:R0:W-:Y:S02]  /*f700*/  @!P3 ST.E.128 desc[UR50][R2.64], RZ ;  /* 0x000000ff0200b985 */ /* 0x0001e4000c101d32 */
.L_x_1186:
[----:B------:R-:W-:Y:S05]  /*f710*/  BSYNC B0 ;  /* 0x0000000000007941 */ /* 0x000fea0003800000 */
.L_x_1178:
[----:B------:R-:W-:Y:S02]  /*f720*/  ULDC UR5, c[0x0][0xc38] ;  /* 0x00030e0000057ab9 */ /* 0x000fe40000000800 */
[----:B------:R-:W-:-:S06]  /*f730*/  UISETP.GE.AND UP0, UPT, UR4, UR5, UPT ;  /* 0x000000050400728c */ /* 0x000fcc000bf06270 */
[----:B------:R-:W-:-:S13]  /*f740*/  PLOP3.LUT P0, PT, PT, PT, UP0, 0x80, 0x0 ;  /* 0x000000000000781c */ /* 0x000fda0003f0f008 */
[----:B------:R-:W-:Y:S05]  /*f750*/  @!P0 BRA `(.L_x_1195) ;  /* 0xffffff1400908947 */ /* 0x000fea000383ffff */
[----:B------:R-:W-:Y:S05]  /*f760*/  EXIT ;  /* 0x000000000000794d */ /* 0x000fea0003800000 */
.L_x_1097:
[----:B------:R-:W-:-:S08]  /*f770*/  NOP ;  /* 0x0000000000007918 */ /* 0x000fd00000000000 */
[----:B------:R-:W0:-:S00]  /*f780*/  USETMAXREG.DEALLOC.CTAPOOL 0x18 ;  /* 0x00000018000079c8 */ /* 0x000e0000080e0500 */
[----:B0-----:R-:W-:-:S06]  /*f790*/  LOP3.LUT R0, R0, 0x3, RZ, 0xc0, !PT ;  /* 0x0000000300007812 */ /* 0x001fcc00078ec0ff */
[----:B------:R-:W0:Y:S01]  /*f7a0*/  S2UR UR6, SR_CTAID.X ;  /* 0x00000000000679c3 */ /* 0x000e220000002500 */
[----:B------:R-:W-:Y:S01]  /*f7b0*/  LOP3.LUT R19, R19, 0xfffffffb, RZ, 0xc0, !PT ;  /* 0xfffffffb13137812 */ /* 0x000fe200078ec0ff */
[----:B------:R-:W-:Y:S01]  /*f7c0*/  STL [R1+0x18], RZ ;  /* 0x000018ff01007387 */ /* 0x000fe20000100800 */
[----:B------:R-:W-:-:S03]  /*f7d0*/  IMAD.MOV.U32 R18, RZ, RZ, RZ ;  /* 0x000000ffff127224 */ /* 0x000fc600078e00ff */
[----:B------:R-:W1:Y:S02]  /*f7e0*/  SHFL.IDX PT, R0, R0, RZ, 0x1f ;  /* 0x00001fff00007589 */ /* 0x000e6400000e0000 */
[----:B-1----:R-:W-:Y:S02]  /*f7f0*/  ISETP.NE.AND P0, PT, R0, RZ, PT ;  /* 0x000000ff0000720c */ /* 0x002fe40003f05270 */
[----:B------:R-:W0:Y:S11]  /*f800*/  LDC R0, c[0x0][0xc38] ;  /* 0x00030e00ff007b82 */ /* 0x000e360000000800 */
[----:B------:R-:W-:Y:S01]  /*f810*/  @P0 LOP3.LUT R19, R19, 0x4, RZ, 0xfc, !PT ;  /* 0x0000000413130812 */ /* 0x000fe200078efcff */
[----:B------:R-:W-:Y:S06]  /*f820*/  @P0 BAR.ARV 0x4, 0x180 ;  /* 0x0106000000000b1d */ /* 0x000fec0000002000 */
[----:B0-----:R-:W-:Y:S01]  /*f830*/  ISETP.LE.AND P0, PT, R0, UR6, PT ;  /* 0x0000000600007c0c */ /* 0x001fe2000bf03270 */
[----:B------:R-:W-:-:S05]  /*f840*/  IMAD.MOV.U32 R0, RZ, RZ, 0x1 ;  /* 0x00000001ff007424 */ /* 0x000fca00078e00ff */
[----:B------:R0:W-:Y:S07]  /*f850*/  STL [R1+0x8], R0 ;  /* 0x0000080001007387 */ /* 0x0001ee0000100800 */
[----:B------:R-:W-:Y:S05]  /*f860*/  @P0 BRA `(.L_x_1196) ;  /* 0x0000004400300947 */ /* 0x000fea0003800000 */
[----:B------:R-:W1:Y:S01]  /*f870*/  S2R R6, SR_TID.X ;  /* 0x0000000000067919 */ /* 0x000e620000002100 */
[----:B------:R-:W2:Y:S01]  /*f880*/  S2UR UR5, SR_CgaCtaId ;  /* 0x00000000000579c3 */ /* 0x000ea20000008800 */
[----:B------:R-:W-:Y:S01]  /*f890*/  UMOV UR4, 0x400 ;  /* 0x0000040000047882 */ /* 0x000fe20000000000 */
[----:B------:R-:W-:Y:S01]  /*f8a0*/  IMAD.MOV.U32 R18, RZ, RZ, RZ ;  /* 0x000000ffff127224 */ /* 0x000fe200078e00ff */
[----:B------:R-:W-:Y:S01]  /*f8b0*/  ULDC UR42, c[0x0][0xc] ;  /* 0x00000300002a7ab9 */ /* 0x000fe20000000800 */
[----:B------:R-:W-:Y:S01]  /*f8c0*/  ULDC.64 UR44, c[0x0][0x198] ;  /* 0x00006600002c7ab9 */ /* 0x000fe20000000a00 */
[----:B--2---:R-:W-:-:S06]  /*f8d0*/  ULEA UR4, UR5, UR4, 0x18 ;  /* 0x0000000405047291 */ /* 0x004fcc000f8ec03f */
[----:B------:R-:W-:Y:S01]  /*f8e0*/  IMAD.U32 R17, RZ, RZ, UR4 ;  /* 0x00000004ff117e24 */ /* 0x000fe2000f8e00ff */
[C---:B-1----:R-:W-:Y:S01]  /*f8f0*/  LOP3.LUT R5, R6.reuse, 0x7f, RZ, 0xc0, !PT ;  /* 0x0000007f06057812 */ /* 0x042fe200078ec0ff */
[----:B0-----:R-:W-:-:S05]  /*f900*/  IMAD.SHL.U32 R0, R6, 0x8, RZ ;  /* 0x0000000806007824 */ /* 0x001fca00078e00ff */
[C---:B------:R-:W-:Y:S02]  /*f910*/  LOP3.LUT R2, R0.reuse, 0x1f8, RZ, 0xc0, !PT ;  /* 0x000001f800027812 */ /* 0x040fe400078ec0ff */
[----:B------:R-:W-:Y:S02]  /*f920*/  LOP3.LUT R0, R0, 0x38, RZ, 0xc0, !PT ;  /* 0x0000003800007812 */ /* 0x000fe400078ec0ff */
[----:B------:R-:W-:Y:S01]  /*f930*/  LOP3.LUT R3, R2, 0x38, R6, 0x78, !PT ;  /* 0x0000003802037812 */ /* 0x000fe200078e7806 */
[----:B------:R-:W-:Y:S01]  /*f940*/  IMAD.SHL.U32 R2, R5, 0x8, RZ ;  /* 0x0000000805027824 */ /* 0x000fe200078e00ff */
[----:B------:R-:W-:-:S04]  /*f950*/  LOP3.LUT R0, R0, 0x40, RZ, 0xfc, !PT ;  /* 0x0000004000007812 */ /* 0x000fc800078efcff */
[----:B------:R-:W-:Y:S01]  /*f960*/  LOP3.LUT R4, R3, 0x200, R2, 0xf8, !PT ;  /* 0x0000020003047812 */ /* 0x000fe200078ef802 */
[----:B------:R-:W-:Y:S01]  /*f970*/  IMAD.SHL.U32 R2, R6, 0x10, RZ ;  /* 0x0000001006027824 */ /* 0x000fe200078e00ff */
[----:B------:R-:W-:-:S03]  /*f980*/  SHF.R.U32.HI R3, RZ, 0x3, R5 ;  /* 0x00000003ff037819 */ /* 0x000fc60000011605 */
[----:B------:R-:W-:Y:S01]  /*f990*/  IMAD R4, R4, 0x2, R17 ;  /* 0x0000000204047824 */ /* 0x000fe200078e0211 */
[----:B------:R-:W-:Y:S01]  /*f9a0*/  LOP3.LUT R2, R3, 0x70, R2, 0xf8, !PT ;  /* 0x0000007003027812 */ /* 0x000fe200078ef802 */
[----:B------:R-:W-:Y:S02]  /*f9b0*/  IMAD.U32 R3, RZ, RZ, UR6 ;  /* 0x00000006ff037e24 */ /* 0x000fe4000f8e00ff */
[----:B------:R-:W-:Y:S01]  /*f9c0*/  IMAD.MOV.U32 R2, RZ, RZ, 0x1 ;  /* 0x00000001ff027424 */ /* 0x000fe200078e00ff */
[----:B------:R0:W-:Y:S04]  /*f9d0*/  STL [R1+0x10], R4 ;  /* 0x0000100401007387 */ /* 0x0001e80000100800 */
[----:B------:R0:W-:Y:S04]  /*f9e0*/  STL [R1+0x14], R3 ;  /* 0x0000140301007387 */ /* 0x0001e80000100800 */
[----:B------:R0:W-:Y:S04]  /*f9f0*/  STL [R1+0x18], RZ ;  /* 0x000018ff01007387 */ /* 0x0001e80000100800 */
[----:B------:R0:W-:Y:S02]  /*fa00*/  STL [R1+0x8], R2 ;  /* 0x0000080201007387 */ /* 0x0001e40000100800 */
.L_x_1289:
[----:B--2---:R-:W2:Y:S01]  /*fa10*/  LDL R0, [R1+0x14] ;  /* 0x0000140001007983 */ /* 0x004ea20000100800 */
[----:B------:R-:W-:Y:S02]  /*fa20*/  ULDC UR8, c[0x0][0xc60] ;  /* 0x0003180000087ab9 */ /* 0x000fe40000000800 */
[----:B------:R-:W-:-:S11]  /*fa30*/  UISETP.NE.AND UP0, UPT, UR8, 0x1, UPT ;  /* 0x000000010800788c */ /* 0x000fd6000bf05270 */
[----:B------:R-:W-:Y:S01]  /*fa40*/  @UP0 ULDC UR4, c[0x0][0xc64] ;  /* 0x0003190000040ab9 */ /* 0x000fe20000000800 */
[----:B------:R-:W-:Y:S01]  /*fa50*/  @UP0 ULDC UR9, c[0x0][0xc68] ;  /* 0x00031a0000090ab9 */ /* 0x000fe20000000800 */
[C---:B--2---:R-:W-:Y:S02]  /*fa60*/  R2UR UR7, R0.reuse ;  /* 0x00000000000772ca */ /* 0x044fe400000e0000 */
[----:B------:R-:W-:-:S11]  /*fa70*/  R2UR UR6, R0 ;  /* 0x00000000000672ca */ /* 0x000fd600000e0000 */
[----:B------:R-:W-:-:S04]  /*fa80*/  UIMAD.WIDE.U32 UR4, UR7, UR4, URZ ;  /* 0x00000004070472a5 */ /* 0x000fc8000f8e003f */
[----:B------:R-:W-:-:S03]  /*fa90*/  @UP0 USHF.R.U32.HI UR7, URZ, UR9, UR5 ;  /* 0x000000093f070299 */ /* 0x000fc60008011605 */
[----:B------:R-:W-:Y:S02]  /*faa0*/  ULDC UR4, c[0x0][0xc78] ;  /* 0x00031e0000047ab9 */ /* 0x000fe40000000800 */
[----:B------:R-:W-:Y:S02]  /*fab0*/  UISETP.GE.AND UP0, UPT, UR7, UR4, UPT ;  /* 0x000000040700728c */ /* 0x000fe4000bf06270 */
[----:B------:R-:W-:-:S04]  /*fac0*/  UIADD3 UR4, -UR7, URZ, URZ ;  /* 0x0000003f07047290 */ /* 0x000fc8000fffe13f */
[----:B------:R-:W-:Y:S01]  /*fad0*/  PLOP3.LUT P0, PT, PT, PT, UP0, 0x80, 0x0 ;  /* 0x000000000000781c */ /* 0x000fe20003f0f008 */
[----:B------:R-:W-:-:S12]  /*fae0*/  UIMAD UR8, UR8, UR4, UR6 ;  /* 0x00000004080872a4 */ /* 0x000fd8000f8e0206 */
[----:B---34-:R-:W-:Y:S05]  /*faf0*/  @!P0 BRA `(.L_x_1197) ;  /* 0x0000000000208947 */ /* 0x018fea0003800000 */
        /* <DEDUP_REMOVED lines=8> */
.L_x_1197:
[----:B------:R-:W-:Y:S01]  /*fb80*/  ULDC UR9, c[0x0][0xc54] ;  /* 0x0003150000097ab9 */ /* 0x000fe20000000800 */
[----:B------:R-:W-:Y:S01]  /*fb90*/  UMOV UR6, UR8 ;  /* 0x0000000800067c82 */ /* 0x000fe20008000000 */
[----:B------:R-:W-:-:S11]  /*fba0*/  UISETP.NE.AND UP0, UPT, UR9, 0x1, UPT ;  /* 0x000000010900788c */ /* 0x000fd6000bf05270 */
[----:B------:R-:W-:Y:S02]  /*fbb0*/  @UP0 ULDC.64 UR10, c[0x0][0xc58] ;  /* 0x00031600000a0ab9 */ /* 0x000fe40000000a00 */
[----:B------:R-:W-:-:S04]  /*fbc0*/  UIMAD.WIDE.U32 UR4, UR8, UR10, URZ ;  /* 0x0000000a080472a5 */ /* 0x000fc8000f8e003f */
[----:B------:R-:W-:-:S04]  /*fbd0*/  @UP0 USHF.R.U32.HI UR6, URZ, UR11, UR5 ;  /* 0x0000000b3f060299 */ /* 0x000fc80008011605 */
[----:B------:R-:W-:-:S12]  /*fbe0*/  UIMAD UR4, UR6, UR9, URZ ;  /* 0x00000009060472a4 */ /* 0x000fd8000f8e023f */
.L_x_1198:
[----:B------:R-:W-:Y:S02]  /*fbf0*/  UIADD3 UR4, UR8, -UR4, URZ ;  /* 0x8000000408047290 */ /* 0x000fe4000fffe03f */
[----:B------:R-:W-:Y:S01]  /*fc00*/  ULOP3.LUT UR5, URZ, UR6, URZ, 0x33, !UPT ;  /* 0x000000063f057292 */ /* 0x000fe2000f8e333f */
[----:B------:R-:W-:Y:S01]  /*fc10*/  ULDC UR14, c[0x0][0xc48] ;  /* 0x00031200000e7ab9 */ /* 0x000fe20000000800 */
[----:B------:R-:W-:Y:S01]  /*fc20*/  ULDC UR8, c[0x0][0x448] ;  /* 0x0001120000087ab9 */ /* 0x000fe20000000800 */
[----:B------:R-:W-:Y:S01]  /*fc30*/  ULDC UR41, c[0x0][0xc3c] ;  /* 0x00030f0000297ab9 */ /* 0x000fe20000000800 */
[----:B------:R-:W-:Y:S02]  /*fc40*/  UISETP.NE.AND UP2, UPT, UR14, 0x1, UPT ;  /* 0x000000010e00788c */ /* 0x000fe4000bf45270 */
[----:B------:R-:W-:Y:S02]  /*fc50*/  UISETP.NE.AND UP1, UPT, UR8, 0x1, UPT ;  /* 0x000000010800788c */ /* 0x000fe4000bf25270 */
[----:B------:R-:W-:Y:S01]  /*fc60*/  UIADD3 UR41, UR5, UR41, URZ ;  /* 0x0000002905297290 */ /* 0x000fe2000fffe03f */
[----:B------:R-:W-:Y:S01]  /*fc70*/  ULDC.64 UR10, c[0x0][0x418] ;  /* 0x00010600000a7ab9 */ /* 0x000fe20000000a00 */
[----:B------:R-:W-:Y:S01]  /*fc80*/  ULDC UR13, c[0x0][0xc54] ;  /* 0x00031500000d7ab9 */ /* 0x000fe20000000800 */
[----:B------:R-:W-:-:S02]  /*fc90*/  UISETP.NE.U32.AND UP0, UPT, UR10, URZ, UPT ;  /* 0x0000003f0a00728c */ /* 0x000fc4000bf05070 */
[----:B------:R-:W-:Y:S02]  /*fca0*/  UIMAD UR13, UR7, UR13, UR4 ;  /* 0x0000000d070d72a4 */ /* 0x000fe4000f8e0204 */
[----:B------:R-:W-:Y:S01]  /*fcb0*/  USHF.L.U32 UR41, UR41, 0x7, URZ ;  /* 0x0000000729297899 */ /* 0x000fe2000800063f */
[----:B------:R-:W-:Y:S01]  /*fcc0*/  ULDC.64 UR4, c[0x0][0x9e0] ;  /* 0x0002780000047ab9 */ /* 0x000fe20000000a00 */
[----:B------:R-:W-:Y:S02]  /*fcd0*/  UISETP.NE.AND.EX UP0, UPT, UR11, URZ, UPT, UP0 ;  /* 0x0000003f0b00728c */ /* 0x000fe4000bf05300 */
[----:B------:R-:W-:Y:S02]  /*fce0*/  UISETP.GE.AND UP3, UPT, UR5, 0x1, UPT ;  /* 0x000000010500788c */ /* 0x000fe4000bf66270 */
[----:B------:R-:W-:Y:S01]  /*fcf0*/  UIADD3 UR12, UR41, 0x7f, URZ ;  /* 0x0000007f290c7890 */ /* 0x000fe2000fffe03f */
[----:B------:R-:W-:Y:S01]  /*fd00*/  ULDC UR10, c[0x0][0x424] ;  /* 0x00010900000a7ab9 */ /* 0x000fe20000000800 */
[----:B------:R-:W-:Y:S01]  /*fd10*/  ULDC UR6, c[0x0][0x288] ;  /* 0x0000a20000067ab9 */ /* 0x000fe20000000800 */
[----:B------:R-:W-:Y:S01]  /*fd20*/  @UP2 ULDC UR8, c[0x0][0xc4c] ;  /* 0x0003130000082ab9 */ /* 0x000fe20000000800 */
[----:B------:R-:W-:Y:S01]  /*fd30*/  @UP1 ULDC UR11, c[0x0][0x44c] ;  /* 0x00011300000b1ab9 */ /* 0x000fe20000000800 */
[----:B------:R-:W-:Y:S01]  /*fd40*/  USEL UR15, UR10, 0x1, UP0 ;  /* 0x000000010a0f7887 */ /* 0x000fe20008000000 */
[----:B------:R-:W-:Y:S01]  /*fd50*/  PLOP3.LUT P1, PT, PT, PT, UP3, 0x80, 0x0 ;  /* 0x000000000000781c */ /* 0x000fe20003f2f038 */
[----:B------:R-:W-:-:S02]  /*fd60*/  UIADD3 UR16, -UR6, 0x1, URZ ;  /* 0x0000000106107890 */ /* 0x000fc4000fffe13f */
[----:B------:R-:W-:Y:S02]  /*fd70*/  UIMAD.WIDE.U32 UR8, UR13, UR8, URZ ;  /* 0x000000080d0872a5 */ /* 0x000fe4000f8e003f */
[----:B------:R-:W-:Y:S01]  /*fd80*/  UIMAD.WIDE.U32 UR10, UR12, UR11, URZ ;  /* 0x0000000b0c0a72a5 */ /* 0x000fe2000f8e003f */
[----:B------:R-:W-:Y:S01]  /*fd90*/  ULDC UR7, c[0x0][0x2f0] ;  /* 0x0000bc0000077ab9 */ /* 0x000fe20000000800 */
[----:B------:R-:W-:Y:S01]  /*fda0*/  @UP2 ULDC UR17, c[0x0][0xc50] ;  /* 0x0003140000112ab9 */ /* 0x000fe20000000800 */
[----:B------:R-:W-:Y:S01]  /*fdb0*/  @UP1 ULDC UR18, c[0x0][0x450] ;  /* 0x0001140000121ab9 */ /* 0x000fe20000000800 */
[----:B------:R-:W-:Y:S01]  /*fdc0*/  UMOV UR43, UR13 ;  /* 0x0000000d002b7c82 */ /* 0x000fe20008000000 */
[----:B------:R-:W-:Y:S02]  /*fdd0*/  UIMAD UR16, UR15, UR7, UR16 ;  /* 0x000000070f1072a4 */ /* 0x000fe4000f8e0210 */
[----:B------:R-:W-:Y:S02]  /*fde0*/  @UP2 USHF.R.U32.HI UR43, URZ, UR17, UR9 ;  /* 0x000000113f2b2299 */ /* 0x000fe40008011609 */
[----:B------:R-:W-:-:S02]  /*fdf0*/  @UP1 USHF.R.U32.HI UR12, URZ, UR18, UR11 ;  /* 0x000000123f0c1299 */ /* 0x000fc4000801160b */
[----:B------:R-:W-:Y:S02]  /*fe00*/  UIADD3 UR36, -UR43, URZ, URZ ;  /* 0x0000003f2b247290 */ /* 0x000fe4000fffe13f */
[----:B------:R-:W-:Y:S02]  /*fe10*/  UIADD3 UR12, UR16, UR12, URZ ;  /* 0x0000000c100c7290 */ /* 0x000fe4000fffe03f */
[----:B------:R-:W-:Y:S02]  /*fe20*/  UIMAD UR36, UR14, UR36, UR13 ;  /* 0x000000240e2472a4 */ /* 0x000fe4000f8e020d */
[----:B------:R-:W-:Y:S01]  /*fe30*/  UIADD3 UR4, UR12, UR4, URZ ;  /* 0x000000040c047290 */ /* 0x000fe2000fffe03f */
[----:B------:R-:W-:Y:S11]  /*fe40*/  @!P1 BRA `(.L_x_1199) ;  /* 0x0000000000449947 */ /* 0x000ff60003800000 */
        /* <DEDUP_REMOVED lines=10> */
.L_x_1200:
[----:B------:R-:W-:-:S11]  /*fef0*/  UISETP.NE.AND UP0, UPT, UR5, 0x1, UPT ;  /* 0x000000010500788c */ /* 0x000fd6000bf05270 */
[----:B------:R-:W-:Y:S02]  /*ff00*/  @UP0 ULDC.64 UR12, c[0x0][0x9e8] ;  /* 0x00027a00000c0ab9 */ /* 0x000fe40000000a00 */
[----:B------:R-:W-:-:S04]  /*ff10*/  UIMAD.WIDE.U32 UR8, UR10, UR12, URZ ;  /* 0x0000000c0a0872a5 */ /* 0x000fc8000f8e003f */
[----:B------:R-:W-:-:S12]  /*ff20*/  @UP0 USHF.R.U32.HI UR10, URZ, UR13, UR9 ;  /* 0x0000000d3f0a0299 */ /* 0x000fd80008011609 */
.L_x_1201:
[----:B------:R-:W-:-:S04]  /*ff30*/  UIMAD UR10, UR10, UR5, UR5 ;  /* 0x000000050a0a72a4 */ /* 0x000fc8000f8e0205 */
[----:B------:R-:W-:-:S04]  /*ff40*/  UISETP.LT.AND UP0, UPT, UR4, UR10, UPT ;  /* 0x0000000a0400728c */ /* 0x000fc8000bf01270 */
[----:B------:R-:W-:-:S12]  /*ff50*/  USEL UR4, UR4, UR10, UP0 ;  /* 0x0000000a04047287 */ /* 0x000fd80008000000 */
.L_x_1199:
[----:B------:R-:W-:Y:S02]  /*ff60*/  UIMAD UR12, UR15, UR7, 0x7f ;  /* 0x0000007f0f0c74a4 */ /* 0x000fe4000f8e0207 */
[----:B------:R-:W-:Y:S02]  /*ff70*/  UIADD3 UR4, UR4, 0x7f, URZ ;  /* 0x0000007f04047890 */ /* 0x000fe4000fffe03f */
[----:B------:R-:W-:Y:S02]  /*ff80*/  USHF.R.S32.HI UR13, URZ, 0x1f, UR12 ;  /* 0x0000001f3f0d7899 */ /* 0x000fe4000801140c */
[----:B------:R-:W-:Y:S01]  /*ff90*/  USHF.R.S32.HI UR10, URZ, 0x1f, UR4 ;  /* 0x0000001f3f0a7899 */ /* 0x000fe20008011404 */
[----:B------:R-:W-:Y:S01]  /*ffa0*/  @UP1 ULDC UR8, c[0x0][0x44c] ;  /* 0x0001130000081ab9 */ /* 0x000fe20000000800 */
[----:B------:R-:W-:Y:S02]  /*ffb0*/  ULEA.HI UR13, UR13, UR12, URZ, 0x7 ;  /* 0x0000000c0d0d7291 */ /* 0x000fe4000f8f383f */
[----:B------:R-:W-:-:S02]  /*ffc0*/  UIMAD.WIDE.U32 UR8, UR41, UR8, URZ ;  /* 0x00000008290872a5 */ /* 0x000fc4000f8e003f */
[----:B------:R-:W-:Y:S01]  /*ffd0*/  ULEA.HI UR10, UR10, UR4, URZ, 0x7 ;  /* 0x000000040a0a7291 */ /* 0x000fe2000f8f383f */
[----:B------:R-:W-:Y:S01]  /*ffe0*/  @UP1 ULDC UR14, c[0x0][0x450] ;  /* 0x00011400000e1ab9 */ /* 0x000fe20000000800 */
[----:B------:R-:W-:Y:S01]  /*fff0*/  UMOV UR11, UR41 ;  /* 0x00000029000b7c82 */ /* 0x000fe20008000000 */
[----:B------:R-:W-:Y:S02]  /*10000*/  UIMAD UR4, UR15, UR7, -UR6 ;  /* 0x000000070f0472a4 */ /* 0x000fe4000f8e0a06 */
[----:B------:R-:W-:Y:S02]  /*10010*/  USHF.R.S32.HI UR13, URZ, 0x7, UR13 ;  /* 0x000000073f0d7899 */ /* 0x000fe4000801140d */
[----:B------:R-:W-:Y:S02]  /*10020*/  USHF.R.S32.HI UR10, URZ, 0x7, UR10 ;  /* 0x000000073f0a7899 */ /* 0x000fe4000801140a */
[----:B------:R-:W-:Y:S02]  /*10030*/  @UP1 USHF.R.U32.HI UR11, URZ, UR14, UR9 ;  /* 0x0000000e3f0b1299 */ /* 0x000fe40008011609 */
[----:B------:R-:W-:-:S02]  /*10040*/  UISETP.LT.AND UP0, UPT, UR13, UR10, UPT ;  /* 0x0000000a0d00728c */ /* 0x000fc4000bf01270 */
[----:B------:R-:W-:Y:S01]  /*10050*/  UIADD3 UR4, UR4, UR11, URZ ;  /* 0x0000000b04047290 */ /* 0x000fe2000fffe03f */
[----:B------:R-:W-:Y:S01]  /*10060*/  ULDC UR8, c[0x0][0x9dc] ;  /* 0x0002770000087ab9 */ /* 0x000fe20000000800 */
[----:B------:R-:W-:Y:S02]  /*10070*/  USEL UR40, UR13, UR10, UP0 ;  /* 0x0000000a0d287287 */ /* 0x000fe40008000000 */
        /* <DEDUP_REMOVED lines=12> */
.L_x_1203:
[----:B------:R-:W-:-:S11]  /*10140*/  UISETP.NE.AND UP0, UPT, UR5, 0x1, UPT ;  /* 0x000000010500788c */ /* 0x000fd6000bf05270 */
[----:B------:R-:W-:Y:S02]  /*10150*/  @UP0 ULDC.64 UR10, c[0x0][0x9e8] ;  /* 0x00027a00000a0ab9 */ /* 0x000fe40000000a00 */
[----:B------:R-:W-:-:S04]  /*10160*/  UIMAD.WIDE.U32 UR6, UR4, UR10, URZ ;  /* 0x0000000a040672a5 */ /* 0x000fc8000f8e003f */
[----:B------:R-:W-:-:S12]  /*10170*/  @UP0 USHF.R.U32.HI UR4, URZ, UR11, UR7 ;  /* 0x0000000b3f040299 */ /* 0x000fd80008011607 */
.L_x_1204:
[----:B------:R-:W-:-:S04]  /*10180*/  UIMAD UR4, UR4, UR5, URZ ;  /* 0x00000005040472a4 */ /* 0x000fc8000f8e023f */
[----:B------:R-:W-:-:S04]  /*10190*/  UISETP.LT.AND UP0, UPT, UR8, UR4, UPT ;  /* 0x000000040800728c */ /* 0x000fc8000bf01270 */
[----:B------:R-:W-:-:S12]  /*101a0*/  USEL UR8, UR8, UR4, !UP0 ;  /* 0x0000000408087287 */ /* 0x000fd8000c000000 */
.L_x_1202:
[----:B------:R-:W-:Y:S01]  /*101b0*/  USHF.R.S32.HI UR4, URZ, 0x1f, UR8 ;  /* 0x0000001f3f047899 */ /* 0x000fe20008011408 */
[----:B------:R-:W-:Y:S03]  /*101c0*/  BSSY B7, `(.L_x_1205) ;  /* 0x000039a000077945 */ /* 0x000fe60003800000 */
[----:B------:R-:W-:-:S04]  /*101d0*/  ULEA.HI UR4, UR4, UR8, URZ, 0x7 ;  /* 0x0000000804047291 */ /* 0x000fc8000f8f383f */
[----:B------:R-:W-:-:S04]  /*101e0*/  USHF.R.S32.HI UR4, URZ, 0x7, UR4 ;  /* 0x000000073f047899 */ /* 0x000fc80008011404 */
[----:B------:R-:W-:-:S04]  /*101f0*/  UISETP.LT.AND UP0, UPT, URZ, UR4, UPT ;  /* 0x000000043f00728c */ /* 0x000fc8000bf01270 */
[----:B------:R-:W-:-:S04]  /*10200*/  USEL UR39, URZ, UR4, !UP0 ;  /* 0x000000043f277287 */ /* 0x000fc8000c000000 */
[----:B------:R-:W-:-:S06]  /*10210*/  UISETP.GT.AND UP0, UPT, UR40, UR39, UPT ;  /* 0x000000272800728c */ /* 0x000fcc000bf04270 */
[----:B------:R-:W-:-:S13]  /*10220*/  PLOP3.LUT P0, PT, PT, PT, UP0, 0x80, 0x0 ;  /* 0x000000000000781c */ /* 0x000fda0003f0f008 */
[----:B------:R-:W-:Y:S05]  /*10230*/  @P0 BRA `(.L_x_1206) ;  /* 0x0000000000480947 */ /* 0x000fea0003800000 */
[----:B------:R-:W1:Y:S02]  /*10240*/  S2R R0, SR_TID.X ;  /* 0x0000000000007919 */ /* 0x000e640000002100 */
[----:B-1----:R-:W-:-:S04]  /*10250*/  LOP3.LUT R0, R0, 0x7f, RZ, 0xc0, !PT ;  /* 0x0000007f00007812 */ /* 0x002fc800078ec0ff */
[----:B------:R-:W-:-:S13]  /*10260*/  ISETP.NE.AND P1, PT, R0, RZ, PT ;  /* 0x000000ff0000720c */ /* 0x000fda0003f25270 */
[----:B------:R-:W-:Y:S05]  /*10270*/  @P1 BRA `(.L_x_1207) ;  /* 0x0000003800381947 */ /* 0x000fea0003800000 */
[----:B------:R-:W1:Y:S01]  /*10280*/  S2R R5, SR_LANEID ;  /* 0x0000000000057919 */ /* 0x000e620000000000 */
[----:B------:R-:W-:Y:S01]  /*10290*/  VOTEU.ANY UR4, UPT, PT ;  /* 0x0000000000047886 */ /* 0x000fe200038e0100 */
[----:B0-----:R-:W0:Y:S01]  /*102a0*/  LDC.64 R2, c[0x0][0xc80] ;  /* 0x00032000ff027b82 */ /* 0x001e220000000a00 */
[----:B------:R-:W1:Y:S02]  /*102b0*/  FLO.U32 R0, UR4 ;  /* 0x0000000400007d00 */ /* 0x000e6400080e0000 */
[----:B-1----:R-:W-:-:S06]  /*102c0*/  ISETP.EQ.U32.AND P0, PT, R0, R5, PT ;  /* 0x000000050000720c */ /* 0x002fcc0003f02070 */
[----:B------:R-:W0:Y:S07]  /*102d0*/  POPC R5, UR4 ;  /* 0x0000000400057d09 */ /* 0x000e2e0008000000 */
[----:B0-----:R-:W2:Y:S01]  /*102e0*/  @P0 ATOMG.E.ADD.STRONG.GPU PT, R3, desc[UR50][R2.64], R5 ;  /* 0x00000005020309a8 */ /* 0x001ea200081ee1f2 */
[----:B------:R-:W0:Y:S02]  /*102f0*/  S2R R4, SR_LTMASK ;  /* 0x0000000000047919 */ /* 0x000e240000003900 */
[----:B0-----:R-:W-:-:S04]  /*10300*/  LOP3.LUT R4, R4, UR4, RZ, 0xc0, !PT ;  /* 0x0000000404047c12 */ /* 0x001fc8000f8ec0ff */
[----:B------:R-:W0:Y:S01]  /*10310*/  POPC R7, R4 ;  /* 0x0000000400077309 */ /* 0x000e220000000000 */
[----:B--2---:R-:W0:Y:S02]  /*10320*/  SHFL.IDX PT, R0, R3, R0, 0x1f ;  /* 0x00001f0003007589 */ /* 0x004e2400000e0000 */
[----:B0-----:R-:W-:-:S05]  /*10330*/  IADD3 R0, R0, UR42, R7 ;  /* 0x0000002a00007c10 */ /* 0x001fca000fffe007 */
[----:B------:R1:W-:Y:S01]  /*10340*/  STL [R1+0x14], R0 ;  /* 0x0000140001007387 */ /* 0x0003e20000100800 */
[----:B------:R-:W-:Y:S05]  /*10350*/  BRA `(.L_x_1207) ;  /* 0x0000003800007947 */ /* 0x000fea0003800000 */
.L_x_1206:
[----:B------:R-:W-:Y:S01]  /*10360*/  VIADD R0, R17, 0x18400 ;  /* 0x0001840011007836 */ /* 0x000fe20000000000 */
[----:B------:R-:W-:Y:S04]  /*10370*/  BSSY B6, `(.L_x_1208) ;  /* 0x0000013000067945 */ /* 0x000fe80003800000 */
[----:B------:R-:W-:-:S13]  /*10380*/  LOP3.LUT P0, RZ, R0, 0x3ff, RZ, 0xc0, !PT ;  /* 0x000003ff00ff7812 */ /* 0x000fda000780c0ff */
[----:B------:R-:W-:Y:S05]  /*10390*/  @!P0 BRA `(.L_x_1209) ;  /* 0x0000000000408947 */ /* 0x000fea0003800000 */
[----:B0-----:R-:W-:Y:S01]  /*103a0*/  MOV R2, 0x0 ;  /* 0x0000000000027802 */ /* 0x001fe20000000f00 */
        /* <DEDUP_REMOVED lines=15> */
.L_x_1209:
[----:B------:R-:W-:Y:S05]  /*104a0*/  BSYNC B6 ;  /* 0x0000000000067941 */ /* 0x000fea0003800000 */
.L_x_1208:
[----:B------:R-:W-:Y:S01]  /*104b0*/  VIADD R0, R17, 0x400 ;  /* 0x0000040011007836 */ /* 0x000fe20000000000 */
[----:B------:R-:W-:Y:S04]  /*104c0*/  BSSY B6, `(.L_x_1210) ;  /* 0x0000022000067945 */ /* 0x000fe80003800000 */
[----:B------:R-:W-:-:S13]  /*104d0*/  LOP3.LUT P0, RZ, R0, 0x3ff, RZ, 0xc0, !PT ;  /* 0x000003ff00ff7812 */ /* 0x000fda000780c0ff */
[----:B------:R-:W-:Y:S05]  /*104e0*/  @!P0 BRA `(.L_x_1211) ;  /* 0x00000000007c8947 */ /* 0x000fea0003800000 */
[----:B------:R-:W-:Y:S01]  /*104f0*/  MOV R16, 0x0 ;  /* 0x0000000000107802 */ /* 0x000fe20000000f00 */
[----:B------:R-:W-:Y:S01]  /*10500*/  ULDC.64 UR6, c[0x4][0xa0] ;  /* 0x0100280000067ab9 */ /* 0x000fe20000000a00 */
[----:B------:R-:W-:Y:S01]  /*10510*/  ULDC.64 UR8, c[0x4][0xa8] ;  /* 0x01002a0000087ab9 */ /* 0x000fe20000000a00 */
[----:B------:R-:W-:Y:S01]  /*10520*/  ULDC.64 UR4, c[0x4][0x10] ;  /* 0x0100040000047ab9 */ /* 0x000fe20000000a00 */
[----:B0-----:R0:W1:Y:S01]  /*10530*/  LDC.64 R2, c[0x4][R16] ;  /* 0x0100000010027b82 */ /* 0x0010620000000a00 */
        /* <DEDUP_REMOVED lines=11> */
.L_x_1212:
        /* <DEDUP_REMOVED lines=15> */
.L_x_1211:
[----:B------:R-:W-:Y:S05]  /*106e0*/  BSYNC B6 ;  /* 0x0000000000067941 */ /* 0x000fea0003800000 */
.L_x_1210:
[----:B------:R-:W-:Y:S01]  /*106f0*/  ULDC.64 UR4, c[0x0][0x9f8] ;  /* 0x00027e0000047ab9 */ /* 0x000fe20000000a00 */
[----:B------:R-:W-:Y:S01]  /*10700*/  IMAD.U32 R7, RZ, RZ, UR43 ;  /* 0x0000002bff077e24 */ /* 0x000fe2000f8e00ff */
[----:B------:R-:W-:-:S04]  /*10710*/  UISETP.NE.U32.AND UP0, UPT, UR4, URZ, UPT ;  /* 0x0000003f0400728c */ /* 0x000fc8000bf05070 */
[----:B------:R-:W-:-:S06]  /*10720*/  UISETP.NE.AND.EX UP0, UPT, UR5, URZ, UPT, UP0 ;  /* 0x0000003f0500728c */ /* 0x000fcc000bf05300 */
[----:B------:R-:W-:-:S05]  /*10730*/  PLOP3.LUT P0, PT, PT, PT, UP0, 0x80, 0x0 ;  /* 0x000000000000781c */ /* 0x000fca0003f0f008 */
[----:B------:R-:W-:Y:S02]  /*10740*/  @UP0 ULDC.64 UR4, c[0x0][0x9f8] ;  /* 0x00027e0000040ab9 */ /* 0x000fe40000000a00 */
[----:B------:R-:W-:-:S06]  /*10750*/  @UP0 UIMAD.WIDE UR4, UR43, 0x4, UR4 ;  /* 0x000000042b0408a5 */ /* 0x000fcc000f8e0204 */
[----:B0-----:R-:W-:Y:S02]  /*10760*/  IMAD.U32 R2, RZ, RZ, UR4 ;  /* 0x00000004ff027e24 */ /* 0x001fe4000f8e00ff */
[----:B------:R-:W-:-:S05]  /*10770*/  IMAD.U32 R3, RZ, RZ, UR5 ;  /* 0x00000005ff037e24 */ /* 0x000fca000f8e00ff */
[----:B------:R0:W2:Y:S01]  /*10780*/  @P0 LDG.E R7, desc[UR50][R2.64] ;  /* 0x0000003202070981 */ /* 0x0000a2000c1e1900 */
[----:B------:R-:W-:Y:S01]  /*10790*/  UMOV UR4, 0xffffffff ;  /* 0xffffffff00047882 */ /* 0x000fe20000000000 */
[----:B------:R-:W-:Y:S01]  /*107a0*/  IMAD.U32 R0, RZ, RZ, UR40 ;  /* 0x00000028ff007e24 */ /* 0x000fe2000f8e00ff */
[----:B------:R-:W-:Y:S01]  /*107b0*/  LOP3.LUT R19, R19, 0xfffffffe, RZ, 0xc0, !PT ;  /* 0xfffffffe13137812 */ /* 0x000fe200078ec0ff */
[----:B------:R-:W1:Y:S02]  /*107c0*/  S2R R4, SR_TID.X ;  /* 0x0000000000047919 */ /* 0x000e640000002100 */
[----:B------:R-:W-:Y:S01]  /*107d0*/  VIADD R0, R0, 0xffffffff ;  /* 0xffffffff00007836 */ /* 0x000fe20000000000 */
[----:B0-----:R-:W0:Y:S02]  /*107e0*/  LDC.64 R2, c[0x0][0x418] ;  /* 0x00010600ff027b82 */ /* 0x001e240000000a00 */
[----:B0-----:R-:W-:Y:S02]  /*107f0*/  ISETP.NE.U32.AND P0, PT, R2, RZ, PT ;  /* 0x000000ff0200720c */ /* 0x001fe40003f05070 */
[----:B-1----:R-:W-:-:S02]  /*10800*/  SHF.R.U32.HI R4, RZ, 0x5, R4 ;  /* 0x00000005ff047819 */ /* 0x002fc40000011604 */
[----:B------:R-:W-:Y:S02]  /*10810*/  ISETP.NE.AND.EX P1, PT, R3, RZ, PT, P0 ;  /* 0x000000ff0300720c */ /* 0x000fe40003f25300 */
[----:B------:R-:W-:-:S11]  /*10820*/  LOP3.LUT R4, R4, 0x3, RZ, 0xc0, !PT ;  /* 0x0000000304047812 */ /* 0x000fd600078ec0ff */
[----:B------:R-:W-:Y:S02]  /*10830*/  @P1 LOP3.LUT R19, R19, 0x1, RZ, 0xfc, !PT ;  /* 0x0000000113131812 */ /* 0x000fe400078efcff */
[----:B--2---:R-:W-:Y:S01]  /*10840*/  SHF.R.S32.HI R8, RZ, 0x1f, R7 ;  /* 0x0000001fff087819 */ /* 0x004fe20000011407 */
[----:B------:R0:W-:Y:S01]  /*10850*/  STL [R1+0x4], R7 ;  /* 0x0000040701007387 */ /* 0x0001e20000100800 */
[----:B------:R-:W-:-:S03]  /*10860*/  SEL R16, R7, RZ, !P1 ;  /* 0x000000ff07107207 */ /* 0x000fc60004800000 */
[----:B------:R0:W-:Y:S01]  /*10870*/  STL [R1+0xc], R8 ;  /* 0x00000c0801007387 */ /* 0x0001e20000100800 */
[----:B------:R-:W-:Y:S05]  /*10880*/  BRA.DIV UR4, `(.L_x_1213) ;  /* 0x0000003a04e87947 */ /* 0x000fea000b800000 */
[----:B------:R1:W2:Y:S02]  /*10890*/  SHFL.IDX PT, R14, R4, RZ, 0x1f ;  /* 0x00001fff040e7589 */ /* 0x0002a400000e0000 */
.L_x_1304:
[----:B------:R3:W-:Y:S01]  /*108a0*/  STL [R1], R0 ;  /* 0x0000000001007387 */ /* 0x0007e20000100800 */
[----:B--2---:R-:W-:Y:S02]  /*108b0*/  ISETP.NE.AND P0, PT, R14, RZ, PT ;  /* 0x000000ff0e00720c */ /* 0x004fe40003f05270 */
[----:B------:R-:W-:Y:S02]  /*108c0*/  PLOP3.LUT P2, PT, PT, PT, PT, 0x8, 0x0 ;  /* 0x000000000000781c */ /* 0x000fe40003f4e170 */
[----:B------:R-:W-:-:S11]  /*108d0*/  LOP3.LUT R19, R19, 0xfffffffd, RZ, 0xc0, !PT ;  /* 0xfffffffd13137812 */ /* 0x000fd600078ec0ff */
[----:B------:R-:W-:Y:S01]  /*108e0*/  @P2 LOP3.LUT R19, R19, 0x2, RZ, 0xfc, !PT ;  /* 0x0000000213132812 */ /* 0x000fe200078efcff */
[----:B---3--:R-:W-:Y:S06]  /*108f0*/  @P0 BRA `(.L_x_1214) ;  /* 0x00000004000c0947 */ /* 0x008fec0003800000 */
[----:B------:R-:W-:-:S03]  /*10900*/  UMOV UR4, 0xffffffff ;  /* 0xffffffff00047882 */ /* 0x000fc60000000000 */
[----:B------:R-:W-:Y:S05]  /*10910*/  BRA.DIV UR4, `(.L_x_1215) ;  /* 0x0000003a04e47947 */ /* 0x000fea000b800000 */
[----:B------:R-:W-:-:S13]  /*10920*/  ELECT P6, URZ, PT ;  /* 0x00000000003f782f */ /* 0x000fda00038c0000 */
.L_x_1307:
[----:B------:R-:W-:Y:S05]  /*10930*/  @!P6 BRA `(.L_x_1214) ;  /* 0x0000000000fce947 */ /* 0x000fea0003800000 */
[----:B------:R-:W-:Y:S01]  /*10940*/  IMAD.MOV.U32 R16, RZ, RZ, R7 ;  /* 0x000000ffff107224 */ /* 0x000fe200078e0007 */
[----:B------:R-:W-:Y:S06]  /*10950*/  @!P1 BRA `(.L_x_1216) ;  /* 0x00000000004c9947 */ /* 0x000fec0003800000 */
[----:B------:R-:W2:Y:S01]  /*10960*/  LDC R6, c[0x0][0x43c] ;  /* 0x00010f00ff067b82 */ /* 0x000ea20000000800 */
[----:B------:R-:W-:Y:S01]  /*10970*/  IMAD.MOV.U32 R9, RZ, RZ, R0 ;  /* 0x000000ffff097224 */ /* 0x000fe200078e0000 */
[----:B------:R-:W-:Y:S01]  /*10980*/  ULDC.64 UR4, c[0x0][0x428] ;  /* 0x00010a0000047ab9 */ /* 0x000fe20000000a00 */
[----:B--2---:R-:W-:-:S13]  /*10990*/  ISETP.NE.AND P0, PT, R6, 0x1, PT ;  /* 0x000000010600780c */ /* 0x004fda0003f05270 */
[----:B-1----:R-:W1:Y:S02]  /*109a0*/  @P0 LDC.64 R4, c[0x0][0x440] ;  /* 0x00011000ff040b82 */ /* 0x002e640000000a00 */
[----:B-1----:R-:W-:-:S04]  /*109b0*/  @P0 IMAD.HI.U32 R0, R9, R4, RZ ;  /* 0x0000000409000227 */ /* 0x002fc800078e00ff */
[----:B------:R-:W-:Y:S01]  /*109c0*/  IMAD.MOV.U32 R4, RZ, RZ, R9 ;  /* 0x000000ffff047224 */ /* 0x000fe200078e0009 */
[----:B------:R-:W-:-:S04]  /*109d0*/  @P0 SHF.R.U32.HI R4, RZ, R5, R0 ;  /* 0x00000005ff040219 */ /* 0x000fc80000011600 */
[--C-:B------:R-:W-:Y:S01]  /*109e0*/  SHF.R.S32.HI R5, RZ, 0x1f, R4.reuse ;  /* 0x0000001fff057819 */ /* 0x100fe20000011404 */
[----:B------:R-:W-:-:S04]  /*109f0*/  IMAD.MOV R0, RZ, RZ, -R4 ;  /* 0x000000ffff007224 */ /* 0x000fc800078e0a04 */
[----:B------:R-:W-:Y:S02]  /*10a00*/  IMAD R9, R6, R0, R9 ;  /* 0x0000000006097224 */ /* 0x000fe400078e0209 */
[----:B------:R-:W-:Y:S02]  /*10a10*/  IMAD R0, R8, UR4, RZ ;  /* 0x0000000408007c24 */ /* 0x000fe4000f8e02ff */
[C---:B------:R-:W-:Y:S01]  /*10a20*/  IMAD.WIDE.U32 R4, R7.reuse, UR4, R4 ;  /* 0x0000000407047c25 */ /* 0x040fe2000f8e0004 */
[----:B------:R2:W-:Y:S03]  /*10a30*/  STL [R1], R9 ;  /* 0x0000000901007387 */ /* 0x0005e60000100800 */
[----:B------:R-:W-:Y:S01]  /*10a40*/  IMAD R0, R7, UR5, R0 ;  /* 0x0000000507007c24 */ /* 0x000fe2000f8e0200 */
[----:B------:R-:W-:-:S03]  /*10a50*/  LEA R2, P0, R4, R2, 0x2 ;  /* 0x0000000204027211 */ /* 0x000fc600078010ff */
[----:B------:R-:W-:-:S05]  /*10a60*/  IMAD.IADD R0, R5, 0x1, R0 ;  /* 0x0000000105007824 */ /* 0x000fca00078e0200 */
[----:B------:R-:W-:-:S05]  /*10a70*/  LEA.HI.X R3, R4, R3, R0, 0x2, P0 ;  /* 0x0000000304037211 */ /* 0x000fca00000f1400 */
[----:B------:R2:W5:Y:S02]  /*10a80*/  LDG.E R16, desc[UR50][R2.64] ;  /* 0x0000003202107981 */ /* 0x000564000c1e1900 */
.L_x_1216:
[----:B------:R-:W3:Y:S01]  /*10a90*/  LDL R0, [R1+0x8] ;  /* 0x0000080001007983 */ /* 0x000ee20000100800 */
[----:B--2---:R-:W-:Y:S01]  /*10aa0*/  IMAD R3, R18, 0x8, R17 ;  /* 0x0000000812037824 */ /* 0x004fe200078e0211 */
[----:B---3--:R-:W-:-:S04]  /*10ab0*/  SHF.L.U32 R0, R0, 0x1f, RZ ;  /* 0x0000001f00007819 */ /* 0x008fc800000006ff */
[----:B------:R-:W2:Y:S02]  /*10ac0*/  SYNCS.PHASECHK.TRANS64.TRYWAIT P0, [R3+URZ+0x28840], R0 ;  /* 0x02884000030075a7 */ /* 0x000ea4000800017f */
[----:B--2---:R-:W-:Y:S05]  /*10ad0*/  @!P0 BRA `(.L_x_1217) ;  /* 0x0000003800948947 */ /* 0x004fea0003800000 */
.L_x_1308:
[----:B------:R-:W3:Y:S02]  /*10ae0*/  S2R R2, SR_TID.X ;  /* 0x0000000000027919 */ /* 0x000ee40000002100 */
        /* <DEDUP_REMOVED lines=10> */
.L_x_1218:
[----:B------:R-:W3:Y:S01]  /*10b90*/  LDL R2, [R1] ;  /* 0x0000000001027983 */ /* 0x000ee20000100800 */
[----:B--2---:R-:W-:Y:S01]  /*10ba0*/  IMAD R0, R18, 0x8000, R17 ;  /* 0x0000800012007824 */ /* 0x004fe200078e0211 */
[----:B------:R-:W-:Y:S01]  /*10bb0*/  R2UR UR33, R3 ;  /* 0x00000000032172ca */ /* 0x000fe200000e0000 */
[----:B------:R-:W-:Y:S01]  /*10bc0*/  UIADD3 UR4, UP0, UR44, 0x370, URZ ;  /* 0x000003702c047890 */ /* 0x000fe2000ff1e03f */
[----:B-----5:R-:W-:Y:S01]  /*10bd0*/  R2UR UR37, R16 ;  /* 0x00000000102572ca */ /* 0x020fe200000e0000 */
[----:B------:R-:W-:Y:S01]  /*10be0*/  UMOV UR6, 0x0 ;  /* 0x0000000000067882 */ /* 0x000fe20000000000 */
[----:B------:R-:W-:Y:S01]  /*10bf0*/  R2UR UR8, R0 ;  /* 0x00000000000872ca */ /* 0x000fe200000e0000 */
[----:B------:R-:W-:Y:S01]  /*10c00*/  UIADD3.X UR5, URZ, UR45, URZ, UP0, !UPT ;  /* 0x0000002d3f057290 */ /* 0x000fe200087fe43f */
[----:B------:R-:W-:Y:S01]  /*10c10*/  PLOP3.LUT P0, PT, PT, PT, PT, 0x80, 0x0 ;  /* 0x000000000000781c */ /* 0x000fe20003f0f070 */
[----:B------:R-:W-:Y:S01]  /*10c20*/  UMOV UR7, 0x14f00000 ;  /* 0x14f0000000077882 */ /* 0x000fe20000000000 */
[----:B------:R-:W-:Y:S01]  /*10c30*/  UMOV UR34, URZ ;  /* 0x0000003f00227c82 */ /* 0x000fe20008000000 */
[----:B------:R-:W-:Y:S01]  /*10c40*/  UMOV UR10, 0x40 ;  /* 0x00000040000a7882 */ /* 0x000fe20000000000 */
[----:B------:R-:W-:Y:S01]  /*10c50*/  UMOV UR12, UR36 ;  /* 0x00000024000c7c82 */ /* 0x000fe20008000000 */
[----:B------:R-:W-:-:S02]  /*10c60*/  LOP3.LUT R19, R19, 0xfffffffd, RZ, 0xc0, !PT ;  /* 0xfffffffd13137812 */ /* 0x000fc400078ec0ff */
[----:B------:R-:W-:Y:S02]  /*10c70*/  UIADD3 UR33, UR33, 0x28830, URZ ;  /* 0x0002883021217890 */ /* 0x000fe4000fffe03f */
[----:B------:R-:W-:Y:S02]  /*10c80*/  UMOV UR13, UR37 ;  /* 0x00000025000d7c82 */ /* 0x000fe40008000000 */
[----:B------:R-:W-:Y:S02]  /*10c90*/  UIADD3 UR32, UR8, 0x18400, URZ ;  /* 0x0001840008207890 */ /* 0x000fe4000fffe03f */
[----:B------:R-:W-:Y:S01]  /*10ca0*/  UIADD3 UR8, UR8, 0x1c400, URZ ;  /* 0x0001c40008087890 */ /* 0x000fe2000fffe03f */
[----:B------:R-:W-:Y:S01]  /*10cb0*/  @P0 LOP3.LUT R19, R19, 0x2, RZ, 0xfc, !PT ;  /* 0x0000000213130812 */ /* 0x000fe200078efcff */
[----:B------:R-:W-:Y:S01]  /*10cc0*/  UMOV UR9, UR33 ;  /* 0x0000002100097c82 */ /* 0x000fe20008000000 */
[----:B---3--:R-:W-:-:S13]  /*10cd0*/  R2UR UR35, R2 ;  /* 0x00000000022372ca */ /* 0x008fda00000e0000 */
[----:B------:R-:W-:-:S07]  /*10ce0*/  USHF.L.U32 UR35, UR35, 0x7, URZ ;  /* 0x0000000723237899 */ /* 0x000fce000800063f */
[----:B------:R-:W-:Y:S02]  /*10cf0*/  UMOV UR11, UR35 ;  /* 0x00000023000b7c82 */ /* 0x000fe40008000000 */
[----:B------:R2:W-:Y:S01]  /*10d00*/  UTMALDG.4D [UR32], [UR4], desc[UR6] ;  /* 0x00000620040075b4 */ /* 0x0005e20008019000 */
[----:B------:R2:W-:Y:S02]  /*10d10*/  UTMALDG.4D [UR8], [UR4], desc[UR6] ;  /* 0x00000608040075b4 */ /* 0x0005e40008019000 */
[----:B--2---:R-:W-:Y:S01]  /*10d20*/  NOP ;  /* 0x0000000000007918 */ /* 0x004fe20000000000 */
.L_x_1214:
[----:B------:R-:W-:Y:S01]  /*10d30*/  VIADD R0, R17, 0x10400 ;  /* 0x0001040011007836 */ /* 0x000fe20000000000 */
[----:B------:R-:W-:Y:S05]  /*10d40*/  WARPSYNC.ALL ;  /* 0x0000000000007948 */ /* 0x000fea0003800000 */
[----:B------:R-:W-:Y:S01]  /*10d50*/  BAR.SYNC.DEFER_BLOCKING 0x8, 0x180 ;  /* 0x0206000000007b1d */ /* 0x000fe20000010000 */
[----:B------:R-:W-:-:S05]  /*10d60*/  LOP3.LUT P0, RZ, R0, 0x3ff, RZ, 0xc0, !PT ;  /* 0x000003ff00ff7812 */ /* 0x000fca000780c0ff */
[----:B------:R-:W-:Y:S08]  /*10d70*/  BSSY B6, `(.L_x_1219) ;  /* 0x0000012000067945 */ /* 0x000ff00003800000 */
[----:B------:R-:W-:Y:S05]  /*10d80*/  @!P0 BRA `(.L_x_1220) ;  /* 0x0000000000408947 */ /* 0x000fea0003800000 */
[----:B------:R-:W-:Y:S01]  /*10d90*/  MOV R2, 0x0 ;  /* 0x0000000000027802 */ /* 0x000fe20000000f00 */
[----:B------:R-:W-:Y:S01]  /*10da0*/  ULDC.64 UR4, c[0x4][0xa0] ;  /* 0x0100280000047ab9 */ /* 0x000fe20000000a00 */
[----:B------:R-:W-:Y:S01]  /*10db0*/  ULDC.64 UR6, c[0x4][0xa8] ;  /* 0x01002a0000067ab9 */ /* 0x000fe20000000a00 */
[----:B------:R-:W-:Y:S01]  /*10dc0*/  ULDC.64 UR8, c[0x4][0x20] ;  /* 0x0100080000087ab9 */ /* 0x000fe20000000a00 */
[----:B-1----:R-:W-:Y:S02]  /*10dd0*/  IMAD.U32 R4, RZ, RZ, UR4 ;  /* 0x00000004ff047e24 */ /* 0x002fe4000f8e00ff */
[----:B------:R-:W1:Y:S01]  /*10de0*/  LDC.64 R2, c[0x4][R2] ;  /* 0x0100000002027b82 */ /* 0x000e620000000a00 */
        /* <DEDUP_REMOVED lines=9> */
[----:B-1----:R-:W-:Y:S05]  /*10e80*/  CALL.ABS.NOINC R2 ;  /* 0x0000000002007343 */ /* 0x002fea0003c00000 */
.L_x_1220:
[----:B------:R-:W-:Y:S05]  /*10e90*/  BSYNC B6 ;  /* 0x0000000000067941 */ /* 0x000fea0003800000 */
.L_x_1219:
[----:B------:R-:W2:Y:S01]  /*10ea0*/  S2R R2, SR_TID.X ;  /* 0x0000000000027919 */ /* 0x000ea20000002100 */
[----:B0-----:R-:W0:Y:S01]  /*10eb0*/  LDC R7, c[0x0][0x448] ;  /* 0x00011200ff077b82 */ /* 0x001e220000000800 */
[----:B------:R-:W-:Y:S01]  /*10ec0*/  USHF.R.S32.HI UR4, URZ, 0x1f, UR36 ;  /* 0x0000001f3f047899 */ /* 0x000fe20008011424 */
[----:B------:R-:W-:Y:S01]  /*10ed0*/  ULDC.64 UR8, c[0x0][0x2d8] ;  /* 0x0000b60000087ab9 */ /* 0x000fe20000000a00 */
[----:B------:R-:W3:Y:S02]  /*10ee0*/  S2R R9, SR_TID.X ;  /* 0x0000000000097919 */ /* 0x000ee40000002100 */
[----:B------:R-:W-:Y:S02]  /*10ef0*/  UIMAD UR6, UR4, UR8, URZ ;  /* 0x00000008040672a4 */ /* 0x000fe4000f8e023f */
[----:B------:R-:W-:Y:S01]  /*10f00*/  UIMAD.WIDE.U32 UR4, UR36, UR8, URZ ;  /* 0x00000008240472a5 */ /* 0x000fe2000f8e003f */
[----:B------:R-:W4:Y:S01]  /*10f10*/  S2R R8, SR_TID.X ;  /* 0x0000000000087919 */ /* 0x000f220000002100 */
[----:B------:R-:W-:-:S02]  /*10f20*/  UIMAD UR6, UR36, UR9, UR6 ;  /* 0x00000009240672a4 */ /* 0x000fc4000f8e0206 */
[----:B------:R-:W-:Y:S02]  /*10f30*/  USHF.R.S32.HI UR7, URZ, 0x1f, UR43 ;  /* 0x0000001f3f077899 */ /* 0x000fe4000801142b */
[----:B------:R-:W-:Y:S01]  /*10f40*/  UIADD3 UR5, UR5, UR6, URZ ;  /* 0x0000000605057290 */ /* 0x000fe2000fffe03f */
[----:B------:R-:W-:-:S03]  /*10f50*/  ULDC.64 UR8, c[0x0][0x2e0] ;  /* 0x0000b80000087ab9 */ /* 0x000fc60000000a00 */
[----:B------:R-:W-:Y:S02]  /*10f60*/  UIMAD.WIDE.U32 UR4, UR43, UR8, UR4 ;  /* 0x000000082b0472a5 */ /* 0x000fe4000f8e0004 */
[----:B------:R-:W-:-:S04]  /*10f70*/  UIMAD UR6, UR7, UR8, URZ ;  /* 0x00000008070672a4 */ /* 0x000fc8000f8e023f */
[----:B------:R-:W-:Y:S01]  /*10f80*/  UIMAD UR6, UR43, UR9, UR6 ;  /* 0x000000092b0672a4 */ /* 0x000fe2000f8e0206 */
[----:B0-----:R-:W-:Y:S01]  /*10f90*/  ISETP.NE.AND P0, PT, R7, 0x1, PT ;  /* 0x000000010700780c */ /* 0x001fe20003f05270 */
[----:B-1----:R-:W-:Y:S02]  /*10fa0*/  IMAD.U32 R4, RZ, RZ, UR4 ;  /* 0x00000004ff047e24 */ /* 0x002fe4000f8e00ff */
[----:B------:R-:W-:Y:S02]  /*10fb0*/  UIADD3 UR6, UR5, UR6, URZ ;  /* 0x0000000605067290 */ /* 0x000fe4000fffe03f */
[----:B------:R-:W-:Y:S01]  /*10fc0*/  IMAD.U32 R5, RZ, RZ, UR5 ;  /* 0x00000005ff057e24 */ /* 0x000fe2000f8e00ff */
[----:B------:R-:W-:Y:S01]  /*10fd0*/  ULDC.64 UR4, c[0x0][0x2d0] ;  /* 0x0000b40000047ab9 */ /* 0x000fe20000000a00 */
[C---:B--2---:R-:W-:Y:S01]  /*10fe0*/  LOP3.LUT R0, R2.reuse, 0x7f, RZ, 0xc0, !PT ;  /* 0x0000007f02007812 */ /* 0x044fe200078ec0ff */
[----:B------:R-:W-:-:S03]  /*10ff0*/  IMAD.SHL.U32 R2, R2, 0x10, RZ ;  /* 0x0000001002027824 */ /* 0x000fc600078e00ff */
[----:B------:R-:W-:Y:S01]  /*11000*/  SHF.R.U32.HI R0, RZ, 0x3, R0 ;  /* 0x00000003ff007819 */ /* 0x000fe20000011600 */
[----:B---3--:R-:W-:Y:S01]  /*11010*/  IMAD.SHL.U32 R9, R9, 0x8, RZ ;  /* 0x0000000809097824 */ /* 0x008fe200078e00ff */
[----:B------:R-:W0:Y:S02]  /*11020*/  @P0 LDC R3, c[0x0][0x44c] ;  /* 0x00011300ff030b82 */ /* 0x000e240000000800 */
[----:B------:R-:W-:Y:S01]  /*11030*/  LOP3.LUT R2, R0, 0x70, R2, 0xf8, !PT ;  /* 0x0000007000027812 */ /* 0x000fe200078ef802 */
[----:B----4-:R-:W-:Y:S01]  /*11040*/  IMAD.SHL.U32 R10, R8, 0x8, RZ ;  /* 0x00000008080a7824 */ /* 0x010fe200078e00ff */
[----:B------:R-:W-:-:S03]  /*11050*/  LOP3.LUT R9, R9, 0x38, RZ, 0xc0, !PT ;  /* 0x0000003809097812 */ /* 0x000fc600078ec0ff */
[----:B------:R-:W-:Y:S01]  /*11060*/  VIADD R2, R2, UR41 ;  /* 0x0000002902027c36 */ /* 0x000fe20008000000 */
[----:B------:R-:W1:Y:S01]  /*11070*/  @P0 LDC R0, c[0x0][0x450] ;  /* 0x00011400ff000b82 */ /* 0x000e620000000800 */
[----:B------:R-:W-:Y:S02]  /*11080*/  LOP3.LUT R9, R9, 0x40, RZ, 0xfc, !PT ;  /* 0x0000004009097812 */ /* 0x000fe400078efcff */
[----:B------:R-:W-:Y:S01]  /*11090*/  IMAD.MOV.U32 R6, RZ, RZ, R2 ;  /* 0x000000ffff067224 */ /* 0x000fe200078e0002 */
[----:B------:R-:W-:Y:S01]  /*110a0*/  LOP3.LUT R10, R10, 0x38, RZ, 0xc0, !PT ;  /* 0x000000380a0a7812 */ /* 0x000fe200078ec0ff */
[----:B0-----:R-:W-:-:S05]  /*110b0*/  @P0 IMAD.HI.U32 R3, R2, R3, RZ ;  /* 0x0000000302030227 */ /* 0x001fca00078e00ff */
[----:B-1----:R-:W-:Y:S01]  /*110c0*/  @P0 SHF.R.U32.HI R6, RZ, R0, R3 ;  /* 0x00000000ff060219 */ /* 0x002fe20000011603 */
[----:B------:R-:W-:Y:S01]  /*110d0*/  IMAD.U32 R3, RZ, RZ, UR6 ;  /* 0x00000006ff037e24 */ /* 0x000fe2000f8e00ff */
[----:B------:R-:W-:-:S03]  /*110e0*/  ULDC.64 UR6, c[0x0][0x280] ;  /* 0x0000a00000067ab9 */ /* 0x000fc60000000a00 */
[----:B------:R-:W-:-:S04]  /*110f0*/  IMAD.MOV R0, RZ, RZ, -R6 ;  /* 0x000000ffff007224 */ /* 0x000fc800078e0a06 */
[----:B------:R-:W-:Y:S02]  /*11100*/  IMAD R0, R7, R0, R2 ;  /* 0x0000000007007224 */ /* 0x000fe400078e0202 */
[----:B------:R-:W-:Y:S01]  /*11110*/  IMAD.MOV.U32 R2, RZ, RZ, R4 ;  /* 0x000000ffff027224 */ /* 0x000fe200078e0004 */
[----:B------:R-:W-:-:S03]  /*11120*/  SHF.R.S32.HI R4, RZ, 0x1f, R6 ;  /* 0x0000001fff047819 */ /* 0x000fc60000011406 */
[----:B------:R-:W-:-:S04]  /*11130*/  IMAD.WIDE.U32 R2, R6, UR4, R2 ;  /* 0x0000000406027c25 */ /* 0x000fc8000f8e0002 */
        /* <DEDUP_REMOVED lines=18> */
[----:B------:R-:W-:Y:S02]  /*11260*/  ULDC UR4, c[0x0][0x288] ;  /* 0x0000a20000047ab9 */ /* 0x000fe40000000800 */
[----:B------:R-:W-:Y:S01]  /*11270*/  IMAD R3, R7, UR4, RZ ;  /* 0x0000000407037c24 */ /* 0x000fe2000f8e02ff */
[----:B------:R-:W1:Y:S04]  /*11280*/  SHFL.IDX PT, R6, R0, RZ, 0x181f ;  /* 0x00181fff00067589 */ /* 0x000e6800000e0000 */
[----:B------:R-:W-:Y:S01]  /*11290*/  SHFL.IDX PT, R8, R0, 0x1, 0x181f ;  /* 0x00381f0000087f89 */ /* 0x000fe200000e0000 */
[----:B0-----:R-:W-:-:S04]  /*112a0*/  LOP3.LUT R5, R5, 0x7f, RZ, 0xc0, !PT ;  /* 0x0000007f05057812 */ /* 0x001fc800078ec0ff */
[----:B------:R-:W-:-:S05]  /*112b0*/  SHF.R.U32.HI R5, RZ, 0x3, R5 ;  /* 0x00000003ff057819 */ /* 0x000fca0000011605 */
[----:B------:R-:W-:-:S04]  /*112c0*/  VIADD R2, R5, UR41 ;  /* 0x0000002905027c36 */ /* 0x000fc80008000000 */
[C---:B------:R-:W-:Y:S01]  /*112d0*/  VIADD R5, R2.reuse, 0x10 ;  /* 0x0000001002057836 */ /* 0x040fe20000000000 */
[----:B------:R-:W-:-:S04]  /*112e0*/  ISETP.GE.AND P3, PT, R2, R3, PT ;  /* 0x000000030200720c */ /* 0x000fc80003f66270 */
[----:B------:R-:W-:Y:S02]  /*112f0*/  ISETP.GE.AND P2, PT, R5, R3, PT ;  /* 0x000000030500720c */ /* 0x000fe40003f46270 */
[----:B------:R-:W0:Y:S07]  /*11300*/  SHFL.IDX PT, R5, R4, RZ, 0x181f ;  /* 0x00181fff04057589 */ /* 0x000e2e00000e0000 */
[----:B-1----:R-:W-:-:S05]  /*11310*/  @!P3 LEA R6, P4, R10, R6, 0x1 ;  /* 0x000000060a06b211 */ /* 0x002fca00078808ff */
[----:B0-----:R-:W-:Y:S01]  /*11320*/  @!P3 IMAD.X R7, RZ, RZ, R5, P4 ;  /* 0x000000ffff07b224 */ /* 0x001fe200020e0605 */
[----:B------:R-:W-:Y:S01]  /*11330*/  @!P2 LEA R8, P4, R10, R8, 0x1 ;  /* 0x000000080a08a211 */ /* 0x000fe200078808ff */
[----:B------:R-:W0:Y:S04]  /*11340*/  SHFL.IDX PT, R5, R4, 0x1, 0x181f ;  /* 0x00381f0004057f89 */ /* 0x000e2800000e0000 */
[----:B-----5:R-:W-:Y:S04]  /*11350*/  @!P3 LDGSTS.E.BYPASS.LTC128B.128 [R9+0x10400], desc[UR50][R6.64], !P1 ;  /* 0x104000000609bfae */ /* 0x020fe8000c901d72 */
[----:B------:R1:W-:Y:S02]  /*11360*/  @!P3 LDGSTS.E.BYPASS.LTC128B.128 [R9+0x14400], desc[UR50][R6.64+0x80], !P0 ;  /* 0x144000800609bfae */ /* 0x0003e4000c101d72 */
[----:B-1----:R-:W-:-:S02]  /*11370*/  @!P2 IMAD.MOV.U32 R6, RZ, RZ, R8 ;  /* 0x000000ffff06a224 */ /* 0x002fc400078e0008 */
[----:B0-----:R-:W-:-:S04]  /*11380*/  @!P2 IMAD.X R5, RZ, RZ, R5, P4 ;  /* 0x000000ffff05a224 */ /* 0x001fc800020e0605 */
        /* <DEDUP_REMOVED lines=38> */
[----:B------:R-:W-:Y:S02]  /*115f0*/  @!P2 LDGSTS.E.BYPASS.LTC128B.128 [R9+0x12c00], desc[UR50][R6.64], !P1 ;  /* 0x12c000000609afae */ /* 0x000fe4000c901d72 */
[----:B------:R-:W-:Y:S02]  /*11600*/  ISETP.GE.AND P3, PT, R5, R3, PT ;  /* 0x000000030500720c */ /* 0x000fe40003f66270 */
[----:B------:R0:W-:Y:S04]  /*11610*/  @!P2 LDGSTS.E.BYPASS.LTC128B.128 [R9+0x16c00], desc[UR50][R6.64+0x80], !P0 ;  /* 0x16c000800609afae */ /* 0x0001e8000c101d72 */
[----:B------:R-:W-:Y:S04]  /*11620*/  SHFL.IDX PT, R5, R4, 0x6, 0x181f ;  /* 0x00d81f0004057f89 */ /* 0x000fe800000e0000 */
[----:B------:R-:W-:Y:S04]  /*11630*/  SHFL.IDX PT, R4, R4, 0x7, 0x181f ;  /* 0x00f81f0004047f89 */ /* 0x000fe800000e0000 */
[----:B0-----:R-:W0:Y:S04]  /*11640*/  SHFL.IDX PT, R6, R0, 0x6, 0x181f ;  /* 0x00d81f0000067f89 */ /* 0x001e2800000e0000 */
[----:B------:R-:W1:Y:S01]  /*11650*/  SHFL.IDX PT, R0, R0, 0x7, 0x181f ;  /* 0x00f81f0000007f89 */ /* 0x000e6200000e0000 */
[----:B0-----:R-:W-:-:S05]  /*11660*/  @!P3 LEA R6, P2, R10, R6, 0x1 ;  /* 0x000000060a06b211 */ /* 0x001fca00078408ff */
[----:B------:R-:W-:-:S04]  /*11670*/  @!P3 IMAD.X R5, RZ, RZ, R5, P2 ;  /* 0x000000ffff05b224 */ /* 0x000fc800010e0605 */
[----:B------:R-:W-:-:S05]  /*11680*/  @!P3 IMAD.MOV.U32 R7, RZ, RZ, R5 ;  /* 0x000000ffff07b224 */ /* 0x000fca00078e0005 */
[----:B------:R0:W-:Y:S04]  /*11690*/  @!P3 LDGSTS.E.BYPASS.LTC128B.128 [R9+0x13400], desc[UR50][R6.64], !P1 ;  /* 0x134000000609bfae */ /* 0x0001e8000c901d72 */
[----:B-1----:R0:W-:Y:S02]  /*116a0*/  @!P3 LDGSTS.E.BYPASS.LTC128B.128 [R9+0x17400], desc[UR50][R6.64+0x80], !P0 ;  /* 0x174000800609bfae */ /* 0x0021e4000c101d72 */
.L_x_1325:
        /* <DEDUP_REMOVED lines=11> */
.L_x_1223:
[----:B------:R-:W-:Y:S05]  /*11760*/  BSYNC B0 ;  /* 0x0000000000007941 */ /* 0x000fea0003800000 */
.L_x_1222:
[----:B------:R-:W-:Y:S01]  /*11770*/  NOP ;  /* 0x0000000000007918 */ /* 0x000fe20000000000 */
[----:B------:R-:W-:Y:S01]  /*11780*/  PLOP3.LUT P0, PT, PT, PT, PT, 0x80, 0x0 ;  /* 0x000000000000781c */ /* 0x000fe20003f0f070 */
[----:B0-----:R-:W-:-:S12]  /*11790*/  VIADD R6, R17, 0x28800 ;  /* 0x0002880011067836 */ /* 0x001fd80000000000 */
.L_x_1224:
[----:B------:R-:W-:Y:S02]  /*117a0*/  PLOP3.LUT P1, PT, P1, P0, PT, 0xa2, 0x0 ;  /* 0x000000000000781c */ /* 0x000fe40000f21472 */
[----:B------:R-:W-:-:S08]  /*117b0*/  @P0 R2UR P1, UR4, R17 ;  /* 0x00000000110402ca */ /* 0x000fd00000020000 */
[----:B------:R-:W-:-:S05]  /*117c0*/  @P0 PLOP3.LUT P0, PT, P1, PT, PT, 0x80, 0x0 ;  /* 0x000000000000081c */ /* 0x000fca0000f0f070 */
[----:B------:R-:W-:Y:S01]  /*117d0*/  @!P1 SYNCS.ARRIVE.TRANS64.RED.A0T1 RZ, [UR4+0x28800], RZ ;  /* 0x028800ffffff99a7 */ /* 0x000fe20008200404 */
[----:B------:R-:W-:Y:S07]  /*117e0*/  @!P1 ARRIVES.LDGSTSBAR.64.TRANSCNT [UR4+0x28800] ;  /* 0x02880000ff0099b0 */ /* 0x000fee0008000a84 */
[----:B------:R-:W-:Y:S05]  /*117f0*/  @P0 BRA.U.ANY `(.L_x_1224) ;  /* 0xfffffffd00e80947 */ /* 0x000fea000393ffff */
[----:B-1----:R-:W2:Y:S02]  /*11800*/  LDL.LU R2, [R1+0x18] ;  /* 0x0000180001027983 */ /* 0x002ea40000300800 */
        /* <DEDUP_REMOVED lines=11> */
.L_x_1326:
[----:B------:R-:W-:Y:S05]  /*118c0*/  BSYNC B0 ;  /* 0x0000000000007941 */ /* 0x000fea0003800000 */
.L_x_1225:
[----:B------:R-:W-:-:S04]  /*118d0*/  UIADD3 UR4, UR40, -0x2, URZ ;  /* 0xfffffffe28047890 */ /* 0x000fc8000fffe03f */
[----:B------:R-:W-:-:S06]  /*118e0*/  UISETP.GE.AND UP0, UPT, UR4, UR39, UPT ;  /* 0x000000270400728c */ /* 0x000fcc000bf06270 */
[----:B------:R-:W-:-:S13]  /*118f0*/  PLOP3.LUT P0, PT, PT, PT, UP0, 0x80, 0x0 ;  /* 0x000000000000781c */ /* 0x000fda0003f0f008 */
[----:B------:R-:W-:Y:S05]  /*11900*/  @!P0 BRA `(.L_x_1227) ;  /* 0x0000001c00448947 */ /* 0x000fea0003800000 */
[----:B0-----:R-:W-:Y:S01]  /*11910*/  IMAD R0, RZ, RZ, -UR40 ;  /* 0x80000028ff007e24 */ /* 0x001fe2000f8e02ff */
[----:B------:R-:W-:Y:S01]  /*11920*/  LOP3.LUT R5, RZ, UR39, RZ, 0x33, !PT ;  /* 0x00000027ff057c12 */ /* 0x000fe2000f8e33ff */
[----:B------:R-:W-:-:S03]  /*11930*/  IMAD.U32 R4, RZ, RZ, UR4 ;  /* 0x00000004ff047e24 */ /* 0x000fc6000f8e00ff */
[----:B------:R-:W-:-:S05]  /*11940*/  VIADDMNMX R5, R0, 0x1, R5, !PT ;  /* 0x0000000100057846 */ /* 0x000fca0007800105 */
[----:B------:R-:W-:-:S05]  /*11950*/  VIADD R0, R5, UR40 ;  /* 0x0000002805007c36 */ /* 0x000fca0008000000 */
[----:B------:R-:W-:-:S04]  /*11960*/  LOP3.LUT R0, R0, 0x1, RZ, 0xc0, !PT ;  /* 0x0000000100007812 */ /* 0x000fc800078ec0ff */
[----:B------:R-:W-:-:S13]  /*11970*/  ISETP.NE.U32.AND P0, PT, R0, 0x1, PT ;  /* 0x000000010000780c */ /* 0x000fda0003f05070 */
[----:B------:R-:W-:Y:S05]  /*11980*/  @P0 BRA `(.L_x_1228) ;  /* 0x0000000800640947 */ /* 0x000fea0003800000 */
[----:B------:R-:W2:Y:S01]  /*11990*/  LDL R2, [R1+0x8] ;  /* 0x0000080001027983 */ /* 0x000ea20000100800 */
        /* <DEDUP_REMOVED lines=12> */
[----:B------:R-:W0:Y:S03]  /*11a60*/  LDC R8, c[0x0][0x43c] ;  /* 0x00010f00ff087b82 */ /* 0x000e260000000800 */
[----:B------:R-:W3:Y:S01]  /*11a70*/  LDL R12, [R1+0x4] ;  /* 0x00000400010c7983 */ /* 0x000ee20000100800 */
[----:B------:R-:W-:Y:S01]  /*11a80*/  IMAD.MOV.U32 R7, RZ, RZ, R4 ;  /* 0x000000ffff077224 */ /* 0x000fe200078e0004 */
[----:B------:R-:W-:Y:S01]  /*11a90*/  ULDC.64 UR4, c[0x0][0x428] ;  /* 0x00010a0000047ab9 */ /* 0x000fe20000000a00 */
[----:B0-----:R-:W-:-:S13]  /*11aa0*/  ISETP.NE.AND P0, PT, R8, 0x1, PT ;  /* 0x000000010800780c */ /* 0x001fda0003f05270 */
[----:B------:R-:W0:Y:S02]  /*11ab0*/  @P0 LDC.64 R2, c[0x0][0x440] ;  /* 0x00011000ff020b82 */ /* 0x000e240000000a00 */
[----:B0-----:R-:W-:-:S05]  /*11ac0*/  @P0 IMAD.HI.U32 R2, R4, R2, RZ ;  /* 0x0000000204020227 */ /* 0x001fca00078e00ff */
[----:B------:R-:W-:-:S05]  /*11ad0*/  @P0 SHF.R.U32.HI R7, RZ, R3, R2 ;  /* 0x00000003ff070219 */ /* 0x000fca0000011602 */
[----:B------:R-:W-:-:S04]  /*11ae0*/  IMAD.MOV R2, RZ, RZ, -R7 ;  /* 0x000000ffff027224 */ /* 0x000fc800078e0a07 */
[----:B------:R-:W-:Y:S02]  /*11af0*/  IMAD R4, R8, R2, R4 ;  /* 0x0000000208047224 */ /* 0x000fe400078e0204 */
[----:B------:R-:W0:Y:S01]  /*11b00*/  LDC.64 R2, c[0x0][0x418] ;  /* 0x00010600ff027b82 */ /* 0x000e220000000a00 */
[----:B--2---:R-:W-:Y:S01]  /*11b10*/  IMAD R8, R9, UR4, RZ ;  /* 0x0000000409087c24 */ /* 0x004fe2000f8e02ff */
[----:B------:R-:W-:-:S03]  /*11b20*/  SHF.R.S32.HI R9, RZ, 0x1f, R7 ;  /* 0x0000001fff097819 */ /* 0x000fc60000011407 */
[----:B---3--:R-:W-:Y:S02]  /*11b30*/  IMAD R11, R12, UR5, R8 ;  /* 0x000000050c0b7c24 */ /* 0x008fe4000f8e0208 */
[----:B------:R-:W-:-:S04]  /*11b40*/  IMAD.MOV.U32 R8, RZ, RZ, R7 ;  /* 0x000000ffff087224 */ /* 0x000fc800078e0007 */
[----:B------:R-:W-:-:S04]  /*11b50*/  IMAD.WIDE.U32 R8, R12, UR4, R8 ;  /* 0x000000040c087c25 */ /* 0x000fc8000f8e0008 */
[----:B------:R-:W-:Y:S01]  /*11b60*/  IMAD.IADD R7, R11, 0x1, R9 ;  /* 0x000000010b077824 */ /* 0x000fe200078e0209 */
[----:B0-----:R-:W-:-:S04]  /*11b70*/  LEA R2, P0, R8, R2, 0x2 ;  /* 0x0000000208027211 */ /* 0x001fc800078010ff */
[----:B------:R-:W-:-:S05]  /*11b80*/  LEA.HI.X R3, R8, R3, R7, 0x2, P0 ;  /* 0x0000000308037211 */ /* 0x000fca00000f1407 */
[----:B------:R0:W5:Y:S04]  /*11b90*/  LDG.E R2, desc[UR50][R2.64] ;  /* 0x0000003202027981 */ /* 0x000168000c1e1900 */
.L_x_1231:
[----:B------:R-:W-:Y:S01]  /*11ba0*/  IMAD R7, R0, 0x8, R17 ;  /* 0x0000000800077824 */ /* 0x000fe200078e0211 */
[----:B0-----:R-:W-:Y:S01]  /*11bb0*/  SHF.L.U32 R3, R10, 0x1f, RZ ;  /* 0x0000001f0a037819 */ /* 0x001fe200000006ff */
[----:B------:R-:W-:Y:S03]  /*11bc0*/  BSSY B1, `(.L_x_1232) ;  /* 0x0000003000017945 */ /* 0x000fe60003800000 */
[----:B------:R-:W0:Y:S02]  /*11bd0*/  SYNCS.PHASECHK.TRANS64.TRYWAIT P0, [R7+URZ+0x28840], R3 ;  /* 0x02884003070075a7 */ /* 0x000e24000800017f */
[----:B0-----:R-:W-:Y:S05]  /*11be0*/  @!P0 BRA `(.L_x_1233) ;  /* 0x00000034000c8947 */ /* 0x001fea0003800000 */
.L_x_1327:
[----:B------:R-:W-:Y:S05]  /*11bf0*/  BSYNC B1 ;  /* 0x0000000000017941 */ /* 0x000fea0003800000 */
.L_x_1232:
[----:B------:R-:W1:Y:S01]  /*11c00*/  S2R R8, SR_TID.X ;  /* 0x0000000000087919 */ /* 0x000e620000002100 */
[----:B------:R-:W-:Y:S01]  /*11c10*/  BSSY B1, `(.L_x_1234) ;  /* 0x000000b000017945 */ /* 0x000fe20003800000 */
[----:B-1----:R-:W-:-:S04]  /*11c20*/  LOP3.LUT R8, R8, 0x7f, RZ, 0xc0, !PT ;  /* 0x0000007f08087812 */ /* 0x002fc800078ec0ff */
[----:B------:R-:W-:-:S13]  /*11c30*/  ISETP.NE.AND P1, PT, R8, RZ, PT ;  /* 0x000000ff0800720c */ /* 0x000fda0003f25270 */
[----:B------:R-:W-:Y:S05]  /*11c40*/  @P1 BRA `(.L_x_1235) ;  /* 0x00000000001c1947 */ /* 0x000fea0003800000 */
[----:B------:R-:W1:Y:S01]  /*11c50*/  S2R R8, SR_TID.X ;  /* 0x0000000000087919 */ /* 0x000e620000002100 */
[----:B0-----:R-:W-:-:S04]  /*11c60*/  IMAD.MOV.U32 R3, RZ, RZ, 0x8000 ;  /* 0x00008000ff037424 */ /* 0x001fc800078e00ff */
[----:B------:R2:W-:Y:S01]  /*11c70*/  SYNCS.ARRIVE.TRANS64 RZ, [R7+URZ+0x28830], R3 ;  /* 0x0288300307ff79a7 */ /* 0x0005e2000800003f */
[----:B-1----:R-:W-:-:S04]  /*11c80*/  LOP3.LUT R8, R8, 0x1f, RZ, 0xc0, !PT ;  /* 0x0000001f08087812 */ /* 0x002fc800078ec0ff */
[----:B------:R-:W-:-:S13]  /*11c90*/  ISETP.NE.AND P0, PT, R8, RZ, PT ;  /* 0x000000ff0800720c */ /* 0x000fda0003f05270 */
[----:B--2---:R-:W-:Y:S05]  /*11ca0*/  @!P0 BRA `(.L_x_1235) ;  /* 0x0000000000048947 */ /* 0x004fea0003800000 */
[----:B------:R-:W-:Y:S01]  /*11cb0*/  BPT.TRAP 0x1 ;  /* 0x000000040000795c */ /* 0x000fe20000300000 */
.L_x_1235:
[----:B------:R-:W-:Y:S05]  /*11cc0*/  BSYNC B1 ;  /* 0x0000000000017941 */ /* 0x000fea0003800000 */
.L_x_1234:
[----:B------:R-:W-:Y:S01]  /*11cd0*/  IMAD.MOV.U32 R11, RZ, RZ, RZ ;  /* 0x000000ffff0b7224 */ /* 0x000fe200078e00ff */
[----:B------:R-:W-:Y:S01]  /*11ce0*/  UIADD3 UR4, UP0, UR44, 0x370, URZ ;  /* 0x000003702c047890 */ /* 0x000fe2000ff1e03f */
[----:B0-----:R-:W-:Y:S01]  /*11cf0*/  IMAD R3, R0, 0x8000, R17 ;  /* 0x0000800000037824 */ /* 0x001fe200078e0211 */
[----:B------:R-:W-:Y:S01]  /*11d00*/  PLOP3.LUT P0, PT, PT, PT, PT, 0x80, 0x0 ;  /* 0x000000000000781c */ /* 0x000fe20003f0f070 */
[----:B------:R-:W-:Y:S01]  /*11d10*/  VIADD R7, R7, 0x28830 ;  /* 0x0002883007077836 */ /* 0x000fe20000000000 */
[----:B------:R-:W-:Y:S01]  /*11d20*/  R2UR UR10, R11 ;  /* 0x000000000b0a72ca */ /* 0x000fe200000e0000 */
[----:B------:R-:W-:Y:S01]  /*11d30*/  IMAD.SHL.U32 R8, R4, 0x80, RZ ;  /* 0x0000008004087824 */ /* 0x000fe200078e00ff */
[----:B------:R-:W-:Y:S01]  /*11d40*/  UIADD3.X UR5, URZ, UR45, URZ, UP0, !UPT ;  /* 0x0000002d3f057290 */ /* 0x000fe200087fe43f */
[----:B------:R-:W-:Y:S01]  /*11d50*/  VIADD R9, R3, 0x18400 ;  /* 0x0001840003097836 */ /* 0x000fe20000000000 */
[----:B------:R-:W-:Y:S01]  /*11d60*/  UMOV UR6, 0x0 ;  /* 0x0000000000067882 */ /* 0x000fe20000000000 */
[----:B------:R-:W-:-:S10]  /*11d70*/  UMOV UR7, 0x14f00000 ;  /* 0x14f0000000077882 */ /* 0x000fd40000000000 */
.L_x_1236:
[----:B------:R-:W-:-:S13]  /*11d80*/  @P0 ELECT P2, URZ, PT ;  /* 0x00000000003f082f */ /* 0x000fda0003840000 */
[----:B-----5:R-:W-:Y:S01]  /*11d90*/  @P2 R2UR UR13, R2 ;  /* 0x00000000020d22ca */ /* 0x020fe200000e0000 */
[----:B------:R-:W-:Y:S01]  /*11da0*/  UMOV UR12, UR36 ;  /* 0x00000024000c7c82 */ /* 0x000fe20008000000 */
[----:B------:R-:W-:Y:S02]  /*11db0*/  @P2 R2UR UR11, R8 ;  /* 0x00000000080b22ca */ /* 0x000fe400000e0000 */
[----:B------:R-:W-:Y:S02]  /*11dc0*/  @P2 R2UR UR9, R7 ;  /* 0x00000000070922ca */ /* 0x000fe400000e0000 */
[----:B------:R-:W-:Y:S02]  /*11dd0*/  @P2 R2UR UR8, R9 ;  /* 0x00000000090822ca */ /* 0x000fe400000e0000 */
[----:B------:R-:W-:Y:S02]  /*11de0*/  @P2 PLOP3.LUT P0, PT, P2, PT, PT, 0x8, 0x0 ;  /* 0x000000000000281c */ /* 0x000fe4000170e170 */
        /* <DEDUP_REMOVED lines=9> */
.L_x_1237:
[----:B------:R-:W-:-:S13]  /*11e80*/  @P0 ELECT P2, URZ, PT ;  /* 0x00000000003f082f */ /* 0x000fda0003840000 */
[----:B------:R-:W-:Y:S01]  /*11e90*/  @P2 R2UR UR13, R2 ;  /* 0x00000000020d22ca */ /* 0x000fe200000e0000 */
        /* <DEDUP_REMOVED lines=14> */
.L_x_1328:
[----:B------:R-:W-:Y:S05]  /*11f80*/  BSYNC B1 ;  /* 0x0000000000017941 */ /* 0x000fea0003800000 */
.L_x_1238:
[----:B------:R-:W-:Y:S01]  /*11f90*/  BSSY B1, `(.L_x_1240) ;  /* 0x000000c000017945 */ /* 0x000fe20003800000 */
[----:B------:R-:W-:Y:S02]  /*11fa0*/  IMAD.MOV.U32 R12, RZ, RZ, 0x0 ;  /* 0x00000000ff0c7424 */ /* 0x000fe400078e00ff */
[----:B------:R-:W-:Y:S01]  /*11fb0*/  IMAD.MOV.U32 R13, RZ, RZ, 0x14f00000 ;  /* 0x14f00000ff0d7424 */ /* 0x000fe200078e00ff */
[----:B------:R-:W-:Y:S06]  /*11fc0*/  @P1 BRA `(.L_x_1241) ;  /* 0x0000000000201947 */ /* 0x000fec0003800000 */
[----:B------:R-:W1:Y:S01]  /*11fd0*/  S2R R8, SR_TID.X ;  /* 0x0000000000087919 */ /* 0x000e620000002100 */
[----:B0-----:R-:W-:Y:S02]  /*11fe0*/  IMAD R3, R18, 0x8, R17 ;  /* 0x0000000812037824 */ /* 0x001fe400078e0211 */
[----:B------:R-:W-:-:S04]  /*11ff0*/  IMAD.MOV.U32 R7, RZ, RZ, 0x8000 ;  /* 0x00008000ff077424 */ /* 0x000fc800078e00ff */
[----:B------:R2:W-:Y:S01]  /*12000*/  SYNCS.ARRIVE.TRANS64 RZ, [R3+URZ+0x28850], R7 ;  /* 0x0288500703ff79a7 */ /* 0x0005e2000800003f */
[----:B-1----:R-:W-:-:S04]  /*12010*/  LOP3.LUT R8, R8, 0x1f, RZ, 0xc0, !PT ;  /* 0x0000001f08087812 */ /* 0x002fc800078ec0ff */
[----:B------:R-:W-:-:S13]  /*12020*/  ISETP.NE.AND P0, PT, R8, RZ, PT ;  /* 0x000000ff0800720c */ /* 0x000fda0003f05270 */
[----:B--2---:R-:W-:Y:S05]  /*12030*/  @!P0 BRA `(.L_x_1241) ;  /* 0x0000000000048947 */ /* 0x004fea0003800000 */
[----:B------:R-:W-:Y:S01]  /*12040*/  BPT.TRAP 0x1 ;  /* 0x000000040000795c */ /* 0x000fe20000300000 */
.L_x_1241:
[----:B------:R-:W-:Y:S05]  /*12050*/  BSYNC B1 ;  /* 0x0000000000017941 */ /* 0x000fea0003800000 */
.L_x_1240:
[----:B------:R-:W2:Y:S01]  /*12060*/  LDL.LU R8, [R1] ;  /* 0x0000000001087983 */ /* 0x000ea20000300800 */
[----:B------:R-:W-:Y:S01]  /*12070*/  R2UR UR10, R11 ;  /* 0x000000000b0a72ca */ /* 0x000fe200000e0000 */
[--C-:B0-----:R-:W-:Y:S01]  /*12080*/  IMAD R3, R18, 0x8, R17.reuse ;  /* 0x0000000812037824 */ /* 0x101fe200078e0211 */
[----:B------:R-:W-:Y:S01]  /*12090*/  R2UR UR6, R12 ;  /* 0x000000000c0672ca */ /* 0x000fe200000e0000 */
[----:B------:R-:W-:Y:S01]  /*120a0*/  IMAD R7, R18, 0x8000, R17 ;  /* 0x0000800012077824 */ /* 0x000fe200078e0211 */
[----:B------:R-:W-:Y:S01]  /*120b0*/  R2UR UR7, R13 ;  /* 0x000000000d0772ca */ /* 0x000fe200000e0000 */
[----:B------:R-:W-:Y:S01]  /*120c0*/  UIADD3 UR4, UP0, UR44, 0x470, URZ ;  /* 0x000004702c047890 */ /* 0x000fe2000ff1e03f */
[----:B------:R-:W-:Y:S01]  /*120d0*/  PLOP3.LUT P0, PT, PT, PT, PT, 0x80, 0x0 ;  /* 0x000000000000781c */ /* 0x000fe20003f0f070 */
[----:B------:R-:W-:Y:S02]  /*120e0*/  VIADD R3, R3, 0x28850 ;  /* 0x0002885003037836 */ /* 0x000fe40000000000 */
[----:B------:R-:W-:Y:S01]  /*120f0*/  VIADD R9, R7, 0x400 ;  /* 0x0000040007097836 */ /* 0x000fe20000000000 */
[----:B------:R-:W-:Y:S01]  /*12100*/  UIADD3.X UR5, URZ, UR45, URZ, UP0, !UPT ;  /* 0x0000002d3f057290 */ /* 0x000fe200087fe43f */
[----:B--2---:R-:W-:-:S11]  /*12110*/  IMAD.SHL.U32 R8, R8, 0x80, RZ ;  /* 0x0000008008087824 */ /* 0x004fd600078e00ff */
.L_x_1242:
        /* <DEDUP_REMOVED lines=15> */
.L_x_1243:
        /* <DEDUP_REMOVED lines=10> */
[----:B------:R0:W-:Y:S01]  /*122b0*/  STL [R1], R4 ;  /* 0x0000000401007387 */ /* 0x0001e20000100800 */
[----:B------:R-:W-:-:S07]  /*122c0*/  IMAD.MOV.U32 R16, RZ, RZ, R2 ;  /* 0x000000ffff107224 */ /* 0x000fce00078e0002 */
.L_x_1230:
[----:B------:R-:W-:Y:S05]  /*122d0*/  BSYNC B0 ;  /* 0x0000000000007941 */ /* 0x000fea0003800000 */
.L_x_1229:
[----:B------:R1:W-:Y:S01]  /*122e0*/  STL [R1+0x8], R10 ;  /* 0x0000080a01007387 */ /* 0x0003e20000100800 */
[----:B------:R-:W-:Y:S01]  /*122f0*/  UIADD3 UR4, UR40, -0x3, URZ ;  /* 0xfffffffd28047890 */ /* 0x000fe2000fffe03f */
[----:B------:R-:W-:-:S05]  /*12300*/  IMAD.MOV.U32 R18, RZ, RZ, R0 ;  /* 0x000000ffff127224 */ /* 0x000fca00078e0000 */
[----:B0-----:R-:W-:-:S07]  /*12310*/  IMAD.U32 R4, RZ, RZ, UR4 ;  /* 0x00000004ff047e24 */ /* 0x001fce000f8e00ff */
.L_x_1228:
[----:B------:R-:W-:Y:S01]  /*12320*/  ULOP3.LUT UR4, URZ, UR40, URZ, 0x33, !UPT ;  /* 0x000000283f047292 */ /* 0x000fe2000f8e333f */
[----:B------:R-:W-:Y:S01]  /*12330*/  VIADD R5, R5, 0xfffffffe ;  /* 0xfffffffe05057836 */ /* 0x000fe20000000000 */
[----:B------:R-:W-:Y:S04]  /*12340*/  BSSY B0, `(.L_x_1227) ;  /* 0x000012d000007945 */ /* 0x000fe80003800000 */
[----:B------:R-:W-:-:S13]  /*12350*/  ISETP.NE.AND P0, PT, R5, UR4, PT ;  /* 0x0000000405007c0c */ /* 0x000fda000bf05270 */
[----:B------:R-:W-:Y:S05]  /*12360*/  @!P0 BRA `(.L_x_1244) ;  /* 0x0000001000a88947 */ /* 0x000fea0003800000 */
[----:B------:R-:W-:-:S07]  /*12370*/  IMAD.MOV.U32 R8, RZ, RZ, R16 ;  /* 0x000000ffff087224 */ /* 0x000fce00078e0010 */
.L_x_1275:
[----:B--2---:R-:W2:Y:S01]  /*12380*/  LDL R2, [R1+0x8] ;  /* 0x0000080001027983 */ /* 0x004ea20000100800 */
[----:B------:R-:W-:Y:S01]  /*12390*/  LOP3.LUT P1, RZ, R19, 0x2, RZ, 0xc0, !PT ;  /* 0x0000000213ff7812 */ /* 0x000fe2000782c0ff */
[----:B------:R-:W-:Y:S01]  /*123a0*/  VIADD R0, R18, 0x1 ;  /* 0x0000000112007836 */ /* 0x000fe20000000000 */
[----:B------:R-:W-:Y:S05]  /*123b0*/  YIELD ;  /* 0x0000000000007946 */ /* 0x000fea0003800000 */
[----:B------:R-:W-:Y:S01]  /*123c0*/  ISETP.NE.AND P0, PT, R0, 0x2, PT ;  /* 0x000000020000780c */ /* 0x000fe20003f05270 */
[----:B------:R-:W-:Y:S03]  /*123d0*/  BSSY B1, `(.L_x_1245) ;  /* 0x000008d000017945 */ /* 0x000fe60003800000 */
[----:B------:R-:W-:-:S02]  /*123e0*/  SEL R5, RZ, 0x1, P0 ;  /* 0x00000001ff057807 */ /* 0x000fc40000000000 */
[----:B------:R-:W-:Y:S02]  /*123f0*/  SEL R0, R0, RZ, P0 ;  /* 0x000000ff00007207 */ /* 0x000fe40000000000 */
[----:B--2---:R-:W-:Y:S01]  /*12400*/  LOP3.LUT R5, R2, R5, RZ, 0x3c, !PT ;  /* 0x0000000502057212 */ /* 0x004fe200078e3cff */
[----:B0-----:R-:W-:Y:S06]  /*12410*/  @!P1 BRA `(.L_x_1246) ;  /* 0x0000000800209947 */ /* 0x001fec0003800000 */
[----:B------:R-:W-:Y:S01]  /*12420*/  LOP3.LUT P1, RZ, R19, 0x1, RZ, 0xc0, !PT ;  /* 0x0000000113ff7812 */ /* 0x000fe2000782c0ff */
[----:B------:R-:W-:-:S12]  /*12430*/  IMAD.MOV.U32 R7, RZ, RZ, R4 ;  /* 0x000000ffff077224 */ /* 0x000fd800078e0004 */
[----:B------:R-:W-:Y:S05]  /*12440*/  @!P1 BRA `(.L_x_1247) ;  /* 0x0000000000509947 */ /* 0x000fea0003800000 */
[----:B-1----:R-:W2:Y:S01]  /*12450*/  LDL R10, [R1+0xc] ;  /* 0x00000c00010a7983 */ /* 0x002ea20000100800 */
[----:B------:R-:W0:Y:S01]  /*12460*/  LDC R8, c[0x0][0x43c] ;  /* 0x00010f00ff087b82 */ /* 0x000e220000000800 */
[----:B------:R-:W-:Y:S02]  /*12470*/  ULDC.64 UR4, c[0x0][0x428] ;  /* 0x00010a0000047ab9 */ /* 0x000fe40000000a00 */
[----:B------:R-:W3:Y:S01]  /*12480*/  LDL R9, [R1+0x4] ;  /* 0x0000040001097983 */ /* 0x000ee20000100800 */
        /* <DEDUP_REMOVED lines=16> */
.L_x_1247:
[----:B------:R-:W-:Y:S01]  /*12590*/  IMAD R3, R0, 0x8, R17 ;  /* 0x0000000800037824 */ /* 0x000fe200078e0211 */
[----:B------:R-:W-:Y:S01]  /*125a0*/  SHF.L.U32 R2, R5, 0x1f, RZ ;  /* 0x0000001f05027819 */ /* 0x000fe200000006ff */
[----:B------:R-:W-:Y:S03]  /*125b0*/  BSSY B2, `(.L_x_1248) ;  /* 0x0000003000027945 */ /* 0x000fe60003800000 */
[----:B------:R-:W2:Y:S02]  /*125c0*/  SYNCS.PHASECHK.TRANS64.TRYWAIT P0, [R3+URZ+0x28840], R2 ;  /* 0x02884002030075a7 */ /* 0x000ea4000800017f */
[----:B--2---:R-:W-:Y:S05]  /*125d0*/  @!P0 BRA `(.L_x_1249) ;  /* 0x0000002800b88947 */ /* 0x004fea0003800000 */
.L_x_1329:
[----:B------:R-:W-:Y:S05]  /*125e0*/  BSYNC B2 ;  /* 0x0000000000027941 */ /* 0x000fea0003800000 */
.L_x_1248:
        /* <DEDUP_REMOVED lines=12> */
.L_x_1251:
[----:B------:R-:W-:Y:S05]  /*126b0*/  BSYNC B2 ;  /* 0x0000000000027941 */ /* 0x000fea0003800000 */
.L_x_1250:
[----:B------:R-:W-:Y:S01]  /*126c0*/  IMAD.MOV.U32 R12, RZ, RZ, RZ ;  /* 0x000000ffff0c7224 */ /* 0x000fe200078e00ff */
[----:B------:R-:W-:Y:S01]  /*126d0*/  UIADD3 UR4, UP0, UR44, 0x370, URZ ;  /* 0x000003702c047890 */ /* 0x000fe2000ff1e03f */
[----:B--2---:R-:W-:Y:S01]  /*126e0*/  IMAD R2, R0, 0x8000, R17 ;  /* 0x0000800000027824 */ /* 0x004fe200078e0211 */
[----:B------:R-:W-:Y:S01]  /*126f0*/  PLOP3.LUT P0, PT, PT, PT, PT, 0x80, 0x0 ;  /* 0x000000000000781c */ /* 0x000fe20003f0f070 */
[----:B------:R-:W-:Y:S01]  /*12700*/  VIADD R3, R3, 0x28830 ;  /* 0x0002883003037836 */ /* 0x000fe20000000000 */
[----:B------:R-:W-:Y:S01]  /*12710*/  R2UR UR10, R12 ;  /* 0x000000000c0a72ca */ /* 0x000fe200000e0000 */
[----:B------:R-:W-:Y:S01]  /*12720*/  IMAD.SHL.U32 R9, R7, 0x80, RZ ;  /* 0x0000008007097824 */ /* 0x000fe200078e00ff */
[----:B------:R-:W-:Y:S01]  /*12730*/  UIADD3.X UR5, URZ, UR45, URZ, UP0, !UPT ;  /* 0x0000002d3f057290 */ /* 0x000fe200087fe43f */
[----:B-1----:R-:W-:Y:S01]  /*12740*/  VIADD R10, R2, 0x18400 ;  /* 0x00018400020a7836 */ /* 0x002fe20000000000 */
[----:B------:R-:W-:Y:S01]  /*12750*/  UMOV UR6, 0x0 ;  /* 0x0000000000067882 */ /* 0x000fe20000000000 */
[----:B------:R-:W-:-:S10]  /*12760*/  UMOV UR7, 0x14f00000 ;  /* 0x14f0000000077882 */ /* 0x000fd40000000000 */
.L_x_1252:
        /* <DEDUP_REMOVED lines=16> */
.L_x_1253:
        /* <DEDUP_REMOVED lines=16> */
.L_x_1330:
[----:B------:R-:W-:Y:S05]  /*12970*/  BSYNC B2 ;  /* 0x0000000000027941 */ /* 0x000fea0003800000 */
.L_x_1254:
        /* <DEDUP_REMOVED lines=11> */
.L_x_1257:
[----:B------:R-:W-:Y:S05]  /*12a30*/  BSYNC B2 ;  /* 0x0000000000027941 */ /* 0x000fea0003800000 */
.L_x_1256:
[----:B0-----:R-:W2:Y:S01]  /*12a40*/  LDL.LU R3, [R1] ;  /* 0x0000000001037983 */ /* 0x001ea20000300800 */
        /* <DEDUP_REMOVED lines=9> */
[----:B--2---:R-:W-:-:S11]  /*12ae0*/  IMAD.SHL.U32 R3, R3, 0x80, RZ ;  /* 0x0000008003037824 */ /* 0x004fd600078e00ff */
.L_x_1258:
        /* <DEDUP_REMOVED lines=15> */
.L_x_1259:
        /* <DEDUP_REMOVED lines=12> */
.L_x_1246:
[----:B------:R-:W-:Y:S05]  /*12ca0*/  BSYNC B1 ;  /* 0x0000000000017941 */ /* 0x000fea0003800000 */
.L_x_1245:
[----:B------:R-:W-:Y:S01]  /*12cb0*/  VIADD R18, R0, 0x1 ;  /* 0x0000000100127836 */ /* 0x000fe20000000000 */
[----:B------:R-:W-:Y:S01]  /*12cc0*/  LOP3.LUT P1, RZ, R19, 0x2, RZ, 0xc0, !PT ;  /* 0x0000000213ff7812 */ /* 0x000fe2000782c0ff */
[----:B------:R-:W-:Y:S01]  /*12cd0*/  BSSY B1, `(.L_x_1260) ;  /* 0x0000090000017945 */ /* 0x000fe20003800000 */
[----:B0-----:R-:W-:Y:S02]  /*12ce0*/  VIADD R7, R4, 0xffffffff ;  /* 0xffffffff04077836 */ /* 0x001fe40000000000 */
[----:B------:R-:W-:-:S04]  /*12cf0*/  ISETP.NE.AND P0, PT, R18, 0x2, PT ;  /* 0x000000021200780c */ /* 0x000fc80003f05270 */
[----:B------:R-:W-:Y:S02]  /*12d00*/  SEL R2, RZ, 0x1, P0 ;  /* 0x00000001ff027807 */ /* 0x000fe40000000000 */
[----:B------:R-:W-:Y:S02]  /*12d10*/  SEL R18, R18, RZ, P0 ;  /* 0x000000ff12127207 */ /* 0x000fe40000000000 */
[----:B------:R-:W-:-:S05]  /*12d20*/  LOP3.LUT R11, R5, R2, RZ, 0x3c, !PT ;  /* 0x00000002050b7212 */ /* 0x000fca00078e3cff */
[----:B------:R0:W-:Y:S01]  /*12d30*/  STL [R1+0x8], R11 ;  /* 0x0000080b01007387 */ /* 0x0001e20000100800 */
[----:B------:R-:W-:Y:S05]  /*12d40*/  @!P1 BRA `(.L_x_1261) ;  /* 0x0000000800209947 */ /* 0x000fea0003800000 */
[----:B------:R-:W-:Y:S01]  /*12d50*/  LOP3.LUT P1, RZ, R19, 0x1, RZ, 0xc0, !PT ;  /* 0x0000000113ff7812 */ /* 0x000fe2000782c0ff */
[----:B-1----:R-:W-:-:S12]  /*12d60*/  IMAD.MOV.U32 R10, RZ, RZ, R7 ;  /* 0x000000ffff0a7224 */ /* 0x002fd800078e0007 */
[----:B------:R-:W-:Y:S05]  /*12d70*/  @!P1 BRA `(.L_x_1262) ;  /* 0x0000000000509947 */ /* 0x000fea0003800000 */
[----:B------:R-:W2:Y:S01]  /*12d80*/  LDL R13, [R1+0xc] ;  /* 0x00000c00010d7983 */ /* 0x000ea20000100800 */
[----:B------:R-:W1:Y:S01]  /*12d90*/  LDC R9, c[0x0][0x43c] ;  /* 0x00010f00ff097b82 */ /* 0x000e620000000800 */
[----:B------:R-:W-:Y:S02]  /*12da0*/  ULDC.64 UR4, c[0x0][0x428] ;  /* 0x00010a0000047ab9 */ /* 0x000fe40000000a00 */
[----:B------:R-:W3:Y:S01]  /*12db0*/  LDL R12, [R1+0x4] ;  /* 0x00000400010c7983 */ /* 0x000ee20000100800 */
        /* <DEDUP_REMOVED lines=16> */
.L_x_1262:
[----:B------:R-:W-:Y:S01]  /*12ec0*/  IMAD R2, R18, 0x8, R17 ;  /* 0x0000000812027824 */ /* 0x000fe200078e0211 */
[----:B------:R-:W-:Y:S01]  /*12ed0*/  SHF.L.U32 R3, R11, 0x1f, RZ ;  /* 0x0000001f0b037819 */ /* 0x000fe200000006ff */
[----:B------:R-:W-:Y:S03]  /*12ee0*/  BSSY B2, `(.L_x_1263) ;  /* 0x0000003000027945 */ /* 0x000fe60003800000 */
[----:B------:R-:W2:Y:S02]  /*12ef0*/  SYNCS.PHASECHK.TRANS64.TRYWAIT P0, [R2+URZ+0x28840], R3 ;  /* 0x02884003020075a7 */ /* 0x000ea4000800017f */
[----:B--2---:R-:W-:Y:S05]  /*12f00*/  @!P0 BRA `(.L_x_1264) ;  /* 0x0000002000948947 */ /* 0x004fea0003800000 */
.L_x_1331:
[----:B------:R-:W-:Y:S05]  /*12f10*/  BSYNC B2 ;  /* 0x0000000000027941 */ /* 0x000fea0003800000 */
.L_x_1263:
[----:B-1----:R-:W1:Y:S01]  /*12f20*/  S2R R9, SR_TID.X ;  /* 0x0000000000097919 */ /* 0x002e620000002100 */
[----:B------:R-:W-:Y:S01]  /*12f30*/  BSSY B2, `(.L_x_1265) ;  /* 0x000000b000027945 */ /* 0x000fe20003800000 */
[----:B-1----:R-:W-:-:S04]  /*12f40*/  LOP3.LUT R9, R9, 0x7f, RZ, 0xc0, !PT ;  /* 0x0000007f09097812 */ /* 0x002fc800078ec0ff */
[----:B------:R-:W-:-:S13]  /*12f50*/  ISETP.NE.AND P1, PT, R9, RZ, PT ;  /* 0x000000ff0900720c */ /* 0x000fda0003f25270 */
[----:B------:R-:W-:Y:S05]  /*12f60*/  @P1 BRA `(.L_x_1266) ;  /* 0x00000000001c1947 */ /* 0x000fea0003800000 */
[----:B------:R-:W1:Y:S01]  /*12f70*/  S2R R9, SR_TID.X ;  /* 0x0000000000097919 */ /* 0x000e620000002100 */
[----:B--2---:R-:W-:-:S04]  /*12f80*/  IMAD.MOV.U32 R3, RZ, RZ, 0x8000 ;  /* 0x00008000ff037424 */ /* 0x004fc800078e00ff */
[----:B------:R3:W-:Y:S01]  /*12f90*/  SYNCS.ARRIVE.TRANS64 RZ, [R2+URZ+0x28830], R3 ;  /* 0x0288300302ff79a7 */ /* 0x0007e2000800003f */
[----:B-1----:R-:W-:-:S04]  /*12fa0*/  LOP3.LUT R9, R9, 0x1f, RZ, 0xc0, !PT ;  /* 0x0000001f09097812 */ /* 0x002fc800078ec0ff */
[----:B------:R-:W-:-:S13]  /*12fb0*/  ISETP.NE.AND P0, PT, R9, RZ, PT ;  /* 0x000000ff0900720c */ /* 0x000fda0003f05270 */
[----:B---3--:R-:W-:Y:S05]  /*12fc0*/  @!P0 BRA `(.L_x_1266) ;  /* 0x0000000000048947 */ /* 0x008fea0003800000 */
[----:B------:R-:W-:Y:S01]  /*12fd0*/  BPT.TRAP 0x1 ;  /* 0x000000040000795c */ /* 0x000fe20000300000 */
.L_x_1266:
[----:B------:R-:W-:Y:S05]  /*12fe0*/  BSYNC B2 ;  /* 0x0000000000027941 */ /* 0x000fea0003800000 */
.L_x_1265:
        /* <DEDUP_REMOVED lines=8> */
[----:B------:R-:W-:Y:S01]  /*13070*/  IMAD.SHL.U32 R9, R10, 0x80, RZ ;  /* 0x000000800a097824 */ /* 0x000fe200078e00ff */
[----:B------:R-:W-:Y:S01]  /*13080*/  UMOV UR6, 0x0 ;  /* 0x0000000000067882 */ /* 0x000fe20000000000 */
[----:B0-----:R-:W-:Y:S01]  /*13090*/  VIADD R11, R2, 0x18400 ;  /* 0x00018400020b7836 */ /* 0x001fe20000000000 */
[----:B------:R-:W-:-:S09]  /*130a0*/  UMOV UR7, 0x14f00000 ;  /* 0x14f0000000077882 */ /* 0x000fd20000000000 */
.L_x_1267:
        /* <DEDUP_REMOVED lines=16> */
.L_x_1268:
        /* <DEDUP_REMOVED lines=15> */
.L_x_1332:
[----:B------:R-:W-:Y:S05]  /*132a0*/  BSYNC B2 ;  /* 0x0000000000027941 */ /* 0x000fea0003800000 */
.L_x_1269:
[----:B------:R-:W-:Y:S01]  /*132b0*/  BSSY B2, `(.L_x_1271) ;  /* 0x000000b000027945 */ /* 0x000fe20003800000 */
[----:B------:R-:W-:Y:S02]  /*132c0*/  IMAD.MOV.U32 R12, RZ, RZ, 0x0 ;  /* 0x00000000ff0c7424 */ /* 0x000fe400078e00ff */
[----:B------:R-:W-:Y:S01]  /*132d0*/  IMAD.MOV.U32 R13, RZ, RZ, 0x14f00000 ;  /* 0x14f00000ff0d7424 */ /* 0x000fe200078e00ff */
[----:B------:R-:W-:Y:S06]  /*132e0*/  @P1 BRA `(.L_x_1272) ;  /* 0x00000000001c1947 */ /* 0x000fec0003800000 */
[----:B------:R-:W1:Y:S02]  /*132f0*/  S2R R3, SR_TID.X ;  /* 0x0000000000037919 */ /* 0x000e640000002100 */
[----:B-1----:R-:W-:Y:S01]  /*13300*/  LOP3.LUT R9, R3, 0x1f, RZ, 0xc0, !PT ;  /* 0x0000001f03097812 */ /* 0x002fe200078ec0ff */
[----:B------:R-:W-:-:S03]  /*13310*/  IMAD.MOV.U32 R3, RZ, RZ, 0x8000 ;  /* 0x00008000ff037424 */ /* 0x000fc600078e00ff */
[----:B------:R-:W-:Y:S01]  /*13320*/  ISETP.NE.AND P0, PT, R9, RZ, PT ;  /* 0x000000ff0900720c */ /* 0x000fe20003f05270 */
[----:B------:R1:W-:-:S12]  /*13330*/  SYNCS.ARRIVE.TRANS64 RZ, [R2+URZ+0x50], R3 ;  /* 0x0000500302ff79a7 */ /* 0x0003d8000800003f */
[----:B-1----:R-:W-:Y:S05]  /*13340*/  @!P0 BRA `(.L_x_1272) ;  /* 0x0000000000048947 */ /* 0x002fea0003800000 */
[----:B------:R-:W-:Y:S01]  /*13350*/  BPT.TRAP 0x1 ;  /* 0x000000040000795c */ /* 0x000fe20000300000 */
.L_x_1272:
[----:B------:R-:W-:Y:S05]  /*13360*/  BSYNC B2 ;  /* 0x0000000000027941 */ /* 0x000fea0003800000 */
.L_x_1271:
[----:B------:R-:W2:Y:S01]  /*13370*/  LDL.LU R3, [R1] ;  /* 0x0000000001037983 */ /* 0x000ea20000300800 */
        /* <DEDUP_REMOVED lines=9> */
[----:B--2---:R-:W-:-:S11]  /*13410*/  IMAD.SHL.U32 R3, R3, 0x80, RZ ;  /* 0x0000008003037824 */ /* 0x004fd600078e00ff */
.L_x_1273:
        /* <DEDUP_REMOVED lines=15> */
.L_x_1274:
        /* <DEDUP_REMOVED lines=12> */
.L_x_1261:
[----:B------:R-:W-:Y:S05]  /*135d0*/  BSYNC B1 ;  /* 0x0000000000017941 */ /* 0x000fea0003800000 */
.L_x_1260:
[----:B------:R-:W-:Y:S01]  /*135e0*/  ISETP.GT.AND P0, PT, R7, UR39, PT ;  /* 0x0000002707007c0c */ /* 0x000fe2000bf04270 */
[----:B------:R-:W-:-:S12]  /*135f0*/  VIADD R4, R4, 0xfffffffe ;  /* 0xfffffffe04047836 */ /* 0x000fd80000000000 */
[----:B------:R-:W-:Y:S05]  /*13600*/  @P0 BRA `(.L_x_1275) ;  /* 0xffffffec005c0947 */ /* 0x000fea000383ffff */
.L_x_1244:
[----:B------:R-:W-:Y:S05]  /*13610*/  BSYNC B0 ;  /* 0x0000000000007941 */ /* 0x000fea0003800000 */
.L_x_1227:
[----:B0-----:R-:W0:Y:S01]  /*13620*/  S2R R0, SR_TID.X ;  /* 0x0000000000007919 */ /* 0x001e220000002100 */
[----:B------:R-:W-:Y:S01]  /*13630*/  BSSY B0, `(.L_x_1276) ;  /* 0x0000011000007945 */ /* 0x000fe20003800000 */
[----:B0-----:R-:W-:-:S04]  /*13640*/  LOP3.LUT R6, R0, 0x7f, RZ, 0xc0, !PT ;  /* 0x0000007f00067812 */ /* 0x001fc800078ec0ff */
[----:B------:R-:W-:-:S13]  /*13650*/  ISETP.NE.AND P1, PT, R6, RZ, PT ;  /* 0x000000ff0600720c */ /* 0x000fda0003f25270 */
[----:B------:R-:W-:Y:S05]  /*13660*/  @P1 BRA `(.L_x_1277) ;  /* 0x0000000000341947 */ /* 0x000fea0003800000 */
[----:B------:R-:W0:Y:S01]  /*13670*/  S2R R5, SR_LANEID ;  /* 0x0000000000057919 */ /* 0x000e220000000000 */
[----:B------:R-:W-:Y:S01]  /*13680*/  VOTEU.ANY UR4, UPT, PT ;  /* 0x0000000000047886 */ /* 0x000fe200038e0100 */
[----:B------:R-:W3:Y:S01]  /*13690*/  LDC.64 R2, c[0x0][0xc80] ;  /* 0x00032000ff027b82 */ /* 0x000ee20000000a00 */
[----:B------:R-:W0:Y:S02]  /*136a0*/  FLO.U32 R0, UR4 ;  /* 0x0000000400007d00 */ /* 0x000e2400080e0000 */
[----:B0-----:R-:W-:-:S06]  /*136b0*/  ISETP.EQ.U32.AND P0, PT, R0, R5, PT ;  /* 0x000000050000720c */ /* 0x001fcc0003f02070 */
[----:B------:R-:W3:Y:S07]  /*136c0*/  POPC R5, UR4 ;  /* 0x0000000400057d09 */ /* 0x000eee0008000000 */
[----:B---3--:R-:W3:Y:S01]  /*136d0*/  @P0 ATOMG.E.ADD.STRONG.GPU PT, R3, desc[UR50][R2.64], R5 ;  /* 0x00000005020309a8 */ /* 0x008ee200081ee1f2 */
[----:B------:R-:W0:Y:S02]  /*136e0*/  S2R R4, SR_LTMASK ;  /* 0x0000000000047919 */ /* 0x000e240000003900 */
[----:B0-----:R-:W-:-:S04]  /*136f0*/  LOP3.LUT R4, R4, UR4, RZ, 0xc0, !PT ;  /* 0x0000000404047c12 */ /* 0x001fc8000f8ec0ff */
[----:B------:R-:W0:Y:S01]  /*13700*/  POPC R7, R4 ;  /* 0x0000000400077309 */ /* 0x000e220000000000 */
[----:B---3--:R-:W0:Y:S02]  /*13710*/  SHFL.IDX PT, R0, R3, R0, 0x1f ;  /* 0x00001f0003007589 */ /* 0x008e2400000e0000 */
[----:B0-----:R-:W-:-:S05]  /*13720*/  IADD3 R0, R0, UR42, R7 ;  /* 0x0000002a00007c10 */ /* 0x001fca000fffe007 */
[----:B------:R0:W-:Y:S02]  /*13730*/  STL [R1+0x14], R0 ;  /* 0x0000140001007387 */ /* 0x0001e40000100800 */
.L_x_1277:
[----:B------:R-:W-:Y:S05]  /*13740*/  BSYNC B0 ;  /* 0x0000000000007941 */ /* 0x000fea0003800000 */
.L_x_1276:
[----:B------:R-:W-:Y:S01]  /*13750*/  LOP3.LUT P0, RZ, R19, 0x2, RZ, 0xc0, !PT ;  /* 0x0000000213ff7812 */ /* 0x000fe2000780c0ff */
[----:B------:R-:W-:-:S12]  /*13760*/  BSSY B0, `(.L_x_1278) ;  /* 0x0000038000007945 */ /* 0x000fd80003800000 */
[----:B------:R-:W-:Y:S05]  /*13770*/  @!P0 BRA `(.L_x_1279) ;  /* 0x0000000000d88947 */ /* 0x000fea0003800000 */
[----:B0-----:R-:W3:Y:S01]  /*13780*/  LDL R0, [R1+0x8] ;  /* 0x0000080001007983 */ /* 0x001ee20000100800 */
[----:B------:R-:W-:Y:S01]  /*13790*/  IMAD R3, R18, 0x8, R17 ;  /* 0x0000000812037824 */ /* 0x000fe200078e0211 */
[----:B------:R-:W-:Y:S01]  /*137a0*/  BSSY B1, `(.L_x_1280) ;  /* 0x0000005000017945 */ /* 0x000fe20003800000 */
[----:B------:R-:W-:Y:S02]  /*137b0*/  ISETP.NE.AND P2, PT, R6, RZ, PT ;  /* 0x000000ff0600720c */ /* 0x000fe40003f45270 */
[----:B---3--:R-:W-:-:S04]  /*137c0*/  SHF.L.U32 R0, R0, 0x1f, RZ ;  /* 0x0000001f00007819 */ /* 0x008fc800000006ff */
[----:B------:R-:W0:Y:S02]  /*137d0*/  SYNCS.PHASECHK.TRANS64.TRYWAIT P0, [R3+URZ+0x28860], R0 ;  /* 0x02886000030075a7 */ /* 0x000e24000800017f */
[----:B0-----:R-:W-:Y:S05]  /*137e0*/  @!P0 BRA `(.L_x_1281) ;  /* 0x0000001800848947 */ /* 0x001fea0003800000 */
.L_x_1333:
[----:B------:R-:W-:Y:S05]  /*137f0*/  BSYNC B1 ;  /* 0x0000000000017941 */ /* 0x000fea0003800000 */
.L_x_1280:
        /* <DEDUP_REMOVED lines=9> */
.L_x_1283:
[----:B------:R-:W-:Y:S05]  /*13890*/  BSYNC B1 ;  /* 0x0000000000017941 */ /* 0x000fea0003800000 */
.L_x_1282:
[----:B0-----:R-:W3:Y:S01]  /*138a0*/  LDL.LU R0, [R1] ;  /* 0x0000000001007983 */ /* 0x001ee20000300800 */
[----:B------:R-:W-:Y:S01]  /*138b0*/  UIADD3 UR4, UP0, UR44, 0x470, URZ ;  /* 0x000004702c047890 */ /* 0x000fe2000ff1e03f */
[----:B------:R-:W-:Y:S01]  /*138c0*/  PLOP3.LUT P0, PT, PT, PT, PT, 0x80, 0x0 ;  /* 0x000000000000781c */ /* 0x000fe20003f0f070 */
[----:B------:R-:W-:Y:S01]  /*138d0*/  VIADD R3, R3, 0x28850 ;  /* 0x0002885003037836 */ /* 0x000fe20000000000 */
[----:B------:R-:W-:Y:S01]  /*138e0*/  UMOV UR6, 0x0 ;  /* 0x0000000000067882 */ /* 0x000fe20000000000 */
[----:B------:R-:W-:Y:S01]  /*138f0*/  UIADD3.X UR5, URZ, UR45, URZ, UP0, !UPT ;  /* 0x0000002d3f057290 */ /* 0x000fe200087fe43f */
[----:B------:R-:W-:Y:S01]  /*13900*/  UMOV UR7, 0x14f00000 ;  /* 0x14f0000000077882 */ /* 0x000fe20000000000 */
[----:B------:R-:W-:Y:S01]  /*13910*/  UMOV UR10, URZ ;  /* 0x0000003f000a7c82 */ /* 0x000fe20008000000 */
[----:B---3--:R-:W-:Y:S02]  /*13920*/  IMAD.SHL.U32 R2, R0, 0x80, RZ ;  /* 0x0000008000027824 */ /* 0x008fe400078e00ff */
[----:B------:R-:W-:-:S04]  /*13930*/  IMAD R0, R18, 0x8000, R17 ;  /* 0x0000800012007824 */ /* 0x000fc800078e0211 */
[----:B------:R-:W-:-:S07]  /*13940*/  VIADD R4, R0, 0x400 ;  /* 0x0000040000047836 */ /* 0x000fce0000000000 */
.L_x_1284:
        /* <DEDUP_REMOVED lines=15> */
.L_x_1285:
        /* <DEDUP_REMOVED lines=9> */
[----:B---3--:R-:W-:Y:S05]  /*13ad0*/  @P0 BRA.U.ANY `(.L_x_1285) ;  /* 0xfffffffd00d80947 */ /* 0x008fea000393ffff */
.L_x_1279:
[----:B------:R-:W-:Y:S05]  /*13ae0*/  BSYNC B0 ;  /* 0x0000000000007941 */ /* 0x000fea0003800000 */
.L_x_1278:
[----:B------:R-:W3:Y:S01]  /*13af0*/  LDL.LU R4, [R1+0x8] ;  /* 0x0000080001047983 */ /* 0x000ee20000300800 */
[----:B------:R-:W-:-:S05]  /*13b00*/  VIADD R18, R18, 0x1 ;  /* 0x0000000112127836 */ /* 0x000fca0000000000 */
[----:B------:R-:W-:-:S04]  /*13b10*/  ISETP.NE.AND P0, PT, R18, 0x2, PT ;  /* 0x000000021200780c */ /* 0x000fc80003f05270 */
[----:B0-----:R-:W-:Y:S02]  /*13b20*/  SEL R0, RZ, 0x1, P0 ;  /* 0x00000001ff007807 */ /* 0x001fe40000000000 */
[----:B------:R-:W-:Y:S02]  /*13b30*/  SEL R18, R18, RZ, P0 ;  /* 0x000000ff12127207 */ /* 0x000fe40000000000 */
[----:B---3--:R-:W-:-:S05]  /*13b40*/  LOP3.LUT R4, R4, R0, RZ, 0x3c, !PT ;  /* 0x0000000004047212 */ /* 0x008fca00078e3cff */
[----:B------:R3:W-:Y:S02]  /*13b50*/  STL [R1+0x8], R4 ;  /* 0x0000080401007387 */ /* 0x0007e40000100800 */
.L_x_1207:
[----:B------:R-:W-:Y:S05]  /*13b60*/  BSYNC B7 ;  /* 0x0000000000077941 */ /* 0x000fea0003800000 */
.L_x_1205:
[----:B0-----:R0:W5:Y:S01]  /*13b70*/  LDL R2, [R1+0x14] ;  /* 0x0000140001027983 */ /* 0x0011620000100800 */
[----:B------:R-:W-:-:S13]  /*13b80*/  LOP3.LUT P0, RZ, R19, 0x4, RZ, 0xc0, !PT ;  /* 0x0000000413ff7812 */ /* 0x000fda000780c0ff */
[----:B0-----:R-:W-:Y:S05]  /*13b90*/  @!P0 BRA `(.L_x_1286) ;  /* 0x0000000000288947 */ /* 0x001fea0003800000 */
[----:B------:R-:W-:Y:S05]  /*13ba0*/  WARPSYNC.ALL ;  /* 0x0000000000007948 */ /* 0x000fea0003800000 */
[----:B------:R-:W0:Y:S08]  /*13bb0*/  S2UR UR5, SR_CgaCtaId ;  /* 0x00000000000579c3 */ /* 0x000e300000008800 */
[----:B------:R-:W-:Y:S06]  /*13bc0*/  BAR.SYNC.DEFER_BLOCKING 0x5, 0x180 ;  /* 0x0146000000007b1d */ /* 0x000fec0000010000 */
[----:B------:R-:W-:-:S02]  /*13bd0*/  UMOV UR4, 0x400 ;  /* 0x0000040000047882 */ /* 0x000fc40000000000 */
[----:B0-----:R-:W-:-:S06]  /*13be0*/  ULEA UR4, UR5, UR4, 0x18 ;  /* 0x0000000405047291 */ /* 0x001fcc000f8ec03f */
[----:B------:R-:W-:-:S05]  /*13bf0*/  IMAD.U32 R17, RZ, RZ, UR4 ;  /* 0x00000004ff117e24 */ /* 0x000fca000f8e00ff */
[----:B-----5:R-:W0:Y:S04]  /*13c00*/  LDS R2, [R17+0x288d0] ;  /* 0x0288d00011027984 */ /* 0x020e280000000800 */
[----:B0-----:R4:W-:Y:S01]  /*13c10*/  STL [R1+0x14], R2 ;  /* 0x0000140201007387 */ /* 0x0019e20000100800 */
[----:B------:R-:W-:Y:S06]  /*13c20*/  BAR.ARV 0x4, 0x180 ;  /* 0x0106000000007b1d */ /* 0x000fec0000002000 */
[----:B------:R-:W-:Y:S05]  /*13c30*/  BRA `(.L_x_1287) ;  /* 0x00000000002c7947 */ /* 0x000fea0003800000 */
.L_x_1286:
[----:B------:R-:W-:-:S03]  /*13c40*/  UMOV UR4, 0xffffffff ;  /* 0xffffffff00047882 */ /* 0x000fc60000000000 */
[----:B------:R-:W-:Y:S05]  /*13c50*/  BRA.DIV UR4, `(.L_x_1288) ;  /* 0x00000016047c7947 */ /* 0x000fea000b800000 */
[----:B-----5:R0:W4:Y:S02]  /*13c60*/  SHFL.IDX PT, R14, R2, RZ, 0x1f ;  /* 0x00001fff020e7589 */ /* 0x02012400000e0000 */
.L_x_1336:
[----:B------:R-:W5:Y:S01]  /*13c70*/  @!P1 S2R R3, SR_CgaCtaId ;  /* 0x0000000000039919 */ /* 0x000f620000008800 */
[----:B------:R-:W-:Y:S05]  /*13c80*/  WARPSYNC.ALL ;  /* 0x0000000000007948 */ /* 0x000fea0003800000 */
[----:B------:R-:W-:Y:S01]  /*13c90*/  BAR.SYNC.DEFER_BLOCKING 0x4, 0x180 ;  /* 0x0106000000007b1d */ /* 0x000fe20000010000 */
[----:B-1----:R-:W-:-:S05]  /*13ca0*/  @!P1 MOV R0, 0x400 ;  /* 0x0000040000009802 */ /* 0x002fca0000000f00 */
[----:B----4-:R1:W-:Y:S01]  /*13cb0*/  STL [R1+0x14], R14 ;  /* 0x0000140e01007387 */ /* 0x0103e20000100800 */
[----:B-----5:R-:W-:-:S05]  /*13cc0*/  @!P1 LEA R17, R3, R0, 0x18 ;  /* 0x0000000003119211 */ /* 0x020fca00078ec0ff */
[----:B------:R1:W-:Y:S01]  /*13cd0*/  @!P1 STS [R17+0x288d0], R2 ;  /* 0x0288d00211009388 */ /* 0x0003e20000000800 */
[----:B------:R-:W-:Y:S06]  /*13ce0*/  BAR.ARV 0x5, 0x180 ;  /* 0x0146000000007b1d */ /* 0x000fec0000002000 */
.L_x_1287:
[----:B-1----:R-:W5:Y:S01]  /*13cf0*/  LDL R0, [R1+0x14] ;  /* 0x0000140001007983 */ /* 0x002f620000100800 */
[----:B------:R-:W-:Y:S02]  /*13d00*/  ULDC UR4, c[0x0][0xc38] ;  /* 0x00030e0000047ab9 */ /* 0x000fe40000000800 */
[----:B-----5:R-:W-:-:S13]  /*13d10*/  ISETP.GE.AND P0, PT, R0, UR4, PT ;  /* 0x0000000400007c0c */ /* 0x020fda000bf06270 */
[----:B------:R-:W-:Y:S05]  /*13d20*/  @!P0 BRA `(.L_x_1289) ;  /* 0xffffffbc00388947 */ /* 0x000fea000383ffff */
.L_x_1196:
[----:B0-----:R-:W5:Y:S01]  /*13d30*/  LDL.LU R0, [R1+0x18] ;  /* 0x0000180001007983 */ /* 0x001f620000300800 */
[----:B------:R-:W-:Y:S01]  /*13d40*/  BSSY B0, `(.L_x_1290) ;  /* 0x000000b000007945 */ /* 0x000fe20003800000 */
[----:B------:R-:W0:Y:S01]  /*13d50*/  S2R R5, SR_CgaCtaId ;  /* 0x0000000000057919 */ /* 0x000e220000008800 */
[----:B-----5:R-:W-:-:S05]  /*13d60*/  VIADD R0, R0, 0x1 ;  /* 0x0000000100007836 */ /* 0x020fca0000000000 */
[----:B----4-:R-:W-:-:S04]  /*13d70*/  LEA.HI R2, R0, R0, RZ, 0x1 ;  /* 0x0000000000027211 */ /* 0x010fc800078f08ff */
[----:B------:R-:W-:-:S05]  /*13d80*/  LOP3.LUT R3, R2, 0xfffffffe, RZ, 0xc0, !PT ;  /* 0xfffffffe02037812 */ /* 0x000fca00078ec0ff */
[----:B------:R-:W-:Y:S01]  /*13d90*/  IMAD.IADD R3, R0, 0x1, -R3 ;  /* 0x0000000100037824 */ /* 0x000fe200078e0a03 */
[----:B------:R-:W-:-:S04]  /*13da0*/  MOV R0, 0x400 ;  /* 0x0000040000007802 */ /* 0x000fc80000000f00 */
[----:B0-----:R-:W-:Y:S02]  /*13db0*/  LEA R0, R5, R0, 0x18 ;  /* 0x0000000005007211 */ /* 0x001fe400078ec0ff */
[----:B------:R-:W-:-:S04]  /*13dc0*/  SHF.L.U32 R3, R3, 0x1f, RZ ;  /* 0x0000001f03037819 */ /* 0x000fc800000006ff */
[----:B------:R-:W0:Y:S02]  /*13dd0*/  SYNCS.PHASECHK.TRANS64.TRYWAIT P0, [R0+URZ+0x28820], R3 ;  /* 0x02882003000075a7 */ /* 0x000e24000800017f */
[----:B0-----:R-:W-:Y:S05]  /*13de0*/  @!P0 BRA `(.L_x_1291) ;  /* 0x0000001400408947 */ /* 0x001fea0003800000 */
.L_x_1337:
[----:B------:R-:W-:Y:S05]  /*13df0*/  BSYNC B0 ;  /* 0x0000000000007941 */ /* 0x000fea0003800000 */
.L_x_1290:
[----:B------:R-:W-:-:S03]  /*13e00*/  UMOV UR4, 0xffffffff ;  /* 0xffffffff00047882 */ /* 0x000fc60000000000 */
[----:B------:R-:W-:Y:S05]  /*13e10*/  BRA.DIV UR4, `(.L_x_1292) ;  /* 0x0000001604487947 */ /* 0x000fea000b800000 */
[----:B------:R-:W1:Y:S02]  /*13e20*/  S2R R2, SR_TID.X ;  /* 0x0000000000027919 */ /* 0x000e640000002100 */
[----:B-1----:R-:W-:-:S04]  /*13e30*/  SHF.R.U32.HI R2, RZ, 0x5, R2 ;  /* 0x00000005ff027819 */ /* 0x002fc80000011602 */
[----:B------:R-:W-:-:S05]  /*13e40*/  LOP3.LUT R2, R2, 0x3, RZ, 0xc0, !PT ;  /* 0x0000000302027812 */ /* 0x000fca00078ec0ff */
[----:B------:R1:W4:Y:S02]  /*13e50*/  SHFL.IDX PT, R14, R2, RZ, 0x1f ;  /* 0x00001fff020e7589 */ /* 0x00032400000e0000 */
.L_x_1340:
[----:B----4-:R-:W-:Y:S01]  /*13e60*/  ISETP.NE.AND P0, PT, R14, RZ, PT ;  /* 0x000000ff0e00720c */ /* 0x010fe20003f05270 */
[----:B------:R-:W-:-:S12]  /*13e70*/  BSSY B0, `(.L_x_1293) ;  /* 0x0000025000007945 */ /* 0x000fd80003800000 */
[----:B------:R-:W-:Y:S05]  /*13e80*/  @P0 BRA `(.L_x_1294) ;  /* 0x00000000008c0947 */ /* 0x000fea0003800000 */
[----:B------:R-:W-:-:S03]  /*13e90*/  UMOV UR4, 0xffffffff ;  /* 0xffffffff00047882 */ /* 0x000fc60000000000 */
[----:B------:R-:W-:Y:S05]  /*13ea0*/  BRA.DIV UR4, `(.L_x_1295) ;  /* 0x0000001604587947 */ /* 0x000fea000b800000 */
[----:B------:R-:W-:-:S13]  /*13eb0*/  ELECT P6, URZ, PT ;  /* 0x00000000003f782f */ /* 0x000fda00038c0000 */
.L_x_1343:
[----:B------:R-:W-:Y:S05]  /*13ec0*/  @!P6 BRA `(.L_x_1294) ;  /* 0x00000000007ce947 */ /* 0x000fea0003800000 */
[----:B------:R-:W-:-:S06]  /*13ed0*/  ULOP3.LUT UR4, UR38, 0x2, URZ, 0xfc, !UPT ;  /* 0x0000000226047892 */ /* 0x000fcc000f8efc3f */
[----:B-1----:R-:W-:-:S05]  /*13ee0*/  IMAD.U32 R2, RZ, RZ, UR4 ;  /* 0x00000004ff027e24 */ /* 0x002fca000f8e00ff */
[----:B------:R-:W-:-:S13]  /*13ef0*/  ISETP.NE.AND P2, PT, R2, 0x3, PT ;  /* 0x000000030200780c */ /* 0x000fda0003f45270 */
[----:B------:R-:W-:Y:S05]  /*13f00*/  @!P2 BRA `(.L_x_1296) ;  /* 0x000000000004a947 */ /* 0x000fea0003800000 */
[----:B------:R-:W-:Y:S01]  /*13f10*/  BPT.TRAP 0x1 ;  /* 0x000000040000795c */ /* 0x000fe20000300000 */
.L_x_1296:
[----:B------:R-:W4:Y:S01]  /*13f20*/  LDL.LU R7, [R1+0x8] ;  /* 0x0000080001077983 */ /* 0x000f220000300800 */
[----:B0-----:R-:W-:Y:S02]  /*13f30*/  VIADD R3, R0, 0x28840 ;  /* 0x0002884000037836 */ /* 0x001fe40000000000 */
[C---:B------:R-:W-:Y:S02]  /*13f40*/  VIADD R2, R18.reuse, 0x1 ;  /* 0x0000000112027836 */ /* 0x040fe40000000000 */
[----:B------:R-:W-:-:S03]  /*13f50*/  IMAD R6, R18, 0x8, R3 ;  /* 0x0000000812067824 */ /* 0x000fc600078e0203 */
[----:B------:R-:W-:-:S04]  /*13f60*/  ISETP.NE.AND P1, PT, R2, 0x2, PT ;  /* 0x000000020200780c */ /* 0x000fc80003f25270 */
[----:B---3--:R-:W-:Y:S02]  /*13f70*/  SEL R4, RZ, 0x1, P1 ;  /* 0x00000001ff047807 */ /* 0x008fe40000800000 */
[C---:B----4-:R-:W-:Y:S02]  /*13f80*/  SHF.L.U32 R5, R7.reuse, 0x1f, RZ ;  /* 0x0000001f07057819 */ /* 0x050fe400000006ff */
[----:B------:R-:W-:Y:S02]  /*13f90*/  LOP3.LUT R7, R7, R4, RZ, 0x3c, !PT ;  /* 0x0000000407077212 */ /* 0x000fe400078e3cff */
[----:B------:R-:W0:Y:S01]  /*13fa0*/  SYNCS.PHASECHK.TRANS64.TRYWAIT P0, [R6+URZ], R5 ;  /* 0x00000005060075a7 */ /* 0x000e22000800017f */
[----:B------:R-:W-:Y:S02]  /*13fb0*/  SEL R4, R2, RZ, P1 ;  /* 0x000000ff02047207 */ /* 0x000fe40000800000 */
[----:B------:R-:W-:-:S03]  /*13fc0*/  SHF.L.U32 R2, R7, 0x1f, RZ ;  /* 0x0000001f07027819 */ /* 0x000fc600000006ff */
[----:B------:R-:W-:Y:S01]  /*13fd0*/  IMAD R3, R4, 0x8, R3 ;  /* 0x0000000804037824 */ /* 0x000fe200078e0203 */
[----:B0-----:R-:W-:Y:S06]  /*13fe0*/  @!P0 BRA `(.L_x_1297) ;  /* 0x0000001400288947 */ /* 0x001fec0003800000 */
.L_x_1344:
[----:B------:R-:W1:Y:S02]  /*13ff0*/  SYNCS.PHASECHK.TRANS64.TRYWAIT P0, [R3+URZ], R2 ;  /* 0x00000002030075a7 */ /* 0x000e64000800017f */
[----:B-1----:R-:W-:Y:S05]  /*14000*/  @!P0 BRA `(.L_x_1298) ;  /* 0x0000001400348947 */ /* 0x002fea0003800000 */
.L_x_1345:
[----:B------:R-:W-:Y:S05]  /*14010*/  @!P2 BRA `(.L_x_1299) ;  /* 0x000000000004a947 */ /* 0x000fea0003800000 */
[----:B------:R-:W-:Y:S01]  /*14020*/  BPT.TRAP 0x1 ;  /* 0x000000040000795c */ /* 0x000fe20000300000 */
.L_x_1299:
[----:B-1----:R-:W-:-:S04]  /*14030*/  VIADD R3, R0, 0x28860 ;  /* 0x0002886000037836 */ /* 0x002fc80000000000 */
[----:B------:R-:W-:-:S04]  /*14040*/  IMAD R18, R18, 0x8, R3 ;  /* 0x0000000812127824 */ /* 0x000fc800078e0203 */
[----:B------:R-:W1:Y:S02]  /*14050*/  SYNCS.PHASECHK.TRANS64.TRYWAIT P0, [R18+URZ], R5 ;  /* 0x00000005120075a7 */ /* 0x000e64000800017f */
[----:B-1----:R-:W-:Y:S05]  /*14060*/  @!P0 BRA `(.L_x_1300) ;  /* 0x0000001400308947 */ /* 0x002fea0003800000 */
.L_x_1346:
[----:B------:R-:W-:-:S07]  /*14070*/  IMAD R3, R4, 0x8, R3 ;  /* 0x0000000804037824 */ /* 0x000fce00078e0203 */
.L_x_1301:
[----:B---3--:R3:W4:Y:S02]  /*14080*/  SYNCS.PHASECHK.TRANS64.TRYWAIT P0, [R3+URZ], R2 ;  /* 0x00000002030075a7 */ /* 0x008724000800017f */
[----:B----4-:R-:W-:Y:S05]  /*14090*/  @!P0 NANOSLEEP.SYNCS 0x989680 ;  /* 0x009896800000895d */ /* 0x010fea0003900000 */
[----:B------:R-:W4:Y:S02]  /*140a0*/  @!P0 SYNCS.PHASECHK.TRANS64 P0, [R3+URZ], R2 ;  /* 0x00000002030085a7 */ /* 0x000f24000800007f */
[----:B----4-:R-:W-:Y:S05]  /*140b0*/  @!P0 BRA `(.L_x_1301) ;  /* 0xfffffffc00f08947 */ /* 0x010fea000383ffff */
.L_x_1294:
[----:B------:R-:W-:Y:S05]  /*140c0*/  BSYNC B0 ;  /* 0x0000000000007941 */ /* 0x000fea0003800000 */
.L_x_1293:
[----:B------:R-:W-:Y:S05]  /*140d0*/  EXIT ;  /* 0x000000000000794d */ /* 0x000fea0003800000 */
.L_x_1109:
[----:B0-----:R-:W-:-:S04]  /*140e0*/  IMAD.U32 R3, RZ, RZ, UR41 ;  /* 0x00000029ff037e24 */ /* 0x001fc8000f8e00ff */
[----:B------:R0:W1:Y:S03]  /*140f0*/  SYNCS.PHASECHK.TRANS64.TRYWAIT P1, [R3+URZ+0x28800], R0 ;  /* 0x02880000030075a7 */ /* 0x000066000802017f */
[----:B-1----:R-:W-:Y:S05]  /*14100*/  @!P1 NANOSLEEP.SYNCS 0x989680 ;  /* 0x009896800000995d */ /* 0x002fea0003900000 */
[----:B------:R-:W1:Y:S02]  /*14110*/  @!P1 SYNCS.PHASECHK.TRANS64 P1, [R3+URZ+0x28800], R0 ;  /* 0x02880000030095a7 */ /* 0x000e64000802007f */
[----:B-1----:R-:W-:Y:S05]  /*14120*/  @!P1 BRA `(.L_x_1109) ;  /* 0xfffffffc00ec9947 */ /* 0x002fea000383ffff */
[----:B------:R-:W-:Y:S05]  /*14130*/  BRA `(.L_x_1302) ;  /* 0xfffffed8003c7947 */ /* 0x000fea000383ffff */
.L_x_1113:
[----:B-1----:R1:W2:Y:S02]  /*14140*/  SYNCS.PHASECHK.TRANS64.TRYWAIT P2, [R9+URZ+0x28830], R0 ;  /* 0x02883000090075a7 */ /* 0x0022a4000804017f */
[----:B--2---:R-:W-:Y:S05]  /*14150*/  @!P2 NANOSLEEP.SYNCS 0x989680 ;  /* 0x009896800000a95d */ /* 0x004fea0003900000 */
[----:B------:R-:W2:Y:S02]  /*14160*/  @!P2 SYNCS.PHASECHK.TRANS64 P2, [R9+URZ+0x28830], R0 ;  /* 0x028830000900a5a7 */ /* 0x000ea4000804007f */
[----:B--2---:R-:W-:Y:S05]  /*14170*/  @!P2 BRA `(.L_x_1113) ;  /* 0xfffffffc00f0a947 */ /* 0x004fea000383ffff */
[----:B------:R-:W-:Y:S05]  /*14180*/  BRA `(.L_x_1112) ;  /* 0xfffffed800607947 */ /* 0x000fea000383ffff */
.L_x_1129:
[----:B-1----:R-:W-:-:S04]  /*14190*/  IMAD.U32 R5, RZ, RZ, UR6 ;  /* 0x00000006ff057e24 */ /* 0x002fc8000f8e00ff */
[----:B------:R1:W2:Y:S03]  /*141a0*/  SYNCS.PHASECHK.TRANS64.TRYWAIT P2, [R5+URZ+0x28830], R4 ;  /* 0x02883004050075a7 */ /* 0x0002a6000804017f */
[----:B--2---:R-:W-:Y:S05]  /*141b0*/  @!P2 NANOSLEEP.SYNCS 0x989680 ;  /* 0x009896800000a95d */ /* 0x004fea0003900000 */
[----:B------:R-:W2:Y:S02]  /*141c0*/  @!P2 SYNCS.PHASECHK.TRANS64 P2, [R5+URZ+0x28830], R4 ;  /* 0x028830040500a5a7 */ /* 0x000ea4000804007f */
[----:B--2---:R-:W-:Y:S05]  /*141d0*/  @!P2 BRA `(.L_x_1129) ;  /* 0xfffffffc00eca947 */ /* 0x004fea000383ffff */
[----:B------:R-:W-:Y:S05]  /*141e0*/  BRA `(.L_x_1126) ;  /* 0xffffff0c000c7947 */ /* 0x000fea000383ffff */
.L_x_1133:
[----:B-1----:R-:W-:-:S04]  /*141f0*/  IMAD.U32 R5, RZ, RZ, UR6 ;  /* 0x00000006ff057e24 */ /* 0x002fc8000f8e00ff */
[----:B------:R1:W2:Y:S03]  /*14200*/  SYNCS.PHASECHK.TRANS64.TRYWAIT P2, [R5+URZ+0x28850], R4 ;  /* 0x02885004050075a7 */ /* 0x0002a6000804017f */
[----:B--2---:R-:W-:Y:S05]  /*14210*/  @!P2 NANOSLEEP.SYNCS 0x989680 ;  /* 0x009896800000a95d */ /* 0x004fea0003900000 */
[----:B------:R-:W2:Y:S02]  /*14220*/  @!P2 SYNCS.PHASECHK.TRANS64 P2, [R5+URZ+0x28850], R4 ;  /* 0x028850040500a5a7 */ /* 0x000ea4000804007f */
[----:B--2---:R-:W-:Y:S05]  /*14230*/  @!P2 BRA `(.L_x_1133) ;  /* 0xfffffffc00eca947 */ /* 0x004fea000383ffff */
[----:B------:R-:W-:Y:S05]  /*14240*/  BRA `(.L_x_1130) ;  /* 0xffffff0c00cc7947 */ /* 0x000fea000383ffff */
.L_x_1150:
[----:B-1----:R-:W-:-:S04]  /*14250*/  IMAD.U32 R7, RZ, RZ, UR6 ;  /* 0x00000006ff077e24 */ /* 0x002fc8000f8e00ff */
[----:B------:R1:W2:Y:S03]  /*14260*/  SYNCS.PHASECHK.TRANS64.TRYWAIT P3, [R7+URZ+0x28830], R0 ;  /* 0x02883000070075a7 */ /* 0x0002a6000806017f */
[----:B--2---:R-:W-:Y:S05]  /*14270*/  @!P3 NANOSLEEP.SYNCS 0x989680 ;  /* 0x009896800000b95d */ /* 0x004fea0003900000 */
[----:B------:R-:W2:Y:S02]  /*14280*/  @!P3 SYNCS.PHASECHK.TRANS64 P3, [R7+URZ+0x28830], R0 ;  /* 0x028830000700b5a7 */ /* 0x000ea4000806007f */
[----:B--2---:R-:W-:Y:S05]  /*14290*/  @!P3 BRA `(.L_x_1150) ;  /* 0xfffffffc00ecb947 */ /* 0x004fea000383ffff */
[----:B------:R-:W-:Y:S05]  /*142a0*/  BRA `(.L_x_1147) ;  /* 0xffffff3c00b47947 */ /* 0x000fea000383ffff */
.L_x_1154:
[----:B-1----:R-:W-:-:S04]  /*142b0*/  IMAD.U32 R7, RZ, RZ, UR6 ;  /* 0x00000006ff077e24 */ /* 0x002fc8000f8e00ff */
[----:B------:R1:W2:Y:S03]  /*142c0*/  SYNCS.PHASECHK.TRANS64.TRYWAIT P2, [R7+URZ+0x28850], R0 ;  /* 0x02885000070075a7 */ /* 0x0002a6000804017f */
[----:B--2---:R-:W-:Y:S05]  /*142d0*/  @!P2 NANOSLEEP.SYNCS 0x989680 ;  /* 0x009896800000a95d */ /* 0x004fea0003900000 */
[----:B------:R-:W2:Y:S02]  /*142e0*/  @!P2 SYNCS.PHASECHK.TRANS64 P2, [R7+URZ+0x28850], R0 ;  /* 0x028850000700a5a7 */ /* 0x000ea4000804007f */
[----:B--2---:R-:W-:Y:S05]  /*142f0*/  @!P2 BRA `(.L_x_1154) ;  /* 0xfffffffc00eca947 */ /* 0x004fea000383ffff */
[----:B------:R-:W-:Y:S05]  /*14300*/  BRA `(.L_x_1151) ;  /* 0xffffff4000747947 */ /* 0x000fea000383ffff */
.L_x_1160:
[----:B-1----:R-:W-:-:S04]  /*14310*/  IMAD.U32 R7, RZ, RZ, UR6 ;  /* 0x00000006ff077e24 */ /* 0x002fc8000f8e00ff */
[----:B------:R1:W2:Y:S03]  /*14320*/  SYNCS.PHASECHK.TRANS64.TRYWAIT P3, [R7+URZ+0x28830], R0 ;  /* 0x02883000070075a7 */ /* 0x0002a6000806017f */
[----:B--2---:R-:W-:Y:S05]  /*14330*/  @!P3 NANOSLEEP.SYNCS 0x989680 ;  /* 0x009896800000b95d */ /* 0x004fea0003900000 */
[----:B------:R-:W2:Y:S02]  /*14340*/  @!P3 SYNCS.PHASECHK.TRANS64 P3, [R7+URZ+0x28830], R0 ;  /* 0x028830000700b5a7 */ /* 0x000ea4000806007f */
[----:B--2---:R-:W-:Y:S05]  /*14350*/  @!P3 BRA `(.L_x_1160) ;  /* 0xfffffffc00ecb947 */ /* 0x004fea000383ffff */
[----:B------:R-:W-:Y:S05]  /*14360*/  BRA `(.L_x_1157) ;  /* 0xffffff5c00907947 */ /* 0x000fea000383ffff */
.L_x_1164:
[----:B-1----:R-:W-:-:S04]  /*14370*/  IMAD.U32 R7, RZ, RZ, UR6 ;  /* 0x00000006ff077e24 */ /* 0x002fc8000f8e00ff */
[----:B------:R1:W2:Y:S03]  /*14380*/  SYNCS.PHASECHK.TRANS64.TRYWAIT P2, [R7+URZ+0x28850], R0 ;  /* 0x02885000070075a7 */ /* 0x0002a6000804017f */
[----:B--2---:R-:W-:Y:S05]  /*14390*/  @!P2 NANOSLEEP.SYNCS 0x989680 ;  /* 0x009896800000a95d */ /* 0x004fea0003900000 */
[----:B------:R-:W2:Y:S02]  /*143a0*/  @!P2 SYNCS.PHASECHK.TRANS64 P2, [R7+URZ+0x28850], R0 ;  /* 0x028850000700a5a7 */ /* 0x000ea4000804007f */
[----:B--2---:R-:W-:Y:S05]  /*143b0*/  @!P2 BRA `(.L_x_1164) ;  /* 0xfffffffc00eca947 */ /* 0x004fea000383ffff */
[----:B------:R-:W-:Y:S05]  /*143c0*/  BRA `(.L_x_1161) ;  /* 0xffffff6000507947 */ /* 0x000fea000383ffff */
.L_x_1177:
[----:B-1----:R-:W-:-:S04]  /*143d0*/  IMAD.U32 R5, RZ, RZ, UR5 ;  /* 0x00000005ff057e24 */ /* 0x002fc8000f8e00ff */
[----:B------:R1:W2:Y:S03]  /*143e0*/  SYNCS.PHASECHK.TRANS64.TRYWAIT P0, [R5+URZ+0x28850], R4 ;  /* 0x02885004050075a7 */ /* 0x0002a6000800017f */
[----:B--2---:R-:W-:Y:S05]  /*143f0*/  @!P0 NANOSLEEP.SYNCS 0x989680 ;  /* 0x009896800000895d */ /* 0x004fea0003900000 */
[----:B------:R-:W2:Y:S02]  /*14400*/  @!P0 SYNCS.PHASECHK.TRANS64 P0, [R5+URZ+0x28850], R4 ;  /* 0x02885004050085a7 */ /* 0x000ea4000800007f */
[----:B--2---:R-:W-:Y:S05]  /*14410*/  @!P0 BRA `(.L_x_1177) ;  /* 0xfffffffc00ec8947 */ /* 0x004fea000383ffff */
[----:B------:R-:W-:Y:S05]  /*14420*/  BRA `(.L_x_1176) ;  /* 0xffffff8c00587947 */ /* 0x000fea000383ffff */
.L_x_1213:
[----:B------:R-:W-:Y:S02]  /*14430*/  IMAD.MOV.U32 R13, RZ, RZ, R4 ;  /* 0x000000ffff0d7224 */ /* 0x000fe400078e0004 */
[----:B------:R-:W-:Y:S02]  /*14440*/  IMAD.MOV.U32 R12, RZ, RZ, RZ ;  /* 0x000000ffff0c7224 */ /* 0x000fe400078e00ff */
[----:B------:R-:W-:Y:S02]  /*14450*/  IMAD.MOV.U32 R11, RZ, RZ, 0x1f ;  /* 0x0000001fff0b7424 */ /* 0x000fe400078e00ff */
[----:B------:R-:W-:-:S07]  /*14460*/  IMAD.MOV.U32 R15, RZ, RZ, -0x1 ;  /* 0xffffffffff0f7424 */ /* 0x000fce00078e00ff */
[----:B0-----:R-:W-:Y:S05]  /*14470*/  WARPSYNC.COLLECTIVE R15, `(.L_x_1303) ;  /* 0x000000000f087348 */ /* 0x001fea0003c00000 */
[----:B------:R1:W2:Y:S02]  /*14480*/  SHFL.IDX P6, R14, R13, R12, R11 ;  /* 0x0000000c0d0e7389 */ /* 0x0002a400000c000b */
[----:B012---:R-:W-:Y:S01]  /*14490*/  ENDCOLLECTIVE ;  /* 0x000000000000791b */ /* 0x007fe20003800000 */
.L_x_1303:
[----:B------:R-:W-:Y:S05]  /*144a0*/  BRA `(.L_x_1304) ;  /* 0xffffffc000fc7947 */ /* 0x000fea000383ffff */
.L_x_1215:
[----:B------:R-:W-:Y:S01]  /*144b0*/  BSSY B0, `(.L_x_1305) ;  /* 0x0000006000007945 */ /* 0x000fe20003800000 */
[----:B------:R-:W-:-:S07]  /*144c0*/  IMAD.MOV.U32 R15, RZ, RZ, -0x1 ;  /* 0xffffffffff0f7424 */ /* 0x000fce00078e00ff */
[----:B01----:R-:W-:Y:S05]  /*144d0*/  WARPSYNC.COLLECTIVE R15, `(.L_x_1306) ;  /* 0x000000000f0c7348 */ /* 0x003fea0003c00000 */
[----:B------:R-:W-:Y:S02]  /*144e0*/  ELECT P6, UR62, PT ;  /* 0x00000000003e782f */ /* 0x000fe400038c0000 */
[----:B------:R-:W-:Y:S01]  /*144f0*/  MOV R14, UR62 ;  /* 0x0000003e000e7c02 */ /* 0x000fe20008000f00 */
[----:B01----:R-:W-:Y:S10]  /*14500*/  ENDCOLLECTIVE ;  /* 0x000000000000791b */ /* 0x003ff40003800000 */
.L_x_1306:
[----:B------:R-:W-:Y:S05]  /*14510*/  BSYNC B0 ;  /* 0x0000000000007941 */ /* 0x000fea0003800000 */
.L_x_1305:
[----:B------:R-:W-:Y:S05]  /*14520*/  BRA `(.L_x_1307) ;  /* 0xffffffc400007947 */ /* 0x000fea000383ffff */
.L_x_1217:
[----:B--2---:R2:W3:Y:S02]  /*14530*/  SYNCS.PHASECHK.TRANS64.TRYWAIT P0, [R3+URZ+0x28840], R0 ;  /* 0x02884000030075a7 */ /* 0x0044e4000800017f */
[----:B---3--:R-:W-:Y:S05]  /*14540*/  @!P0 NANOSLEEP.SYNCS 0x989680 ;  /* 0x009896800000895d */ /* 0x008fea0003900000 */
[----:B------:R-:W3:Y:S02]  /*14550*/  @!P0 SYNCS.PHASECHK.TRANS64 P0, [R3+URZ+0x28840], R0 ;  /* 0x02884000030085a7 */ /* 0x000ee4000800007f */
[----:B---3--:R-:W-:Y:S05]  /*14560*/  @!P0 BRA `(.L_x_1217) ;  /* 0xfffffffc00f08947 */ /* 0x008fea000383ffff */
[----:B------:R-:W-:Y:S05]  /*14570*/  BRA `(.L_x_1308) ;  /* 0xffffffc400587947 */ /* 0x000fea000383ffff */
.L_x_1221:
[----:B------:R-:W-:Y:S01]  /*14580*/  IMAD.MOV.U32 R13, RZ, RZ, R4 ;  /* 0x000000ffff0d7224 */ /* 0x000fe200078e0004 */
[----:B------:R-:W-:Y:S01]  /*14590*/  LOP3.LUT R8, R8, 0x7f, RZ, 0xc0, !PT ;  /* 0x0000007f08087812 */ /* 0x000fe200078ec0ff */
[----:B------:R-:W-:Y:S02]  /*145a0*/  IMAD.MOV.U32 R12, RZ, RZ, RZ ;  /* 0x000000ffff0c7224 */ /* 0x000fe400078e00ff */
[----:B------:R-:W-:Y:S01]  /*145b0*/  IMAD.MOV.U32 R11, RZ, RZ, 0x181f ;  /* 0x0000181fff0b7424 */ /* 0x000fe200078e00ff */
[----:B------:R-:W-:Y:S01]  /*145c0*/  SHF.R.U32.HI R8, RZ, 0x3, R8 ;  /* 0x00000003ff087819 */ /* 0x000fe20000011608 */
[----:B------:R-:W-:-:S04]  /*145d0*/  IMAD.MOV.U32 R15, RZ, RZ, -0x1 ;  /* 0xffffffffff0f7424 */ /* 0x000fc800078e00ff */
[----:B------:R-:W-:-:S07]  /*145e0*/  VIADD R2, R8, UR41 ;  /* 0x0000002908027c36 */ /* 0x000fce0008000000 */
[----:B-----5:R-:W-:Y:S05]  /*145f0*/  WARPSYNC.COLLECTIVE R15, `(.L_x_1309) ;  /* 0x000000000f087348 */ /* 0x020fea0003c00000 */
[----:B------:R0:W1:Y:S02]  /*14600*/  SHFL.IDX P6, R14, R13, R12, R11 ;  /* 0x0000000c0d0e7389 */ /* 0x00006400000c000b */
[----:B01---5:R-:W-:Y:S01]  /*14610*/  ENDCOLLECTIVE ;  /* 0x000000000000791b */ /* 0x023fe20003800000 */
.L_x_1309:
[----:B------:R-:W-:Y:S02]  /*14620*/  IMAD.MOV.U32 R13, RZ, RZ, R0 ;  /* 0x000000ffff0d7224 */ /* 0x000fe400078e0000 */
[----:B------:R-:W-:-:S07]  /*14630*/  IMAD.MOV.U32 R5, RZ, RZ, R14 ;  /* 0x000000ffff057224 */ /* 0x000fce00078e000e */
[----:B------:R-:W-:Y:S05]  /*14640*/  WARPSYNC.COLLECTIVE R15, `(.L_x_1310) ;  /* 0x000000000f087348 */ /* 0x000fea0003c00000 */
[----:B------:R0:W1:Y:S02]  /*14650*/  SHFL.IDX P6, R14, R13, R12, R11 ;  /* 0x0000000c0d0e7389 */ /* 0x00006400000c000b */
[----:B01----:R-:W-:Y:S01]  /*14660*/  ENDCOLLECTIVE ;  /* 0x000000000000791b */ /* 0x003fe20003800000 */
.L_x_1310:
[----:B------:R-:W-:Y:S02]  /*14670*/  ULDC UR4, c[0x0][0x288] ;  /* 0x0000a20000047ab9 */ /* 0x000fe40000000800 */
[----:B------:R-:W-:-:S05]  /*14680*/  IMAD R3, R7, UR4, RZ ;  /* 0x0000000407037c24 */ /* 0x000fca000f8e02ff */
[----:B------:R-:W-:Y:S01]  /*14690*/  ISETP.GE.AND P2, PT, R2, R3, PT ;  /* 0x000000030200720c */ /* 0x000fe20003f46270 */
[----:B------:R-:W-:Y:S02]  /*146a0*/  IMAD.MOV.U32 R13, RZ, RZ, R4 ;  /* 0x000000ffff0d7224 */ /* 0x000fe400078e0004 */
[----:B------:R-:W-:Y:S02]  /*146b0*/  IMAD.MOV.U32 R12, RZ, RZ, 0x1 ;  /* 0x00000001ff0c7424 */ /* 0x000fe400078e00ff */
[----:B------:R-:W-:-:S08]  /*146c0*/  IMAD.MOV.U32 R6, RZ, RZ, R14 ;  /* 0x000000ffff067224 */ /* 0x000fd000078e000e */
[----:B------:R-:W-:Y:S05]  /*146d0*/  WARPSYNC.COLLECTIVE R15, `(.L_x_1311) ;  /* 0x000000000f087348 */ /* 0x000fea0003c00000 */
[----:B------:R0:W1:Y:S02]  /*146e0*/  SHFL.IDX P6, R14, R13, R12, R11 ;  /* 0x0000000c0d0e7389 */ /* 0x00006400000c000b */
[----:B01----:R-:W-:Y:S01]  /*146f0*/  ENDCOLLECTIVE ;  /* 0x000000000000791b */ /* 0x003fe20003800000 */
.L_x_1311:
[----:B------:R-:W-:-:S05]  /*14700*/  @!P2 LEA R6, P4, R10, R6, 0x1 ;  /* 0x000000060a06a211 */ /* 0x000fca00078808ff */
[----:B------:R-:W-:Y:S02]  /*14710*/  @!P2 IMAD.X R7, RZ, RZ, R5, P4 ;  /* 0x000000ffff07a224 */ /* 0x000fe400020e0605 */
[----:B------:R-:W-:-:S03]  /*14720*/  VIADD R5, R2, 0x10 ;  /* 0x0000001002057836 */ /* 0x000fc60000000000 */
[----:B------:R-:W-:Y:S01]  /*14730*/  @!PT LDS RZ, [RZ] ;  /* 0x00000000fffff984 */ /* 0x000fe20000000800 */
[----:B------:R-:W-:Y:S01]  /*14740*/  @!PT LDS RZ, [RZ] ;  /* 0x00000000fffff984 */ /* 0x000fe20000000800 */
[----:B------:R-:W-:Y:S01]  /*14750*/  @!PT LDS RZ, [RZ] ;  /* 0x00000000fffff984 */ /* 0x000fe20000000800 */
[----:B------:R0:W-:Y:S01]  /*14760*/  @!P2 LDGSTS.E.BYPASS.LTC128B.128 [R9+0x10400], desc[UR50][R6.64], !P1 ;  /* 0x104000000609afae */ /* 0x0001e2000c901d72 */
[----:B------:R-:W-:-:S03]  /*14770*/  IMAD.MOV.U32 R13, RZ, RZ, R0 ;  /* 0x000000ffff0d7224 */ /* 0x000fc600078e0000 */
[----:B------:R0:W-:Y:S01]  /*14780*/  @!P2 LDGSTS.E.BYPASS.LTC128B.128 [R9+0x14400], desc[UR50][R6.64+0x80], !P0 ;  /* 0x144000800609afae */ /* 0x0001e2000c101d72 */
[----:B------:R-:W-:Y:S01]  /*14790*/  ISETP.GE.AND P2, PT, R5, R3, PT ;  /* 0x000000030500720c */ /* 0x000fe20003f46270 */
[----:B------:R-:W-:-:S12]  /*147a0*/  IMAD.MOV.U32 R5, RZ, RZ, R14 ;  /* 0x000000ffff057224 */ /* 0x000fd800078e000e */
[----:B0-----:R-:W-:Y:S05]  /*147b0*/  WARPSYNC.COLLECTIVE R15, `(.L_x_1312) ;  /* 0x000000000f087348 */ /* 0x001fea0003c00000 */
[----:B------:R1:W2:Y:S02]  /*147c0*/  SHFL.IDX P6, R14, R13, R12, R11 ;  /* 0x0000000c0d0e7389 */ /* 0x0002a400000c000b */
[----:B012---:R-:W-:Y:S01]  /*147d0*/  ENDCOLLECTIVE ;  /* 0x000000000000791b */ /* 0x007fe20003800000 */
.L_x_1312:
[----:B------:R-:W-:Y:S02]  /*147e0*/  IMAD.MOV.U32 R13, RZ, RZ, R4 ;  /* 0x000000ffff0d7224 */ /* 0x000fe400078e0004 */
[----:B------:R-:W-:Y:S02]  /*147f0*/  IMAD.MOV.U32 R12, RZ, RZ, 0x2 ;  /* 0x00000002ff0c7424 */ /* 0x000fe400078e00ff */
[----:B------:R-:W-:-:S07]  /*14800*/  IMAD.MOV.U32 R8, RZ, RZ, R14 ;  /* 0x000000ffff087224 */ /* 0x000fce00078e000e */
[----:B------:R-:W-:Y:S05]  /*14810*/  WARPSYNC.COLLECTIVE R15, `(.L_x_1313) ;  /* 0x000000000f087348 */ /* 0x000fea0003c00000 */
[----:B------:R0:W1:Y:S02]  /*14820*/  SHFL.IDX P6, R14, R13, R12, R11 ;  /* 0x0000000c0d0e7389 */ /* 0x00006400000c000b */
[----:B01----:R-:W-:Y:S01]  /*14830*/  ENDCOLLECTIVE ;  /* 0x000000000000791b */ /* 0x003fe20003800000 */
.L_x_1313:
[----:B------:R-:W-:-:S05]  /*14840*/  @!P2 LEA R8, P4, R10, R8, 0x1 ;  /* 0x000000080a08a211 */ /* 0x000fca00078808ff */
[----:B------:R-:W-:Y:S02]  /*14850*/  @!P2 IMAD.X R5, RZ, RZ, R5, P4 ;  /* 0x000000ffff05a224 */ /* 0x000fe400020e0605 */
[----:B------:R-:W-:Y:S02]  /*14860*/  @!P2 IMAD.MOV.U32 R6, RZ, RZ, R8 ;  /* 0x000000ffff06a224 */ /* 0x000fe400078e0008 */
[----:B------:R-:W-:Y:S02]  /*14870*/  @!P2 IMAD.MOV.U32 R7, RZ, RZ, R5 ;  /* 0x000000ffff07a224 */ /* 0x000fe400078e0005 */
[C---:B------:R-:W-:Y:S02]  /*14880*/  VIADD R5, R2.reuse, 0x20 ;  /* 0x0000002002057836 */ /* 0x040fe40000000000 */
[----:B------:R-:W-:Y:S01]  /*14890*/  IMAD.MOV.U32 R13, RZ, RZ, R0 ;  /* 0x000000ffff0d7224 */ /* 0x000fe200078e0000 */
[----:B------:R-:W-:Y:S01]  /*148a0*/  @!PT LDS RZ, [RZ] ;  /* 0x00000000fffff984 */ /* 0x000fe20000000800 */
[----:B------:R-:W-:Y:S01]  /*148b0*/  @!PT LDS RZ, [RZ] ;  /* 0x00000000fffff984 */ /* 0x000fe20000000800 */
[----:B------:R-:W-:Y:S01]  /*148c0*/  @!PT LDS RZ, [RZ] ;  /* 0x00000000fffff984 */ /* 0x000fe20000000800 */
[----:B------:R0:W-:Y:S01]  /*148d0*/  @!P2 LDGSTS.E.BYPASS.LTC128B.128 [R9+0x10c00], desc[UR50][R6.64], !P1 ;  /* 0x10c000000609afae */ /* 0x0001e2000c901d72 */
[----:B------:R-:W-:-:S03]  /*148e0*/  VIADD R8, R2, 0x60 ;  /* 0x0000006002087836 */ /* 0x000fc60000000000 */
[----:B------:R0:W-:Y:S01]  /*148f0*/  @!P2 LDGSTS.E.BYPASS.LTC128B.128 [R9+0x14c00], desc[UR50][R6.64+0x80], !P0 ;  /* 0x14c000800609afae */ /* 0x0001e2000c101d72 */
[----:B------:R-:W-:Y:S01]  /*14900*/  ISETP.GE.AND P2, PT, R5, R3, PT ;  /* 0x000000030500720c */ /* 0x000fe20003f46270 */
[----:B------:R-:W-:-:S12]  /*14910*/  IMAD.MOV.U32 R5, RZ, RZ, R14 ;  /* 0x000000ffff057224 */ /* 0x000fd800078e000e */
[----:B0-----:R-:W-:Y:S05]  /*14920*/  WARPSYNC.COLLECTIVE R15, `(.L_x_1314) ;  /* 0x000000000f087348 */ /* 0x001fea0003c00000 */
[----:B------:R1:W2:Y:S02]  /*14930*/  SHFL.IDX P6, R14, R13, R12, R11 ;  /* 0x0000000c0d0e7389 */ /* 0x0002a400000c000b */
[----:B012---:R-:W-:Y:S01]  /*14940*/  ENDCOLLECTIVE ;  /* 0x000000000000791b */ /* 0x007fe20003800000 */
.L_x_1314:
[----:B------:R-:W-:Y:S02]  /*14950*/  IMAD.MOV.U32 R13, RZ, RZ, R4 ;  /* 0x000000ffff0d7224 */ /* 0x000fe400078e0004 */
[----:B------:R-:W-:Y:S02]  /*14960*/  IMAD.MOV.U32 R12, RZ, RZ, 0x3 ;  /* 0x00000003ff0c7424 */ /* 0x000fe400078e00ff */
[----:B------:R-:W-:-:S07]  /*14970*/  IMAD.MOV.U32 R6, RZ, RZ, R14 ;  /* 0x000000ffff067224 */ /* 0x000fce00078e000e */
[----:B------:R-:W-:Y:S05]  /*14980*/  WARPSYNC.COLLECTIVE R15, `(.L_x_1315) ;  /* 0x000000000f087348 */ /* 0x000fea0003c00000 */
[----:B------:R0:W1:Y:S02]  /*14990*/  SHFL.IDX P6, R14, R13, R12, R11 ;  /* 0x0000000c0d0e7389 */ /* 0x00006400000c000b */
[----:B01----:R-:W-:Y:S01]  /*149a0*/  ENDCOLLECTIVE ;  /* 0x000000000000791b */ /* 0x003fe20003800000 */
.L_x_1315:
[----:B------:R-:W-:-:S05]  /*149b0*/  @!P2 LEA R6, P3, R10, R6, 0x1 ;  /* 0x000000060a06a211 */ /* 0x000fca00078608ff */
[----:B------:R-:W-:-:S04]  /*149c0*/  @!P2 IMAD.X R5, RZ, RZ, R5, P3 ;  /* 0x000000ffff05a224 */ /* 0x000fc800018e0605 */
[----:B------:R-:W-:Y:S02]  /*149d0*/  @!P2 IMAD.MOV.U32 R7, RZ, RZ, R5 ;  /* 0x000000ffff07a224 */ /* 0x000fe400078e0005 */
[----:B------:R-:W-:Y:S02]  /*149e0*/  VIADD R5, R2, 0x30 ;  /* 0x0000003002057836 */ /* 0x000fe40000000000 */
[----:B------:R-:W-:Y:S01]  /*149f0*/  IMAD.MOV.U32 R13, RZ, RZ, R0 ;  /* 0x000000ffff0d7224 */ /* 0x000fe200078e0000 */
[----:B------:R-:W-:Y:S01]  /*14a00*/  @!PT LDS RZ, [RZ] ;  /* 0x00000000fffff984 */ /* 0x000fe20000000800 */
[----:B------:R-:W-:Y:S01]  /*14a10*/  @!PT LDS RZ, [RZ] ;  /* 0x00000000fffff984 */ /* 0x000fe20000000800 */
[----:B------:R-:W-:Y:S01]  /*14a20*/  @!PT LDS RZ, [RZ] ;  /* 0x00000000fffff984 */ /* 0x000fe20000000800 */
[----:B------:R0:W-:Y:S04]  /*14a30*/  @!P2 LDGSTS.E.BYPASS.LTC128B.128 [R9+0x11400], desc[UR50][R6.64], !P1 ;  /* 0x114000000609afae */ /* 0x0001e8000c901d72 */
[----:B------:R0:W-:Y:S01]  /*14a40*/  @!P2 LDGSTS.E.BYPASS.LTC128B.128 [R9+0x15400], desc[UR50][R6.64+0x80], !P0 ;  /* 0x154000800609afae */ /* 0x0001e2000c101d72 */
[----:B------:R-:W-:Y:S01]  /*14a50*/  ISETP.GE.AND P2, PT, R5, R3, PT ;  /* 0x000000030500720c */ /* 0x000fe20003f46270 */
[----:B------:R-:W-:-:S12]  /*14a60*/  IMAD.MOV.U32 R5, RZ, RZ, R14 ;  /* 0x000000ffff057224 */ /* 0x000fd800078e000e */
[----:B0-----:R-:W-:Y:S05]  /*14a70*/  WARPSYNC.COLLECTIVE R15, `(.L_x_1316) ;  /* 0x000000000f087348 */ /* 0x001fea0003c00000 */
[----:B------:R1:W2:Y:S02]  /*14a80*/  SHFL.IDX P6, R14, R13, R12, R11 ;  /* 0x0000000c0d0e7389 */ /* 0x0002a400000c000b */
[----:B012---:R-:W-:Y:S01]  /*14a90*/  ENDCOLLECTIVE ;  /* 0x000000000000791b */ /* 0x007fe20003800000 */
.L_x_1316:
[----:B------:R-:W-:Y:S02]  /*14aa0*/  IMAD.MOV.U32 R13, RZ, RZ, R4 ;  /* 0x000000ffff0d7224 */ /* 0x000fe400078e0004 */
[----:B------:R-:W-:Y:S02]  /*14ab0*/  IMAD.MOV.U32 R12, RZ, RZ, 0x4 ;  /* 0x00000004ff0c7424 */ /* 0x000fe400078e00ff */
[----:B------:R-:W-:-:S07]  /*14ac0*/  IMAD.MOV.U32 R6, RZ, RZ, R14 ;  /* 0x000000ffff067224 */ /* 0x000fce00078e000e */
[----:B------:R-:W-:Y:S05]  /*14ad0*/  WARPSYNC.COLLECTIVE R15, `(.L_x_1317) ;  /* 0x000000000f087348 */ /* 0x000fea0003c00000 */
[----:B------:R0:W1:Y:S02]  /*14ae0*/  SHFL.IDX P6, R14, R13, R12, R11 ;  /* 0x0000000c0d0e7389 */ /* 0x00006400000c000b */
[----:B01----:R-:W-:Y:S01]  /*14af0*/  ENDCOLLECTIVE ;  /* 0x000000000000791b */ /* 0x003fe20003800000 */
.L_x_1317:
        /* <DEDUP_REMOVED lines=15> */
.L_x_1318:
[----:B------:R-:W-:Y:S02]  /*14bf0*/  IMAD.MOV.U32 R13, RZ, RZ, R4 ;  /* 0x000000ffff0d7224 */ /* 0x000fe400078e0004 */
[----:B------:R-:W-:Y:S02]  /*14c00*/  IMAD.MOV.U32 R12, RZ, RZ, 0x5 ;  /* 0x00000005ff0c7424 */ /* 0x000fe400078e00ff */
[----:B------:R-:W-:-:S07]  /*14c10*/  IMAD.MOV.U32 R6, RZ, RZ, R14 ;  /* 0x000000ffff067224 */ /* 0x000fce00078e000e */
[----:B------:R-:W-:Y:S05]  /*14c20*/  WARPSYNC.COLLECTIVE R15, `(.L_x_1319) ;  /* 0x000000000f087348 */ /* 0x000fea0003c00000 */
[----:B------:R0:W1:Y:S02]  /*14c30*/  SHFL.IDX P6, R14, R13, R12, R11 ;  /* 0x0000000c0d0e7389 */ /* 0x00006400000c000b */
[----:B01----:R-:W-:Y:S01]  /*14c40*/  ENDCOLLECTIVE ;  /* 0x000000000000791b */ /* 0x003fe20003800000 */
.L_x_1319:
        /* <DEDUP_REMOVED lines=15> */
.L_x_1320:
[----:B------:R-:W-:Y:S02]  /*14d40*/  IMAD.MOV.U32 R13, RZ, RZ, R4 ;  /* 0x000000ffff0d7224 */ /* 0x000fe400078e0004 */
[----:B------:R-:W-:Y:S02]  /*14d50*/  IMAD.MOV.U32 R12, RZ, RZ, 0x6 ;  /* 0x00000006ff0c7424 */ /* 0x000fe400078e00ff */
[----:B------:R-:W-:-:S07]  /*14d60*/  IMAD.MOV.U32 R6, RZ, RZ, R14 ;  /* 0x000000ffff067224 */ /* 0x000fce00078e000e */
[----:B------:R-:W-:Y:S05]  /*14d70*/  WARPSYNC.COLLECTIVE R15, `(.L_x_1321) ;  /* 0x000000000f087348 */ /* 0x000fea0003c00000 */
[----:B------:R0:W1:Y:S02]  /*14d80*/  SHFL.IDX P6, R14, R13, R12, R11 ;  /* 0x0000000c0d0e7389 */ /* 0x00006400000c000b */
[----:B01----:R-:W-:Y:S01]  /*14d90*/  ENDCOLLECTIVE ;  /* 0x000000000000791b */ /* 0x003fe20003800000 */
.L_x_1321:
[----:B------:R-:W-:-:S05]  /*14da0*/  @!P2 LEA R6, P3, R10, R6, 0x1 ;  /* 0x000000060a06a211 */ /* 0x000fca00078608ff */
[----:B------:R-:W-:Y:S01]  /*14db0*/  @!P2 IMAD.X R5, RZ, RZ, R5, P3 ;  /* 0x000000ffff05a224 */ /* 0x000fe200018e0605 */
[----:B------:R-:W-:-:S03]  /*14dc0*/  ISETP.GE.AND P3, PT, R8, R3, PT ;  /* 0x000000030800720c */ /* 0x000fc60003f66270 */
[----:B------:R-:W-:Y:S02]  /*14dd0*/  @!P2 IMAD.MOV.U32 R7, RZ, RZ, R5 ;  /* 0x000000ffff07a224 */ /* 0x000fe400078e0005 */
[----:B------:R-:W-:-:S03]  /*14de0*/  IMAD.MOV.U32 R13, RZ, RZ, R0 ;  /* 0x000000ffff0d7224 */ /* 0x000fc600078e0000 */
[----:B------:R-:W-:Y:S01]  /*14df0*/  @!PT LDS RZ, [RZ] ;  /* 0x00000000fffff984 */ /* 0x000fe20000000800 */
[----:B------:R-:W-:Y:S01]  /*14e00*/  @!PT LDS RZ, [RZ] ;  /* 0x00000000fffff984 */ /* 0x000fe20000000800 */
[----:B------:R-:W-:Y:S01]  /*14e10*/  @!PT LDS RZ, [RZ] ;  /* 0x00000000fffff984 */ /* 0x000fe20000000800 */
[----:B------:R0:W-:Y:S04]  /*14e20*/  @!P2 LDGSTS.E.BYPASS.LTC128B.128 [R9+0x12c00], desc[UR50][R6.64], !P1 ;  /* 0x12c000000609afae */ /* 0x0001e8000c901d72 */
[----:B------:R0:W-:Y:S01]  /*14e30*/  @!P2 LDGSTS.E.BYPASS.LTC128B.128 [R9+0x16c00], desc[UR50][R6.64+0x80], !P0 ;  /* 0x16c000800609afae */ /* 0x0001e2000c101d72 */
[----:B------:R-:W-:-:S07]  /*14e40*/  IMAD.MOV.U32 R5, RZ, RZ, R14 ;  /* 0x000000ffff057224 */ /* 0x000fce00078e000e */
[----:B0-----:R-:W-:Y:S05]  /*14e50*/  WARPSYNC.COLLECTIVE R15, `(.L_x_1322) ;  /* 0x000000000f087348 */ /* 0x001fea0003c00000 */
[----:B------:R1:W2:Y:S02]  /*14e60*/  SHFL.IDX P6, R14, R13, R12, R11 ;  /* 0x0000000c0d0e7389 */ /* 0x0002a400000c000b */
[----:B012---:R-:W-:Y:S01]  /*14e70*/  ENDCOLLECTIVE ;  /* 0x000000000000791b */ /* 0x007fe20003800000 */
.L_x_1322:
[----:B------:R-:W-:Y:S02]  /*14e80*/  IMAD.MOV.U32 R13, RZ, RZ, R4 ;  /* 0x000000ffff0d7224 */ /* 0x000fe400078e0004 */
[----:B------:R-:W-:Y:S02]  /*14e90*/  IMAD.MOV.U32 R12, RZ, RZ, 0x7 ;  /* 0x00000007ff0c7424 */ /* 0x000fe400078e00ff */
[----:B------:R-:W-:-:S07]  /*14ea0*/  IMAD.MOV.U32 R6, RZ, RZ, R14 ;  /* 0x000000ffff067224 */ /* 0x000fce00078e000e */
[----:B------:R-:W-:Y:S05]  /*14eb0*/  WARPSYNC.COLLECTIVE R15, `(.L_x_1323) ;  /* 0x000000000f087348 */ /* 0x000fea0003c00000 */
[----:B------:R0:W1:Y:S02]  /*14ec0*/  SHFL.IDX P6, R14, R13, R12, R11 ;  /* 0x0000000c0d0e7389 */ /* 0x00006400000c000b */
[----:B01----:R-:W-:Y:S01]  /*14ed0*/  ENDCOLLECTIVE ;  /* 0x000000000000791b */ /* 0x003fe20003800000 */
.L_x_1323:
[----:B------:R-:W-:-:S05]  /*14ee0*/  @!P3 LEA R6, P2, R10, R6, 0x1 ;  /* 0x000000060a06b211 */ /* 0x000fca00078408ff */
[----:B------:R-:W-:-:S04]  /*14ef0*/  @!P3 IMAD.X R5, RZ, RZ, R5, P2 ;  /* 0x000000ffff05b224 */ /* 0x000fc800010e0605 */
        /* <DEDUP_REMOVED lines=11> */
.L_x_1324:
[----:B------:R-:W-:Y:S01]  /*14fb0*/  IMAD.MOV.U32 R0, RZ, RZ, R14 ;  /* 0x000000ffff007224 */ /* 0x000fe200078e000e */
[----:B------:R-:W-:Y:S06]  /*14fc0*/  BRA `(.L_x_1325) ;  /* 0xffffffc400b87947 */ /* 0x000fec000383ffff */
.L_x_1226:
[----:B0-----:R0:W1:Y:S02]  /*14fd0*/  SYNCS.PHASECHK.TRANS64.TRYWAIT P0, [R17+URZ+0x28820], R0 ;  /* 0x02882000110075a7 */ /* 0x001064000800017f */
[----:B-1----:R-:W-:Y:S05]  /*14fe0*/  @!P0 NANOSLEEP.SYNCS 0x989680 ;  /* 0x009896800000895d */ /* 0x002fea0003900000 */
[----:B------:R-:W1:Y:S02]  /*14ff0*/  @!P0 SYNCS.PHASECHK.TRANS64 P0, [R17+URZ+0x28820], R0 ;  /* 0x02882000110085a7 */ /* 0x000e64000800007f */
[----:B-1----:R-:W-:Y:S05]  /*15000*/  @!P0 BRA `(.L_x_1226) ;  /* 0xfffffffc00f08947 */ /* 0x002fea000383ffff */
[----:B------:R-:W-:Y:S05]  /*15010*/  BRA `(.L_x_1326) ;  /* 0xffffffc800287947 */ /* 0x000fea000383ffff */
.L_x_1233:
[----:B0-----:R0:W1:Y:S02]  /*15020*/  SYNCS.PHASECHK.TRANS64.TRYWAIT P0, [R7+URZ+0x28840], R3 ;  /* 0x02884003070075a7 */ /* 0x001064000800017f */
[----:B-1----:R-:W-:Y:S05]  /*15030*/  @!P0 NANOSLEEP.SYNCS 0x989680 ;  /* 0x009896800000895d */ /* 0x002fea0003900000 */
[----:B------:R-:W1:Y:S02]  /*15040*/  @!P0 SYNCS.PHASECHK.TRANS64 P0, [R7+URZ+0x28840], R3 ;  /* 0x02884003070085a7 */ /* 0x000e64000800007f */
[----:B-1----:R-:W-:Y:S05]  /*15050*/  @!P0 BRA `(.L_x_1233) ;  /* 0xfffffffc00f08947 */ /* 0x002fea000383ffff */
[----:B------:R-:W-:Y:S05]  /*15060*/  BRA `(.L_x_1327) ;  /* 0xffffffc800e07947 */ /* 0x000fea000383ffff */
.L_x_1239:
[----:B0-----:R0:W1:Y:S02]  /*15070*/  SYNCS.PHASECHK.TRANS64.TRYWAIT P0, [R7+URZ+0x60], R3 ;  /* 0x00006003070075a7 */ /* 0x001064000800017f */
[----:B-1----:R-:W-:Y:S05]  /*15080*/  @!P0 NANOSLEEP.SYNCS 0x989680 ;  /* 0x009896800000895d */ /* 0x002fea0003900000 */
[----:B------:R-:W1:Y:S02]  /*15090*/  @!P0 SYNCS.PHASECHK.TRANS64 P0, [R7+URZ+0x60], R3 ;  /* 0x00006003070085a7 */ /* 0x000e64000800007f */
[----:B-1----:R-:W-:Y:S05]  /*150a0*/  @!P0 BRA `(.L_x_1239) ;  /* 0xfffffffc00f08947 */ /* 0x002fea000383ffff */
[----:B------:R-:W-:Y:S05]  /*150b0*/  BRA `(.L_x_1328) ;  /* 0xffffffcc00b07947 */ /* 0x000fea000383ffff */
.L_x_1249:
[----:B--2---:R2:W3:Y:S02]  /*150c0*/  SYNCS.PHASECHK.TRANS64.TRYWAIT P0, [R3+URZ+0x28840], R2 ;  /* 0x02884002030075a7 */ /* 0x0044e4000800017f */
[----:B---3--:R-:W-:Y:S05]  /*150d0*/  @!P0 NANOSLEEP.SYNCS 0x989680 ;  /* 0x009896800000895d */ /* 0x008fea0003900000 */
[----:B------:R-:W3:Y:S02]  /*150e0*/  @!P0 SYNCS.PHASECHK.TRANS64 P0, [R3+URZ+0x28840], R2 ;  /* 0x02884002030085a7 */ /* 0x000ee4000800007f */
[----:B---3--:R-:W-:Y:S05]  /*150f0*/  @!P0 BRA `(.L_x_1249) ;  /* 0xfffffffc00f08947 */ /* 0x008fea000383ffff */
[----:B------:R-:W-:Y:S05]  /*15100*/  BRA `(.L_x_1329) ;  /* 0xffffffd400347947 */ /* 0x000fea000383ffff */
.L_x_1255:
[----:B0-----:R0:W1:Y:S02]  /*15110*/  SYNCS.PHASECHK.TRANS64.TRYWAIT P0, [R2+URZ+0x60], R3 ;  /* 0x00006003020075a7 */ /* 0x001064000800017f */
[----:B-1----:R-:W-:Y:S05]  /*15120*/  @!P0 NANOSLEEP.SYNCS 0x989680 ;  /* 0x009896800000895d */ /* 0x002fea0003900000 */
[----:B------:R-:W1:Y:S02]  /*15130*/  @!P0 SYNCS.PHASECHK.TRANS64 P0, [R2+URZ+0x60], R3 ;  /* 0x00006003020085a7 */ /* 0x000e64000800007f */
[----:B-1----:R-:W-:Y:S05]  /*15140*/  @!P0 BRA `(.L_x_1255) ;  /* 0xfffffffc00f08947 */ /* 0x002fea000383ffff */
[----:B------:R-:W-:Y:S05]  /*15150*/  BRA `(.L_x_1330) ;  /* 0xffffffd800047947 */ /* 0x000fea000383ffff */
.L_x_1264:
[----:B--2---:R2:W3:Y:S02]  /*15160*/  SYNCS.PHASECHK.TRANS64.TRYWAIT P0, [R2+URZ+0x28840], R3 ;  /* 0x02884003020075a7 */ /* 0x0044e4000800017f */
[----:B---3--:R-:W-:Y:S05]  /*15170*/  @!P0 NANOSLEEP.SYNCS 0x989680 ;  /* 0x009896800000895d */ /* 0x008fea0003900000 */
[----:B------:R-:W3:Y:S02]  /*15180*/  @!P0 SYNCS.PHASECHK.TRANS64 P0, [R2+URZ+0x28840], R3 ;  /* 0x02884003020085a7 */ /* 0x000ee4000800007f */
[----:B---3--:R-:W-:Y:S05]  /*15190*/  @!P0 BRA `(.L_x_1264) ;  /* 0xfffffffc00f08947 */ /* 0x008fea000383ffff */
[----:B------:R-:W-:Y:S05]  /*151a0*/  BRA `(.L_x_1331) ;  /* 0xffffffdc00587947 */ /* 0x000fea000383ffff */
.L_x_1270:
[----:B0-----:R0:W1:Y:S02]  /*151b0*/  SYNCS.PHASECHK.TRANS64.TRYWAIT P0, [R2+URZ+0x60], R5 ;  /* 0x00006005020075a7 */ /* 0x001064000800017f */
[----:B-1----:R-:W-:Y:S05]  /*151c0*/  @!P0 NANOSLEEP.SYNCS 0x989680 ;  /* 0x009896800000895d */ /* 0x002fea0003900000 */
[----:B------:R-:W1:Y:S02]  /*151d0*/  @!P0 SYNCS.PHASECHK.TRANS64 P0, [R2+URZ+0x60], R5 ;  /* 0x00006005020085a7 */ /* 0x000e64000800007f */
[----:B-1----:R-:W-:Y:S05]  /*151e0*/  @!P0 BRA `(.L_x_1270) ;  /* 0xfffffffc00f08947 */ /* 0x002fea000383ffff */
[----:B------:R-:W-:Y:S05]  /*151f0*/  BRA `(.L_x_1332) ;  /* 0xffffffe000287947 */ /* 0x000fea000383ffff */
.L_x_1281:
[----:B0-----:R0:W3:Y:S02]  /*15200*/  SYNCS.PHASECHK.TRANS64.TRYWAIT P0, [R3+URZ+0x28860], R0 ;  /* 0x02886000030075a7 */ /* 0x0010e4000800017f */
[----:B---3--:R-:W-:Y:S05]  /*15210*/  @!P0 NANOSLEEP.SYNCS 0x989680 ;  /* 0x009896800000895d */ /* 0x008fea0003900000 */
[----:B------:R-:W3:Y:S02]  /*15220*/  @!P0 SYNCS.PHASECHK.TRANS64 P0, [R3+URZ+0x28860], R0 ;  /* 0x02886000030085a7 */ /* 0x000ee4000800007f */
[----:B---3--:R-:W-:Y:S05]  /*15230*/  @!P0 BRA `(.L_x_1281) ;  /* 0xfffffffc00f08947 */ /* 0x008fea000383ffff */
[----:B------:R-:W-:Y:S05]  /*15240*/  BRA `(.L_x_1333) ;  /* 0xffffffe400687947 */ /* 0x000fea000383ffff */
.L_x_1288:
[----:B------:R-:W-:Y:S01]  /*15250*/  BSSY B0, `(.L_x_1334) ;  /* 0x0000008000007945 */ /* 0x000fe20003800000 */
[----:B-----5:R-:W-:Y:S02]  /*15260*/  IMAD.MOV.U32 R13, RZ, RZ, R2 ;  /* 0x000000ffff0d7224 */ /* 0x020fe400078e0002 */
[----:B------:R-:W-:Y:S02]  /*15270*/  IMAD.MOV.U32 R12, RZ, RZ, RZ ;  /* 0x000000ffff0c7224 */ /* 0x000fe400078e00ff */
[----:B------:R-:W-:Y:S02]  /*15280*/  IMAD.MOV.U32 R11, RZ, RZ, 0x1f ;  /* 0x0000001fff0b7424 */ /* 0x000fe400078e00ff */
[----:B------:R-:W-:-:S07]  /*15290*/  IMAD.MOV.U32 R15, RZ, RZ, -0x1 ;  /* 0xffffffffff0f7424 */ /* 0x000fce00078e00ff */
[----:B-123--:R-:W-:Y:S05]  /*152a0*/  WARPSYNC.COLLECTIVE R15, `(.L_x_1335) ;  /* 0x000000000f087348 */ /* 0x00efea0003c00000 */
[----:B------:R0:W4:Y:S02]  /*152b0*/  SHFL.IDX P6, R14, R13, R12, R11 ;  /* 0x0000000c0d0e7389 */ /* 0x00012400000c000b */
[----:B01234-:R-:W-:Y:S01]  /*152c0*/  ENDCOLLECTIVE ;  /* 0x000000000000791b */ /* 0x01ffe20003800000 */
.L_x_1335:
[----:B------:R-:W-:Y:S05]  /*152d0*/  BSYNC B0 ;  /* 0x0000000000007941 */ /* 0x000fea0003800000 */
.L_x_1334:
[----:B------:R-:W-:Y:S05]  /*152e0*/  BRA `(.L_x_1336) ;  /* 0xffffffe800607947 */ /* 0x000fea000383ffff */
.L_x_1291:
[----:B0-----:R0:W1:Y:S02]  /*152f0*/  SYNCS.PHASECHK.TRANS64.TRYWAIT P0, [R0+URZ+0x28820], R3 ;  /* 0x02882003000075a7 */ /* 0x001064000800017f */
[----:B-1----:R-:W-:Y:S05]  /*15300*/  @!P0 NANOSLEEP.SYNCS 0x989680 ;  /* 0x009896800000895d */ /* 0x002fea0003900000 */
[----:B------:R-:W1:Y:S02]  /*15310*/  @!P0 SYNCS.PHASECHK.TRANS64 P0, [R0+URZ+0x28820], R3 ;  /* 0x02882003000085a7 */ /* 0x000e64000800007f */
[----:B-1----:R-:W-:Y:S05]  /*15320*/  @!P0 BRA `(.L_x_1291) ;  /* 0xfffffffc00f08947 */ /* 0x002fea000383ffff */
[----:B------:R-:W-:Y:S05]  /*15330*/  BRA `(.L_x_1337) ;  /* 0xffffffe800ac7947 */ /* 0x000fea000383ffff */
.L_x_1292:
        /* <DEDUP_REMOVED lines=8> */
[----:B0-23--:R-:W-:Y:S05]  /*153c0*/  WARPSYNC.COLLECTIVE R15, `(.L_x_1339) ;  /* 0x000000000f087348 */ /* 0x00dfea0003c00000 */
[----:B------:R1:W4:Y:S02]  /*153d0*/  SHFL.IDX P6, R14, R13, R12, R11 ;  /* 0x0000000c0d0e7389 */ /* 0x00032400000c000b */
[----:B01234-:R-:W-:Y:S01]  /*153e0*/  ENDCOLLECTIVE ;  /* 0x000000000000791b */ /* 0x01ffe20003800000 */
.L_x_1339:
[----:B------:R-:W-:Y:S05]  /*153f0*/  BSYNC B0 ;  /* 0x0000000000007941 */ /* 0x000fea0003800000 */
.L_x_1338:
[----:B------:R-:W-:Y:S05]  /*15400*/  BRA `(.L_x_1340) ;  /* 0xffffffe800947947 */ /* 0x000fea000383ffff */
.L_x_1295:
[----:B------:R-:W-:Y:S01]  /*15410*/  BSSY B1, `(.L_x_1341) ;  /* 0x0000006000017945 */ /* 0x000fe20003800000 */
[----:B------:R-:W-:-:S07]  /*15420*/  IMAD.MOV.U32 R15, RZ, RZ, -0x1 ;  /* 0xffffffffff0f7424 */ /* 0x000fce00078e00ff */
[----:B0123--:R-:W-:Y:S05]  /*15430*/  WARPSYNC.COLLECTIVE R15, `(.L_x_1342) ;  /* 0x000000000f0c7348 */ /* 0x00ffea0003c00000 */
[----:B------:R-:W-:Y:S02]  /*15440*/  ELECT P6, UR62, PT ;  /* 0x00000000003e782f */ /* 0x000fe400038c0000 */
[----:B------:R-:W-:Y:S01]  /*15450*/  MOV R14, UR62 ;  /* 0x0000003e000e7c02 */ /* 0x000fe20008000f00 */
[----:B0123--:R-:W-:Y:S10]  /*15460*/  ENDCOLLECTIVE ;  /* 0x000000000000791b */ /* 0x00fff40003800000 */
.L_x_1342:
[----:B------:R-:W-:Y:S05]  /*15470*/  BSYNC B1 ;  /* 0x0000000000017941 */ /* 0x000fea0003800000 */
.L_x_1341:
[----:B------:R-:W-:Y:S05]  /*15480*/  BRA `(.L_x_1343) ;  /* 0xffffffe8008c7947 */ /* 0x000fea000383ffff */
.L_x_1297:
[----:B0-----:R0:W1:Y:S02]  /*15490*/  SYNCS.PHASECHK.TRANS64.TRYWAIT P0, [R6+URZ], R5 ;  /* 0x00000005060075a7 */ /* 0x001064000800017f */
[----:B-1----:R-:W-:Y:S05]  /*154a0*/  @!P0 NANOSLEEP.SYNCS 0x989680 ;  /* 0x009896800000895d */ /* 0x002fea0003900000 */
[----:B------:R-:W1:Y:S02]  /*154b0*/  @!P0 SYNCS.PHASECHK.TRANS64 P0, [R6+URZ], R5 ;  /* 0x00000005060085a7 */ /* 0x000e64000800007f */
[----:B-1----:R-:W-:Y:S05]  /*154c0*/  @!P0 BRA `(.L_x_1297) ;  /* 0xfffffffc00f08947 */ /* 0x002fea000383ffff */
[----:B------:R-:W-:Y:S05]  /*154d0*/  BRA `(.L_x_1344) ;  /* 0xffffffe800c47947 */ /* 0x000fea000383ffff */
.L_x_1298:
[----:B-1----:R1:W3:Y:S02]  /*154e0*/  SYNCS.PHASECHK.TRANS64.TRYWAIT P0, [R3+URZ], R2 ;  /* 0x00000002030075a7 */ /* 0x0022e4000800017f */
[----:B---3--:R-:W-:Y:S05]  /*154f0*/  @!P0 NANOSLEEP.SYNCS 0x989680 ;  /* 0x009896800000895d */ /* 0x008fea0003900000 */
[----:B------:R-:W3:Y:S02]  /*15500*/  @!P0 SYNCS.PHASECHK.TRANS64 P0, [R3+URZ], R2 ;  /* 0x00000002030085a7 */ /* 0x000ee4000800007f */
[----:B---3--:R-:W-:Y:S05]  /*15510*/  @!P0 BRA `(.L_x_1298) ;  /* 0xfffffffc00f08947 */ /* 0x008fea000383ffff */
[----:B------:R-:W-:Y:S05]  /*15520*/  BRA `(.L_x_1345) ;  /* 0xffffffe800b87947 */ /* 0x000fea000383ffff */
.L_x_1300:
[----:B-1----:R1:W3:Y:S02]  /*15530*/  SYNCS.PHASECHK.TRANS64.TRYWAIT P0, [R18+URZ], R5 ;  /* 0x00000005120075a7 */ /* 0x0022e4000800017f */
[----:B---3--:R-:W-:Y:S05]  /*15540*/  @!P0 NANOSLEEP.SYNCS 0x989680 ;  /* 0x009896800000895d */ /* 0x008fea0003900000 */
[----:B------:R-:W3:Y:S02]  /*15550*/  @!P0 SYNCS.PHASECHK.TRANS64 P0, [R18+URZ], R5 ;  /* 0x00000005120085a7 */ /* 0x000ee4000800007f */
[----:B---3--:R-:W-:Y:S05]  /*15560*/  @!P0 BRA `(.L_x_1300) ;  /* 0xfffffffc00f08947 */ /* 0x008fea000383ffff */
[----:B------:R-:W-:Y:S05]  /*15570*/  BRA `(.L_x_1346) ;  /* 0xffffffe800bc7947 */ /* 0x000fea000383ffff */
.L_x_1347:
        /* <DEDUP_REMOVED lines=16> */
.L_x_3221:


//--------------------- .text._ZN7cutlass13device_kernelIN5flash11enable_sm90INS1_16FlashAttnFwdSm90INS1_25CollectiveMainloopFwdSm90ILi2EN4cute5tupleIJNS5_1CILi1EEES8_S8_EEENS6_IJNS7_ILi128EEESA_SA_EEELi128ENS_10bfloat16_tEfNS_4arch4Sm90ELb0ELb1ELb0ELb1ELb0ELb0ELb0ELb1ELb1ELb1ELb0ELb0EEENS1_21CollectiveEpilogueFwdISB_S9_SC_SE_Li256ELb1ELb1ELb0ELb0EEENS1_36VarlenDynamicPersistentTileSchedulerILi128ELi128ELi256ELi128ELb0ELb1ELb1ELb1ELb0ELb1EEEEEEEEEvNT_6ParamsE --------------------------
	.section	.text._ZN7cutlass13device_kernelIN5flash11enable_sm90INS1_16FlashAttnFwdSm90INS1_25CollectiveMainloopFwdSm90ILi2EN4cute5tupleIJNS5_1CILi1EEES8_S8_EEENS6_IJNS7_ILi128EEESA_SA_EEELi128ENS_10bfloat16_tEfNS_4arch4Sm90ELb0ELb1ELb0ELb1ELb0ELb0ELb0ELb1ELb1ELb1ELb0ELb0EEENS1_21CollectiveEpilogueFwdISB_S9_SC_SE_Li256ELb1ELb1ELb0ELb0EEENS1_36VarlenDynamicPersistentTileSchedulerILi128ELi128ELi256ELi128ELb0ELb1ELb1ELb1ELb0ELb1EEEEEEEEEvNT_6ParamsE,"ax",@progbits
	.align	128
.text._ZN7cutlass13device_kernelIN5flash11enable_sm90INS1_16FlashAttnFwdSm90INS1_25CollectiveMainloopFwdSm90ILi2EN4cute5tupleIJNS5_1CILi1EEES8_S8_EEENS6_IJNS7_ILi128EEESA_SA_EEELi128ENS_10bfloat16_tEfNS_4arch4Sm90ELb0ELb1ELb0ELb1ELb0ELb0ELb0ELb1ELb1ELb1ELb0ELb0EEENS1_21CollectiveEpilogueFwdISB_S9_SC_SE_Li256ELb1ELb1ELb0ELb0EEENS1_36VarlenDynamicPersistentTileSchedulerILi128ELi128ELi256ELi128ELb0ELb1ELb1ELb1ELb0ELb1EEEEEEEEEvNT_6ParamsE:
        .type           _ZN7cutlass13device_kernelIN5flash11enable_sm90INS1_16FlashAttnFwdSm90INS1_25CollectiveMainloopFwdSm90ILi2EN4cute5tupleIJNS5_1CILi1EEES8_S8_EEENS6_IJNS7_ILi128EEESA_SA_EEELi128ENS_10bfloat16_tEfNS_4arch4Sm90ELb0ELb1ELb0ELb1ELb0ELb0ELb0ELb1ELb1ELb1ELb0ELb0EEENS1_21CollectiveEpilogueFwdISB_S9_SC_SE_Li256ELb1ELb1ELb0ELb0EEENS1_36VarlenDynamicPersistentTileSchedulerILi128ELi128ELi256ELi128ELb0ELb1ELb1ELb1ELb0ELb1EEEEEEEEEvNT_6ParamsE,@function
        .size           _ZN7cutlass13device_kernelIN5flash11enable_sm90INS1_16FlashAttnFwdSm90INS1_25CollectiveMainloopFwdSm90ILi2EN4cute5tupleIJNS5_1CILi1EEES8_S8_EEENS6_IJNS7_ILi128EEESA_SA_EEELi128ENS_10bfloat16_tEfNS_4arch4Sm90ELb0ELb1ELb0ELb1ELb0ELb0ELb0ELb1ELb1ELb1ELb0ELb0EEENS1_21CollectiveEpilogueFwdISB_S9_SC_SE_Li256ELb1ELb1ELb0ELb0EEENS1_36VarlenDynamicPersistentTileSchedulerILi128ELi128ELi256ELi128ELb0ELb1ELb1ELb1ELb0ELb1EEEEEEEEEvNT_6ParamsE,(.L_x_3222 - _ZN7cutlass13device_kernelIN5flash11enable_sm90INS1_16FlashAttnFwdSm90INS1_25CollectiveMainloopFwdSm90ILi2EN4cute5tupleIJNS5_1CILi1EEES8_S8_EEENS6_IJNS7_ILi128EEESA_SA_EEELi128ENS_10bfloat16_tEfNS_4arch4Sm90ELb0ELb1ELb0ELb1ELb0ELb0ELb0ELb1ELb1ELb1ELb0ELb0EEENS1_21CollectiveEpilogueFwdISB_S9_SC_SE_Li256ELb1ELb1ELb0ELb0EEENS1_36VarlenDynamicPersistentTileSchedulerILi128ELi128ELi256ELi128ELb0ELb1ELb1ELb1ELb0ELb1EEEEEEEEEvNT_6ParamsE)
        .other          _ZN7cutlass13device_kernelIN5flash11enable_sm90INS1_16FlashAttnFwdSm90INS1_25CollectiveMainloopFwdSm90ILi2EN4cute5tupleIJNS5_1CILi1EEES8_S8_EEENS6_IJNS7_ILi128EEESA_SA_EEELi128ENS_10bfloat16_tEfNS_4arch4Sm90ELb0ELb1ELb0ELb1ELb0ELb0ELb0ELb1ELb1ELb1ELb0ELb0EEENS1_21CollectiveEpilogueFwdISB_S9_SC_SE_Li256ELb1ELb1ELb0ELb0EEENS1_36VarlenDynamicPersistentTileSchedulerILi128ELi128ELi256ELi128ELb0ELb1ELb1ELb1ELb0ELb1EEEEEEEEEvNT_6ParamsE,@"STO_CUDA_ENTRY STV_DEFAULT"
_ZN7cutlass13device_kernelIN5flash11enable_sm90INS1_16FlashAttnFwdSm90INS1_25CollectiveMainloopFwdSm90ILi2EN4cute5tupleIJNS5_1CILi1EEES8_S8_EEENS6_IJNS7_ILi128EEESA_SA_EEELi128ENS_10bfloat16_tEfNS_4arch4Sm90ELb0ELb1ELb0ELb1ELb0ELb0ELb0ELb1ELb1ELb1ELb0ELb0EEENS1_21CollectiveEpilogueFwdISB_S9_SC_SE_Li256ELb1ELb1ELb0ELb0EEENS1_36VarlenDynamicPersistentTileSchedulerILi128ELi128ELi256ELi128ELb0ELb1ELb1ELb1ELb0ELb1EEEEEEEEEvNT_6ParamsE:
        /* <DEDUP_REMOVED lines=18> */
.L_x_1349:
[----:B------:R-:W-:Y:S05]  /*0120*/  BSYNC B0 ;  /* 0x0000000000007941 */ /* 0x000fea0003800000 */
.L_x_1348:
        /* <DEDUP_REMOVED lines=41> */
.L_x_1350:
        /* <DEDUP_REMOVED lines=22> */
.L_x_1351:
        /* <DEDUP_REMOVED lines=18> */
.L_x_1352:
        /* <DEDUP_REMOVED lines=22> */
.L_x_1353:
        /* <DEDUP_REMOVED lines=22> */
.L_x_1354:
[----:B------:R-:W-:Y:S01]  /*0900*/  PLOP3.LUT P0, PT, PT, PT, UP0, 0x80, 0x0 ;  /* 0x000000000000781c */ /* 0x000fe20003f0f008 */
[----:B------:R-:W-:Y:S01]  /*0910*/  UMOV UR36, 0x1 ;  /* 0x0000000100247882 */ /* 0x000fe20000000000 */
[----:B------:R-:W-:Y:S01]  /*0920*/  NOP ;  /* 0x0000000000007918 */ /* 0x000fe20000000000 */
[----:B------:R-:W-:Y:S01]  /*0930*/  USEL UR36, UR36, 0x2, !UP0 ;  /* 0x0000000224247887 */ /* 0x000fe2000c000000 */
[----:B------:R-:W-:Y:S01]  /*0940*/  ULDC.64 UR50, c[0x0][0x208] ;  /* 0x0000820000327ab9 */ /* 0x000fe20000000a00 */
[----:B012-4-:R-:W-:Y:S08]  /*0950*/  BAR.SYNC.DEFER_BLOCKING 0x0 ;  /* 0x0000000000007b1d */ /* 0x017ff00000010000 */
[----:B------:R-:W-:Y:S05]  /*0960*/  @!P0 BRA `(.L_x_1355) ;  /* 0x000000f000fc8947 */ /* 0x000fea0003800000 */
.L_x_1356:
[----:B------:R-:W-:-:S08]  /*0970*/  NOP ;  /* 0x0000000000007918 */ /* 0x000fd00000000000 */
[----:B------:R-:W0:Y:S02]  /*0980*/  USETMAXREG.TRY_ALLOC.CTAPOOL UP0, 0xf0 ;  /* 0x000000f0000079c8 */ /* 0x000e240008000600 */
[----:B0-----:R-:W-:-:S13]  /*0990*/  PLOP3.LUT P0, PT, PT, PT, UP0, 0x80, 0x0 ;  /* 0x000000000000781c */ /* 0x001fda0003f0f008 */
[----:B------:R-:W-:Y:S05]  /*09a0*/  @!P0 BRA `(.L_x_1356) ;  /* 0xfffffffc00f08947 */ /* 0x000fea000383ffff */
[----:B------:R-:W0:Y:S01]  /*09b0*/  S2R R2, SR_TID.X ;  /* 0x0000000000027919 */ /* 0x000e220000002100 */
        /* <DEDUP_REMOVED lines=13> */
[----:B------:R-:W-:Y:S01]  /*0a90*/  VIADD R191, R2, 0xffffff80 ;  /* 0xffffff8002bf7836 */ /* 0x000fe20000000000 */
[----:B------:R-:W-:Y:S01]  /*0aa0*/  R2UR UR7, R6 ;  /* 0x00000000060772ca */ /* 0x000fe200000e0000 */
[----:B------:R-:W-:Y:S01]  /*0ab0*/  ULOP3.LUT UR48, UR36, 0x1, URZ, 0xfc, !UPT ;  /* 0x0000000124307892 */ /* 0x000fe2000f8efc3f */
[----:B------:R-:W-:Y:S01]  /*0ac0*/  R2UR UR6, R7 ;  /* 0x00000000070672ca */ /* 0x000fe200000e0000 */
[----:B------:R-:W-:Y:S01]  /*0ad0*/  UMOV UR47, URZ ;  /* 0x0000003f002f7c82 */ /* 0x000fe20008000000 */
[----:B------:R-:W-:Y:S01]  /*0ae0*/  SHF.R.S32.HI R0, RZ, 0x1f, R191 ;  /* 0x0000001fff007819 */ /* 0x000fe200000114bf */
[----:B------:R-:W-:Y:S01]  /*0af0*/  UMOV UR46, URZ ;  /* 0x0000003f002e7c82 */ /* 0x000fe20008000000 */
[----:B------:R-:W-:Y:S01]  /*0b00*/  R2UR UR5, R5 ;  /* 0x00000000050572ca */ /* 0x000fe200000e0000 */
[----:B------:R-:W-:Y:S01]  /*0b10*/  UMOV UR45, URZ ;  /* 0x0000003f002d7c82 */ /* 0x000fe20008000000 */
[CC--:B------:R-:W-:Y:S02]  /*0b20*/  LEA.HI R3, R0.reuse, R191.reuse, RZ, 0x7 ;  /* 0x000000bf00037211 */ /* 0x0c0fe400078f38ff */
[----:B------:R-:W-:-:S02]  /*0b30*/  LEA.HI R4, R0, R191, RZ, 0x5 ;  /* 0x000000bf00047211 */ /* 0x000fc400078f28ff */
[----:B------:R-:W-:Y:S02]  /*0b40*/  LOP3.LUT R2, R3, 0xffffff80, RZ, 0xc0, !PT ;  /* 0xffffff8003027812 */ /* 0x000fe400078ec0ff */
[----:B------:R-:W-:Y:S01]  /*0b50*/  SHF.R.S32.HI R186, RZ, 0x7, R3 ;  /* 0x00000007ffba7819 */ /* 0x000fe20000011403 */
[----:B------:R-:W-:Y:S02]  /*0b60*/  IMAD.SHL.U32 R6, R4, 0x20, RZ ;  /* 0x0000002004067824 */ /* 0x000fe400078e00ff */
[----:B------:R-:W-:Y:S01]  /*0b70*/  IMAD.IADD R185, R191, 0x1, -R2 ;  /* 0x00000001bfb97824 */ /* 0x000fe200078e0a02 */
[----:B------:R-:W-:Y:S02]  /*0b80*/  LEA.HI R2, R0, R191, RZ, 0x4 ;  /* 0x000000bf00027211 */ /* 0x000fe400078f20ff */
[----:B------:R-:W-:Y:S02]  /*0b90*/  LOP3.LUT R7, R6, 0xfffffc00, RZ, 0xc0, !PT ;  /* 0xfffffc0006077812 */ /* 0x000fe400078ec0ff */
[----:B------:R-:W-:-:S02]  /*0ba0*/  SHF.R.S32.HI R8, RZ, 0x1f, R185 ;  /* 0x0000001fff087819 */ /* 0x000fc400000114b9 */
[----:B------:R-:W-:Y:S02]  /*0bb0*/  LEA.HI R6, R0, R191, RZ, 0x2 ;  /* 0x000000bf00067211 */ /* 0x000fe400078f10ff */
[----:B------:R-:W-:Y:S02]  /*0bc0*/  LEA.HI R9, R8, R185, RZ, 0x2 ;  /* 0x000000b908097211 */ /* 0x000fe400078f10ff */
[----:B------:R-:W-:Y:S02]  /*0bd0*/  SHF.R.S32.HI R5, RZ, 0x4, R2 ;  /* 0x00000004ff057819 */ /* 0x000fe40000011402 */
[--C-:B------:R-:W-:Y:S02]  /*0be0*/  SHF.R.S32.HI R10, RZ, 0x2, R9.reuse ;  /* 0x00000002ff0a7819 */ /* 0x100fe40000011409 */
[----:B------:R-:W-:Y:S02]  /*0bf0*/  SHF.R.S32.HI R11, RZ, 0x1f, R9 ;  /* 0x0000001fff0b7819 */ /* 0x000fe40000011409 */
[----:B------:R-:W-:-:S02]  /*0c00*/  LOP3.LUT R4, R2, 0x3fffff0, RZ, 0xc0, !PT ;  /* 0x03fffff002047812 */ /* 0x000fc400078ec0ff */
[----:B------:R-:W-:Y:S02]  /*0c10*/  LOP3.LUT R6, R6, 0xfffffffc, RZ, 0xc0, !PT ;  /* 0xfffffffc06067812 */ /* 0x000fe400078ec0ff */
[----:B------:R-:W-:Y:S01]  /*0c20*/  LEA.HI R0, R0, R191, RZ, 0x3 ;  /* 0x000000bf00007211 */ /* 0x000fe200078f18ff */
[----:B------:R-:W-:Y:S01]  /*0c30*/  IMAD.IADD R4, R191, 0x1, -R4 ;  /* 0x00000001bf047824 */ /* 0x000fe200078e0a04 */
[----:B------:R-:W-:Y:S01]  /*0c40*/  LEA.HI R11, R11, R10, RZ, 0x3 ;  /* 0x0000000a0b0b7211 */ /* 0x000fe200078f18ff */
[----:B------:R-:W-:Y:S01]  /*0c50*/  IMAD.IADD R6, R191, 0x1, -R6 ;  /* 0x00000001bf067824 */ /* 0x000fe200078e0a06 */
[----:B------:R-:W-:Y:S01]  /*0c60*/  LEA.HI R2, R2, R5, RZ, 0x1 ;  /* 0x0000000502027211 */ /* 0x000fe200078f08ff */
[----:B------:R-:W-:Y:S01]  /*0c70*/  IMAD R7, R4, 0x40, R7 ;  /* 0x0000004004077824 */ /* 0x000fe200078e0207 */
[----:B------:R-:W-:Y:S02]  /*0c80*/  LOP3.LUT R22, R0, 0xfffffff8, RZ, 0xc0, !PT ;  /* 0xfffffff800167812 */ /* 0x000fe400078ec0ff */
[----:B------:R-:W-:-:S02]  /*0c90*/  LOP3.LUT R11, R11, 0xfffffff8, RZ, 0xc0, !PT ;  /* 0xfffffff80b0b7812 */ /* 0x000fc400078ec0ff */
[----:B------:R-:W-:Y:S01]  /*0ca0*/  LEA.HI R8, R8, R185, RZ, 0x5 ;  /* 0x000000b908087211 */ /* 0x000fe200078f28ff */
[----:B------:R-:W-:Y:S01]  /*0cb0*/  IMAD.IADD R22, R191, 0x1, -R22 ;  /* 0x00000001bf167824 */ /* 0x000fe200078e0a16 */
[----:B------:R-:W-:Y:S01]  /*0cc0*/  LEA.HI R3, R3, R186, RZ, 0x1 ;  /* 0x000000ba03037211 */ /* 0x000fe200078f08ff */
[----:B------:R-:W-:Y:S01]  /*0cd0*/  IMAD.IADD R11, R10, 0x1, -R11 ;  /* 0x000000010a0b7824 */ /* 0x000fe200078e0a0b */
[----:B------:R-:W-:Y:S01]  /*0ce0*/  LOP3.LUT R2, R2, 0x1ffffffe, RZ, 0xc0, !PT ;  /* 0x1ffffffe02027812 */ /* 0x000fe200078ec0ff */
[----:B------:R-:W-:Y:S01]  /*0cf0*/  IMAD.SHL.U32 R18, R22, 0x8, RZ ;  /* 0x0000000816127824 */ /* 0x000fe200078e00ff */
[----:B------:R-:W-:Y:S02]  /*0d00*/  SHF.R.S32.HI R8, RZ, 0x5, R8 ;  /* 0x00000005ff087819 */ /* 0x000fe40000011408 */
[----:B------:R-:W-:Y:S01]  /*0d10*/  LEA.HI R4, R6, R6, RZ, 0x1 ;  /* 0x0000000606047211 */ /* 0x000fe200078f08ff */
[----:B------:R-:W-:Y:S01]  /*0d20*/  IMAD.IADD R2, R5, 0x1, -R2 ;  /* 0x0000000105027824 */ /* 0x000fe200078e0a02 */
[----:B------:R-:W-:Y:S01]  /*0d30*/  LOP3.LUT R3, R3, 0x3fffffe, RZ, 0xc0, !PT ;  /* 0x03fffffe03037812 */ /* 0x000fe200078ec0ff */
[----:B------:R-:W-:Y:S01]  /*0d40*/  IMAD R8, R8, 0x10, R11 ;  /* 0x0000001008087824 */ /* 0x000fe200078e020b */
[----:B------:R-:W-:Y:S01]  /*0d50*/  LOP3.LUT R5, R4, 0x1ffffffe, RZ, 0xc0, !PT ;  /* 0x1ffffffe04057812 */ /* 0x000fe200078ec0ff */
[----:B------:R-:W-:Y:S01]  /*0d60*/  VIADD R19, R18, 0x40 ;  /* 0x0000004012137836 */ /* 0x000fe20000000000 */
[----:B------:R-:W-:Y:S01]  /*0d70*/  LOP3.LUT R16, R9, 0x7ffffffc, RZ, 0xc0, !PT ;  /* 0x7ffffffc09107812 */ /* 0x000fe200078ec0ff */
[----:B------:R-:W-:Y:S01]  /*0d80*/  IMAD.IADD R3, R186, 0x1, -R3 ;  /* 0x00000001ba037824 */ /* 0x000fe200078e0a03 */
[----:B------:R-:W-:Y:S01]  /*0d90*/  SHF.R.S32.HI R184, RZ, 0x3, R0 ;  /* 0x00000003ffb87819 */ /* 0x000fe20000011400 */
[----:B------:R-:W-:Y:S01]  /*0da0*/  IMAD.IADD R6, R6, 0x1, -R5 ;  /* 0x0000000106067824 */ /* 0x000fe200078e0a05 */
[----:B------:R-:W-:Y:S01]  /*0db0*/  SHF.R.S32.HI R190, RZ, 0x1f, R18 ;  /* 0x0000001fffbe7819 */ /* 0x000fe20000011412 */
[----:B------:R-:W-:Y:S01]  /*0dc0*/  IMAD R187, R3, 0x40, R8 ;  /* 0x0000004003bb7824 */ /* 0x000fe200078e0208 */
[----:B------:R-:W-:Y:S01]  /*0dd0*/  SHF.R.S32.HI R189, RZ, 0x1f, R19 ;  /* 0x0000001fffbd7819 */ /* 0x000fe20000011413 */
[----:B------:R-:W-:-:S02]  /*0de0*/  IMAD R188, R2, 0x8, R7 ;  /* 0x0000000802bc7824 */ /* 0x000fc400078e0207 */
[----:B------:R-:W-:Y:S02]  /*0df0*/  IMAD.IADD R16, R185, 0x1, -R16 ;  /* 0x00000001b9107824 */ /* 0x000fe400078e0a10 */
[----:B------:R-:W-:-:S07]  /*0e00*/  IMAD R17, R6, 0x8, R187 ;  /* 0x0000000806117824 */ /* 0x000fce00078e02bb */
.L_x_1456:
[----:B------:R-:W-:Y:S01]  /*0e10*/  ULDC.64 UR8, c[0x0][0xa28] ;  /* 0x00028a0000087ab9 */ /* 0x000fe20000000a00 */
[----:B------:R-:W-:Y:S01]  /*0e20*/  ULDC UR4, c[0x0][0x424] ;  /* 0x0001090000047ab9 */ /* 0x000fe20000000800 */
[----:B------:R-:W-:-:S04]  /*0e30*/  UISETP.NE.U32.AND UP0, UPT, UR8, URZ, UPT ;  /* 0x0000003f0800728c */ /* 0x000fc8000bf05070 */
[----:B------:R-:W-:-:S03]  /*0e40*/  UISETP.NE.AND.EX UP0, UPT, UR9, URZ, UPT, UP0 ;  /* 0x0000003f0900728c */ /* 0x000fc6000bf05300 */
[----:B------:R-:W-:Y:S02]  /*0e50*/  ULDC.64 UR8, c[0x0][0xa18] ;  /* 0x0002860000087ab9 */ /* 0x000fe40000000a00 */
[----:B------:R-:W-:Y:S01]  /*0e60*/  UISETP.NE.U32.AND UP1, UPT, UR8, URZ, UPT ;  /* 0x0000003f0800728c */ /* 0x000fe2000bf25070 */
[----:B------:R-:W-:-:S03]  /*0e70*/  PLOP3.LUT P0, PT, PT, PT, UP0, 0x80, 0x0 ;  /* 0x000000000000781c */ /* 0x000fc60003f0f008 */
[----:B------:R-:W-:-:S03]  /*0e80*/  UISETP.NE.AND.EX UP1, UPT, UR9, URZ, UPT, UP1 ;  /* 0x0000003f0900728c */ /* 0x000fc6000bf25310 */
[----:B------:R-:W-:Y:S02]  /*0e90*/  @UP0 ULDC.64 UR8, c[0x0][0xa28] ;  /* 0x00028a0000080ab9 */ /* 0x000fe40000000a00 */
[----:B------:R-:W-:Y:S01]  /*0ea0*/  @UP0 UIMAD.WIDE UR8, UR6, 0x4, UR8 ;  /* 0x00000004060808a5 */ /* 0x000fe2000f8e0208 */
[----:B------:R-:W-:-:S05]  /*0eb0*/  PLOP3.LUT P2, PT, PT, PT, UP1, 0x80, 0x0 ;  /* 0x000000000000781c */ /* 0x000fca0003f4f018 */
[----:B------:R-:W-:Y:S01]  /*0ec0*/  @UP1 ULDC.64 UR10, c[0x0][0xa18] ;  /* 0x00028600000a1ab9 */ /* 0x000fe20000000a00 */
[----:B0-2-4-:R-:W-:Y:S02]  /*0ed0*/  IMAD.U32 R2, RZ, RZ, UR8 ;  /* 0x00000008ff027e24 */ /* 0x015fe4000f8e00ff */
[----:B------:R-:W-:Y:S01]  /*0ee0*/  IMAD.U32 R3, RZ, RZ, UR9 ;  /* 0x00000009ff037e24 */ /* 0x000fe2000f8e00ff */
[----:B------:R-:W-:-:S04]  /*0ef0*/  @UP1 UIMAD.WIDE UR8, UR6, 0x4, UR10 ;  /* 0x00000004060818a5 */ /* 0x000fc8000f8e020a */
[----:B------:R-:W2:Y:S02]  /*0f00*/  @P0 LDG.E R2, desc[UR50][R2.64] ;  /* 0x0000003202020981 */ /* 0x000ea4000c1e1900 */
[----:B------:R-:W-:Y:S02]  /*0f10*/  IMAD.U32 R4, RZ, RZ, UR8 ;  /* 0x00000008ff047e24 */ /* 0x000fe4000f8e00ff */
[----:B------:R-:W-:Y:S01]  /*0f20*/  IMAD.U32 R5, RZ, RZ, UR9 ;  /* 0x00000009ff057e24 */ /* 0x000fe2000f8e00ff */
[----:B------:R-:W-:-:S04]  /*0f30*/  ULDC.64 UR8, c[0x0][0x418] ;  /* 0x0001060000087ab9 */ /* 0x000fc80000000a00 */
[----:B---3--:R-:W3:Y:S01]  /*0f40*/  @P2 LDG.E R4, desc[UR50][R4.64] ;  /* 0x0000003204042981 */ /* 0x008ee2000c1e1900 */
[----:B------:R-:W-:Y:S01]  /*0f50*/  UISETP.NE.U32.AND UP0, UPT, UR8, URZ, UPT ;  /* 0x0000003f0800728c */ /* 0x000fe2000bf05070 */
[----:B------:R-:W-:Y:S01]  /*0f60*/  UMOV UR39, URZ ;  /* 0x0000003f00277c82 */ /* 0x000fe20008000000 */
[----:B------:R-:W-:Y:S02]  /*0f70*/  ULDC UR44, c[0x0][0x288] ;  /* 0x0000a200002c7ab9 */ /* 0x000fe40000000800 */
[----:B------:R-:W-:Y:S01]  /*0f80*/  UISETP.NE.AND.EX UP0, UPT, UR9, URZ, UPT, UP0 ;  /* 0x0000003f0900728c */ /* 0x000fe2000bf05300 */
[----:B------:R-:W-:Y:S02]  /*0f90*/  UMOV UR42, UR7 ;  /* 0x00000007002a7c82 */ /* 0x000fe40008000000 */
[----:B------:R-:W-:Y:S01]  /*0fa0*/  ULDC.64 UR8, c[0x0][0xa20] ;  /* 0x0002880000087ab9 */ /* 0x000fe20000000a00 */
[----:B------:R-:W-:Y:S01]  /*0fb0*/  USEL UR4, UR4, 0x1, UP0 ;  /* 0x0000000104047887 */ /* 0x000fe20008000000 */
[----:B------:R-:W-:Y:S01]  /*0fc0*/  ISETP.NE.U32.AND P1, PT, RZ, UR8, PT ;  /* 0x00000008ff007c0c */ /* 0x000fe2000bf25070 */
[----:B------:R-:W-:-:S02]  /*0fd0*/  ULDC UR8, c[0x0][0x2f0] ;  /* 0x0000bc0000087ab9 */ /* 0x000fc40000000800 */
[----:B------:R-:W-:Y:S01]  /*0fe0*/  UIMAD UR4, UR4, UR8, URZ ;  /* 0x00000008040472a4 */ /* 0x000fe2000f8e023f */
[----:B------:R-:W-:Y:S02]  /*0ff0*/  ISETP.NE.AND.EX P1, PT, RZ, UR9, PT, P1 ;  /* 0x00000009ff007c0c */ /* 0x000fe4000bf25310 */
[----:B--2---:R-:W-:Y:S02]  /*1000*/  @P0 R2UR UR39, R2 ;  /* 0x00000000022702ca */ /* 0x004fe400000e0000 */
[----:B---3--:R-:W-:Y:S01]  /*1010*/  @P2 R2UR UR44, R4 ;  /* 0x00000000042c22ca */ /* 0x008fe200000e0000 */
[----:B-1----:R-:W-:-:S14]  /*1020*/  @P2 BRA `(.L_x_1357) ;  /* 0x0000000000342947 */ /* 0x002fdc0003800000 */
[----:B------:R-:W-:Y:S02]  /*1030*/  ULDC.64 UR8, c[0x0][0xa00] ;  /* 0x0002800000087ab9 */ /* 0x000fe40000000a00 */
[----:B------:R-:W-:-:S04]  /*1040*/  ISETP.NE.U32.AND P0, PT, RZ, UR8, PT ;  /* 0x00000008ff007c0c */ /* 0x000fc8000bf05070 */
[----:B------:R-:W-:-:S13]  /*1050*/  ISETP.NE.AND.EX P0, PT, RZ, UR9, PT, P0 ;  /* 0x00000009ff007c0c */ /* 0x000fda000bf05300 */
[----:B------:R-:W-:Y:S05]  /*1060*/  @!P0 BRA `(.L_x_1357) ;  /* 0x0000000000248947 */ /* 0x000fea0003800000 */
[----:B------:R-:W-:Y:S02]  /*1070*/  ULDC.64 UR8, c[0x0][0xa00] ;  /* 0x0002800000087ab9 */ /* 0x000fe40000000a00 */
[----:B------:R-:W-:-:S06]  /*1080*/  UIMAD.WIDE UR8, UR6, 0x4, UR8 ;  /* 0x00000004060878a5 */ /* 0x000fcc000f8e0208 */
[----:B------:R-:W-:Y:S02]  /*1090*/  IMAD.U32 R2, RZ, RZ, UR8 ;  /* 0x00000008ff027e24 */ /* 0x000fe4000f8e00ff */
[----:B------:R-:W-:-:S05]  /*10a0*/  IMAD.U32 R3, RZ, RZ, UR9 ;  /* 0x00000009ff037e24 */ /* 0x000fca000f8e00ff */
[----:B------:R-:W2:Y:S04]  /*10b0*/  LDG.E R4, desc[UR50][R2.64] ;  /* 0x0000003202047981 */ /* 0x000ea8000c1e1900 */
[----:B------:R-:W3:Y:S01]  /*10c0*/  LDG.E R0, desc[UR50][R2.64+0x4] ;  /* 0x0000043202007981 */ /* 0x000ee2000c1e1900 */
[----:B--2---:R-:W-:Y:S02]  /*10d0*/  R2UR UR44, R4 ;  /* 0x00000000042c72ca */ /* 0x004fe400000e0000 */
[----:B---3--:R-:W-:-:S13]  /*10e0*/  R2UR UR7, R0 ;  /* 0x00000000000772ca */ /* 0x008fda00000e0000 */
[----:B------:R-:W-:-:S12]  /*10f0*/  UIADD3 UR44, -UR44, UR7, URZ ;  /* 0x000000072c2c7290 */ /* 0x000fd8000fffe13f */
.L_x_1357:
[----:B------:R-:W-:Y:S01]  /*1100*/  UMOV UR37, UR6 ;  /* 0x0000000600257c82 */ /* 0x000fe20008000000 */
[----:B------:R-:W-:Y:S05]  /*1110*/  @!P1 BRA `(.L_x_1358) ;  /* 0x00000000001c9947 */ /* 0x000fea0003800000 */
[----:B------:R-:W-:Y:S02]  /*1120*/  ULDC.64 UR8, c[0x0][0xa20] ;  /* 0x0002880000087ab9 */ /* 0x000fe40000000a00 */
[----:B------:R-:W-:-:S06]  /*1130*/  UIMAD.WIDE UR6, UR6, 0x4, UR8 ;  /* 0x00000004060678a5 */ /* 0x000fcc000f8e0208 */
[----:B------:R-:W-:Y:S02]  /*1140*/  IMAD.U32 R2, RZ, RZ, UR6 ;  /* 0x00000006ff027e24 */ /* 0x000fe4000f8e00ff */
[----:B------:R-:W-:-:S05]  /*1150*/  IMAD.U32 R3, RZ, RZ, UR7 ;  /* 0x00000007ff037e24 */ /* 0x000fca000f8e00ff */
[----:B------:R-:W2:Y:S02]  /*1160*/  LDG.E R2, desc[UR50][R2.64] ;  /* 0x0000003202027981 */ /* 0x000ea4000c1e1900 */
[----:B--2---:R-:W-:Y:S01]  /*1170*/  R2UR UR4, R2 ;  /* 0x00000000020472ca */ /* 0x004fe200000e0000 */
[----:B------:R-:W-:-:S14]  /*1180*/  BRA `(.L_x_1359) ;  /* 0x0000000000347947 */ /* 0x000fdc0003800000 */
.L_x_1358:
        /* <DEDUP_REMOVED lines=13> */
.L_x_1359:
[----:B------:R-:W-:Y:S01]  /*1260*/  ULDC UR6, c[0x0][0x448] ;  /* 0x0001120000067ab9 */ /* 0x000fe20000000800 */
[----:B------:R-:W-:Y:S02]  /*1270*/  USHF.L.U32 UR38, UR5, 0x7, URZ ;  /* 0x0000000705267899 */ /* 0x000fe4000800063f */
[----:B------:R-:W-:Y:S02]  /*1280*/  UISETP.NE.AND UP0, UPT, UR6, 0x1, UPT ;  /* 0x000000010600788c */ /* 0x000fe4000bf05270 */
[----:B------:R-:W-:Y:S02]  /*1290*/  UIADD3 UR8, UR38, 0x7f, URZ ;  /* 0x0000007f26087890 */ /* 0x000fe4000fffe03f */
[----:B------:R-:W-:-:S03]  /*12a0*/  UIADD3 UR39, -UR39, UR4, URZ ;  /* 0x0000000427277290 */ /* 0x000fc6000fffe13f */
[----:B------:R-:W-:Y:S01]  /*12b0*/  ULDC.64 UR4, c[0x0][0x9e0] ;  /* 0x0002780000047ab9 */ /* 0x000fe20000000a00 */
[----:B------:R-:W-:Y:S02]  /*12c0*/  UIADD3 UR9, UR39, 0x1, -UR44 ;  /* 0x0000000127097890 */ /* 0x000fe4000fffe82c */
[----:B------:R-:W-:Y:S01]  /*12d0*/  UISETP.GE.AND UP1, UPT, UR5, 0x1, UPT ;  /* 0x000000010500788c */ /* 0x000fe2000bf26270 */
[----:B------:R-:W-:Y:S01]  /*12e0*/  @UP0 ULDC UR6, c[0x0][0x44c] ;  /* 0x0001130000060ab9 */ /* 0x000fe20000000800 */
[----:B------:R-:W-:Y:S01]  /*12f0*/  @UP0 ULDC UR10, c[0x0][0x450] ;  /* 0x00011400000a0ab9 */ /* 0x000fe20000000800 */
[----:B------:R-:W-:-:S03]  /*1300*/  UIMAD.WIDE.U32 UR6, UR8, UR6, URZ ;  /* 0x00000006080672a5 */ /* 0x000fc6000f8e003f */
[----:B------:R-:W-:Y:S01]  /*1310*/  PLOP3.LUT P1, PT, PT, PT, UP1, 0x80, 0x0 ;  /* 0x000000000000781c */ /* 0x000fe20003f2f018 */
[----:B------:R-:W-:-:S04]  /*1320*/  @UP0 USHF.R.U32.HI UR8, URZ, UR10, UR7 ;  /* 0x0000000a3f080299 */ /* 0x000fc80008011607 */
[----:B------:R-:W-:-:S04]  /*1330*/  UIADD3 UR8, UR9, UR8, URZ ;  /* 0x0000000809087290 */ /* 0x000fc8000fffe03f */
[----:B------:R-:W-:-:S06]  /*1340*/  UIADD3 UR4, UR8, UR4, URZ ;  /* 0x0000000408047290 */ /* 0x000fcc000fffe03f */
[----:B------:R-:W-:Y:S01]  /*1350*/  IMAD.U32 R0, RZ, RZ, UR4 ;  /* 0x00000004ff007e24 */ /* 0x000fe2000f8e00ff */
[----:B------:R-:W-:Y:S06]  /*1360*/  @!P1 BRA `(.L_x_1360) ;  /* 0x0000000000409947 */ /* 0x000fec0003800000 */
        /* <DEDUP_REMOVED lines=10> */
.L_x_1361:
[----:B------:R-:W-:-:S11]  /*1410*/  UISETP.NE.AND UP1, UPT, UR5, 0x1, UPT ;  /* 0x000000010500788c */ /* 0x000fd6000bf25270 */
[----:B------:R-:W-:Y:S02]  /*1420*/  @UP1 ULDC.64 UR8, c[0x0][0x9e8] ;  /* 0x00027a0000081ab9 */ /* 0x000fe40000000a00 */
[----:B------:R-:W-:-:S04]  /*1430*/  UIMAD.WIDE.U32 UR6, UR4, UR8, URZ ;  /* 0x00000008040672a5 */ /* 0x000fc8000f8e003f */
[----:B------:R-:W-:-:S12]  /*1440*/  @UP1 USHF.R.U32.HI UR4, URZ, UR9, UR7 ;  /* 0x000000093f041299 */ /* 0x000fd80008011607 */
.L_x_1362:
[----:B------:R-:W-:-:S06]  /*1450*/  UIMAD UR4, UR4, UR5, UR5 ;  /* 0x00000005040472a4 */ /* 0x000fcc000f8e0205 */
[----:B------:R-:W-:-:S07]  /*1460*/  VIMNMX R0, R0, UR4, PT ;  /* 0x0000000400007c48 */ /* 0x000fce000bfe0100 */
.L_x_1360:
[----:B------:R-:W-:Y:S01]  /*1470*/  UIADD3 UR4, UR39, 0x7f, URZ ;  /* 0x0000007f27047890 */ /* 0x000fe2000fffe03f */
        /* <DEDUP_REMOVED lines=10> */
[----:B------:R-:W-:-:S02]  /*1520*/  UIADD3 UR52, UR39, -UR44, URZ ;  /* 0x8000002c27347290 */ /* 0x000fc4000fffe03f */
        /* <DEDUP_REMOVED lines=17> */
.L_x_1364:
[----:B------:R-:W-:-:S11]  /*1640*/  UISETP.NE.AND UP0, UPT, UR5, 0x1, UPT ;  /* 0x000000010500788c */ /* 0x000fd6000bf05270 */
[----:B------:R-:W-:Y:S02]  /*1650*/  @UP0 ULDC.64 UR10, c[0x0][0x9e8] ;  /* 0x00027a00000a0ab9 */ /* 0x000fe40000000a00 */
[----:B------:R-:W-:-:S04]  /*1660*/  UIMAD.WIDE.U32 UR6, UR4, UR10, URZ ;  /* 0x0000000a040672a5 */ /* 0x000fc8000f8e003f */
[----:B------:R-:W-:-:S12]  /*1670*/  @UP0 USHF.R.U32.HI UR4, URZ, UR11, UR7 ;  /* 0x0000000b3f040299 */ /* 0x000fd80008011607 */
.L_x_1365:
[----:B------:R-:W-:-:S04]  /*1680*/  UIMAD UR4, UR4, UR5, URZ ;  /* 0x00000005040472a4 */ /* 0x000fc8000f8e023f */
[----:B------:R-:W-:-:S04]  /*1690*/  UISETP.LT.AND UP0, UPT, UR9, UR4, UPT ;  /* 0x000000040900728c */ /* 0x000fc8000bf01270 */
[----:B------:R-:W-:-:S12]  /*16a0*/  USEL UR9, UR9, UR4, !UP0 ;  /* 0x0000000409097287 */ /* 0x000fd8000c000000 */
.L_x_1363:
        /* <DEDUP_REMOVED lines=39> */
[----:B------:R-:W-:Y:S02]  /*1920*/  IMAD.MOV.U32 R89, RZ, RZ, RZ ;  /* 0x000000ffff597224 */ /* 0x000fe400078e00ff */
        /* <DEDUP_REMOVED lines=33> */
.L_x_1367:
        /* <DEDUP_REMOVED lines=9> */
.L_x_1586:
[----:B------:R-:W-:Y:S05]  /*1bd0*/  @!P0 BRA `(.L_x_1369) ;  /* 0x0000000000048947 */ /* 0x000fea0003800000 */
[----:B------:R-:W-:Y:S01]  /*1be0*/  BPT.TRAP 0x1 ;  /* 0x000000040000795c */ /* 0x000fe20000300000 */
.L_x_1369:
[----:B------:R-:W-:Y:S02]  /*1bf0*/  IMAD.U32 R5, RZ, RZ, UR45 ;  /* 0x0000002dff057e24 */ /* 0x000fe4000f8e00ff */
[----:B0-----:R-:W-:-:S03]  /*1c00*/  IMAD.U32 R0, RZ, RZ, UR46 ;  /* 0x0000002eff007e24 */ /* 0x001fc6000f8e00ff */
[----:B------:R-:W-:Y:S02]  /*1c10*/  LEA R5, R5, UR41, 0x3 ;  /* 0x0000002905057c11 */ /* 0x000fe4000f8e18ff */
[----:B------:R-:W-:-:S04]  /*1c20*/  SHF.L.U32 R0, R0, 0x1f, RZ ;  /* 0x0000001f00007819 */ /* 0x000fc800000006ff */
[----:B------:R0:W1:Y:S01]  /*1c30*/  SYNCS.PHASECHK.TRANS64.TRYWAIT P2, [R5+URZ+0x28830], R0 ;  /* 0x02883000050075a7 */ /* 0x000062000804017f */
[----:B------:R-:W-:Y:S05]  /*1c40*/  @!P0 BRA `(.L_x_1370) ;  /* 0x0000000000048947 */ /* 0x000fea0003800000 */
[----:B------:R-:W-:Y:S01]  /*1c50*/  BPT.TRAP 0x1 ;  /* 0x000000040000795c */ /* 0x000fe20000300000 */
.L_x_1370:
[----:B------:R-:W2:Y:S02]  /*1c60*/  S2R R2, SR_TID.X ;  /* 0x0000000000027919 */ /* 0x000ea40000002100 */
[----:B--2---:R-:W-:Y:S01]  /*1c70*/  LOP3.LUT P1, RZ, R2, 0x7f, RZ, 0xc0, !PT ;  /* 0x0000007f02ff7812 */ /* 0x004fe2000782c0ff */
[----:B-1----:R-:W-:-:S12]  /*1c80*/  @P2 BRA `(.L_x_1371) ;  /* 0x0000000000082947 */ /* 0x002fd80003800000 */
[----:B------:R-:W1:Y:S02]  /*1c90*/  SYNCS.PHASECHK.TRANS64.TRYWAIT P2, [R5+URZ+0x28830], R0 ;  /* 0x02883000050075a7 */ /* 0x000e64000804017f */
[----:B-1----:R-:W-:Y:S05]  /*1ca0*/  @!P2 BRA `(.L_x_1372) ;  /* 0x000001440040a947 */ /* 0x002fea0003800000 */
.L_x_1371:
[----:B------:R-:W-:Y:S05]  /*1cb0*/  WARPSYNC.ALL ;  /* 0x0000000000007948 */ /* 0x000fea0003800000 */
[----:B------:R-:W-:Y:S01]  /*1cc0*/  UIADD3 UR4, UR41, 0x18400, URZ ;  /* 0x0001840029047890 */ /* 0x000fe2000fffe03f */
[----:B------:R-:W-:Y:S01]  /*1cd0*/  WARPGROUP.ARRIVE ;  /* 0x00000000000079c5 */ /* 0x000fe20000000000 */
[----:B------:R-:W-:Y:S01]  /*1ce0*/  ULOP3.LUT UR32, UR53, 0x10000, URZ, 0xfc, !UPT ;  /* 0x0001000035207892 */ /* 0x000fe2000f8efc3f */
[----:B01----:R-:W-:Y:S01]  /*1cf0*/  VIADD R0, R17, UR38 ;  /* 0x0000002611007c36 */ /* 0x003fe20008000000 */
[----:B------:R-:W-:Y:S01]  /*1d00*/  USHF.R.U32.HI UR4, URZ, 0x4, UR4 ;  /* 0x000000043f047899 */ /* 0x000fe20008011604 */
[----:B------:R-:W-:Y:S01]  /*1d10*/  IMAD.MOV.U32 R3, RZ, RZ, -0x80 ;  /* 0xffffff80ff037424 */ /* 0x000fe200078e00ff */
[----:B------:R-:W-:Y:S01]  /*1d20*/  UMOV UR33, 0x40000040 ;  /* 0x4000004000217882 */ /* 0x000fe20000000000 */
[----:B------:R-:W-:Y:S01]  /*1d30*/  UMOV UR35, 0x40000040 ;  /* 0x4000004000237882 */ /* 0x000fe20000000000 */
[----:B------:R-:W-:Y:S01]  /*1d40*/  ULOP3.LUT UR4, UR4, 0x3fff, URZ, 0xc0, !UPT ;  /* 0x00003fff04047892 */ /* 0x000fe2000f8ec03f */
[----:B------:R-:W-:Y:S01]  /*1d50*/  IMAD.MOV.U32 R4, RZ, RZ, R0 ;  /* 0x000000ffff047224 */ /* 0x000fe200078e0000 */
[----:B------:R-:W-:Y:S01]  /*1d60*/  UMOV UR5, 0x40000040 ;  /* 0x4000004000057882 */ /* 0x000fe20000000000 */
[----:B------:R-:W-:Y:S01]  /*1d70*/  UMOV UR7, 0x40000040 ;  /* 0x4000004000077882 */ /* 0x000fe20000000000 */
[----:B------:R-:W-:Y:S01]  /*1d80*/  ULOP3.LUT UR49, UR4, 0x10000, URZ, 0xfc, !UPT ;  /* 0x0001000004317892 */ /* 0x000fe2000f8efc3f */
[----:B------:R-:W-:Y:S01]  /*1d90*/  IMAD R6, R88, R3, 0x80 ;  /* 0x0000008058067424 */ /* 0x000fe200078e0203 */
[----:B------:R-:W-:Y:S01]  /*1da0*/  UIADD3 UR4, UR32, 0x2, URZ ;  /* 0x0000000220047890 */ /* 0x000fe2000fffe03f */
[----:B------:R-:W-:Y:S01]  /*1db0*/  IMAD.U32 R7, RZ, RZ, UR44 ;  /* 0x0000002cff077e24 */ /* 0x000fe2000f8e00ff */
[----:B------:R-:W-:Y:S01]  /*1dc0*/  ULEA UR34, UR45, UR49, 0xb ;  /* 0x000000312d227291 */ /* 0x000fe2000f8e583f */
[----:B------:R-:W-:Y:S01]  /*1dd0*/  VIADD R3, R6, 0x1 ;  /* 0x0000000106037836 */ /* 0x000fe20000000000 */
[----:B------:R-:W-:Y:S01]  /*1de0*/  UIADD3 UR8, UR32, 0x4, URZ ;  /* 0x0000000420087890 */ /* 0x000fe2000fffe03f */
[----:B------:R-:W-:Y:S01]  /*1df0*/  LEA R11, R88, 0xffffff80, 0x7 ;  /* 0xffffff80580b7811 */ /* 0x000fe200078e38ff */
[----:B------:R-:W-:-:S02]  /*1e00*/  UIADD3 UR6, UR34, 0x2, URZ ;  /* 0x0000000222067890 */ /* 0x000fc4000fffe03f */
[----:B------:R-:W-:Y:S01]  /*1e10*/  UIADD3 UR10, UR34, 0x4, URZ ;  /* 0x00000004220a7890 */ /* 0x000fe2000fffe03f */
[----:B------:R-:W-:Y:S02]  /*1e20*/  UMOV UR9, 0x40000040 ;  /* 0x4000004000097882 */ /* 0x000fe40000000000 */
[----:B------:R-:W-:Y:S01]  /*1e30*/  HGMMA.64x128x16.F32.BF16 R24, gdesc[UR32], RZ, !UPT, gsb0 ;  /* 0x01e00000201879f0 */ /* 0x000fe2000c0018ff */
        /* <DEDUP_REMOVED lines=37> */
[----:B------:R-:W0:Y:S04]  /*2090*/  SHFL.IDX PT, R5, R4, RZ, 0x1c1f ;  /* 0x001c1fff04057589 */ /* 0x000e2800000e0000 */
        /* <DEDUP_REMOVED lines=22> */
[----:B-1----:R-:W-:Y:S02]  /*2200*/  IMAD R0, R16, -0x2, R3 ;  /* 0xfffffffe10007824 */ /* 0x002fe400078e0203 */
[----:B------:R-:W-:-:S03]  /*2210*/  VIADD R3, R6, UR39 ;  /* 0x0000002706037c36 */ /* 0x000fc60008000000 */
[----:B------:R-:W-:Y:S01]  /*2220*/  IADD3 R0, -R7, UR39, R0 ;  /* 0x0000002707007c10 */ /* 0x000fe2000fffe100 */
[----:B------:R-:W-:-:S04]  /*2230*/  IMAD R8, R16, -0x2, R3 ;  /* 0xfffffffe10087824 */ /* 0x000fc800078e0203 */
[C---:B------:R-:W-:Y:S02]  /*2240*/  VIADD R13, R0.reuse, UR6 ;  /* 0x00000006000d7c36 */ /* 0x040fe40008000000 */
[----:B------:R-:W-:-:S03]  /*2250*/  VIADD R10, R0, UR10 ;  /* 0x0000000a000a7c36 */ /* 0x000fc60008000000 */
[----:B0-----:R-:W-:Y:S01]  /*2260*/  VIADDMNMX R0, R5, R13, R8, PT ;  /* 0x0000000d05007246 */ /* 0x001fe20003800108 */
[----:B------:R-:W-:Y:S01]  /*2270*/  IMAD.IADD R2, R10, 0x1, R5 ;  /* 0x000000010a027824 */ /* 0x000fe200078e0205 */
[----:B------:R-:W-:Y:S06]  /*2280*/  @P2 BRA `(.L_x_1373) ;  /* 0x00000000005c2947 */ /* 0x000fec0003800000 */
[----:B------:R-:W-:Y:S01]  /*2290*/  IMAD.U32 R12, RZ, RZ, UR44 ;  /* 0x0000002cff0c7e24 */ /* 0x000fe2000f8e00ff */
[----:B------:R-:W-:Y:S04]  /*22a0*/  BSSY B0, `(.L_x_1374) ;  /* 0x0000011000007945 */ /* 0x000fe80003800000 */
[----:B------:R-:W-:-:S04]  /*22b0*/  IADD3 R3, -R12, UR39, R5 ;  /* 0x000000270c037c10 */ /* 0x000fc8000fffe105 */
        /* <DEDUP_REMOVED lines=10> */
.L_x_1375:
[----:B------:R-:W-:-:S06]  /*2360*/  UISETP.NE.AND UP2, UPT, UR7, 0x1, UPT ;  /* 0x000000010700788c */ /* 0x000fcc000bf45270 */
[----:B------:R-:W-:-:S05]  /*2370*/  PLOP3.LUT P2, PT, PT, PT, UP2, 0x80, 0x0 ;  /* 0x000000000000781c */ /* 0x000fca0003f4f028 */
[----:B------:R-:W-:-:S08]  /*2380*/  @UP2 ULDC.64 UR10, c[0x0][0x9e8] ;  /* 0x00027a00000a2ab9 */ /* 0x000fd00000000a00 */
[----:B------:R-:W-:-:S05]  /*2390*/  @P2 IMAD.HI.U32 R5, R3, UR10, RZ ;  /* 0x0000000a03052c27 */ /* 0x000fca000f8e00ff */
[----:B------:R-:W-:-:S07]  /*23a0*/  @P2 SHF.R.U32.HI R3, RZ, UR11, R5 ;  /* 0x0000000bff032c19 */ /* 0x000fce0008011605 */
.L_x_1376:
[----:B------:R-:W-:Y:S05]  /*23b0*/  BSYNC B0 ;  /* 0x0000000000007941 */ /* 0x000fea0003800000 */
.L_x_1374:
[----:B------:R-:W-:-:S04]  /*23c0*/  IMAD R3, R3, UR7, -R11 ;  /* 0x0000000703037c24 */ /* 0x000fc8000f8e0a0b */
[----:B------:R-:W-:-:S05]  /*23d0*/  IMAD R3, R16, -0x2, R3 ;  /* 0xfffffffe10037824 */ /* 0x000fca00078e0203 */
[----:B------:R-:W-:Y:S02]  /*23e0*/  VIMNMX R2, R2, R3, !PT ;  /* 0x0000000302027248 */ /* 0x000fe40007fe0100 */
[----:B------:R-:W-:-:S07]  /*23f0*/  VIADDMNMX R0, R3, UR7, R0, PT ;  /* 0x0000000703007c46 */ /* 0x000fce000b800100 */
.L_x_1373:
[C---:B------:R-:W-:Y:S01]  /*2400*/  ISETP.GE.AND P2, PT, R6.reuse, 0x2, PT ;  /* 0x000000020600780c */ /* 0x040fe20003f46270 */
[----:B------:R-:W0:Y:S01]  /*2410*/  SHFL.IDX PT, R15, R4, 0x1, 0x1c1f ;  /* 0x003c1f00040f7f89 */ /* 0x000e2200000e0000 */
[----:B------:R-:W-:Y:S02]  /*2420*/  ISETP.GE.AND P5, PT, R6, 0xa, PT ;  /* 0x0000000a0600780c */ /* 0x000fe40003fa6270 */
[----:B------:R-:W-:Y:S02]  /*2430*/  ISETP.GT.AND P3, PT, R2, 0x1, !P2 ;  /* 0x000000010200780c */ /* 0x000fe40005764270 */
[----:B------:R-:W-:Y:S02]  /*2440*/  ISETP.GE.AND P4, PT, R6, 0x9, PT ;  /* 0x000000090600780c */ /* 0x000fe40003f86270 */
[----:B------:R-:W-:Y:S02]  /*2450*/  ISETP.LT.OR P3, PT, R0, 0x2, P3 ;  /* 0x000000020000780c */ /* 0x000fe40001f61670 */
[----:B------:R-:W-:-:S02]  /*2460*/  P2R R14, PR, RZ, 0x10 ;  /* 0x00000010ff0e7803 */ /* 0x000fc40000000000 */
[----:B------:R-:W-:Y:S02]  /*2470*/  FSEL R89, R25, -INF , !P3 ;  /* 0xff80000019597808 */ /* 0x000fe40005800000 */
[----:B------:R-:W-:Y:S02]  /*2480*/  ISETP.GT.AND P3, PT, R2, 0x9, !P5 ;  /* 0x000000090200780c */ /* 0x000fe40006f64270 */
        /* <DEDUP_REMOVED lines=143> */
[----:B------:R-:W-:Y:S01]  /*2d80*/  ISETP.GE.AND P6, PT, R6, 0x7a, PT ;  /* 0x0000007a0600780c */ /* 0x000fe20003fc6270 */
[----:B0-----:R-:W-:-:S03]  /*2d90*/  IMAD.IADD R6, R10, 0x1, R15 ;  /* 0x000000010a067824 */ /* 0x001fc600078e020f */
[----:B------:R-:W-:Y:S02]  /*2da0*/  P2R R24, PR, RZ, 0x40 ;  /* 0x00000040ff187803 */ /* 0x000fe40000000000 */
[----:B------:R-:W-:Y:S02]  /*2db0*/  ISETP.GT.AND P6, PT, R2, 0x79, !P6 ;  /* 0x000000790200780c */ /* 0x000fe400077c4270 */
[----:B------:R-:W-:Y:S02]  /*2dc0*/  VIADDMNMX R2, R15, R13, R8, PT ;  /* 0x0000000d0f027246 */ /* 0x000fe40003800108 */
[----:B------:R-:W-:-:S04]  /*2dd0*/  ISETP.LT.OR P6, PT, R0, 0x7a, P6 ;  /* 0x0000007a0000780c */ /* 0x000fc800037c1670 */
[----:B------:R-:W-:Y:S02]  /*2de0*/  FSEL R85, R85, -INF , !P6 ;  /* 0xff80000055557808 */ /* 0x000fe40007000000 */
[----:B------:R-:W-:-:S13]  /*2df0*/  PLOP3.LUT P6, PT, PT, PT, UP1, 0x40, 0x0 ;  /* 0x000000000000781c */ /* 0x000fda0003fce818 */
[----:B------:R-:W-:Y:S05]  /*2e00*/  @P6 BRA `(.L_x_1377) ;  /* 0x0000000000646947 */ /* 0x000fea0003800000 */
        /* <DEDUP_REMOVED lines=14> */
.L_x_1379:
[----:B------:R-:W-:-:S06]  /*2ef0*/  UISETP.NE.AND UP2, UPT, UR7, 0x1, UPT ;  /* 0x000000010700788c */ /* 0x000fcc000bf45270 */
[----:B------:R-:W-:-:S05]  /*2f00*/  PLOP3.LUT P6, PT, PT, PT, UP2, 0x80, 0x0 ;  /* 0x000000000000781c */ /* 0x000fca0003fcf028 */
[----:B------:R-:W-:-:S08]  /*2f10*/  @UP2 ULDC.64 UR10, c[0x0][0x9e8] ;  /* 0x00027a00000a2ab9 */ /* 0x000fd00000000a00 */
[----:B------:R-:W-:Y:S01]  /*2f20*/  @P6 IMAD.HI.U32 R4, R0, UR10, RZ ;  /* 0x0000000a00046c27 */ /* 0x000fe2000f8e00ff */
[----:B------:R-:W-:-:S13]  /*2f30*/  PLOP3.LUT P6, PT, PT, PT, UP2, 0x80, 0x0 ;  /* 0x000000000000781c */ /* 0x000fda0003fcf028 */
[----:B------:R-:W-:-:S07]  /*2f40*/  @P6 SHF.R.U32.HI R0, RZ, UR11, R4 ;  /* 0x0000000bff006c19 */ /* 0x000fce0008011604 */
.L_x_1380:
[----:B------:R-:W-:Y:S05]  /*2f50*/  BSYNC B0 ;  /* 0x0000000000007941 */ /* 0x000fea0003800000 */
.L_x_1378:
[----:B------:R-:W-:-:S04]  /*2f60*/  IMAD R11, R0, UR7, -R11 ;  /* 0x00000007000b7c24 */ /* 0x000fc8000f8e0a0b */
[----:B------:R-:W-:-:S05]  /*2f70*/  IMAD R11, R16, -0x2, R11 ;  /* 0xfffffffe100b7824 */ /* 0x000fca00078e020b */
[----:B------:R-:W-:Y:S02]  /*2f80*/  VIMNMX R6, R6, R11, !PT ;  /* 0x0000000b06067248 */ /* 0x000fe40007fe0100 */
[----:B------:R-:W-:-:S07]  /*2f90*/  VIADDMNMX R2, R11, UR7, R2, PT ;  /* 0x000000070b027c46 */ /* 0x000fce000b800102 */
.L_x_1377:
        /* <DEDUP_REMOVED lines=87> */
[----:B------:R-:W-:Y:S02]  /*3510*/  ISETP.GT.AND P3, PT, R6, 0x70, !P3 ;  /* 0x000000700600780c */ /* 0x000fe40005f64270 */
        /* <DEDUP_REMOVED lines=11> */
[C---:B------:R-:W-:Y:S02]  /*35d0*/  ISETP.LT.OR P5, PT, R2.reuse, 0x79, P5 ;  /* 0x000000790200780c */ /* 0x040fe40002fa1670 */
[----:B------:R-:W-:-:S02]  /*35e0*/  ISETP.LT.OR P2, PT, R2, 0x39, P2 ;  /* 0x000000390200780c */ /* 0x000fc40001741670 */
[----:B------:R-:W-:Y:S02]  /*35f0*/  FSEL R83, R83, -INF , !P4 ;  /* 0xff80000053537808 */ /* 0x000fe40006000000 */
[----:B------:R-:W-:Y:S02]  /*3600*/  FSEL R33, R54, -INF , !P2 ;  /* 0xff80000036217808 */ /* 0x000fe40005000000 */
[----:B------:R-:W-:Y:S02]  /*3610*/  ISETP.GT.AND P2, PT, R6, 0x39, !P6 ;  /* 0x000000390600780c */ /* 0x000fe40007744270 */
[----:B------:R-:W-:Y:S02]  /*3620*/  ISETP.NE.AND P6, PT, R72, RZ, PT ;  /* 0x000000ff4800720c */ /* 0x000fe40003fc5270 */
        /* <DEDUP_REMOVED lines=30> */
[----:B------:R-:W-:Y:S02]  /*3810*/  ISETP.NE.AND P2, PT, R61, RZ, PT ;  /* 0x000000ff3d00720c */ /* 0x000fe40003f45270 */
[----:B------:R-:W0:Y:S02]  /*3820*/  SHFL.BFLY PT, R61, R8, 0x2, 0x1f ;  /* 0x0c401f00083d7f89 */ /* 0x000e2400000e0000 */
[----:B------:R-:W-:-:S04]  /*3830*/  ISETP.GT.AND P2, PT, R6, 0x59, !P2 ;  /* 0x000000590600780c */ /* 0x000fc80005744270 */
[----:B------:R-:W-:-:S04]  /*3840*/  ISETP.LT.OR P2, PT, R2, 0x5a, P2 ;  /* 0x0000005a0200780c */ /* 0x000fc80001741670 */
[----:B------:R-:W-:Y:S02]  /*3850*/  FSEL R71, R71, -INF , !P2 ;  /* 0xff80000047477808 */ /* 0x000fe40005000000 */
[----:B------:R-:W-:-:S04]  /*3860*/  ISETP.NE.AND P2, PT, R64, RZ, PT ;  /* 0x000000ff4000720c */ /* 0x000fc80003f45270 */
[----:B------:R-:W-:-:S04]  /*3870*/  ISETP.GT.AND P2, PT, R6, 0x60, !P2 ;  /* 0x000000600600780c */ /* 0x000fc80005744270 */
[----:B------:R-:W-:Y:S02]  /*3880*/  ISETP.LT.OR P2, PT, R2, 0x61, P2 ;  /* 0x000000610200780c */ /* 0x000fe40001741670 */
[----:B0-----:R-:W-:Y:S02]  /*3890*/  FMNMX.FTZ R61, R8, R61, !PT ;  /* 0x0000003d083d7209 */ /* 0x001fe40007810000 */
[----:B------:R-:W-:Y:S02]  /*38a0*/  FSEL R53, R74, -INF , !P2 ;  /* 0xff8000004a357808 */ /* 0x000fe40005000000 */
[----:B------:R-:W-:Y:S01]  /*38b0*/  ISETP.NE.AND P2, PT, R68, RZ, PT ;  /* 0x000000ff4400720c */ /* 0x000fe20003f45270 */
[----:B------:R-:W0:Y:S03]  /*38c0*/  SHFL.BFLY PT, R0, R61, 0x1, 0x1f ;  /* 0x0c201f003d007f89 */ /* 0x000e2600000e0000 */
[----:B------:R-:W-:-:S04]  /*38d0*/  ISETP.GT.AND P2, PT, R6, 0x61, !P2 ;  /* 0x000000610600780c */ /* 0x000fc80005744270 */
[----:B------:R-:W-:-:S04]  /*38e0*/  ISETP.LT.OR P2, PT, R2, 0x62, P2 ;  /* 0x000000620200780c */ /* 0x000fc80001741670 */
[----:B------:R-:W-:Y:S02]  /*38f0*/  FSEL R75, R75, -INF , !P2 ;  /* 0xff8000004b4b7808 */ /* 0x000fe40005000000 */
[----:B------:R-:W-:Y:S02]  /*3900*/  ISETP.GT.AND P2, PT, R6, 0x68, !P6 ;  /* 0x000000680600780c */ /* 0x000fe40007744270 */
[----:B------:R-:W-:Y:S02]  /*3910*/  ISETP.NE.AND P6, PT, R12, RZ, PT ;  /* 0x000000ff0c00720c */ /* 0x000fe40003fc5270 */
[----:B------:R-:W-:-:S04]  /*3920*/  ISETP.LT.OR P2, PT, R2, 0x69, P2 ;  /* 0x000000690200780c */ /* 0x000fc80001741670 */
        /* <DEDUP_REMOVED lines=10> */
[----:B------:R-:W-:Y:S01]  /*39d0*/  FSEL R113, R82, -INF , !P3 ;  /* 0xff80000052717808 */ /* 0x000fe20005800000 */
        /* <DEDUP_REMOVED lines=19> */
[----:B------:R-:W-:Y:S01]  /*3b10*/  ISETP.GT.AND P6, PT, R6, 0x79, !P6 ;  /* 0x000000790600780c */ /* 0x000fe200077c4270 */
[--C-:B------:R-:W-:Y:S01]  /*3b20*/  FFMA.FTZ R6, R111, R4, -R10.reuse ;  /* 0x000000046f067223 */ /* 0x100fe2000001080a */
[----:B------:R-:W-:Y:S01]  /*3b30*/  FMNMX.FTZ R8, R35, R8, !PT ;  /* 0x0000000823087209 */ /* 0x000fe20007810000 */
[----:B------:R-:W1:Y:S01]  /*3b40*/  MUFU.EX2 R182, R182 ;  /* 0x000000b600b67308 */ /* 0x000e620000000800 */
[----:B------:R-:W-:Y:S01]  /*3b50*/  ISETP.LT.OR P6, PT, R2, 0x7a, P6 ;  /* 0x0000007a0200780c */ /* 0x000fe200037c1670 */
[--C-:B------:R-:W-:Y:S01]  /*3b60*/  FFMA.FTZ R2, R107, R4, -R10.reuse ;  /* 0x000000046b027223 */ /* 0x100fe2000001080a */
[----:B------:R-:W-:Y:S01]  /*3b70*/  FMNMX.FTZ R8, R15, R8, !PT ;  /* 0x000000080f087209 */ /* 0x000fe20007810000 */
[-CC-:B------:R-:W-:Y:S01]  /*3b80*/  FFMA.FTZ R172, R121, R4.reuse, -R10.reuse ;  /* 0x0000000479ac7223 */ /* 0x180fe2000001080a */
[----:B------:R-:W-:Y:S01]  /*3b90*/  FSEL R111, R86, -INF , !P5 ;  /* 0xff800000566f7808 */ /* 0x000fe20006800000 */
[--C-:B------:R-:W-:Y:S01]  /*3ba0*/  FFMA.FTZ R93, R93, R4, -R10.reuse ;  /* 0x000000045d5d7223 */ /* 0x100fe2000001080a */
[----:B------:R-:W-:Y:S01]  /*3bb0*/  FMNMX.FTZ R8, R39, R8, !PT ;  /* 0x0000000827087209 */ /* 0x000fe20007810000 */
[----:B------:R-:W-:Y:S01]  /*3bc0*/  MUFU.EX2 R166, R2 ;  /* 0x0000000200a67308 */ /* 0x000fe20000000800 */
[----:B------:R-:W-:Y:S01]  /*3bd0*/  FSEL R87, R87, -INF , !P6 ;  /* 0xff80000057577808 */ /* 0x000fe20007000000 */
[--C-:B------:R-:W-:Y:S01]  /*3be0*/  FFMA.FTZ R174, R119, R4, -R10.reuse ;  /* 0x0000000477ae7223 */ /* 0x100fe2000001080a */
[----:B------:R-:W-:Y:S01]  /*3bf0*/  FMNMX.FTZ R8, R21, R8, !PT ;  /* 0x0000000815087209 */ /* 0x000fe20007810000 */
[-CC-:B------:R-:W-:Y:S01]  /*3c00*/  FFMA.FTZ R95, R95, R4.reuse, -R10.reuse ;  /* 0x000000045f5f7223 */ /* 0x180fe2000001080a */
[-CC-:B------:R-:W-:Y:S01]  /*3c10*/  FFMA.FTZ R168, R117, R4.reuse, -R10.reuse ;  /* 0x0000000475a87223 */ /* 0x180fe2000001080a */
[--C-:B------:R-:W-:Y:S01]  /*3c20*/  FFMA.FTZ R97, R97, R4, -R10.reuse ;  /* 0x0000000461617223 */ /* 0x100fe2000001080a */
[----:B------:R-:W-:Y:S01]  /*3c30*/  FMNMX.FTZ R8, R43, R8, !PT ;  /* 0x000000082b087209 */ /* 0x000fe20007810000 */
[----:B------:R2:W-:Y:S01]  /*3c40*/  MUFU.EX2 R115, R6 ;  /* 0x0000000600737308 */ /* 0x0005e20000000800 */
        /* <DEDUP_REMOVED lines=8> */
[-CC-:B--2---:R-:W-:Y:S01]  /*3cd0*/  FFMA.FTZ R6, R7, R4.reuse, -R10.reuse ;  /* 0x0000000407067223 */ /* 0x184fe2000001080a */
        /* <DEDUP_REMOVED lines=11> */
[----:B------:R-:W-:-:S02]  /*3d90*/  FFMA.FTZ R10, R85, R4, -R10 ;  /* 0x00000004550a7223 */ /* 0x000fc4000001080a */
[----:B------:R-:W-:Y:S01]  /*3da0*/  FMNMX.FTZ R8, R55, R8, !PT ;  /* 0x0000000837087209 */ /* 0x000fe20007810000 */
[----:B------:R-:W4:Y:S03]  /*3db0*/  MUFU.EX2 R89, R89 ;  /* 0x0000005900597308 */ /* 0x000f260000000800 */
        /* <DEDUP_REMOVED lines=23> */
[----:B------:R-:W-:Y:S04]  /*3f30*/  MUFU.EX2 R97, R97 ;  /* 0x0000006100617308 */ /* 0x000fe80000000800 */
[----:B------:R-:W0:Y:S04]  /*3f40*/  SHFL.BFLY PT, R107, R8, 0x2, 0x1f ;  /* 0x0c401f00086b7f89 */ /* 0x000e2800000e0000 */
        /* <DEDUP_REMOVED lines=14> */
[----:B------:R-:W-:-:S03]  /*4030*/  PLOP3.LUT P2, PT, PT, PT, UP1, 0x40, 0x0 ;  /* 0x000000000000781c */ /* 0x000fc60003f4e818 */
[-CC-:B------:R-:W-:Y:S01]  /*4040*/  FFMA.FTZ R31, R31, R4.reuse, -R2.reuse ;  /* 0x000000041f1f7223 */ /* 0x180fe20000010802 */
[-CC-:B------:R-:W-:Y:S01]  /*4050*/  FFMA.FTZ R26, R26, R4.reuse, -R2.reuse ;  /* 0x000000041a1a7223 */ /* 0x180fe20000010802 */
[-CC-:B------:R-:W-:Y:S01]  /*4060*/  FFMA.FTZ R27, R27, R4.reuse, -R2.reuse ;  /* 0x000000041b1b7223 */ /* 0x180fe20000010802 */
        /* <DEDUP_REMOVED lines=10> */
[----:B0-----:R-:W-:Y:S01]  /*4110*/  FADD.FTZ R31, R180, R61 ;  /* 0x0000003db41f7221 */ /* 0x001fe20000010000 */
[-CC-:B------:R-:W-:Y:S01]  /*4120*/  FFMA.FTZ R47, R47, R4.reuse, -R2.reuse ;  /* 0x000000042f2f7223 */ /* 0x180fe20000010802 */
[-CC-:B------:R-:W-:Y:S01]  /*4130*/  FFMA.FTZ R29, R29, R4.reuse, -R2.reuse ;  /* 0x000000041d1d7223 */ /* 0x180fe20000010802 */
[-CC-:B------:R-:W-:Y:S01]  /*4140*/  FFMA.FTZ R51, R51, R4.reuse, -R2.reuse ;  /* 0x0000000433337223 */ /* 0x180fe20000010802 */
[----:B-1----:R-:W-:Y:S01]  /*4150*/  FADD.FTZ R30, R182, R31 ;  /* 0x0000001fb61e7221 */ /* 0x002fe20000010000 */
[-CC-:B------:R-:W-:Y:S01]  /*4160*/  FFMA.FTZ R33, R33, R4.reuse, -R2.reuse ;  /* 0x0000000421217223 */ /* 0x180fe20000010802 */
[-C--:B------:R-:W-:Y:S01]  /*4170*/  FFMA.FTZ R55, R55, R4.reuse, -R2 ;  /* 0x0000000437377223 */ /* 0x080fe20000010802 */
[----:B------:R-:W0:Y:S01]  /*4180*/  MUFU.EX2 R27, R27 ;  /* 0x0000001b001b7308 */ /* 0x000e220000000800 */
[----:B---3--:R-:W-:Y:S01]  /*4190*/  FADD.FTZ R31, R65, R30 ;  /* 0x0000001e411f7221 */ /* 0x008fe20000010000 */
[-CC-:B------:R-:W-:Y:S01]  /*41a0*/  FFMA.FTZ R37, R37, R4.reuse, -R2.reuse ;  /* 0x0000000425257223 */ /* 0x180fe20000010802 */
[-CC-:B------:R-:W-:Y:S01]  /*41b0*/  FFMA.FTZ R59, R59, R4.reuse, -R2.reuse ;  /* 0x000000043b3b7223 */ /* 0x180fe20000010802 */
[-CC-:B------:R-:W-:Y:S01]  /*41c0*/  FFMA.FTZ R41, R41, R4.reuse, -R2.reuse ;  /* 0x0000000429297223 */ /* 0x180fe20000010802 */
[----:B--2---:R-:W-:Y:S01]  /*41d0*/  FADD.FTZ R32, R176, R31 ;  /* 0x0000001fb0207221 */ /* 0x004fe20000010000 */
[-CC-:B------:R-:W-:Y:S01]  /*41e0*/  FFMA.FTZ R63, R63, R4.reuse, -R2.reuse ;  /* 0x000000043f3f7223 */ /* 0x180fe20000010802 */
[-C--:B------:R-:W-:Y:S01]  /*41f0*/  FFMA.FTZ R45, R45, R4.reuse, -R2 ;  /* 0x000000042d2d7223 */ /* 0x080fe20000010802 */
[----:B------:R-:W1:Y:S01]  /*4200*/  MUFU.EX2 R11, R11 ;  /* 0x0000000b000b7308 */ /* 0x000e620000000800 */
[----:B----4-:R-:W-:Y:S01]  /*4210*/  FADD.FTZ R31, R89, R32 ;  /* 0x00000020591f7221 */ /* 0x010fe20000010000 */
[-CC-:B------:R-:W-:Y:S01]  /*4220*/  FFMA.FTZ R67, R67, R4.reuse, -R2.reuse ;  /* 0x0000000443437223 */ /* 0x180fe20000010802 */
[-CC-:B------:R-:W-:Y:S01]  /*4230*/  FFMA.FTZ R49, R49, R4.reuse, -R2.reuse ;  /* 0x0000000431317223 */ /* 0x180fe20000010802 */
[-CC-:B------:R-:W-:Y:S01]  /*4240*/  FFMA.FTZ R71, R71, R4.reuse, -R2.reuse ;  /* 0x0000000447477223 */ /* 0x180fe20000010802 */
[----:B-----5:R-:W-:Y:S01]  /*4250*/  FADD.FTZ R32, R178, R31 ;  /* 0x0000001fb2207221 */ /* 0x020fe20000010000 */
[-CC-:B------:R-:W-:Y:S01]  /*4260*/  FFMA.FTZ R53, R53, R4.reuse, -R2.reuse ;  /* 0x0000000435357223 */ /* 0x180fe20000010802 */
[-C--:B------:R-:W-:Y:S01]  /*4270*/  FFMA.FTZ R75, R75, R4.reuse, -R2 ;  /* 0x000000044b4b7223 */ /* 0x080fe20000010802 */
[----:B------:R-:W2:Y:S01]  /*4280*/  MUFU.EX2 R13, R13 ;  /* 0x0000000d000d7308 */ /* 0x000ea20000000800 */
[----:B------:R-:W-:Y:S01]  /*4290*/  FADD.FTZ R31, R91, R32 ;  /* 0x000000205b1f7221 */ /* 0x000fe20000010000 */
[-CC-:B------:R-:W-:Y:S01]  /*42a0*/  FFMA.FTZ R57, R57, R4.reuse, -R2.reuse ;  /* 0x0000000439397223 */ /* 0x180fe20000010802 */
[-CC-:B------:R-:W-:Y:S01]  /*42b0*/  FFMA.FTZ R79, R79, R4.reuse, -R2.reuse ;  /* 0x000000044f4f7223 */ /* 0x180fe20000010802 */
[-CC-:B------:R-:W-:Y:S01]  /*42c0*/  FFMA.FTZ R113, R113, R4.reuse, -R2.reuse ;  /* 0x0000000471717223 */ /* 0x180fe20000010802 */
[----:B------:R-:W-:Y:S01]  /*42d0*/  FADD.FTZ R34, R172, R31 ;  /* 0x0000001fac227221 */ /* 0x000fe20000010000 */
[-CC-:B------:R-:W-:Y:S01]  /*42e0*/  FFMA.FTZ R83, R83, R4.reuse, -R2.reuse ;  /* 0x0000000453537223 */ /* 0x180fe20000010802 */
[-C--:B------:R-:W-:Y:S01]  /*42f0*/  FFMA.FTZ R111, R111, R4.reuse, -R2 ;  /* 0x000000046f6f7223 */ /* 0x080fe20000010802 */
[----:B------:R3:W4:Y:S01]  /*4300*/  MUFU.EX2 R12, R35 ;  /* 0x00000023000c7308 */ /* 0x0007220000000800 */
[----:B------:R-:W-:Y:S01]  /*4310*/  FADD.FTZ R31, R93, R34 ;  /* 0x000000225d1f7221 */ /* 0x000fe20000010000 */
[----:B0-----:R-:W-:Y:S01]  /*4320*/  FADD.FTZ R34, R26, R27 ;  /* 0x0000001b1a227221 */ /* 0x001fe20000010000 */
[----:B------:R-:W-:Y:S01]  /*4330*/  FFMA.FTZ R87, R87, R4, -R2 ;  /* 0x0000000457577223 */ /* 0x000fe20000010802 */
[----:B-1----:R-:W-:Y:S01]  /*4340*/  F2FP.BF16.F32.PACK_AB R183, R8, R11 ;  /* 0x0000000b08b7723e */ /* 0x002fe200000010ff */
[----:B------:R-:W-:Y:S01]  /*4350*/  FADD.FTZ R36, R174, R31 ;  /* 0x0000001fae247221 */ /* 0x000fe20000010000 */
[----:B------:R-:W-:Y:S01]  /*4360*/  FADD.FTZ R31, R11, R34 ;  /* 0x000000220b1f7221 */ /* 0x000fe20000010000 */
[----:B------:R-:W-:Y:S01]  /*4370*/  F2FP.BF16.F32.PACK_AB R180, R61, R180 ;  /* 0x000000b43db4723e */ /* 0x000fe200000010ff */
[----:B------:R-:W0:Y:S01]  /*4380*/  MUFU.EX2 R15, R15 ;  /* 0x0000000f000f7308 */ /* 0x000e220000000800 */
[----:B---3--:R-:W-:Y:S01]  /*4390*/  FADD.FTZ R35, R95, R36 ;  /* 0x000000245f237221 */ /* 0x008fe20000010000 */
[----:B------:R-:W-:Y:S01]  /*43a0*/  FADD.FTZ R36, R8, R31 ;  /* 0x0000001f08247221 */ /* 0x000fe20000010000 */
[----:B------:R-:W-:-:S02]  /*43b0*/  F2FP.BF16.F32.PACK_AB R182, R65, R182 ;  /* 0x000000b641b6723e */ /* 0x000fc400000010ff */
[----:B------:R-:W-:Y:S01]  /*43c0*/  FADD.FTZ R38, R168, R35 ;  /* 0x00000023a8267221 */ /* 0x000fe20000010000 */
[----:B--2---:R-:W-:Y:S01]  /*43d0*/  FADD.FTZ R31, R13, R36 ;  /* 0x000000240d1f7221 */ /* 0x004fe20000010000 */
[----:B------:R-:W-:Y:S01]  /*43e0*/  F2FP.BF16.F32.PACK_AB R176, R89, R176 ;  /* 0x000000b059b0723e */ /* 0x000fe200000010ff */
[----:B------:R-:W1:Y:S01]  /*43f0*/  MUFU.EX2 R14, R39 ;  /* 0x00000027000e7308 */ /* 0x000e620000000800 */
[----:B------:R-:W-:Y:S01]  /*4400*/  FADD.FTZ R35, R97, R38 ;  /* 0x0000002661237221 */ /* 0x000fe20000010000 */
[----:B----4-:R-:W-:Y:S01]  /*4410*/  FADD.FTZ R36, R12, R31 ;  /* 0x0000001f0c247221 */ /* 0x010fe20000010000 */
[----:B------:R-:W-:Y:S02]  /*4420*/  F2FP.BF16.F32.PACK_AB R178, R91, R178 ;  /* 0x000000b25bb2723e */ /* 0x000fe400000010ff */
[----:B------:R-:W-:Y:S01]  /*4430*/  FADD.FTZ R38, R170, R35 ;  /* 0x00000023aa267221 */ /* 0x000fe20000010000 */
[----:B------:R-:W-:Y:S02]  /*4440*/  F2FP.BF16.F32.PACK_AB R172, R93, R172 ;  /* 0x000000ac5dac723e */ /* 0x000fe400000010ff */
[----:B------:R-:W2:Y:S01]  /*4450*/  MUFU.EX2 R21, R21 ;  /* 0x0000001500157308 */ /* 0x000ea20000000800 */
[----:B------:R-:W-:Y:S01]  /*4460*/  FADD.FTZ R35, R99, R38 ;  /* 0x0000002663237221 */ /* 0x000fe20000010000 */
[----:B0-----:R-:W-:Y:S01]  /*4470*/  FADD.FTZ R31, R15, R36 ;  /* 0x000000240f1f7221 */ /* 0x001fe20000010000 */
[----:B------:R-:W-:-:S02]  /*4480*/  F2FP.BF16.F32.PACK_AB R174, R95, R174 ;  /* 0x000000ae5fae723e */ /* 0x000fc400000010ff */
[----:B------:R-:W-:Y:S01]  /*4490*/  FADD.FTZ R40, R164, R35 ;  /* 0x00000023a4287221 */ /* 0x000fe20000010000 */
[----:B------:R-:W-:Y:S02]  /*44a0*/  F2FP.BF16.F32.PACK_AB R168, R97, R168 ;  /* 0x000000a861a8723e */ /* 0x000fe400000010ff */
        /* <DEDUP_REMOVED lines=9> */
[C---:B------:R-:W-:Y:S01]  /*4540*/  FADD.FTZ R40, R166.reuse, R35 ;  /* 0x00000023a6287221 */ /* 0x040fe20000010000 */
        /* <DEDUP_REMOVED lines=8> */
[----:B------:R-:W-:Y:S01]  /*45d0*/  F2FP.BF16.F32.PACK_AB R173, R20, R21 ;  /* 0x0000001514ad723e */ /* 0x000fe200000010ff */
[----:B------:R-:W-:Y:S02]  /*45e0*/  FADD.FTZ R35, R101, R2 ;  /* 0x0000000265237221 */ /* 0x000fe40000010000 */
[----:B------:R-:W0:Y:S01]  /*45f0*/  MUFU.EX2 R29, R29 ;  /* 0x0000001d001d7308 */ /* 0x000e220000000800 */
[----:B-1----:R-:W-:-:S07]  /*4600*/  FADD.FTZ R31, R25, R38 ;  /* 0x00000026191f7221 */ /* 0x002fce0000010000 */
[----:B------:R-:W1:Y:S01]  /*4610*/  MUFU.EX2 R28, R51 ;  /* 0x00000033001c7308 */ /* 0x000e620000000800 */
[C---:B--2---:R-:W-:Y:S01]  /*4620*/  FADD.FTZ R40, R24.reuse, R31 ;  /* 0x0000001f18287221 */ /* 0x044fe20000010000 */
[----:B------:R-:W-:-:S06]  /*4630*/  F2FP.BF16.F32.PACK_AB R175, R24, R25 ;  /* 0x0000001918af723e */ /* 0x000fcc00000010ff */
[----:B------:R-:W2:Y:S01]  /*4640*/  MUFU.EX2 R33, R33 ;  /* 0x0000002100217308 */ /* 0x000ea20000000800 */
[----:B0-----:R-:W-:Y:S01]  /*4650*/  FADD.FTZ R31, R29, R40 ;  /* 0x000000281d1f7221 */ /* 0x001fe20000010000 */
[C---:B------:R-:W-:Y:S01]  /*4660*/  FADD.FTZ R40, R162.reuse, R35 ;  /* 0x00000023a2287221 */ /* 0x040fe20000010000 */
[----:B------:R-:W-:-:S05]  /*4670*/  F2FP.BF16.F32.PACK_AB R162, R162, R101 ;  /* 0x00000065a2a2723e */ /* 0x000fca00000010ff */
        /* <DEDUP_REMOVED lines=62> */
[----:B------:R-:W-:-:S03]  /*4a60*/  F2FP.BF16.F32.PACK_AB R153, R6, R113 ;  /* 0x000000710699723e */ /* 0x000fc600000010ff */
[----:B--2---:R-:W-:-:S04]  /*4a70*/  FADD.FTZ R5, R111, R10 ;  /* 0x0000000a6f057221 */ /* 0x004fc80000010000 */
[C---:B0-----:R-:W-:Y:S01]  /*4a80*/  FADD.FTZ R2, R8.reuse, R5 ;  /* 0x0000000508027221 */ /* 0x041fe20000010000 */
[----:B------:R-:W-:Y:S01]  /*4a90*/  F2FP.BF16.F32.PACK_AB R155, R8, R111 ;  /* 0x0000006f089b723e */ /* 0x000fe200000010ff */
[----:B------:R-:W-:Y:S01]  /*4aa0*/  VIADD R5, R88, 0xfffffffe ;  /* 0xfffffffe58057836 */ /* 0x000fe20000000000 */
        /* <DEDUP_REMOVED lines=11> */
.L_x_1382:
[----:B------:R-:W-:-:S11]  /*4b60*/  UISETP.NE.AND UP2, UPT, UR7, 0x1, UPT ;  /* 0x000000010700788c */ /* 0x000fd6000bf45270 */
[----:B------:R-:W-:Y:S02]  /*4b70*/  @UP2 ULDC.64 UR10, c[0x0][0x9e8] ;  /* 0x00027a00000a2ab9 */ /* 0x000fe40000000a00 */
[----:B------:R-:W-:-:S04]  /*4b80*/  UIMAD.WIDE.U32 UR14, UR18, UR10, URZ ;  /* 0x0000000a120e72a5 */ /* 0x000fc8000f8e003f */
[----:B------:R-:W-:-:S12]  /*4b90*/  @UP2 USHF.R.U32.HI UR18, URZ, UR11, UR15 ;  /* 0x0000000b3f122299 */ /* 0x000fd8000801160f */
.L_x_1383:
[----:B------:R-:W-:-:S04]  /*4ba0*/  UIMAD UR7, UR18, UR7, UR7 ;  /* 0x00000007120772a4 */ /* 0x000fc8000f8e0207 */
[----:B------:R-:W-:-:S04]  /*4bb0*/  UISETP.LT.AND UP2, UPT, UR6, UR7, UPT ;  /* 0x000000070600728c */ /* 0x000fc8000bf41270 */
[----:B------:R-:W-:-:S12]  /*4bc0*/  USEL UR6, UR6, UR7, UP2 ;  /* 0x0000000706067287 */ /* 0x000fd80009000000 */
.L_x_1381:
        /* <DEDUP_REMOVED lines=43> */
.L_x_1401:
        /* <DEDUP_REMOVED lines=9> */
.L_x_1386:
[----:B------:R-:W-:Y:S01]  /*4f10*/  ULEA UR6, UR56, UR41, 0x3 ;  /* 0x0000002938067291 */ /* 0x000fe2000f8e183f */
[----:B------:R-:W-:-:S05]  /*4f20*/  IMAD.U32 R4, RZ, RZ, UR55 ;  /* 0x00000037ff047e24 */ /* 0x000fca000f8e00ff */
[----:B------:R-:W-:-:S04]  /*4f30*/  SHF.L.U32 R4, R4, 0x1f, RZ ;  /* 0x0000001f04047819 */ /* 0x000fc800000006ff */
[----:B------:R0:W1:Y:S01]  /*4f40*/  SYNCS.PHASECHK.TRANS64.TRYWAIT P2, [UR6+0x28830], R4 ;  /* 0x02883004ff0075a7 */ /* 0x0000620008040146 */
[----:B------:R-:W-:Y:S05]  /*4f50*/  @!P0 BRA `(.L_x_1387) ;  /* 0x0000000000048947 */ /* 0x000fea0003800000 */
[----:B------:R-:W-:Y:S01]  /*4f60*/  BPT.TRAP 0x1 ;  /* 0x000000040000795c */ /* 0x000fe20000300000 */
.L_x_1387:
[----:B-1----:R-:W-:Y:S05]  /*4f70*/  @P2 BRA `(.L_x_1385) ;  /* 0x0000000000082947 */ /* 0x002fea0003800000 */
[----:B------:R-:W1:Y:S02]  /*4f80*/  SYNCS.PHASECHK.TRANS64.TRYWAIT P2, [UR6+0x28830], R4 ;  /* 0x02883004ff0075a7 */ /* 0x000e640008040146 */
[----:B-1----:R-:W-:Y:S05]  /*4f90*/  @!P2 BRA `(.L_x_1388) ;  /* 0x000001100098a947 */ /* 0x002fea0003800000 */
.L_x_1385:
        /* <DEDUP_REMOVED lines=45> */
.L_x_1390:
[----:B------:R-:W-:Y:S01]  /*5270*/  ULEA UR6, UR45, UR41, 0x3 ;  /* 0x000000292d067291 */ /* 0x000fe2000f8e183f */
[----:B------:R-:W-:-:S05]  /*5280*/  IMAD.U32 R4, RZ, RZ, UR46 ;  /* 0x0000002eff047e24 */ /* 0x000fca000f8e00ff */
[----:B------:R-:W-:-:S04]  /*5290*/  SHF.L.U32 R4, R4, 0x1f, RZ ;  /* 0x0000001f04047819 */ /* 0x000fc800000006ff */
[----:B------:R0:W1:Y:S01]  /*52a0*/  SYNCS.PHASECHK.TRANS64.TRYWAIT P2, [UR6+0x28850], R4 ;  /* 0x02885004ff0075a7 */ /* 0x0000620008040146 */
[----:B------:R-:W-:Y:S05]  /*52b0*/  @!P0 BRA `(.L_x_1391) ;  /* 0x0000000000048947 */ /* 0x000fea0003800000 */
[----:B------:R-:W-:Y:S01]  /*52c0*/  BPT.TRAP 0x1 ;  /* 0x000000040000795c */ /* 0x000fe20000300000 */
.L_x_1391:
[----:B-1----:R-:W-:Y:S05]  /*52d0*/  @P2 BRA `(.L_x_1389) ;  /* 0x0000000000082947 */ /* 0x002fea0003800000 */
[----:B------:R-:W1:Y:S02]  /*52e0*/  SYNCS.PHASECHK.TRANS64.TRYWAIT P2, [UR6+0x28850], R4 ;  /* 0x02885004ff0075a7 */ /* 0x000e640008040146 */
[----:B-1----:R-:W-:Y:S05]  /*52f0*/  @!P2 BRA `(.L_x_1392) ;  /* 0x0000010c00d8a947 */ /* 0x002fea0003800000 */
.L_x_1389:
[----:B------:R-:W-:Y:S01]  /*5300*/  UIADD3 UR6, UR41, 0x400, URZ ;  /* 0x0000040029067890 */ /* 0x000fe2000fffe03f */
[----:B------:R-:W-:Y:S01]  /*5310*/  WARPGROUP.ARRIVE ;  /* 0x00000000000079c5 */ /* 0x000fe20000000000 */
[----:B------:R-:W-:Y:S01]  /*5320*/  UMOV UR7, 0x40000040 ;  /* 0x4000004000077882 */ /* 0x000fe20000000000 */
[----:B------:R-:W-:Y:S01]  /*5330*/  PLOP3.LUT P2, PT, PT, PT, UP0, 0x80, 0x0 ;  /* 0x000000000000781c */ /* 0x000fe20003f4f008 */
[----:B------:R-:W-:Y:S01]  /*5340*/  USHF.R.U32.HI UR6, URZ, 0x4, UR6 ;  /* 0x000000043f067899 */ /* 0x000fe20008011606 */
[----:B------:R-:W-:Y:S01]  /*5350*/  PLOP3.LUT P3, PT, PT, PT, UP0, 0x80, 0x0 ;  /* 0x000000000000781c */ /* 0x000fe20003f6f008 */
[----:B------:R-:W-:Y:S02]  /*5360*/  VIADD R8, R17, UR38 ;  /* 0x0000002611087c36 */ /* 0x000fe40008000000 */
[----:B------:R-:W-:Y:S01]  /*5370*/  ULOP3.LUT UR6, UR6, 0x3fff, URZ, 0xc0, !UPT ;  /* 0x00003fff06067892 */ /* 0x000fe2000f8ec03f */
[----:B------:R-:W-:Y:S02]  /*5380*/  IMAD.U32 R6, RZ, RZ, UR56 ;  /* 0x00000038ff067e24 */ /* 0x000fe4000f8e00ff */
[----:B------:R-:W-:Y:S01]  /*5390*/  IMAD.SHL.U32 R12, R5, 0x80, RZ ;  /* 0x00000080050c7824 */ /* 0x000fe200078e00ff */
[----:B------:R-:W-:-:S02]  /*53a0*/  ULOP3.LUT UR6, UR6, 0x4000000, URZ, 0xfc, !UPT ;  /* 0x0400000006067892 */ /* 0x000fc4000f8efc3f */
[----:B------:R-:W-:Y:S02]  /*53b0*/  @!P1 LEA R6, R6, UR41, 0x3 ;  /* 0x0000002906069c11 */ /* 0x000fe4000f8e18ff */
[----:B------:R-:W-:Y:S01]  /*53c0*/  ULEA UR10, UR45, UR6, 0xb ;  /* 0x000000062d0a7291 */ /* 0x000fe2000f8e583f */
[----:B-1----:R-:W-:Y:S02]  /*53d0*/  IADD3 R9, -R12, 0x1, RZ ;  /* 0x000000010c097810 */ /* 0x002fe40007ffe1ff */
[----:B------:R-:W-:-:S03]  /*53e0*/  @!P1 VIADD R6, R6, 0x28840 ;  /* 0x0002884006069836 */ /* 0x000fc60000000000 */
[----:B------:R-:W-:Y:S01]  /*53f0*/  IMAD R9, R16, -0x2, R9 ;  /* 0xfffffffe10097824 */ /* 0x000fe200078e0209 */
        /* <DEDUP_REMOVED lines=38> */
[----:B------:R-:W-:Y:S02]  /*5660*/  @UP0 ULDC UR6, c[0x0][0x44c] ;  /* 0x0001130000060ab9 */ /* 0x000fe40000000800 */
[----:B0-----:R-:W-:Y:S01]  /*5670*/  @P2 IMAD.HI.U32 R4, R8, UR6, RZ ;  /* 0x0000000608042c27 */ /* 0x001fe2000f8e00ff */
[----:B------:R-:W-:Y:S01]  /*5680*/  @UP0 ULDC UR6, c[0x0][0x450] ;  /* 0x0001140000060ab9 */ /* 0x000fe20000000800 */
[----:B------:R-:W-:-:S03]  /*5690*/  PLOP3.LUT P2, PT, PT, PT, UP1, 0x40, 0x0 ;  /* 0x000000000000781c */ /* 0x000fc60003f4e818 */
[----:B------:R-:W-:Y:S01]  /*56a0*/  @P3 SHF.R.U32.HI R8, RZ, UR6, R4 ;  /* 0x00000006ff083c19 */ /* 0x000fe20008011604 */
[----:B------:R-:W-:Y:S01]  /*56b0*/  ULOP3.LUT UR6, URZ, UR53, URZ, 0x33, !UPT ;  /* 0x000000353f067292 */ /* 0x000fe2000f8e333f */
[----:B------:R-:W-:-:S03]  /*56c0*/  IADD3 R4, -R23, 0xb, RZ ;  /* 0x0000000b17047810 */ /* 0x000fc60007ffe1ff */
[----:B------:R-:W0:Y:S01]  /*56d0*/  SHFL.IDX PT, R11, R8, RZ, 0x1c1f ;  /* 0x001c1fff080b7589 */ /* 0x000e2200000e0000 */
[----:B------:R-:W-:Y:S02]  /*56e0*/  WARPGROUP.DEPBAR.LE gsb0, 0x0 ;  /* 0x00008000000079c5 */ /* 0x000fe40000010000 */
[----:B------:R1:W-:Y:S06]  /*56f0*/  BAR.ARV R4, 0x100 ;  /* 0x000400040000751d */ /* 0x0003ec0000002000 */
[----:B------:R2:W-:Y:S02]  /*5700*/  @!P1 SYNCS.ARRIVE.TRANS64.RED.A1T0 RZ, [R6+URZ], RZ ;  /* 0x000000ff06ff99a7 */ /* 0x0005e4000810043f */
[----:B--2---:R-:W-:-:S05]  /*5710*/  IMAD.U32 R6, RZ, RZ, UR44 ;  /* 0x0000002cff067e24 */ /* 0x004fca000f8e00ff */
[----:B------:R-:W-:-:S05]  /*5720*/  IADD3 R9, -R6, UR39, R9 ;  /* 0x0000002706097c10 */ /* 0x000fca000fffe109 */
[C---:B------:R-:W-:Y:S02]  /*5730*/  VIADD R14, R9.reuse, UR54 ;  /* 0x00000036090e7c36 */ /* 0x040fe40008000000 */
[----:B------:R-:W-:Y:S02]  /*5740*/  VIADD R20, R9, UR6 ;  /* 0x0000000609147c36 */ /* 0x000fe40008000000 */
[--C-:B0-----:R-:W-:Y:S02]  /*5750*/  IMAD.IADD R6, R14, 0x1, R11.reuse ;  /* 0x000000010e067824 */ /* 0x101fe400078e020b */
[----:B-1----:R-:W-:Y:S01]  /*5760*/  IMAD.IADD R4, R20, 0x1, R11 ;  /* 0x0000000114047824 */ /* 0x002fe200078e020b */
[----:B------:R-:W-:Y:S06]  /*5770*/  @P2 BRA `(.L_x_1393) ;  /* 0x00000000005c2947 */ /* 0x000fec0003800000 */
[----:B------:R-:W-:Y:S01]  /*5780*/  IMAD.U32 R10, RZ, RZ, UR44 ;  /* 0x0000002cff0a7e24 */ /* 0x000fe2000f8e00ff */
[----:B------:R-:W-:Y:S04]  /*5790*/  BSSY B0, `(.L_x_1394) ;  /* 0x0000011000007945 */ /* 0x000fe80003800000 */
[----:B------:R-:W-:-:S04]  /*57a0*/  IADD3 R9, -R10, UR39, R11 ;  /* 0x000000270a097c10 */ /* 0x000fc8000fffe10b */
        /* <DEDUP_REMOVED lines=10> */
.L_x_1395:
[----:B------:R-:W-:-:S05]  /*5850*/  IMAD.U32 R11, RZ, RZ, UR52 ;  /* 0x00000034ff0b7e24 */ /* 0x000fca000f8e00ff */
[----:B------:R-:W-:-:S13]  /*5860*/  ISETP.NE.AND P2, PT, R11, 0x1, PT ;  /* 0x000000010b00780c */ /* 0x000fda0003f45270 */
[----:B------:R-:W0:Y:S02]  /*5870*/  @P2 LDC.64 R152, c[0x0][0x9e8] ;  /* 0x00027a00ff982b82 */ /* 0x000e240000000a00 */
[----:B0-----:R-:W-:-:S05]  /*5880*/  @P2 IMAD.HI.U32 R10, R9, R152, RZ ;  /* 0x00000098090a2227 */ /* 0x001fca00078e00ff */
[----:B------:R-:W-:-:S07]  /*5890*/  @P2 SHF.R.U32.HI R9, RZ, R153, R10 ;  /* 0x00000099ff092219 */ /* 0x000fce000001160a */
.L_x_1396:
[----:B------:R-:W-:Y:S05]  /*58a0*/  BSYNC B0 ;  /* 0x0000000000007941 */ /* 0x000fea0003800000 */
.L_x_1394:
[----:B------:R-:W-:-:S04]  /*58b0*/  IMAD R9, R9, R11, -R12 ;  /* 0x0000000b09097224 */ /* 0x000fc800078e0a0c */
[----:B------:R-:W-:-:S05]  /*58c0*/  IMAD R9, R16, -0x2, R9 ;  /* 0xfffffffe10097824 */ /* 0x000fca00078e0209 */
[----:B------:R-:W-:Y:S02]  /*58d0*/  VIADDMNMX R6, R9, R11, R6, PT ;  /* 0x0000000b09067246 */ /* 0x000fe40003800106 */
[----:B------:R-:W-:-:S07]  /*58e0*/  VIMNMX R4, R4, R9, !PT ;  /* 0x0000000904047248 */ /* 0x000fce0007fe0100 */
.L_x_1393:
[----:B------:R-:W-:Y:S01]  /*58f0*/  ISETP.GT.AND P2, PT, R5, -0x1, PT ;  /* 0xffffffff0500780c */ /* 0x000fe20003f44270 */
[----:B------:R-:W0:Y:S03]  /*5900*/  SHFL.IDX PT, R9, R8, 0x1, 0x1c1f ;  /* 0x003c1f0008097f89 */ /* 0x000e2600000e0000 */
[C---:B------:R-:W-:Y:S02]  /*5910*/  ISETP.GT.AND P5, PT, R4.reuse, RZ, P2 ;  /* 0x000000ff0400720c */ /* 0x040fe400017a4270 */
[----:B------:R-:W-:Y:S02]  /*5920*/  ISETP.GT.AND P3, PT, R4, 0x9, P2 ;  /* 0x000000090400780c */ /* 0x000fe40001764270 */
[C---:B------:R-:W-:Y:S02]  /*5930*/  ISETP.LT.OR P5, PT, R6.reuse, 0x1, P5 ;  /* 0x000000010600780c */ /* 0x040fe40002fa1670 */
[----:B------:R-:W-:-:S02]  /*5940*/  ISETP.LT.OR P3, PT, R6, 0xa, P3 ;  /* 0x0000000a0600780c */ /* 0x000fc40001f61670 */
[----:B------:R-:W-:Y:S02]  /*5950*/  FSEL R169, R24, -INF , !P5 ;  /* 0xff80000018a97808 */ /* 0x000fe40006800000 */
[C---:B------:R-:W-:Y:S02]  /*5960*/  ISETP.GT.AND P5, PT, R4.reuse, 0x10, P2 ;  /* 0x000000100400780c */ /* 0x040fe400017a4270 */
[----:B------:R-:W-:Y:S02]  /*5970*/  ISETP.GT.AND P4, PT, R4, 0x1, P2 ;  /* 0x000000010400780c */ /* 0x000fe40001784270 */
[----:B------:R-:W-:Y:S02]  /*5980*/  ISETP.LT.OR P5, PT, R6, 0x11, P5 ;  /* 0x000000110600780c */ /* 0x000fe40002fa1670 */
[----:B------:R-:W-:Y:S02]  /*5990*/  ISETP.GT.AND P6, PT, R4, 0x8, P2 ;  /* 0x000000080400780c */ /* 0x000fe400017c4270 */
[----:B------:R-:W-:-:S02]  /*59a0*/  FSEL R193, R29, -INF , !P3 ;  /* 0xff8000001dc17808 */ /* 0x000fc40005800000 */
[----:B------:R-:W-:Y:S01]  /*59b0*/  ISETP.GT.AND P3, PT, R4, 0x19, P2 ;  /* 0x000000190400780c */ /* 0x000fe20001764270 */
[----:B0-----:R-:W-:Y:S01]  /*59c0*/  IMAD.IADD R8, R20, 0x1, R9 ;  /* 0x0000000114087824 */ /* 0x001fe200078e0209 */
[----:B------:R-:W-:Y:S02]  /*59d0*/  FSEL R181, R32, -INF , !P5 ;  /* 0xff80000020b57808 */ /* 0x000fe40006800000 */
[----:B------:R-:W-:Y:S02]  /*59e0*/  ISETP.GT.AND P5, PT, R4, 0x20, P2 ;  /* 0x000000200400780c */ /* 0x000fe400017a4270 */
[C---:B------:R-:W-:Y:S02]  /*59f0*/  ISETP.LT.OR P4, PT, R6.reuse, 0x2, P4 ;  /* 0x000000020600780c */ /* 0x040fe40002781670 */
[C---:B------:R-:W-:Y:S02]  /*5a00*/  ISETP.LT.OR P6, PT, R6.reuse, 0x9, P6 ;  /* 0x000000090600780c */ /* 0x040fe400037c1670 */
[----:B------:R-:W-:-:S02]  /*5a10*/  ISETP.LT.OR P3, PT, R6, 0x1a, P3 ;  /* 0x0000001a0600780c */ /* 0x000fc40001f61670 */
[----:B------:R-:W-:Y:S02]  /*5a20*/  ISETP.LT.OR P5, PT, R6, 0x21, P5 ;  /* 0x000000210600780c */ /* 0x000fe40002fa1670 */
[----:B------:R-:W-:Y:S02]  /*5a30*/  FSEL R171, R25, -INF , !P4 ;  /* 0xff80000019ab7808 */ /* 0x000fe40006000000 */
[----:B------:R-:W-:Y:S02]  /*5a40*/  FSEL R175, R28, -INF , !P6 ;  /* 0xff8000001caf7808 */ /* 0x000fe40007000000 */
[C---:B------:R-:W-:Y:S02]  /*5a50*/  ISETP.GT.AND P4, PT, R4.reuse, 0x11, P2 ;  /* 0x000000110400780c */ /* 0x040fe40001784270 */
[----:B------:R-:W-:Y:S02]  /*5a60*/  ISETP.GT.AND P6, PT, R4, 0x18, P2 ;  /* 0x000000180400780c */ /* 0x000fe400017c4270 */
[----:B------:R-:W-:-:S02]  /*5a70*/  FSEL R177, R37, -INF , !P3 ;  /* 0xff80000025b17808 */ /* 0x000fc40005800000 */
[----:B------:R-:W-:Y:S02]  /*5a80*/  ISETP.GT.AND P3, PT, R4, 0x29, P2 ;  /* 0x000000290400780c */ /* 0x000fe40001764270 */
        /* <DEDUP_REMOVED lines=11> */
[----:B------:R-:W-:Y:S02]  /*5b40*/  FSEL R45, R48, -INF , !P5 ;  /* 0xff800000302d7808 */ /* 0x000fe40006800000 */
[----:B------:R-:W-:Y:S02]  /*5b50*/  ISETP.GT.AND P5, PT, R4, 0x40, P2 ;  /* 0x000000400400780c */ /* 0x000fe400017a4270 */
[C---:B------:R-:W-:Y:S02]  /*5b60*/  ISETP.LT.OR P4, PT, R6.reuse, 0x22, P4 ;  /* 0x000000220600780c */ /* 0x040fe40002781670 */
[C---:B------:R-:W-:Y:S02]  /*5b70*/  ISETP.LT.OR P6, PT, R6.reuse, 0x29, P6 ;  /* 0x000000290600780c */ /* 0x040fe400037c1670 */
[----:B------:R-:W-:Y:S02]  /*5b80*/  ISETP.LT.OR P5, PT, R6, 0x41, P5 ;  /* 0x000000410600780c */ /* 0x000fe40002fa1670 */
[----:B------:R-:W-:-:S02]  /*5b90*/  FSEL R157, R41, -INF , !P4 ;  /* 0xff800000299d7808 */ /* 0x000fc40006000000 */
[----:B------:R-:W-:Y:S02]  /*5ba0*/  FSEL R155, R44, -INF , !P6 ;  /* 0xff8000002c9b7808 */ /* 0x000fe40007000000 */
[C---:B------:R-:W-:Y:S02]  /*5bb0*/  ISETP.GT.AND P4, PT, R4.reuse, 0x31, P2 ;  /* 0x000000310400780c */ /* 0x040fe40001784270 */
[C---:B------:R-:W-:Y:S02]  /*5bc0*/  ISETP.GT.AND P6, PT, R4.reuse, 0x38, P2 ;  /* 0x000000380400780c */ /* 0x040fe400017c4270 */
[----:B------:R-:W-:Y:S02]  /*5bd0*/  ISETP.GT.AND P3, PT, R4, 0x39, P2 ;  /* 0x000000390400780c */ /* 0x000fe40001764270 */
        /* <DEDUP_REMOVED lines=49> */
[----:B------:R-:W-:Y:S01]  /*5ef0*/  ISETP.LT.OR P3, PT, R6, 0x7a, P3 ;  /* 0x0000007a0600780c */ /* 0x000fe20001f61670 */
[----:B------:R-:W-:Y:S01]  /*5f00*/  IMAD.IADD R6, R14, 0x1, R9 ;  /* 0x000000010e067824 */ /* 0x000fe200078e0209 */
[----:B------:R-:W-:-:S02]  /*5f10*/  FSEL R81, R81, -INF , !P4 ;  /* 0xff80000051517808 */ /* 0x000fc40006000000 */
[----:B------:R-:W-:Y:S02]  /*5f20*/  FSEL R29, R84, -INF , !P6 ;  /* 0xff800000541d7808 */ /* 0x000fe40007000000 */
[----:B------:R-:W-:Y:S01]  /*5f30*/  FSEL R85, R85, -INF , !P3 ;  /* 0xff80000055557808 */ /* 0x000fe20005800000 */
        /* <DEDUP_REMOVED lines=14> */
.L_x_1399:
[----:B------:R-:W-:-:S05]  /*6020*/  IMAD.U32 R10, RZ, RZ, UR52 ;  /* 0x00000034ff0a7e24 */ /* 0x000fca000f8e00ff */
[----:B------:R-:W-:-:S13]  /*6030*/  ISETP.NE.AND P3, PT, R10, 0x1, PT ;  /* 0x000000010a00780c */ /* 0x000fda0003f65270 */
[----:B------:R-:W0:Y:S02]  /*6040*/  @P3 LDC.64 R158, c[0x0][0x9e8] ;  /* 0x00027a00ff9e3b82 */ /* 0x000e240000000a00 */
[----:B0-----:R-:W-:-:S05]  /*6050*/  @P3 IMAD.HI.U32 R4, R9, R158, RZ ;  /* 0x0000009e09043227 */ /* 0x001fca00078e00ff */
[----:B------:R-:W-:-:S07]  /*6060*/  @P3 SHF.R.U32.HI R9, RZ, R159, R4 ;  /* 0x0000009fff093219 */ /* 0x000fce0000011604 */
.L_x_1400:
[----:B------:R-:W-:Y:S05]  /*6070*/  BSYNC B0 ;  /* 0x0000000000007941 */ /* 0x000fea0003800000 */
.L_x_1398:
[----:B------:R-:W-:-:S04]  /*6080*/  IMAD R9, R9, R10, -R12 ;  /* 0x0000000a09097224 */ /* 0x000fc800078e0a0c */
[----:B------:R-:W-:-:S05]  /*6090*/  IMAD R9, R16, -0x2, R9 ;  /* 0xfffffffe10097824 */ /* 0x000fca00078e0209 */
[----:B------:R-:W-:Y:S02]  /*60a0*/  VIADDMNMX R6, R9, R10, R6, PT ;  /* 0x0000000a09067246 */ /* 0x000fe40003800106 */
[----:B------:R-:W-:-:S07]  /*60b0*/  VIMNMX R8, R8, R9, !PT ;  /* 0x0000000908087248 */ /* 0x000fce0007fe0100 */
.L_x_1397:
        /* <DEDUP_REMOVED lines=74> */
[----:B------:R-:W-:Y:S01]  /*6560*/  ISETP.GT.AND P3, PT, R8, 0x21, P2 ;  /* 0x000000210800780c */ /* 0x000fe20001764270 */
        /* <DEDUP_REMOVED lines=29> */
[----:B------:R-:W-:Y:S01]  /*6740*/  ISETP.GT.AND P3, PT, R8, 0x31, P2 ;  /* 0x000000310800780c */ /* 0x000fe20001764270 */
[--C-:B------:R-:W-:Y:S01]  /*6750*/  FFMA.FTZ R162, R21, R4, -R10.reuse ;  /* 0x0000000415a27223 */ /* 0x100fe2000001080a */
[----:B------:R-:W-:Y:S01]  /*6760*/  FMNMX.FTZ R12, R159, R12, !PT ;  /* 0x0000000c9f0c7209 */ /* 0x000fe20007810000 */
[-CC-:B------:R-:W-:Y:S01]  /*6770*/  FFMA.FTZ R21, R69, R4.reuse, -R10.reuse ;  /* 0x0000000445157223 */ /* 0x180fe2000001080a */
[----:B------:R-:W-:Y:S01]  /*6780*/  FSEL R47, R47, -INF , !P4 ;  /* 0xff8000002f2f7808 */ /* 0x000fe20006000000 */
[--C-:B------:R-:W-:Y:S01]  /*6790*/  FFMA.FTZ R158, R11, R4, -R10.reuse ;  /* 0x000000040b9e7223 */ /* 0x100fe2000001080a */
[----:B------:R-:W-:Y:S01]  /*67a0*/  FMNMX.FTZ R12, R169, R12, !PT ;  /* 0x0000000ca90c7209 */ /* 0x000fe20007810000 */
[----:B------:R-:W-:Y:S01]  /*67b0*/  MUFU.EX2 R180, R180 ;  /* 0x000000b400b47308 */ /* 0x000fe20000000800 */
[----:B------:R-:W-:Y:S01]  /*67c0*/  ISETP.LT.OR P5, PT, R6, 0x31, P5 ;  /* 0x000000310600780c */ /* 0x000fe20002fa1670 */
[--C-:B------:R-:W-:Y:S01]  /*67d0*/  FFMA.FTZ R156, R13, R4, -R10.reuse ;  /* 0x000000040d9c7223 */ /* 0x100fe2000001080a */
[----:B------:R-:W-:Y:S01]  /*67e0*/  FMNMX.FTZ R12, R35, R12, !PT ;  /* 0x0000000c230c7209 */ /* 0x000fe20007810000 */
[-CC-:B------:R-:W-:Y:S01]  /*67f0*/  FFMA.FTZ R13, R73, R4.reuse, -R10.reuse ;  /* 0x00000004490d7223 */ /* 0x180fe2000001080a */
[----:B------:R-:W-:Y:S01]  /*6800*/  ISETP.GT.AND P4, PT, R8, 0x38, P2 ;  /* 0x000000380800780c */ /* 0x000fe20001784270 */
[--C-:B------:R-:W-:Y:S01]  /*6810*/  FFMA.FTZ R152, R33, R4, -R10.reuse ;  /* 0x0000000421987223 */ /* 0x100fe2000001080a */
[----:B------:R-:W-:Y:S01]  /*6820*/  FMNMX.FTZ R12, R173, R12, !PT ;  /* 0x0000000cad0c7209 */ /* 0x000fe20007810000 */
[----:B------:R-:W-:Y:S01]  /*6830*/  MUFU.EX2 R27, R27 ;  /* 0x0000001b001b7308 */ /* 0x000fe20000000800 */
        /* <DEDUP_REMOVED lines=8> */
[----:B------:R-:W-:-:S02]  /*68c0*/  ISETP.GT.AND P5, PT, R8, 0x39, P2 ;  /* 0x000000390800780c */ /* 0x000fc400017a4270 */
[----:B------:R-:W-:Y:S02]  /*68d0*/  FMNMX.FTZ R12, R43, R12, !PT ;  /* 0x0000000c2b0c7209 */ /* 0x000fe40007810000 */
[----:B------:R-:W-:Y:S01]  /*68e0*/  FSEL R183, R51, -INF , !P3 ;  /* 0xff80000033b77808 */ /* 0x000fe20005800000 */
[----:B------:R-:W-:Y:S01]  /*68f0*/  FFMA.FTZ R51, R177, R4, -R10 ;  /* 0x00000004b1337223 */ /* 0x000fe2000001080a */
[----:B------:R-:W-:Y:S01]  /*6900*/  FMNMX.FTZ R12, R47, R12, !PT ;  /* 0x0000000c2f0c7209 */ /* 0x000fe20007810000 */
        /* <DEDUP_REMOVED lines=17> */
[----:B------:R-:W-:Y:S02]  /*6a20*/  FMNMX.FTZ R12, R55, R12, !PT ;  /* 0x0000000c370c7209 */ /* 0x000fe40007810000 */
[----:B------:R-:W-:-:S02]  /*6a30*/  ISETP.GT.AND P3, PT, R8, 0x49, P2 ;  /* 0x000000490800780c */ /* 0x000fc40001764270 */
[----:B------:R-:W-:Y:S01]  /*6a40*/  FSEL R167, R59, -INF , !P4 ;  /* 0xff8000003ba77808 */ /* 0x000fe20006000000 */
[----:B------:R-:W-:Y:S01]  /*6a50*/  FFMA.FTZ R59, R157, R4, -R10 ;  /* 0x000000049d3b7223 */ /* 0x000fe2000001080a */
[----:B------:R-:W-:Y:S01]  /*6a60*/  ISETP.LT.OR P5, PT, R6, 0x49, P5 ;  /* 0x000000490600780c */ /* 0x000fe20002fa1670 */
[----:B------:R-:W-:Y:S01]  /*6a70*/  MUFU.EX2 R51, R51 ;  /* 0x0000003300337308 */ /* 0x000fe20000000800 */
[----:B------:R-:W-:Y:S02]  /*6a80*/  FMNMX.FTZ R12, R177, R12, !PT ;  /* 0x0000000cb10c7209 */ /* 0x000fe40007810000 */
[----:B------:R-:W-:Y:S02]  /*6a90*/  ISETP.GT.AND P4, PT, R8, 0x50, P2 ;  /* 0x000000500800780c */ /* 0x000fe40001784270 */
[----:B------:R-:W-:Y:S02]  /*6aa0*/  ISETP.LT.OR P3, PT, R6, 0x4a, P3 ;  /* 0x0000004a0600780c */ /* 0x000fe40001f61670 */
[----:B------:R-:W-:Y:S01]  /*6ab0*/  FSEL R157, R62, -INF , !P5 ;  /* 0xff8000003e9d7808 */ /* 0x000fe20006800000 */
[----:B------:R-:W-:Y:S01]  /*6ac0*/  MUFU.EX2 R172, R172 ;  /* 0x000000ac00ac7308 */ /* 0x000fe20000000800 */
[----:B------:R-:W-:-:S02]  /*6ad0*/  FMNMX.FTZ R12, R167, R12, !PT ;  /* 0x0000000ca70c7209 */ /* 0x000fc40007810000 */
[----:B------:R-:W-:Y:S02]  /*6ae0*/  ISETP.GT.AND P5, PT, R8, 0x51, P2 ;  /* 0x000000510800780c */ /* 0x000fe400017a4270 */
[----:B------:R-:W-:Y:S02]  /*6af0*/  FSEL R63, R63, -INF , !P3 ;  /* 0xff8000003f3f7808 */ /* 0x000fe40005800000 */
[----:B------:R-:W-:Y:S01]  /*6b00*/  ISETP.LT.OR P4, PT, R6, 0x51, P4 ;  /* 0x000000510600780c */ /* 0x000fe20002781670 */
[----:B------:R-:W-:Y:S01]  /*6b10*/  MUFU.EX2 R59, R59 ;  /* 0x0000003b003b7308 */ /* 0x000fe20000000800 */
[----:B------:R-:W-:Y:S02]  /*6b20*/  FMNMX.FTZ R12, R157, R12, !PT ;  /* 0x0000000c9d0c7209 */ /* 0x000fe40007810000 */
[----:B------:R-:W-:Y:S02]  /*6b30*/  ISETP.GT.AND P3, PT, R8, 0x58, P2 ;  /* 0x000000580800780c */ /* 0x000fe40001764270 */
[----:B------:R-:W-:-:S02]  /*6b40*/  ISETP.LT.OR P5, PT, R6, 0x52, P5 ;  /* 0x000000520600780c */ /* 0x000fc40002fa1670 */
[----:B------:R-:W-:Y:S01]  /*6b50*/  FSEL R155, R66, -INF , !P4 ;  /* 0xff800000429b7808 */ /* 0x000fe20006000000 */
[----:B------:R-:W-:Y:S01]  /*6b60*/  MUFU.EX2 R174, R174 ;  /* 0x000000ae00ae7308 */ /* 0x000fe20000000800 */
[----:B------:R-:W-:Y:S02]  /*6b70*/  FMNMX.FTZ R12, R63, R12, !PT ;  /* 0x0000000c3f0c7209 */ /* 0x000fe40007810000 */
[----:B------:R-:W-:Y:S02]  /*6b80*/  ISETP.GT.AND P4, PT, R8, 0x59, P2 ;  /* 0x000000590800780c */ /* 0x000fe40001784270 */
[----:B------:R-:W-:Y:S02]  /*6b90*/  FSEL R153, R67, -INF , !P5 ;  /* 0xff80000043997808 */ /* 0x000fe40006800000 */
[----:B------:R-:W-:Y:S01]  /*6ba0*/  ISETP.LT.OR P3, PT, R6, 0x59, P3 ;  /* 0x000000590600780c */ /* 0x000fe20001f61670 */
[----:B------:R-:W-:Y:S01]  /*6bb0*/  MUFU.EX2 R67, R14 ;  /* 0x0000000e00437308 */ /* 0x000fe20000000800 */
[----:B------:R-:W-:-:S02]  /*6bc0*/  FMNMX.FTZ R12, R155, R12, !PT ;  /* 0x0000000c9b0c7209 */ /* 0x000fc40007810000 */
[----:B------:R-:W-:Y:S02]  /*6bd0*/  ISETP.GT.AND P5, PT, R8, 0x60, P2 ;  /* 0x000000600800780c */ /* 0x000fe400017a4270 */
[----:B------:R-:W-:Y:S02]  /*6be0*/  ISETP.LT.OR P4, PT, R6, 0x5a, P4 ;  /* 0x0000005a0600780c */ /* 0x000fe40002781670 */
[----:B------:R-:W-:Y:S01]  /*6bf0*/  FSEL R193, R70, -INF , !P3 ;  /* 0xff80000046c17808 */ /* 0x000fe20005800000 */
[----:B------:R-:W-:Y:S01]  /*6c00*/  MUFU.EX2 R168, R168 ;  /* 0x000000a800a87308 */ /* 0x000fe20000000800 */
[----:B------:R-:W-:Y:S02]  /*6c10*/  FMNMX.FTZ R12, R153, R12, !PT ;  /* 0x0000000c990c7209 */ /* 0x000fe40007810000 */
[----:B------:R-:W-:Y:S02]  /*6c20*/  ISETP.GT.AND P3, PT, R8, 0x61, P2 ;  /* 0x000000610800780c */ /* 0x000fe40001764270 */
[----:B------:R-:W-:-:S02]  /*6c30*/  FSEL R71, R71, -INF , !P4 ;  /* 0xff80000047477808 */ /* 0x000fc40006000000 */
        /* <DEDUP_REMOVED lines=29> */
[----:B------:R-:W-:-:S02]  /*6e10*/  ISETP.LT.OR P5, PT, R6, 0x79, P5 ;  /* 0x000000790600780c */ /* 0x000fc40002fa1670 */
[----:B------:R-:W-:Y:S01]  /*6e20*/  FSEL R83, R83, -INF , !P4 ;  /* 0xff80000053537808 */ /* 0x000fe20006000000 */
[----:B------:R-:W-:Y:S01]  /*6e30*/  MUFU.EX2 R25, R25 ;  /* 0x0000001900197308 */ /* 0x000fe20000000800 */
[----:B------:R-:W-:Y:S02]  /*6e40*/  FMNMX.FTZ R12, R195, R12, !PT ;  /* 0x0000000cc30c7209 */ /* 0x000fe40007810000 */
[----:B------:R-:W-:Y:S02]  /*6e50*/  ISETP.LT.OR P2, PT, R6, 0x7a, P2 ;  /* 0x0000007a0600780c */ /* 0x000fe40001741670 */
[----:B------:R-:W-:Y:S02]  /*6e60*/  FSEL R57, R86, -INF , !P5 ;  /* 0xff80000056397808 */ /* 0x000fe40006800000 */
[----:B------:R-:W-:Y:S01]  /*6e70*/  FMNMX.FTZ R12, R83, R12, !PT ;  /* 0x0000000c530c7209 */ /* 0x000fe20007810000 */
[----:B------:R-:W-:Y:S01]  /*6e80*/  MUFU.EX2 R160, R160 ;  /* 0x000000a000a07308 */ /* 0x000fe20000000800 */
[----:B------:R-:W-:-:S02]  /*6e90*/  FSEL R87, R87, -INF , !P2 ;  /* 0xff80000057577808 */ /* 0x000fc40005000000 */
[----:B------:R-:W-:Y:S02]  /*6ea0*/  FMNMX.FTZ R12, R57, R12, !PT ;  /* 0x0000000c390c7209 */ /* 0x000fe40007810000 */
[----:B------:R-:W-:Y:S02]  /*6eb0*/  FSEL R69, R9, RZ, P6 ;  /* 0x000000ff09457208 */ /* 0x000fe40003000000 */
[----:B------:R-:W-:Y:S01]  /*6ec0*/  FMNMX.FTZ R12, R87, R12, !PT ;  /* 0x0000000c570c7209 */ /* 0x000fe20007810000 */
[----:B------:R-:W-:Y:S02]  /*6ed0*/  MUFU.EX2 R15, R15 ;  /* 0x0000000f000f7308 */ /* 0x000fe40000000800 */
[----:B------:R-:W-:Y:S02]  /*6ee0*/  FADD.FTZ R69, -R69, R0 ;  /* 0x0000000045457221 */ /* 0x000fe40000010100 */
[----:B------:R-:W0:Y:S04]  /*6ef0*/  SHFL.BFLY PT, R61, R12, 0x2, 0x1f ;  /* 0x0c401f000c3d7f89 */ /* 0x000e2800000e0000 */
[----:B------:R-:W-:Y:S08]  /*6f00*/  MUFU.EX2 R162, R162 ;  /* 0x000000a200a27308 */ /* 0x000ff00000000800 */
[----:B------:R-:W-:Y:S08]  /*6f10*/  MUFU.EX2 R21, R21 ;  /* 0x0000001500157308 */ /* 0x000ff00000000800 */
[----:B------:R-:W-:Y:S01]  /*6f20*/  MUFU.EX2 R156, R156 ;  /* 0x0000009c009c7308 */ /* 0x000fe20000000800 */
[----:B0-----:R-:W-:Y:S01]  /*6f30*/  FMNMX.FTZ R6, R12, R61, !PT ;  /* 0x0000003d0c067209 */ /* 0x001fe20007810000 */
[----:B------:R-:W-:-:S06]  /*6f40*/  FFMA.FTZ R61, R77, R4, -R10 ;  /* 0x000000044d3d7223 */ /* 0x000fcc000001080a */
[----:B------:R-:W-:Y:S01]  /*6f50*/  MUFU.EX2 R13, R13 ;  /* 0x0000000d000d7308 */ /* 0x000fe20000000800 */
[----:B------:R-:W0:Y:S07]  /*6f60*/  SHFL.BFLY PT, R65, R6, 0x1, 0x1f ;  /* 0x0c201f0006417f89 */ /* 0x000e2e00000e0000 */
[----:B------:R-:W-:Y:S08]  /*6f70*/  MUFU.EX2 R158, R158 ;  /* 0x0000009e009e7308 */ /* 0x000ff00000000800 */
[----:B------:R-:W-:Y:S08]  /*6f80*/  MUFU.EX2 R61, R61 ;  /* 0x0000003d003d7308 */ /* 0x000ff00000000800 */
[----:B------:R-:W-:Y:S01]  /*6f90*/  MUFU.EX2 R152, R152 ;  /* 0x0000009800987308 */ /* 0x000fe20000000800 */
[----:B0-----:R-:W-:Y:S01]  /*6fa0*/  FMNMX.FTZ R11, R6, R65, !PT ;  /* 0x00000041060b7209 */ /* 0x001fe20007810000 */
[----:B------:R-:W-:-:S03]  /*6fb0*/  FMUL.FTZ R65, R69, R4 ;  /* 0x0000000445417220 */ /* 0x000fc60000410000 */
[C---:B------:R-:W-:Y:S01]  /*6fc0*/  FSETP.NEU.FTZ.AND P2, PT, R11.reuse, -INF , PT ;  /* 0xff8000000b00780b */ /* 0x040fe20003f5d000 */
[----:B------:R-:W-:Y:S02]  /*6fd0*/  FMUL.FTZ R0, R11, R4 ;  /* 0x000000040b007220 */ /* 0x000fe40000410000 */
[----:B------:R-:W0:Y:S03]  /*6fe0*/  MUFU.EX2 R65, R65 ;  /* 0x0000004100417308 */ /* 0x000e260000000800 */
[----:B------:R-:W-:-:S05]  /*6ff0*/  FSEL R30, R0, RZ, P2 ;  /* 0x000000ff001e7208 */ /* 0x000fca0001000000 */
        /* <DEDUP_REMOVED lines=9> */
[----:B0-----:R-:W-:Y:S01]  /*7090*/  FFMA.FTZ R14, R65, R3, R180 ;  /* 0x00000003410e7223 */ /* 0x001fe200000100b4 */
[-CC-:B------:R-:W-:Y:S01]  /*70a0*/  FFMA.FTZ R10, R35, R4.reuse, -R30.reuse ;  /* 0x00000004230a7223 */ /* 0x180fe2000001081e */
[-CC-:B------:R-:W-:Y:S01]  /*70b0*/  FFMA.FTZ R35, R173, R4.reuse, -R30.reuse ;  /* 0x00000004ad237223 */ /* 0x180fe2000001081e */
[-C--:B------:R-:W-:Y:S01]  /*70c0*/  FFMA.FTZ R173, R171, R4.reuse, -R30 ;  /* 0x00000004abad7223 */ /* 0x080fe2000001081e */
[----:B------:R-:W-:Y:S01]  /*70d0*/  FADD.FTZ R3, R27, R14 ;  /* 0x0000000e1b037221 */ /* 0x000fe20000010000 */
[-CC-:B------:R-:W-:Y:S01]  /*70e0*/  FFMA.FTZ R14, R47, R4.reuse, -R30.reuse ;  /* 0x000000042f0e7223 */ /* 0x180fe2000001081e */
[-CC-:B------:R-:W-:Y:S01]  /*70f0*/  FFMA.FTZ R169, R181, R4.reuse, -R30.reuse ;  /* 0x00000004b5a97223 */ /* 0x180fe2000001081e */
[----:B------:R-:W0:Y:S01]  /*7100*/  MUFU.EX2 R0, R0 ;  /* 0x0000000000007308 */ /* 0x000e220000000800 */
[----:B------:R-:W-:Y:S01]  /*7110*/  FADD.FTZ R20, R182, R3 ;  /* 0x00000003b6147221 */ /* 0x000fe20000010000 */
[-CC-:B------:R-:W-:Y:S01]  /*7120*/  FFMA.FTZ R171, R179, R4.reuse, -R30.reuse ;  /* 0x00000004b3ab7223 */ /* 0x180fe2000001081e */
[-CC-:B------:R-:W-:Y:S01]  /*7130*/  FFMA.FTZ R26, R55, R4.reuse, -R30.reuse ;  /* 0x00000004371a7223 */ /* 0x180fe2000001081e */
[-C--:B------:R-:W-:Y:S01]  /*7140*/  FFMA.FTZ R165, R177, R4.reuse, -R30 ;  /* 0x00000004b1a57223 */ /* 0x080fe2000001081e */
[----:B------:R-:W-:Y:S01]  /*7150*/  FADD.FTZ R3, R31, R20 ;  /* 0x000000141f037221 */ /* 0x000fe20000010000 */
[-CC-:B------:R-:W-:Y:S01]  /*7160*/  FFMA.FTZ R157, R157, R4.reuse, -R30.reuse ;  /* 0x000000049d9d7223 */ /* 0x180fe2000001081e */
[-CC-:B------:R-:W-:Y:S01]  /*7170*/  FFMA.FTZ R63, R63, R4.reuse, -R30.reuse ;  /* 0x000000043f3f7223 */ /* 0x180fe2000001081e */
        /* <DEDUP_REMOVED lines=19> */
[----:B------:R-:W-:Y:S01]  /*72b0*/  FFMA.FTZ R57, R57, R4, -R30 ;  /* 0x0000000439397223 */ /* 0x000fe2000001081e */
[----:B0-----:R-:W-:Y:S01]  /*72c0*/  F2FP.BF16.F32.PACK_AB R181, R0, R69 ;  /* 0x0000004500b5723e */ /* 0x001fe200000010ff */
[----:B------:R-:W-:Y:S01]  /*72d0*/  FADD.FTZ R3, R59, R24 ;  /* 0x000000183b037221 */ /* 0x000fe20000010000 */
[----:B------:R-:W-:Y:S01]  /*72e0*/  FSEL R24, R11, RZ, P2 ;  /* 0x000000ff0b187208 */ /* 0x000fe20001000000 */
[----:B------:R-:W-:Y:S01]  /*72f0*/  FMUL.FTZ R88, R88, R65 ;  /* 0x0000004158587220 */ /* 0x000fe20000410000 */
[----:B------:R-:W-:Y:S01]  /*7300*/  MUFU.EX2 R77, R77 ;  /* 0x0000004d004d7308 */ /* 0x000fe20000000800 */
[----:B------:R-:W-:Y:S01]  /*7310*/  FADD.FTZ R28, R174, R3 ;  /* 0x00000003ae1c7221 */ /* 0x000fe20000010000 */
[----:B------:R-:W-:Y:S01]  /*7320*/  ISETP.GT.AND P2, PT, R5, UR57, PT ;  /* 0x0000003905007c0c */ /* 0x000fe2000bf44270 */
[----:B------:R-:W-:Y:S01]  /*7330*/  FADD.FTZ R3, -R24, R7 ;  /* 0x0000000718037221 */ /* 0x000fe20000010100 */
[----:B------:R-:W-:Y:S01]  /*7340*/  F2FP.BF16.F32.PACK_AB R180, R27, R180 ;  /* 0x000000b41bb4723e */ /* 0x000fe200000010ff */
[----:B------:R-:W-:Y:S01]  /*7350*/  FADD.FTZ R43, R67, R28 ;  /* 0x0000001c432b7221 */ /* 0x000fe20000010000 */
[----:B------:R-:W-:-:S02]  /*7360*/  @!P1 VIADD R28, R32, 0x28860 ;  /* 0x00028860201c9836 */ /* 0x000fc40000000000 */
[----:B------:R-:W-:Y:S01]  /*7370*/  FMUL.FTZ R3, R3, R4 ;  /* 0x0000000403037220 */ /* 0x000fe20000410000 */
[----:B------:R-:W-:Y:S01]  /*7380*/  MUFU.EX2 R10, R10 ;  /* 0x0000000a000a7308 */ /* 0x000fe20000000800 */
[----:B------:R-:W-:Y:S01]  /*7390*/  FADD.FTZ R24, R168, R43 ;  /* 0x0000002ba8187221 */ /* 0x000fe20000010000 */
[----:B------:R-:W-:Y:S01]  /*73a0*/  F2FP.BF16.F32.PACK_AB R182, R31, R182 ;  /* 0x000000b61fb6723e */ /* 0x000fe200000010ff */
[-C--:B------:R-:W-:Y:S01]  /*73b0*/  FMUL.FTZ R89, R89, R65.reuse ;  /* 0x0000004159597220 */ /* 0x080fe20000410000 */
[----:B------:R-:W-:Y:S01]  /*73c0*/  @!P1 PRMT R28, RZ, 0x654, R28 ;  /* 0x00000654ff1c9816 */ /* 0x000fe2000000001c */
[----:B------:R-:W-:Y:S01]  /*73d0*/  FADD.FTZ R7, R45, R24 ;  /* 0x000000182d077221 */ /* 0x000fe20000010000 */
[----:B------:R-:W-:Y:S01]  /*73e0*/  F2FP.BF16.F32.PACK_AB R176, R39, R176 ;  /* 0x000000b027b0723e */ /* 0x000fe200000010ff */
[-C--:B------:R-:W-:Y:S01]  /*73f0*/  FMUL.FTZ R92, R92, R65.reuse ;  /* 0x000000415c5c7220 */ /* 0x080fe20000410000 */
[----:B------:R0:W1:Y:S01]  /*7400*/  MUFU.EX2 R24, R3 ;  /* 0x0000000300187308 */ /* 0x0000620000000800 */
[----:B------:R-:W-:Y:S01]  /*7410*/  FADD.FTZ R32, R170, R7 ;  /* 0x00000007aa207221 */ /* 0x000fe20000010000 */
[----:B------:R2:W-:Y:S01]  /*7420*/  @!P1 SYNCS.ARRIVE.TRANS64.RED.A1T0 RZ, [R28+URZ], RZ ;  /* 0x000000ff1cff99a7 */ /* 0x0005e2000810043f */
[----:B------:R-:W-:Y:S01]  /*7430*/  F2FP.BF16.F32.PACK_AB R178, R51, R178 ;  /* 0x000000b233b2723e */ /* 0x000fe200000010ff */
[-C--:B------:R-:W-:Y:S01]  /*7440*/  FMUL.FTZ R93, R93, R65.reuse ;  /* 0x000000415d5d7220 */ /* 0x080fe20000410000 */
[----:B------:R-:W-:Y:S01]  /*7450*/  FADD.FTZ R7, R41, R32 ;  /* 0x0000002029077221 */ /* 0x000fe20000010000 */
[----:B------:R-:W-:Y:S01]  /*7460*/  F2FP.BF16.F32.PACK_AB R172, R59, R172 ;  /* 0x000000ac3bac723e */ /* 0x000fe200000010ff */
[-C--:B------:R-:W-:Y:S01]  /*7470*/  FMUL.FTZ R96, R96, R65.reuse ;  /* 0x0000004160607220 */ /* 0x080fe20000410000 */
[----:B------:R-:W3:Y:S01]  /*7480*/  MUFU.EX2 R35, R35 ;  /* 0x0000002300237308 */ /* 0x000ee20000000800 */
[----:B------:R-:W-:Y:S01]  /*7490*/  FADD.FTZ R32, R164, R7 ;  /* 0x00000007a4207221 */ /* 0x000fe20000010000 */
[-CC-:B--2---:R-:W-:Y:S01]  /*74a0*/  FFMA.FTZ R28, R167, R4.reuse, -R30.reuse ;  /* 0x00000004a71c7223 */ /* 0x184fe2000001081e */
[----:B------:R-:W-:Y:S01]  /*74b0*/  FFMA.FTZ R30, R87, R4, -R30 ;  /* 0x00000004571e7223 */ /* 0x000fe2000001081e */
[----:B------:R-:W-:Y:S01]  /*74c0*/  F2FP.BF16.F32.PACK_AB R174, R67, R174 ;  /* 0x000000ae43ae723e */ /* 0x000fe200000010ff */
[----:B0-----:R-:W-:Y:S01]  /*74d0*/  FADD.FTZ R3, R37, R32 ;  /* 0x0000002025037221 */ /* 0x001fe20000010000 */
[----:B------:R-:W-:Y:S01]  /*74e0*/  F2FP.BF16.F32.PACK_AB R168, R45, R168 ;  /* 0x000000a82da8723e */ /* 0x000fe200000010ff */
[-C--:B------:R-:W-:Y:S01]  /*74f0*/  FMUL.FTZ R97, R97, R65.reuse ;  /* 0x0000004161617220 */ /* 0x080fe20000410000 */
[----:B------:R-:W0:Y:S01]  /*7500*/  MUFU.EX2 R173, R173 ;  /* 0x000000ad00ad7308 */ /* 0x000e220000000800 */
[----:B------:R-:W-:Y:S01]  /*7510*/  FADD.FTZ R32, R166, R3 ;  /* 0x00000003a6207221 */ /* 0x000fe20000010000 */
[----:B-1----:R-:W-:Y:S01]  /*7520*/  FFMA.FTZ R3, R24, R2, R69 ;  /* 0x0000000218037223 */ /* 0x002fe20000010045 */
[----:B------:R-:W-:Y:S01]  /*7530*/  F2FP.BF16.F32.PACK_AB R170, R41, R170 ;  /* 0x000000aa29aa723e */ /* 0x000fe200000010ff */
[-C--:B------:R-:W-:Y:S01]  /*7540*/  FMUL.FTZ R100, R100, R65.reuse ;  /* 0x0000004164647220 */ /* 0x080fe20000410000 */
[----:B------:R-:W-:Y:S01]  /*7550*/  FADD.FTZ R7, R25, R32 ;  /* 0x0000002019077221 */ /* 0x000fe20000010000 */
[----:B------:R-:W-:Y:S01]  /*7560*/  FADD.FTZ R3, R0, R3 ;  /* 0x0000000300037221 */ /* 0x000fe20000010000 */
[----:B------:R-:W-:Y:S01]  /*7570*/  F2FP.BF16.F32.PACK_AB R164, R37, R164 ;  /* 0x000000a425a4723e */ /* 0x000fe200000010ff */
[----:B------:R-:W1:Y:S01]  /*7580*/  MUFU.EX2 R12, R12 ;  /* 0x0000000c000c7308 */ /* 0x000e620000000800 */
[----:B------:R-:W-:Y:S01]  /*7590*/  FADD.FTZ R32, R160, R7 ;  /* 0x00000007a0207221 */ /* 0x000fe20000010000 */
[----:B------:R-:W-:Y:S01]  /*75a0*/  FADD.FTZ R2, R6, R3 ;  /* 0x0000000306027221 */ /* 0x000fe20000010000 */
[----:B------:R-:W-:Y:S01]  /*75b0*/  F2FP.BF16.F32.PACK_AB R166, R25, R166 ;  /* 0x000000a619a6723e */ /* 0x000fe200000010ff */
[-C--:B------:R-:W-:Y:S01]  /*75c0*/  FMUL.FTZ R101, R101, R65.reuse ;  /* 0x0000004165657220 */ /* 0x080fe20000410000 */
[----:B------:R-:W-:Y:S01]  /*75d0*/  FADD.FTZ R7, R15, R32 ;  /* 0x000000200f077221 */ /* 0x000fe20000010000 */
[----:B------:R-:W-:Y:S01]  /*75e0*/  FADD.FTZ R3, R73, R2 ;  /* 0x0000000249037221 */ /* 0x000fe20000010000 */
[----:B------:R-:W-:Y:S01]  /*75f0*/  F2FP.BF16.F32.PACK_AB R160, R15, R160 ;  /* 0x000000a00fa0723e */ /* 0x000fe200000010ff */
[----:B------:R-:W2:Y:S01]  /*7600*/  MUFU.EX2 R175, R175 ;  /* 0x000000af00af7308 */ /* 0x000ea20000000800 */
[----:B------:R-:W-:Y:S01]  /*7610*/  FADD.FTZ R32, R162, R7 ;  /* 0x00000007a2207221 */ /* 0x000fe20000010000 */
[----:B------:R-:W-:Y:S01]  /*7620*/  FADD.FTZ R2, R8, R3 ;  /* 0x0000000308027221 */ /* 0x000fe20000010000 */
[C---:B------:R-:W-:Y:S01]  /*7630*/  F2FP.BF16.F32.PACK_AB R162, R21.reuse, R162 ;  /* 0x000000a215a2723e */ /* 0x040fe200000010ff */
[-C--:B------:R-:W-:Y:S01]  /*7640*/  FMUL.FTZ R104, R104, R65.reuse ;  /* 0x0000004168687220 */ /* 0x080fe20000410000 */
[----:B------:R-:W-:Y:S01]  /*7650*/  FADD.FTZ R7, R21, R32 ;  /* 0x0000002015077221 */ /* 0x000fe20000010000 */
[----:B------:R-:W-:Y:S01]  /*7660*/  FADD.FTZ R3, R77, R2 ;  /* 0x000000024d037221 */ /* 0x000fe20000010000 */
[-C--:B------:R-:W-:Y:S01]  /*7670*/  FMUL.FTZ R105, R105, R65.reuse ;  /* 0x0000004169697220 */ /* 0x080fe20000410000 */
[----:B------:R-:W4:Y:S01]  /*7680*/  MUFU.EX2 R33, R33 ;  /* 0x0000002100217308 */ /* 0x000f220000000800 */
[----:B------:R-:W-:Y:S01]  /*7690*/  FADD.FTZ R32, R156, R7 ;  /* 0x000000079c207221 */ /* 0x000fe20000010000 */
[----:B------:R-:W-:Y:S01]  /*76a0*/  FADD.FTZ R2, R10, R3 ;  /* 0x000000030a027221 */ /* 0x000fe20000010000 */
[C---:B------:R-:W-:Y:S01]  /*76b0*/  F2FP.BF16.F32.PACK_AB R156, R13.reuse, R156 ;  /* 0x0000009c0d9c723e */ /* 0x040fe200000010ff */
[-C--:B------:R-:W-:Y:S01]  /*76c0*/  FMUL.FTZ R108, R108, R65.reuse ;  /* 0x000000416c6c7220 */ /* 0x080fe20000410000 */
[----:B------:R-:W-:Y:S01]  /*76d0*/  FADD.FTZ R3, R13, R32 ;  /* 0x000000200d037221 */ /* 0x000fe20000010000 */
[----:B---3--:R-:W-:Y:S01]  /*76e0*/  FADD.FTZ R2, R35, R2 ;  /* 0x0000000223027221 */ /* 0x008fe20000010000 */
[-C--:B------:R-:W-:Y:S01]  /*76f0*/  FMUL.FTZ R109, R109, R65.reuse ;  /* 0x000000416d6d7220 */ /* 0x080fe20000410000 */
[----:B------:R-:W3:Y:S01]  /*7700*/  MUFU.EX2 R14, R14 ;  /* 0x0000000e000e7308 */ /* 0x000ee20000000800 */
[----:B------:R-:W-:Y:S01]  /*7710*/  FADD.FTZ R32, R158, R3 ;  /* 0x000000039e207221 */ /* 0x000fe20000010000 */
[----:B0-----:R-:W-:Y:S01]  /*7720*/  FADD.FTZ R3, R173, R2 ;  /* 0x00000002ad037221 */ /* 0x001fe20000010000 */
[C---:B------:R-:W-:Y:S01]  /*7730*/  F2FP.BF16.F32.PACK_AB R158, R61.reuse, R158 ;  /* 0x0000009e3d9e723e */ /* 0x040fe200000010ff */
[-C--:B------:R-:W-:Y:S01]  /*7740*/  FMUL.FTZ R112, R112, R65.reuse ;  /* 0x0000004170707220 */ /* 0x080fe20000410000 */
[----:B------:R-:W-:Y:S01]  /*7750*/  FADD.FTZ R7, R61, R32 ;  /* 0x000000203d077221 */ /* 0x000fe20000010000 */
[----:B-1----:R-:W-:Y:S01]  /*7760*/  FADD.FTZ R2, R12, R3 ;  /* 0x000000030c027221 */ /* 0x002fe20000010000 */
[-C--:B------:R-:W-:Y:S01]  /*7770*/  FMUL.FTZ R113, R113, R65.reuse ;  /* 0x0000004171717220 */ /* 0x080fe20000410000 */
[----:B------:R-:W0:Y:S01]  /*7780*/  MUFU.EX2 R154, R154 ;  /* 0x0000009a009a7308 */ /* 0x000e220000000800 */
[----:B------:R-:W-:Y:S01]  /*7790*/  FADD.FTZ R32, R152, R7 ;  /* 0x0000000798207221 */ /* 0x000fe20000010000 */
[----:B--2---:R-:W-:Y:S01]  /*77a0*/  FADD.FTZ R3, R175, R2 ;  /* 0x00000002af037221 */ /* 0x004fe20000010000 */
[C---:B----4-:R-:W-:Y:S01]  /*77b0*/  F2FP.BF16.F32.PACK_AB R152, R33.reuse, R152 ;  /* 0x000000982198723e */ /* 0x050fe200000010ff */
[-C--:B------:R-:W-:Y:S01]  /*77c0*/  FMUL.FTZ R116, R116, R65.reuse ;  /* 0x0000004174747220 */ /* 0x080fe20000410000 */
[----:B------:R-:W-:Y:S01]  /*77d0*/  FADD.FTZ R7, R33, R32 ;  /* 0x0000002021077221 */ /* 0x000fe20000010000 */
[-C--:B------:R-:W-:Y:S01]  /*77e0*/  FMUL.FTZ R117, R117, R65.reuse ;  /* 0x0000004175757220 */ /* 0x080fe20000410000 */
[-C--:B------:R-:W-:Y:S01]  /*77f0*/  FMUL.FTZ R120, R120, R65.reuse ;  /* 0x0000004178787220 */ /* 0x080fe20000410000 */
[----:B------:R-:W1:Y:S01]  /*7800*/  MUFU.EX2 R169, R169 ;  /* 0x000000a900a97308 */ /* 0x000e620000000800 */
[----:B---3--:R-:W-:Y:S01]  /*7810*/  FADD.FTZ R2, R14, R3 ;  /* 0x000000030e027221 */ /* 0x008fe20000010000 */
        /* <DEDUP_REMOVED lines=18> */
[----:B------:R-:W-:Y:S01]  /*7940*/  FMUL.FTZ R149, R149, R65 ;  /* 0x0000004195957220 */ /* 0x000fe20000410000 */
[----:B------:R-:W-:Y:S01]  /*7950*/  F2FP.BF16.F32.PACK_AB R183, R73, R6 ;  /* 0x0000000649b7723e */ /* 0x000fe200000010ff */
[----:B------:R-:W-:Y:S01]  /*7960*/  VIADD R5, R5, 0xffffffff ;  /* 0xffffffff05057836 */ /* 0x000fe20000000000 */
[----:B------:R-:W-:Y:S01]  /*7970*/  F2FP.BF16.F32.PACK_AB R177, R77, R8 ;  /* 0x000000084db1723e */ /* 0x000fe200000010ff */
[----:B------:R-:W1:Y:S01]  /*7980*/  MUFU.EX2 R26, R26 ;  /* 0x0000001a001a7308 */ /* 0x000e620000000800 */
[----:B--2---:R-:W-:Y:S01]  /*7990*/  FADD.FTZ R2, R20, R7 ;  /* 0x0000000714027221 */ /* 0x004fe20000010000 */
[----:B------:R-:W-:Y:S01]  /*79a0*/  F2FP.BF16.F32.PACK_AB R179, R35, R10 ;  /* 0x0000000a23b3723e */ /* 0x000fe200000010ff */
[-C--:B------:R-:W-:Y:S01]  /*79b0*/  FMUL.FTZ R90, R90, R24.reuse ;  /* 0x000000185a5a7220 */ /* 0x080fe20000410000 */
[----:B------:R-:W-:Y:S01]  /*79c0*/  F2FP.BF16.F32.PACK_AB R173, R12, R173 ;  /* 0x000000ad0cad723e */ /* 0x000fe200000010ff */
[-C--:B------:R-:W-:Y:S01]  /*79d0*/  FMUL.FTZ R91, R91, R24.reuse ;  /* 0x000000185b5b7220 */ /* 0x080fe20000410000 */
[----:B------:R-:W-:Y:S01]  /*79e0*/  F2FP.BF16.F32.PACK_AB R175, R14, R175 ;  /* 0x000000af0eaf723e */ /* 0x000fe200000010ff */
[-C--:B------:R-:W-:Y:S01]  /*79f0*/  FMUL.FTZ R94, R94, R24.reuse ;  /* 0x000000185e5e7220 */ /* 0x080fe20000410000 */
[----:B------:R-:W2:Y:S01]  /*7a00*/  MUFU.EX2 R165, R165 ;  /* 0x000000a500a57308 */ /* 0x000ea20000000800 */
[----:B0-----:R-:W-:Y:S01]  /*7a10*/  FADD.FTZ R7, R171, R2 ;  /* 0x00000002ab077221 */ /* 0x001fe20000010000 */
[----:B------:R-:W-:Y:S01]  /*7a20*/  F2FP.BF16.F32.PACK_AB R169, R20, R169 ;  /* 0x000000a914a9723e */ /* 0x000fe200000010ff */
[-C--:B------:R-:W-:Y:S01]  /*7a30*/  FMUL.FTZ R95, R95, R24.reuse ;  /* 0x000000185f5f7220 */ /* 0x080fe20000410000 */
[-C--:B------:R-:W-:Y:S01]  /*7a40*/  FMUL.FTZ R98, R98, R24.reuse ;  /* 0x0000001862627220 */ /* 0x080fe20000410000 */
[-C--:B------:R-:W-:Y:S01]  /*7a50*/  FMUL.FTZ R99, R99, R24.reuse ;  /* 0x0000001863637220 */ /* 0x080fe20000410000 */
[-C--:B------:R-:W-:Y:S01]  /*7a60*/  FMUL.FTZ R102, R102, R24.reuse ;  /* 0x0000001866667220 */ /* 0x080fe20000410000 */
[-C--:B------:R-:W-:Y:S01]  /*7a70*/  FMUL.FTZ R103, R103, R24.reuse ;  /* 0x0000001867677220 */ /* 0x080fe20000410000 */
        /* <DEDUP_REMOVED lines=31> */
[----:B------:R-:W-:Y:S01]  /*7c70*/  FMUL.FTZ R147, R147, R24 ;  /* 0x0000001893937220 */ /* 0x000fe20000410000 */
[----:B------:R-:W1:Y:S01]  /*7c80*/  MUFU.EX2 R36, R155 ;  /* 0x0000009b00247308 */ /* 0x000e620000000800 */
[C---:B--2---:R-:W-:Y:S01]  /*7c90*/  FADD.FTZ R7, R63.reuse, R7 ;  /* 0x000000073f077221 */ /* 0x044fe20000010000 */
[----:B------:R-:W-:Y:S01]  /*7ca0*/  F2FP.BF16.F32.PACK_AB R167, R63, R34 ;  /* 0x000000223fa7723e */ /* 0x000fe200000010ff */
[-C--:B------:R-:W-:Y:S01]  /*7cb0*/  FMUL.FTZ R150, R150, R24.reuse ;  /* 0x0000001896967220 */ /* 0x080fe20000410000 */
[----:B------:R-:W-:Y:S01]  /*7cc0*/  FMUL.FTZ R151, R151, R24 ;  /* 0x0000001897977220 */ /* 0x000fe20000410000 */
[----:B------:R-:W-:-:S03]  /*7cd0*/  IMAD.MOV.U32 R0, RZ, RZ, R9 ;  /* 0x000000ffff007224 */ /* 0x000fc600078e0009 */
        /* <DEDUP_REMOVED lines=31> */
[----:B------:R-:W-:Y:S01]  /*7ed0*/  IMAD.MOV.U32 R7, RZ, RZ, R11 ;  /* 0x000000ffff077224 */ /* 0x000fe200078e000b */
[----:B------:R-:W-:Y:S06]  /*7ee0*/  @P2 BRA `(.L_x_1401) ;  /* 0xffffffcc00e42947 */ /* 0x000fec000383ffff */
[----:B------:R-:W-:Y:S01]  /*7ef0*/  IMAD.MOV.U32 R7, RZ, RZ, R11 ;  /* 0x000000ffff077224 */ /* 0x000fe200078e000b */
[----:B------:R-:W-:Y:S01]  /*7f00*/  UMOV UR45, UR56 ;  /* 0x00000038002d7c82 */ /* 0x000fe20008000000 */
[----:B------:R-:W-:Y:S01]  /*7f10*/  IMAD.MOV.U32 R0, RZ, RZ, R9 ;  /* 0x000000ffff007224 */ /* 0x000fe200078e0009 */
[----:B------:R-:W-:-:S06]  /*7f20*/  UMOV UR46, UR55 ;  /* 0x00000037002e7c82 */ /* 0x000fcc0008000000 */
.L_x_1384:
[----:B------:R-:W-:Y:S01]  /*7f30*/  ULDC UR6, c[0x0][0x448] ;  /* 0x0001120000067ab9 */ /* 0x000fe20000000800 */
[----:B------:R-:W-:Y:S01]  /*7f40*/  ULDC UR14, c[0x0][0x9e4] ;  /* 0x00027900000e7ab9 */ /* 0x000fe20000000800 */
[----:B------:R-:W-:Y:S02]  /*7f50*/  UISETP.NE.AND UP0, UPT, UR6, 0x1, UPT ;  /* 0x000000010600788c */ /* 0x000fe4000bf05270 */
[----:B------:R-:W-:Y:S02]  /*7f60*/  UISETP.GE.AND UP1, UPT, UR14, 0x1, UPT ;  /* 0x000000010e00788c */ /* 0x000fe4000bf26270 */
[----:B------:R-:W-:Y:S02]  /*7f70*/  UIADD3 UR10, UR38, 0x7f, URZ ;  /* 0x0000007f260a7890 */ /* 0x000fe4000fffe03f */
[----:B------:R-:W-:Y:S02]  /*7f80*/  UIADD3 UR11, UR39, 0x1, -UR44 ;  /* 0x00000001270b7890 */ /* 0x000fe4000fffe82c */
[----:B------:R-:W-:-:S03]  /*7f90*/  PLOP3.LUT P6, PT, PT, PT, UP1, 0x80, 0x0 ;  /* 0x000000000000781c */ /* 0x000fc60003fcf018 */
[----:B------:R-:W-:Y:S01]  /*7fa0*/  @UP0 ULDC UR6, c[0x0][0x44c] ;  /* 0x0001130000060ab9 */ /* 0x000fe20000000800 */
[----:B------:R-:W-:Y:S01]  /*7fb0*/  @UP0 ULDC UR15, c[0x0][0x450] ;  /* 0x00011400000f0ab9 */ /* 0x000fe20000000800 */
[----:B------:R-:W-:-:S04]  /*7fc0*/  UIMAD.WIDE.U32 UR6, UR10, UR6, URZ ;  /* 0x000000060a0672a5 */ /* 0x000fc8000f8e003f */
[----:B------:R-:W-:-:S04]  /*7fd0*/  @UP0 USHF.R.U32.HI UR10, URZ, UR15, UR7 ;  /* 0x0000000f3f0a0299 */ /* 0x000fc80008011607 */
[----:B------:R-:W-:-:S04]  /*7fe0*/  UIADD3 UR10, UR11, UR10, URZ ;  /* 0x0000000a0b0a7290 */ /* 0x000fc8000fffe03f */
        /* <DEDUP_REMOVED lines=12> */
.L_x_1403:
[----:B------:R-:W-:-:S11]  /*80b0*/  UISETP.NE.AND UP1, UPT, UR14, 0x1, UPT ;  /* 0x000000010e00788c */ /* 0x000fd6000bf25270 */
[----:B------:R-:W-:Y:S02]  /*80c0*/  @UP1 ULDC.64 UR18, c[0x0][0x9e8] ;  /* 0x00027a0000121ab9 */ /* 0x000fe40000000a00 */
[----:B------:R-:W-:-:S04]  /*80d0*/  UIMAD.WIDE.U32 UR6, UR10, UR18, URZ ;  /* 0x000000120a0672a5 */ /* 0x000fc8000f8e003f */
[----:B------:R-:W-:-:S12]  /*80e0*/  @UP1 USHF.R.U32.HI UR10, URZ, UR19, UR7 ;  /* 0x000000133f0a1299 */ /* 0x000fd80008011607 */
.L_x_1404:
[----:B------:R-:W-:-:S04]  /*80f0*/  UIMAD UR10, UR10, UR14, URZ ;  /* 0x0000000e0a0a72a4 */ /* 0x000fc8000f8e023f */
[----:B------:R-:W-:-:S04]  /*8100*/  UISETP.LT.AND UP1, UPT, UR53, UR10, UPT ;  /* 0x0000000a3500728c */ /* 0x000fc8000bf21270 */
[----:B------:R-:W-:-:S12]  /*8110*/  USEL UR53, UR53, UR10, !UP1 ;  /* 0x0000000a35357287 */ /* 0x000fd8000c800000 */
.L_x_1402:
[----:B------:R-:W-:-:S04]  /*8120*/  UIADD3 UR53, UR53, 0x7f, URZ ;  /* 0x0000007f35357890 */ /* 0x000fc8000fffe03f */
[----:B------:R-:W-:-:S04]  /*8130*/  USHF.R.S32.HI UR6, URZ, 0x1f, UR53 ;  /* 0x0000001f3f067899 */ /* 0x000fc80008011435 */
[----:B------:R-:W-:-:S04]  /*8140*/  ULEA.HI UR6, UR6, UR53, URZ, 0x7 ;  /* 0x0000003506067291 */ /* 0x000fc8000f8f383f */
[----:B------:R-:W-:-:S04]  /*8150*/  USHF.R.S32.HI UR6, URZ, 0x7, UR6 ;  /* 0x000000073f067899 */ /* 0x000fc80008011406 */
[----:B------:R-:W-:-:S04]  /*8160*/  UISETP.LT.AND UP1, UPT, UR40, UR6, UPT ;  /* 0x000000062800728c */ /* 0x000fc8000bf21270 */
[----:B------:R-:W-:-:S06]  /*8170*/  USEL UR52, UR40, UR6, !UP1 ;  /* 0x0000000628347287 */ /* 0x000fcc000c800000 */
[----:B------:R-:W-:-:S13]  /*8180*/  ISETP.GE.AND P2, PT, R5, UR52, PT ;  /* 0x0000003405007c0c */ /* 0x000fda000bf46270 */
[----:B------:R-:W-:Y:S05]  /*8190*/  @!P2 BRA `(.L_x_1405) ;  /* 0x0000001c00f4a947 */ /* 0x000fea0003800000 */
[----:B------:R-:W-:Y:S01]  /*81a0*/  IMAD.MOV.U32 R8, RZ, RZ, R7 ;  /* 0x000000ffff087224 */ /* 0x000fe200078e0007 */
[----:B------:R-:W-:Y:S01]  /*81b0*/  UMOV UR54, UR46 ;  /* 0x0000002e00367c82 */ /* 0x000fe20008000000 */
[----:B------:R-:W-:Y:S01]  /*81c0*/  IMAD.MOV.U32 R9, RZ, RZ, R0 ;  /* 0x000000ffff097224 */ /* 0x000fe200078e0000 */
[----:B------:R-:W-:-:S06]  /*81d0*/  UMOV UR53, UR45 ;  /* 0x0000002d00357c82 */ /* 0x000fcc0008000000 */
.L_x_1414:
        /* <DEDUP_REMOVED lines=9> */
.L_x_1407:
[----:B------:R-:W-:Y:S01]  /*8270*/  ULEA UR6, UR45, UR41, 0x3 ;  /* 0x000000292d067291 */ /* 0x000fe2000f8e183f */
[----:B------:R-:W-:-:S05]  /*8280*/  IMAD.U32 R0, RZ, RZ, UR46 ;  /* 0x0000002eff007e24 */ /* 0x000fca000f8e00ff */
[----:B------:R-:W-:-:S04]  /*8290*/  SHF.L.U32 R0, R0, 0x1f, RZ ;  /* 0x0000001f00007819 */ /* 0x000fc800000006ff */
[----:B------:R0:W1:Y:S01]  /*82a0*/  SYNCS.PHASECHK.TRANS64.TRYWAIT P2, [UR6+0x28830], R0 ;  /* 0x02883000ff0075a7 */ /* 0x0000620008040146 */
[----:B------:R-:W-:Y:S05]  /*82b0*/  @!P0 BRA `(.L_x_1408) ;  /* 0x0000000000048947 */ /* 0x000fea0003800000 */
[----:B------:R-:W-:Y:S01]  /*82c0*/  BPT.TRAP 0x1 ;  /* 0x000000040000795c */ /* 0x000fe20000300000 */
.L_x_1408:
[----:B-1----:R-:W-:Y:S05]  /*82d0*/  @P2 BRA `(.L_x_1406) ;  /* 0x0000000000082947 */ /* 0x002fea0003800000 */
[----:B------:R-:W1:Y:S02]  /*82e0*/  SYNCS.PHASECHK.TRANS64.TRYWAIT P2, [UR6+0x28830], R0 ;  /* 0x02883000ff0075a7 */ /* 0x000e640008040146 */
[----:B-1----:R-:W-:Y:S05]  /*82f0*/  @!P2 BRA `(.L_x_1409) ;  /* 0x000000dc00f0a947 */ /* 0x002fea0003800000 */
.L_x_1406:
        /* <DEDUP_REMOVED lines=45> */
.L_x_1411:
[----:B------:R-:W-:Y:S01]  /*85d0*/  ULEA UR6, UR53, UR41, 0x3 ;  /* 0x0000002935067291 */ /* 0x000fe2000f8e183f */
[----:B------:R-:W-:-:S05]  /*85e0*/  IMAD.U32 R0, RZ, RZ, UR54 ;  /* 0x00000036ff007e24 */ /* 0x000fca000f8e00ff */
[----:B------:R-:W-:-:S04]  /*85f0*/  SHF.L.U32 R0, R0, 0x1f, RZ ;  /* 0x0000001f00007819 */ /* 0x000fc800000006ff */
[----:B------:R0:W1:Y:S01]  /*8600*/  SYNCS.PHASECHK.TRANS64.TRYWAIT P2, [UR6+0x28850], R0 ;  /* 0x02885000ff0075a7 */ /* 0x0000620008040146 */
[----:B------:R-:W-:Y:S05]  /*8610*/  @!P0 BRA `(.L_x_1412) ;  /* 0x0000000000048947 */ /* 0x000fea0003800000 */
[----:B------:R-:W-:Y:S01]  /*8620*/  BPT.TRAP 0x1 ;  /* 0x000000040000795c */ /* 0x000fe20000300000 */
.L_x_1412:
[----:B-1----:R-:W-:Y:S05]  /*8630*/  @P2 BRA `(.L_x_1410) ;  /* 0x0000000000082947 */ /* 0x002fea0003800000 */
[----:B------:R-:W1:Y:S02]  /*8640*/  SYNCS.PHASECHK.TRANS64.TRYWAIT P2, [UR6+0x28850], R0 ;  /* 0x02885000ff0075a7 */ /* 0x000e640008040146 */
[----:B-1----:R-:W-:Y:S05]  /*8650*/  @!P2 BRA `(.L_x_1413) ;  /* 0x000000dc0030a947 */ /* 0x002fea0003800000 */
.L_x_1410:
[----:B------:R-:W-:Y:S01]  /*8660*/  UIADD3 UR6, UR41, 0x400, URZ ;  /* 0x0000040029067890 */ /* 0x000fe2000fffe03f */
[----:B------:R-:W-:Y:S01]  /*8670*/  WARPGROUP.ARRIVE ;  /* 0x00000000000079c5 */ /* 0x000fe20000000000 */
[----:B------:R-:W-:Y:S01]  /*8680*/  UMOV UR7, 0x40000040 ;  /* 0x4000004000077882 */ /* 0x000fe20000000000 */
[----:B01----:R-:W-:Y:S01]  /*8690*/  FMNMX.FTZ R0, R24, R9, !PT ;  /* 0x0000000918007209 */ /* 0x003fe20007810000 */
[----:B------:R-:W-:Y:S01]  /*86a0*/  USHF.R.U32.HI UR6, URZ, 0x4, UR6 ;  /* 0x000000043f067899 */ /* 0x000fe20008011606 */
[----:B------:R-:W0:Y:S01]  /*86b0*/  LDC R4, c[0x0][0x988] ;  /* 0x00026200ff047b82 */ /* 0x000e220000000800 */
[----:B------:R-:W-:Y:S01]  /*86c0*/  ISETP.GT.AND P2, PT, R5, UR52, PT ;  /* 0x0000003405007c0c */ /* 0x000fe2000bf44270 */
[----:B------:R-:W-:Y:S01]  /*86d0*/  UMOV UR54, UR46 ;  /* 0x0000002e00367c82 */ /* 0x000fe20008000000 */
[----:B------:R-:W-:Y:S01]  /*86e0*/  ULOP3.LUT UR6, UR6, 0x3fff, URZ, 0xc0, !UPT ;  /* 0x00003fff06067892 */ /* 0x000fe2000f8ec03f */
[----:B------:R-:W-:Y:S01]  /*86f0*/  FMNMX.FTZ R7, R25, R0, !PT ;  /* 0x0000000019077209 */ /* 0x000fe20007810000 */
[----:B------:R-:W-:-:S02]  /*8700*/  VIADD R5, R5, 0xffffffff ;  /* 0xffffffff05057836 */ /* 0x000fc40000000000 */
[----:B------:R-:W-:Y:S01]  /*8710*/  ULOP3.LUT UR6, UR6, 0x4000000, URZ, 0xfc, !UPT ;  /* 0x0400000006067892 */ /* 0x000fe2000f8efc3f */
[----:B------:R-:W-:-:S03]  /*8720*/  FMNMX.FTZ R0, R28, R7, !PT ;  /* 0x000000071c007209 */ /* 0x000fc60007810000 */
[----:B------:R-:W-:Y:S01]  /*8730*/  ULEA UR10, UR53, UR6, 0xb ;  /* 0x00000006350a7291 */ /* 0x000fe2000f8e583f */
        /* <DEDUP_REMOVED lines=33> */
[----:B------:R-:W1:Y:S02]  /*8950*/  SHFL.BFLY PT, R0, R7, 0x2, 0x1f ;  /* 0x0c401f0007007f89 */ /* 0x000e6400000e0000 */
[----:B-1----:R-:W-:-:S05]  /*8960*/  FMNMX.FTZ R10, R7, R0, !PT ;  /* 0x00000000070a7209 */ /* 0x002fca0007810000 */
[----:B------:R-:W1:Y:S01]  /*8970*/  SHFL.BFLY PT, R11, R10, 0x1, 0x1f ;  /* 0x0c201f000a0b7f89 */ /* 0x000e6200000e0000 */
[----:B------:R-:W-:Y:S02]  /*8980*/  WARPGROUP.DEPBAR.LE gsb0, 0x0 ;  /* 0x00008000000079c5 */ /* 0x000fe40000010000 */
[----:B------:R-:W-:-:S06]  /*8990*/  WARPGROUP.ARRIVE ;  /* 0x00000000000079c5 */ /* 0x000fcc0000000000 */
[----:B------:R-:W-:Y:S01]  /*89a0*/  HGMMA.64x128x16.F32.BF16 R88, R176, gdesc[UR4].tnspB, R88, gsb0 ;  /* 0x41e00004b0587df0 */ /* 0x000fe20008001858 */
[----:B------:R-:W-:Y:S01]  /*89b0*/  UIADD3 UR6, UR10, 0x100, URZ ;  /* 0x000001000a067890 */ /* 0x000fe2000fffe03f */
[----:B------:R-:W-:Y:S01]  /*89c0*/  UMOV UR7, 0x40000040 ;  /* 0x4000004000077882 */ /* 0x000fe20000000000 */
[----:B-1----:R-:W-:Y:S02]  /*89d0*/  FMNMX.FTZ R0, R10, R11, !PT ;  /* 0x0000000b0a007209 */ /* 0x002fe40007810000 */
[----:B------:R-:W-:-:S03]  /*89e0*/  FMNMX.FTZ R10, R26, R8, !PT ;  /* 0x000000081a0a7209 */ /* 0x000fc60007810000 */
[----:B------:R-:W-:Y:S01]  /*89f0*/  FADD.FTZ R9, -R0, R9 ;  /* 0x0000000900097221 */ /* 0x000fe20000010100 */
[----:B------:R-:W-:-:S03]  /*8a00*/  FMNMX.FTZ R7, R27, R10, !PT ;  /* 0x0000000a1b077209 */ /* 0x000fc60007810000 */
[----:B0-----:R-:W-:Y:S01]  /*8a10*/  FMUL.FTZ R6, R9, R4 ;  /* 0x0000000409067220 */ /* 0x001fe20000410000 */
        /* <DEDUP_REMOVED lines=32> */
[----:B------:R-:W-:Y:S02]  /*8c20*/  WARPGROUP.ARRIVE ;  /* 0x00000000000079c5 */ /* 0x000fe40000000000 */
[----:B------:R-:W0:Y:S04]  /*8c30*/  SHFL.BFLY PT, R12, R7, 0x2, 0x1f ;  /* 0x0c401f00070c7f89 */ /* 0x000e2800000e0000 */
[----:B------:R-:W-:Y:S01]  /*8c40*/  HGMMA.64x128x16.F32.BF16 R88, R172, gdesc[UR4].tnspB, R88, gsb0 ;  /* 0x41e00004ac587df0 */ /* 0x000fe20008001858 */
[----:B------:R-:W-:Y:S01]  /*8c50*/  UIADD3 UR6, UR10, 0x180, URZ ;  /* 0x000001800a067890 */ /* 0x000fe2000fffe03f */
[----:B------:R-:W-:Y:S01]  /*8c60*/  UMOV UR7, 0x40000040 ;  /* 0x4000004000077882 */ /* 0x000fe20000000000 */
[----:B0-----:R-:W-:-:S05]  /*8c70*/  FMNMX.FTZ R20, R7, R12, !PT ;  /* 0x0000000c07147209 */ /* 0x001fca0007810000 */
[----:B------:R-:W0:Y:S02]  /*8c80*/  SHFL.BFLY PT, R7, R20, 0x1, 0x1f ;  /* 0x0c201f0014077f89 */ /* 0x000e2400000e0000 */
[----:B0-----:R-:W-:Y:S01]  /*8c90*/  FMNMX.FTZ R7, R20, R7, !PT ;  /* 0x0000000714077209 */ /* 0x001fe20007810000 */
[----:B------:R-:W-:Y:S02]  /*8ca0*/  WARPGROUP.DEPBAR.LE gsb0, 0x0 ;  /* 0x00008000000079c5 */ /* 0x000fe40000010000 */
[----:B------:R-:W-:-:S06]  /*8cb0*/  WARPGROUP.ARRIVE ;  /* 0x00000000000079c5 */ /* 0x000fcc0000000000 */
[----:B------:R-:W-:Y:S01]  /*8cc0*/  HGMMA.64x128x16.F32.BF16 R88, R168, gdesc[UR4].tnspB, R88, gsb0 ;  /* 0x41e00004a8587df0 */ /* 0x000fe20008001858 */
[----:B------:R-:W-:Y:S01]  /*8cd0*/  UIADD3 UR6, UR10, 0x200, URZ ;  /* 0x000002000a067890 */ /* 0x000fe2000fffe03f */
[----:B------:R-:W-:Y:S01]  /*8ce0*/  UMOV UR7, 0x40000040 ;  /* 0x4000004000077882 */ /* 0x000fe20000000000 */
[----:B------:R-:W-:Y:S02]  /*8cf0*/  WARPGROUP.DEPBAR.LE gsb0, 0x0 ;  /* 0x00008000000079c5 */ /* 0x000fe40000010000 */
[----:B------:R-:W-:Y:S01]  /*8d00*/  WARPGROUP.ARRIVE ;  /* 0x00000000000079c5 */ /* 0x000fe20000000000 */
[----:B------:R-:W-:-:S04]  /*8d10*/  FMUL.FTZ R169, R0, R4 ;  /* 0x0000000400a97220 */ /* 0x000fc80000410000 */
[-CC-:B------:R-:W-:Y:S02]  /*8d20*/  FFMA.FTZ R13, R33, R4.reuse, -R169.reuse ;  /* 0x00000004210d7223 */ /* 0x180fe400000108a9 */
[----:B------:R-:W-:Y:S01]  /*8d30*/  HGMMA.64x128x16.F32.BF16 R88, R164, gdesc[UR4].tnspB, R88, gsb0 ;  /* 0x41e00004a4587df0 */ /* 0x000fe20008001858 */
[----:B------:R-:W-:Y:S01]  /*8d40*/  UIADD3 UR6, UR10, 0x280, URZ ;  /* 0x000002800a067890 */ /* 0x000fe2000fffe03f */
[-CC-:B------:R-:W-:Y:S01]  /*8d50*/  FFMA.FTZ R33, R53, R4.reuse, -R169.reuse ;  /* 0x0000000435217223 */ /* 0x180fe200000108a9 */
[----:B------:R-:W-:Y:S01]  /*8d60*/  UMOV UR7, 0x40000040 ;  /* 0x4000004000077882 */ /* 0x000fe20000000000 */
[-CC-:B------:R-:W-:Y:S01]  /*8d70*/  FFMA.FTZ R53, R73, R4.reuse, -R169.reuse ;  /* 0x0000000449357223 */ /* 0x180fe200000108a9 */
[-CC-:B------:R-:W-:Y:S01]  /*8d80*/  FFMA.FTZ R11, R29, R4.reuse, -R169.reuse ;  /* 0x000000041d0b7223 */ /* 0x180fe200000108a9 */
[-C--:B------:R-:W-:Y:S01]  /*8d90*/  FMUL.FTZ R73, R7, R4.reuse ;  /* 0x0000000407497220 */ /* 0x080fe20000410000 */
[-CC-:B------:R-:W-:Y:S01]  /*8da0*/  FFMA.FTZ R29, R49, R4.reuse, -R169.reuse ;  /* 0x00000004311d7223 */ /* 0x180fe200000108a9 */
[-C--:B------:R-:W-:Y:S01]  /*8db0*/  FFMA.FTZ R49, R69, R4.reuse, -R169 ;  /* 0x0000000445317223 */ /* 0x080fe200000108a9 */
[----:B------:R-:W-:Y:S01]  /*8dc0*/  FADD.FTZ R69, -R7, R8 ;  /* 0x0000000807457221 */ /* 0x000fe20000010100 */
[----:B------:R-:W-:Y:S01]  /*8dd0*/  FFMA.FTZ R181, R27, R4, -R73 ;  /* 0x000000041bb57223 */ /* 0x000fe20000010849 */
[----:B------:R-:W-:-:S02]  /*8de0*/  IMAD.U32 R27, RZ, RZ, UR45 ;  /* 0x0000002dff1b7e24 */ /* 0x000fc4000f8e00ff */
[-C--:B------:R-:W-:Y:S01]  /*8df0*/  FFMA.FTZ R9, R24, R4.reuse, -R169 ;  /* 0x0000000418097223 */ /* 0x080fe200000108a9 */
[-C--:B------:R-:W-:Y:S01]  /*8e00*/  FMUL.FTZ R69, R69, R4.reuse ;  /* 0x0000000445457220 */ /* 0x080fe20000410000 */
[-C--:B------:R-:W-:Y:S01]  /*8e10*/  FFMA.FTZ R8, R26, R4.reuse, -R73 ;  /* 0x000000041a087223 */ /* 0x080fe20000010849 */
[-CC-:B------:R-:W-:Y:S01]  /*8e20*/  FFMA.FTZ R180, R25, R4.reuse, -R169.reuse ;  /* 0x0000000419b47223 */ /* 0x180fe200000108a9 */
[----:B------:R-:W-:Y:S01]  /*8e30*/  @!P1 LEA R27, R27, UR41, 0x3 ;  /* 0x000000291b1b9c11 */ /* 0x000fe2000f8e18ff */
[-C--:B------:R-:W-:Y:S01]  /*8e40*/  FFMA.FTZ R182, R28, R4.reuse, -R169 ;  /* 0x000000041cb67223 */ /* 0x080fe200000108a9 */
[----:B------:R-:W0:Y:S01]  /*8e50*/  MUFU.EX2 R9, R9 ;  /* 0x0000000900097308 */ /* 0x000e220000000800 */
[-C--:B------:R-:W-:Y:S01]  /*8e60*/  FFMA.FTZ R183, R30, R4.reuse, -R73 ;  /* 0x000000041eb77223 */ /* 0x080fe20000010849 */
[-C--:B------:R-:W-:Y:S01]  /*8e70*/  FFMA.FTZ R176, R32, R4.reuse, -R169 ;  /* 0x0000000420b07223 */ /* 0x080fe200000108a9 */
[----:B------:R-:W-:Y:S02]  /*8e80*/  @!P1 VIADD R27, R27, 0x28840 ;  /* 0x000288401b1b9836 */ /* 0x000fe40000000000 */
[-CC-:B------:R-:W-:Y:S01]  /*8e90*/  FFMA.FTZ R32, R31, R4.reuse, -R73.reuse ;  /* 0x000000041f207223 */ /* 0x180fe20000010849 */
[----:B------:R-:W-:Y:S01]  /*8ea0*/  IADD3 R31, -R23, 0xb, RZ ;  /* 0x0000000b171f7810 */ /* 0x000fe20007ffe1ff */
[-CC-:B------:R-:W-:Y:S01]  /*8eb0*/  FFMA.FTZ R177, R34, R4.reuse, -R73.reuse ;  /* 0x0000000422b17223 */ /* 0x180fe20000010849 */
[-C--:B------:R-:W-:Y:S01]  /*8ec0*/  FFMA.FTZ R34, R35, R4.reuse, -R73 ;  /* 0x0000000423227223 */ /* 0x080fe20000010849 */
[----:B------:R-:W-:Y:S01]  /*8ed0*/  MUFU.EX2 R69, R69 ;  /* 0x0000004500457308 */ /* 0x000fe20000000800 */
[----:B------:R-:W-:Y:S01]  /*8ee0*/  @!P1 PRMT R27, RZ, 0x654, R27 ;  /* 0x00000654ff1b9816 */ /* 0x000fe2000000001b */
[-C--:B------:R-:W-:Y:S01]  /*8ef0*/  FFMA.FTZ R178, R36, R4.reuse, -R169 ;  /* 0x0000000424b27223 */ /* 0x080fe200000108a9 */
[-C--:B------:R-:W-:Y:S01]  /*8f00*/  FFMA.FTZ R179, R38, R4.reuse, -R73 ;  /* 0x0000000426b37223 */ /* 0x080fe20000010849 */
[-C--:B------:R-:W-:Y:S01]  /*8f10*/  FFMA.FTZ R15, R37, R4.reuse, -R169 ;  /* 0x00000004250f7223 */ /* 0x080fe200000108a9 */
[-C--:B------:R-:W-:Y:S01]  /*8f20*/  FFMA.FTZ R36, R39, R4.reuse, -R73 ;  /* 0x0000000427247223 */ /* 0x080fe20000010849 */
[-C--:B------:R-:W-:Y:S01]  /*8f30*/  FFMA.FTZ R172, R40, R4.reuse, -R169 ;  /* 0x0000000428ac7223 */ /* 0x080fe200000108a9 */
[-C--:B------:R-:W-:Y:S01]  /*8f40*/  FFMA.FTZ R173, R42, R4.reuse, -R73 ;  /* 0x000000042aad7223 */ /* 0x080fe20000010849 */
[----:B------:R-:W1:Y:S01]  /*8f50*/  MUFU.EX2 R8, R8 ;  /* 0x0000000800087308 */ /* 0x000e620000000800 */
[----:B0-----:R-:W-:Y:S01]  /*8f60*/  FFMA.FTZ R3, R6, R3, R9 ;  /* 0x0000000306037223 */ /* 0x001fe20000010009 */
[-C--:B------:R-:W-:Y:S01]  /*8f70*/  FFMA.FTZ R21, R41, R4.reuse, -R169 ;  /* 0x0000000429157223 */ /* 0x080fe200000108a9 */
[-C--:B------:R-:W-:Y:S01]  /*8f80*/  FFMA.FTZ R30, R43, R4.reuse, -R73 ;  /* 0x000000042b1e7223 */ /* 0x080fe20000010849 */
[-C--:B------:R-:W-:Y:S01]  /*8f90*/  FFMA.FTZ R174, R44, R4.reuse, -R169 ;  /* 0x000000042cae7223 */ /* 0x080fe200000108a9 */
[-C--:B------:R-:W-:Y:S01]  /*8fa0*/  FFMA.FTZ R175, R46, R4.reuse, -R73 ;  /* 0x000000042eaf7223 */ /* 0x080fe20000010849 */
[-C--:B------:R-:W-:Y:S01]  /*8fb0*/  FFMA.FTZ R25, R45, R4.reuse, -R169 ;  /* 0x000000042d197223 */ /* 0x080fe200000108a9 */
[-C--:B------:R-:W-:Y:S01]  /*8fc0*/  FFMA.FTZ R26, R47, R4.reuse, -R73 ;  /* 0x000000042f1a7223 */ /* 0x080fe20000010849 */
[----:B------:R-:W0:Y:S01]  /*8fd0*/  MUFU.EX2 R180, R180 ;  /* 0x000000b400b47308 */ /* 0x000e220000000800 */
        /* <DEDUP_REMOVED lines=8> */
[----:B-1----:R-:W-:Y:S01]  /*9060*/  FFMA.FTZ R2, R69, R2, R8 ;  /* 0x0000000245027223 */ /* 0x002fe20000010008 */
[-CC-:B------:R-:W-:Y:S01]  /*9070*/  FFMA.FTZ R57, R77, R4.reuse, -R169.reuse ;  /* 0x000000044d397223 */ /* 0x180fe200000108a9 */
[-CC-:B------:R-:W-:Y:S01]  /*9080*/  FFMA.FTZ R14, R80, R4.reuse, -R169.reuse ;  /* 0x00000004500e7223 */ /* 0x180fe200000108a9 */
[-CC-:B------:R-:W-:Y:S01]  /*9090*/  FFMA.FTZ R61, R81, R4.reuse, -R169.reuse ;  /* 0x00000004513d7223 */ /* 0x180fe200000108a9 */
[-CC-:B------:R-:W-:Y:S01]  /*90a0*/  FFMA.FTZ R84, R84, R4.reuse, -R169.reuse ;  /* 0x0000000454547223 */ /* 0x180fe200000108a9 */
[-C--:B------:R-:W-:Y:S01]  /*90b0*/  FFMA.FTZ R65, R85, R4.reuse, -R169 ;  /* 0x0000000455417223 */ /* 0x080fe200000108a9 */
[-C--:B------:R-:W-:Y:S01]  /*90c0*/  FFMA.FTZ R28, R51, R4.reuse, -R73 ;  /* 0x00000004331c7223 */ /* 0x080fe20000010849 */
[----:B------:R-:W1:Y:S01]  /*90d0*/  MUFU.EX2 R182, R182 ;  /* 0x000000b600b67308 */ /* 0x000e620000000800 */
[----:B0-----:R-:W-:Y:S01]  /*90e0*/  FADD.FTZ R3, R180, R3 ;  /* 0x00000003b4037221 */ /* 0x001fe20000010000 */
[-CC-:B------:R-:W-:Y:S01]  /*90f0*/  FFMA.FTZ R171, R54, R4.reuse, -R73.reuse ;  /* 0x0000000436ab7223 */ /* 0x180fe20000010849 */
[-CC-:B------:R-:W-:Y:S01]  /*9100*/  FFMA.FTZ R24, R55, R4.reuse, -R73.reuse ;  /* 0x0000000437187223 */ /* 0x180fe20000010849 */
[-CC-:B------:R-:W-:Y:S01]  /*9110*/  FFMA.FTZ R38, R59, R4.reuse, -R73.reuse ;  /* 0x000000043b267223 */ /* 0x180fe20000010849 */
[----:B------:R-:W-:Y:S01]  /*9120*/  F2FP.BF16.F32.PACK_AB R180, R180, R9 ;  /* 0x00000009b4b4723e */ /* 0x000fe200000010ff */
[-CC-:B------:R-:W-:Y:S01]  /*9130*/  FFMA.FTZ R63, R63, R4.reuse, -R73.reuse ;  /* 0x000000043f3f7223 */ /* 0x180fe20000010849 */
[-CC-:B------:R-:W-:Y:S01]  /*9140*/  FFMA.FTZ R66, R66, R4.reuse, -R73.reuse ;  /* 0x0000000442427223 */ /* 0x180fe20000010849 */
[----:B------:R-:W0:Y:S01]  /*9150*/  MUFU.EX2 R183, R183 ;  /* 0x000000b700b77308 */ /* 0x000e220000000800 */
[----:B--2---:R-:W-:Y:S01]  /*9160*/  FADD.FTZ R2, R181, R2 ;  /* 0x00000002b5027221 */ /* 0x004fe20000010000 */
[--C-:B------:R-:W-:Y:S01]  /*9170*/  FFMA.FTZ R67, R67, R4, -R73.reuse ;  /* 0x0000000443437223 */ /* 0x100fe20000010849 */
[----:B------:R-:W-:Y:S01]  /*9180*/  F2FP.BF16.F32.PACK_AB R181, R181, R8 ;  /* 0x00000008b5b5723e */ /* 0x000fe200000010ff */
[-CC-:B------:R-:W-:Y:S01]  /*9190*/  FFMA.FTZ R70, R70, R4.reuse, -R73.reuse ;  /* 0x0000000446467223 */ /* 0x180fe20000010849 */
[-CC-:B------:R-:W-:Y:S01]  /*91a0*/  FFMA.FTZ R71, R71, R4.reuse, -R73.reuse ;  /* 0x0000000447477223 */ /* 0x180fe20000010849 */
[-CC-:B------:R-:W-:Y:S01]  /*91b0*/  FFMA.FTZ R74, R74, R4.reuse, -R73.reuse ;  /* 0x000000044a4a7223 */ /* 0x180fe20000010849 */
[-C--:B------:R-:W-:Y:S01]  /*91c0*/  FFMA.FTZ R75, R75, R4.reuse, -R73 ;  /* 0x000000044b4b7223 */ /* 0x080fe20000010849 */
[----:B------:R-:W2:Y:S01]  /*91d0*/  MUFU.EX2 R11, R11 ;  /* 0x0000000b000b7308 */ /* 0x000ea20000000800 */
[----:B-1----:R-:W-:Y:S01]  /*91e0*/  FADD.FTZ R40, R182, R3 ;  /* 0x00000003b6287221 */ /* 0x002fe20000010000 */
[-CC-:B------:R-:W-:Y:S01]  /*91f0*/  FFMA.FTZ R78, R78, R4.reuse, -R73.reuse ;  /* 0x000000044e4e7223 */ /* 0x180fe20000010849 */
[-CC-:B------:R-:W-:Y:S01]  /*9200*/  FFMA.FTZ R79, R79, R4.reuse, -R73.reuse ;  /* 0x000000044f4f7223 */ /* 0x180fe20000010849 */
[-CC-:B------:R-:W-:Y:S01]  /*9210*/  FFMA.FTZ R82, R82, R4.reuse, -R73.reuse ;  /* 0x0000000452527223 */ /* 0x180fe20000010849 */
[-CC-:B------:R-:W-:Y:S01]  /*9220*/  FFMA.FTZ R83, R83, R4.reuse, -R73.reuse ;  /* 0x0000000453537223 */ /* 0x180fe20000010849 */
[----:B------:R-:W-:-:S02]  /*9230*/  FFMA.FTZ R86, R86, R4, -R73 ;  /* 0x0000000456567223 */ /* 0x000fc40000010849 */
[----:B------:R-:W1:Y:S01]  /*9240*/  MUFU.EX2 R32, R32 ;  /* 0x0000002000207308 */ /* 0x000e620000000800 */
[----:B0-----:R-:W-:-:S07]  /*9250*/  FADD.FTZ R3, R183, R2 ;  /* 0x00000002b7037221 */ /* 0x001fce0000010000 */
[----:B------:R-:W-:Y:S01]  /*9260*/  MUFU.EX2 R176, R176 ;  /* 0x000000b000b07308 */ /* 0x000fe20000000800 */
[----:B--2---:R-:W-:-:S07]  /*9270*/  F2FP.BF16.F32.PACK_AB R182, R11, R182 ;  /* 0x000000b60bb6723e */ /* 0x004fce00000010ff */
[----:B------:R-:W0:Y:S01]  /*9280*/  MUFU.EX2 R177, R177 ;  /* 0x000000b100b17308 */ /* 0x000e220000000800 */
[C---:B-1----:R-:W-:Y:S01]  /*9290*/  FADD.FTZ R2, R32.reuse, R3 ;  /* 0x0000000320027221 */ /* 0x042fe20000010000 */
[----:B------:R-:W-:-:S06]  /*92a0*/  F2FP.BF16.F32.PACK_AB R183, R32, R183 ;  /* 0x000000b720b7723e */ /* 0x000fcc00000010ff */
[----:B------:R-:W-:Y:S08]  /*92b0*/  MUFU.EX2 R13, R13 ;  /* 0x0000000d000d7308 */ /* 0x000ff00000000800 */
[----:B------:R-:W1:Y:S01]  /*92c0*/  MUFU.EX2 R34, R34 ;  /* 0x0000002200227308 */ /* 0x000e620000000800 */
[----:B0-----:R-:W-:-:S07]  /*92d0*/  FADD.FTZ R3, R177, R2 ;  /* 0x00000002b1037221 */ /* 0x001fce0000010000 */
[----:B------:R-:W-:Y:S08]  /*92e0*/  MUFU.EX2 R178, R178 ;  /* 0x000000b200b27308 */ /* 0x000ff00000000800 */
[----:B------:R-:W0:Y:S01]  /*92f0*/  MUFU.EX2 R179, R179 ;  /* 0x000000b300b37308 */ /* 0x000e220000000800 */
[C---:B-1----:R-:W-:Y:S01]  /*9300*/  FADD.FTZ R2, R34.reuse, R3 ;  /* 0x0000000322027221 */ /* 0x042fe20000010000 */
[----:B------:R-:W-:-:S06]  /*9310*/  F2FP.BF16.F32.PACK_AB R177, R34, R177 ;  /* 0x000000b122b1723e */ /* 0x000fcc00000010ff */
[----:B------:R-:W-:Y:S01]  /*9320*/  MUFU.EX2 R15, R15 ;  /* 0x0000000f000f7308 */ /* 0x000fe20000000800 */
[----:B------:R-:W-:Y:S02]  /*9330*/  WARPGROUP.DEPBAR.LE gsb0, 0x0 ;  /* 0x00008000000079c5 */ /* 0x000fe40000010000 */
[----:B------:R-:W-:Y:S01]  /*9340*/  WARPGROUP.ARRIVE ;  /* 0x00000000000079c5 */ /* 0x000fe20000000000 */
[----:B------:R-:W-:-:S04]  /*9350*/  FFMA.FTZ R164, R56, R4, -R169 ;  /* 0x0000000438a47223 */ /* 0x000fc800000108a9 */
[----:B------:R-:W1:Y:S01]  /*9360*/  MUFU.EX2 R36, R36 ;  /* 0x0000002400247308 */ /* 0x000e620000000800 */
[-C--:B------:R-:W-:Y:S01]  /*9370*/  FFMA.FTZ R166, R60, R4.reuse, -R169 ;  /* 0x000000043ca67223 */ /* 0x080fe200000108a9 */
[----:B0-----:R-:W-:Y:S01]  /*9380*/  FADD.FTZ R3, R179, R2 ;  /* 0x00000002b3037221 */ /* 0x001fe20000010000 */
[-CC-:B------:R-:W-:Y:S01]  /*9390*/  FFMA.FTZ R165, R58, R4.reuse, -R73.reuse ;  /* 0x000000043aa57223 */ /* 0x180fe20000010849 */
[----:B------:R-:W-:Y:S01]  /*93a0*/  HGMMA.64x128x16.F32.BF16 R88, R160, gdesc[UR4].tnspB, R88, gsb0 ;  /* 0x41e00004a0587df0 */ /* 0x000fe20008001858 */
[----:B------:R-:W-:Y:S01]  /*93b0*/  UIADD3 UR6, UR10, 0x300, URZ ;  /* 0x000003000a067890 */ /* 0x000fe2000fffe03f */
[----:B------:R-:W-:Y:S01]  /*93c0*/  FFMA.FTZ R167, R62, R4, -R73 ;  /* 0x000000043ea77223 */ /* 0x000fe20000010849 */
[----:B------:R-:W-:Y:S01]  /*93d0*/  UMOV UR7, 0x40000040 ;  /* 0x4000004000077882 */ /* 0x000fe20000000000 */
[----:B------:R-:W-:Y:S08]  /*93e0*/  MUFU.EX2 R172, R172 ;  /* 0x000000ac00ac7308 */ /* 0x000ff00000000800 */
        /* <DEDUP_REMOVED lines=14> */
[----:B------:R-:W-:Y:S01]  /*94d0*/  MUFU.EX2 R29, R29 ;  /* 0x0000001d001d7308 */ /* 0x000fe20000000800 */
[C---:B-1----:R-:W-:Y:S01]  /*94e0*/  FADD.FTZ R2, R26.reuse, R3 ;  /* 0x000000031a027221 */ /* 0x042fe20000010000 */
[----:B------:R-:W-:-:S06]  /*94f0*/  F2FP.BF16.F32.PACK_AB R175, R26, R175 ;  /* 0x000000af1aaf723e */ /* 0x000fcc00000010ff */
        /* <DEDUP_REMOVED lines=12> */
[-CC-:B------:R-:W-:Y:S02]  /*95c0*/  FFMA.FTZ R169, R50, R4.reuse, -R73.reuse ;  /* 0x0000000432a97223 */ /* 0x180fe40000010849 */
[----:B------:R-:W-:Y:S01]  /*95d0*/  MUFU.EX2 R38, R38 ;  /* 0x0000002600267308 */ /* 0x000fe20000000800 */
[----:B------:R-:W-:Y:S01]  /*95e0*/  FFMA.FTZ R73, R87, R4, -R73 ;  /* 0x0000000457497223 */ /* 0x000fe20000010849 */
[----:B------:R-:W-:Y:S01]  /*95f0*/  HGMMA.64x128x16.F32.BF16 R88, R156, gdesc[UR4].tnspB, R88, gsb0 ;  /* 0x41e000049c587df0 */ /* 0x000fe20008001858 */
[----:B------:R-:W-:Y:S01]  /*9600*/  UIADD3 UR6, UR10, 0x380, URZ ;  /* 0x000003800a067890 */ /* 0x000fe2000fffe03f */
[----:B------:R-:W-:-:S04]  /*9610*/  UMOV UR7, 0x40000040 ;  /* 0x4000004000077882 */ /* 0x000fc80000000000 */
[----:B------:R-:W0:Y:S08]  /*9620*/  MUFU.EX2 R169, R169 ;  /* 0x000000a900a97308 */ /* 0x000e300000000800 */
[----:B------:R-:W-:Y:S08]  /*9630*/  MUFU.EX2 R166, R166 ;  /* 0x000000a600a67308 */ /* 0x000ff00000000800 */
[----:B------:R-:W1:Y:S01]  /*9640*/  MUFU.EX2 R167, R167 ;  /* 0x000000a700a77308 */ /* 0x000e620000000800 */
[----:B0-----:R-:W-:Y:S01]  /*9650*/  FADD.FTZ R3, R169, R2 ;  /* 0x00000002a9037221 */ /* 0x001fe20000010000 */
[----:B------:R-:W-:-:S03]  /*9660*/  F2FP.BF16.F32.PACK_AB R169, R28, R169 ;  /* 0x000000a91ca9723e */ /* 0x000fc600000010ff */
[----:B------:R-:W-:-:S03]  /*9670*/  FADD.FTZ R2, R28, R3 ;  /* 0x000000031c027221 */ /* 0x000fc60000010000 */
[----:B------:R-:W-:Y:S01]  /*9680*/  MUFU.EX2 R41, R41 ;  /* 0x0000002900297308 */ /* 0x000fe20000000800 */
[----:B------:R-:W-:Y:S01]  /*9690*/  FADD.FTZ R3, R171, R2 ;  /* 0x00000002ab037221 */ /* 0x000fe20000010000 */
[----:B------:R-:W-:-:S03]  /*96a0*/  F2FP.BF16.F32.PACK_AB R171, R24, R171 ;  /* 0x000000ab18ab723e */ /* 0x000fc600000010ff */
[----:B------:R-:W-:-:S03]  /*96b0*/  FADD.FTZ R2, R24, R3 ;  /* 0x0000000318027221 */ /* 0x000fc60000010000 */
[----:B------:R-:W0:Y:S01]  /*96c0*/  MUFU.EX2 R63, R63 ;  /* 0x0000003f003f7308 */ /* 0x000e220000000800 */
[----:B------:R-:W-:Y:S01]  /*96d0*/  FADD.FTZ R3, R165, R2 ;  /* 0x00000002a5037221 */ /* 0x000fe20000010000 */
[----:B------:R-:W-:-:S03]  /*96e0*/  F2FP.BF16.F32.PACK_AB R165, R38, R165 ;  /* 0x000000a526a5723e */ /* 0x000fc600000010ff */
[----:B------:R-:W-:-:S03]  /*96f0*/  FADD.FTZ R2, R38, R3 ;  /* 0x0000000326027221 */ /* 0x000fc60000010000 */
[----:B------:R-:W-:Y:S01]  /*9700*/  MUFU.EX2 R160, R160 ;  /* 0x000000a000a07308 */ /* 0x000fe20000000800 */
[----:B-1----:R-:W-:-:S07]  /*9710*/  FADD.FTZ R2, R167, R2 ;  /* 0x00000002a7027221 */ /* 0x002fce0000010000 */
[----:B------:R-:W1:Y:S01]  /*9720*/  MUFU.EX2 R161, R66 ;  /* 0x0000004200a17308 */ /* 0x000e620000000800 */
[C---:B0-----:R-:W-:Y:S01]  /*9730*/  FADD.FTZ R2, R63.reuse, R2 ;  /* 0x000000023f027221 */ /* 0x041fe20000010000 */
[----:B------:R-:W-:-:S06]  /*9740*/  F2FP.BF16.F32.PACK_AB R167, R63, R167 ;  /* 0x000000a73fa7723e */ /* 0x000fcc00000010ff */
[----:B------:R-:W-:Y:S08]  /*9750*/  MUFU.EX2 R45, R45 ;  /* 0x0000002d002d7308 */ /* 0x000ff00000000800 */
[----:B------:R-:W0:Y:S01]  /*9760*/  MUFU.EX2 R67, R67 ;  /* 0x0000004300437308 */ /* 0x000e220000000800 */
[----:B-1----:R-:W-:-:S07]  /*9770*/  FADD.FTZ R2, R161, R2 ;  /* 0x00000002a1027221 */ /* 0x002fce0000010000 */
[----:B------:R-:W-:Y:S08]  /*9780*/  MUFU.EX2 R162, R162 ;  /* 0x000000a200a27308 */ /* 0x000ff00000000800 */
        /* <DEDUP_REMOVED lines=11> */
[----:B------:R-:W-:Y:S01]  /*9840*/  MUFU.EX2 R12, R12 ;  /* 0x0000000c000c7308 */ /* 0x000fe20000000800 */
[----:B------:R-:W-:Y:S02]  /*9850*/  WARPGROUP.DEPBAR.LE gsb0, 0x0 ;  /* 0x00008000000079c5 */ /* 0x000fe40000010000 */
[----:B------:R-:W-:-:S05]  /*9860*/  WARPGROUP.ARRIVE ;  /* 0x00000000000079c5 */ /* 0x000fca0000000000 */
[----:B------:R-:W0:Y:S01]  /*9870*/  MUFU.EX2 R157, R74 ;  /* 0x0000004a009d7308 */ /* 0x000e220000000800 */
[----:B-1----:R-:W-:Y:S01]  /*9880*/  F2FP.BF16.F32.PACK_AB R156, R53, R10 ;  /* 0x0000000a359c723e */ /* 0x002fe200000010ff */
[----:B------:R-:W-:Y:S06]  /*9890*/  HGMMA.64x128x16.F32.BF16 R88, R152, gdesc[UR4].tnspB, R88, gsb0 ;  /* 0x41e0000498587df0 */ /* 0x000fec0008001858 */
[----:B------:R-:W1:Y:S08]  /*98a0*/  MUFU.EX2 R159, R78 ;  /* 0x0000004e009f7308 */ /* 0x000e700000000800 */
[----:B------:R-:W2:Y:S01]  /*98b0*/  MUFU.EX2 R57, R57 ;  /* 0x0000003900397308 */ /* 0x000ea20000000800 */
[----:B0-----:R-:W-:Y:S01]  /*98c0*/  FADD.FTZ R2, R157, R2 ;  /* 0x000000029d027221 */ /* 0x001fe20000010000 */
[----:B------:R-:W-:-:S03]  /*98d0*/  F2FP.BF16.F32.PACK_AB R157, R75, R157 ;  /* 0x0000009d4b9d723e */ /* 0x000fc600000010ff */
[----:B------:R-:W-:-:S03]  /*98e0*/  FADD.FTZ R2, R75, R2 ;  /* 0x000000024b027221 */ /* 0x000fc60000010000 */
[----:B------:R-:W0:Y:S01]  /*98f0*/  MUFU.EX2 R79, R79 ;  /* 0x0000004f004f7308 */ /* 0x000e220000000800 */
[----:B-1----:R-:W-:-:S07]  /*9900*/  FADD.FTZ R2, R159, R2 ;  /* 0x000000029f027221 */ /* 0x002fce0000010000 */
[----:B------:R-:W-:Y:S01]  /*9910*/  MUFU.EX2 R14, R14 ;  /* 0x0000000e000e7308 */ /* 0x000fe20000000800 */
[----:B--2---:R-:W-:-:S07]  /*9920*/  F2FP.BF16.F32.PACK_AB R158, R57, R12 ;  /* 0x0000000c399e723e */ /* 0x004fce00000010ff */
[----:B------:R-:W1:Y:S01]  /*9930*/  MUFU.EX2 R61, R61 ;  /* 0x0000003d003d7308 */ /* 0x000e620000000800 */
[C---:B0-----:R-:W-:Y:S01]  /*9940*/  FADD.FTZ R2, R79.reuse, R2 ;  /* 0x000000024f027221 */ /* 0x041fe20000010000 */
[----:B------:R-:W-:-:S06]  /*9950*/  F2FP.BF16.F32.PACK_AB R159, R79, R159 ;  /* 0x0000009f4f9f723e */ /* 0x000fcc00000010ff */
[----:B------:R-:W-:Y:S08]  /*9960*/  MUFU.EX2 R83, R83 ;  /* 0x0000005300537308 */ /* 0x000ff00000000800 */
[----:B------:R-:W-:Y:S08]  /*9970*/  MUFU.EX2 R20, R84 ;  /* 0x0000005400147308 */ /* 0x000ff00000000800 */
[----:B------:R-:W0:Y:S08]  /*9980*/  MUFU.EX2 R65, R65 ;  /* 0x0000004100417308 */ /* 0x000e300000000800 */
[----:B------:R-:W-:Y:S01]  /*9990*/  MUFU.EX2 R73, R73 ;  /* 0x0000004900497308 */ /* 0x000fe20000000800 */
[----:B------:R-:W-:-:S02]  /*99a0*/  WARPGROUP.DEPBAR.LE gsb0, 0x0 ;  /* 0x00008000000079c5 */ /* 0x000fc40000010000 */
[----:B------:R2:W-:Y:S06]  /*99b0*/  BAR.ARV R31, 0x100 ;  /* 0x0004001f0000751d */ /* 0x0005ec0000002000 */
[----:B------:R3:W-:Y:S01]  /*99c0*/  @!P1 SYNCS.ARRIVE.TRANS64.RED.A1T0 RZ, [R27+URZ], RZ ;  /* 0x000000ff1bff99a7 */ /* 0x0007e2000810043f */
[----:B------:R-:W4:Y:S01]  /*99d0*/  MUFU.EX2 R153, R82 ;  /* 0x0000005200997308 */ /* 0x000f220000000800 */
[----:B-1----:R-:W-:Y:S01]  /*99e0*/  F2FP.BF16.F32.PACK_AB R152, R61, R14 ;  /* 0x0000000e3d98723e */ /* 0x002fe200000010ff */
[----:B------:R-:W-:Y:S01]  /*99f0*/  FMUL.FTZ R88, R88, R6 ;  /* 0x0000000658587220 */ /* 0x000fe20000410000 */
[----:B0-----:R-:W-:Y:S01]  /*9a00*/  F2FP.BF16.F32.PACK_AB R154, R65, R20 ;  /* 0x00000014419a723e */ /* 0x001fe200000010ff */
[-C--:B------:R-:W-:Y:S01]  /*9a10*/  FMUL.FTZ R89, R89, R6.reuse ;  /* 0x0000000659597220 */ /* 0x080fe20000410000 */
[-C--:B------:R-:W-:Y:S01]  /*9a20*/  FMUL.FTZ R92, R92, R6.reuse ;  /* 0x000000065c5c7220 */ /* 0x080fe20000410000 */
[-C--:B------:R-:W-:Y:S01]  /*9a30*/  FMUL.FTZ R93, R93, R6.reuse ;  /* 0x000000065d5d7220 */ /* 0x080fe20000410000 */
[----:B---3--:R-:W-:Y:S01]  /*9a40*/  IMAD.U32 R27, RZ, RZ, UR53 ;  /* 0x00000035ff1b7e24 */ /* 0x008fe2000f8e00ff */
[----:B------:R-:W0:Y:S01]  /*9a50*/  MUFU.EX2 R155, R86 ;  /* 0x00000056009b7308 */ /* 0x000e220000000800 */
[----:B------:R-:W-:Y:S01]  /*9a60*/  UMOV UR53, UR45 ;  /* 0x0000002d00357c82 */ /* 0x000fe20008000000 */
        /* <DEDUP_REMOVED lines=8> */
[----:B----4-:R-:W-:Y:S01]  /*9af0*/  FADD.FTZ R2, R153, R2 ;  /* 0x0000000299027221 */ /* 0x010fe20000010000 */
[----:B------:R-:W-:Y:S01]  /*9b00*/  F2FP.BF16.F32.PACK_AB R153, R83, R153 ;  /* 0x000000995399723e */ /* 0x000fe200000010ff */
[-C--:B------:R-:W-:Y:S01]  /*9b10*/  FMUL.FTZ R108, R108, R6.reuse ;  /* 0x000000066c6c7220 */ /* 0x080fe20000410000 */
[-C--:B------:R-:W-:Y:S01]  /*9b20*/  FMUL.FTZ R109, R109, R6.reuse ;  /* 0x000000066d6d7220 */ /* 0x080fe20000410000 */
[----:B--2---:R-:W-:Y:S01]  /*9b30*/  @!P1 PRMT R31, RZ, 0x654, R27 ;  /* 0x00000654ff1f9816 */ /* 0x004fe2000000001b */
[----:B------:R-:W-:Y:S01]  /*9b40*/  FADD.FTZ R27, R11, R40 ;  /* 0x000000280b1b7221 */ /* 0x000fe20000010000 */
[----:B------:R-:W-:Y:S01]  /*9b50*/  FADD.FTZ R2, R83, R2 ;  /* 0x0000000253027221 */ /* 0x000fe20000010000 */
[----:B------:R-:W-:Y:S01]  /*9b60*/  FMUL.FTZ R112, R112, R6 ;  /* 0x0000000670707220 */ /* 0x000fe20000410000 */
[----:B------:R1:W-:Y:S01]  /*9b70*/  @!P1 SYNCS.ARRIVE.TRANS64.RED.A1T0 RZ, [R31+URZ], RZ ;  /* 0x000000ff1fff99a7 */ /* 0x0003e2000810043f */
[----:B------:R-:W-:Y:S01]  /*9b80*/  FADD.FTZ R40, R176, R27 ;  /* 0x0000001bb0287221 */ /* 0x000fe20000010000 */
[----:B0-----:R-:W-:Y:S01]  /*9b90*/  FADD.FTZ R2, R155, R2 ;  /* 0x000000029b027221 */ /* 0x001fe20000010000 */
[----:B------:R-:W-:Y:S01]  /*9ba0*/  F2FP.BF16.F32.PACK_AB R176, R13, R176 ;  /* 0x000000b00db0723e */ /* 0x000fe200000010ff */
[-C--:B------:R-:W-:Y:S01]  /*9bb0*/  FMUL.FTZ R113, R113, R6.reuse ;  /* 0x0000000671717220 */ /* 0x080fe20000410000 */
[----:B------:R-:W-:Y:S01]  /*9bc0*/  FADD.FTZ R27, R13, R40 ;  /* 0x000000280d1b7221 */ /* 0x000fe20000010000 */
[C---:B------:R-:W-:Y:S01]  /*9bd0*/  FADD.FTZ R2, R73.reuse, R2 ;  /* 0x0000000249027221 */ /* 0x040fe20000010000 */
[----:B------:R-:W-:Y:S01]  /*9be0*/  F2FP.BF16.F32.PACK_AB R155, R73, R155 ;  /* 0x0000009b499b723e */ /* 0x000fe200000010ff */
        /* <DEDUP_REMOVED lines=28> */
[----:B------:R-:W-:Y:S01]  /*9db0*/  FMUL.FTZ R149, R149, R6 ;  /* 0x0000000695957220 */ /* 0x000fe20000410000 */
        /* <DEDUP_REMOVED lines=45> */
[-C--:B------:R-:W-:Y:S01]  /*a090*/  FMUL.FTZ R146, R146, R69.reuse ;  /* 0x0000004592927220 */ /* 0x080fe20000410000 */
[-C--:B------:R-:W-:Y:S01]  /*a0a0*/  FMUL.FTZ R147, R147, R69.reuse ;  /* 0x0000004593937220 */ /* 0x080fe20000410000 */
[-C--:B------:R-:W-:Y:S01]  /*a0b0*/  FMUL.FTZ R150, R150, R69.reuse ;  /* 0x0000004596967220 */ /* 0x080fe20000410000 */
[----:B------:R-:W-:Y:S01]  /*a0c0*/  FADD.FTZ R3, R53, R8 ;  /* 0x0000000835037221 */ /* 0x000fe20000010000 */
[----:B------:R-:W-:Y:S01]  /*a0d0*/  FMUL.FTZ R151, R151, R69 ;  /* 0x0000004597977220 */ /* 0x000fe20000410000 */
[----:B------:R-:W-:-:S02]  /*a0e0*/  IMAD.MOV.U32 R9, RZ, RZ, R0 ;  /* 0x000000ffff097224 */ /* 0x000fc400078e0000 */
[----:B------:R-:W-:-:S04]  /*a0f0*/  FADD.FTZ R8, R12, R3 ;  /* 0x000000030c087221 */ /* 0x000fc80000010000 */
[----:B------:R-:W-:-:S04]  /*a100*/  FADD.FTZ R3, R57, R8 ;  /* 0x0000000839037221 */ /* 0x000fc80000010000 */
[----:B------:R-:W-:-:S04]  /*a110*/  FADD.FTZ R8, R14, R3 ;  /* 0x000000030e087221 */ /* 0x000fc80000010000 */
[----:B------:R-:W-:-:S04]  /*a120*/  FADD.FTZ R3, R61, R8 ;  /* 0x000000083d037221 */ /* 0x000fc80000010000 */
[----:B------:R-:W-:-:S04]  /*a130*/  FADD.FTZ R8, R20, R3 ;  /* 0x0000000314087221 */ /* 0x000fc80000010000 */
[----:B------:R-:W-:Y:S01]  /*a140*/  FADD.FTZ R3, R65, R8 ;  /* 0x0000000841037221 */ /* 0x000fe20000010000 */
[----:B------:R-:W-:Y:S01]  /*a150*/  IMAD.MOV.U32 R8, RZ, RZ, R7 ;  /* 0x000000ffff087224 */ /* 0x000fe200078e0007 */
[----:B-1----:R-:W-:Y:S06]  /*a160*/  @P2 BRA `(.L_x_1414) ;  /* 0xffffffe0001c2947 */ /* 0x002fec000383ffff */
.L_x_1405:
        /* <DEDUP_REMOVED lines=8> */
[----:B------:R-:W-:-:S05]  /*a1f0*/  ULDC UR53, c[0x0][0x9e0] ;  /* 0x0002780000357ab9 */ /* 0x000fca0000000800 */
.L_x_1432:
        /* <DEDUP_REMOVED lines=9> */
.L_x_1417:
[----:B------:R-:W-:Y:S01]  /*a290*/  ULEA UR6, UR45, UR41, 0x3 ;  /* 0x000000292d067291 */ /* 0x000fe2000f8e183f */
[----:B------:R-:W-:-:S05]  /*a2a0*/  IMAD.U32 R0, RZ, RZ, UR46 ;  /* 0x0000002eff007e24 */ /* 0x000fca000f8e00ff */
[----:B------:R-:W-:-:S04]  /*a2b0*/  SHF.L.U32 R0, R0, 0x1f, RZ ;  /* 0x0000001f00007819 */ /* 0x000fc800000006ff */
[----:B------:R0:W1:Y:S01]  /*a2c0*/  SYNCS.PHASECHK.TRANS64.TRYWAIT P2, [UR6+0x28830], R0 ;  /* 0x02883000ff0075a7 */ /* 0x0000620008040146 */
[----:B------:R-:W-:Y:S05]  /*a2d0*/  @!P0 BRA `(.L_x_1418) ;  /* 0x0000000000048947 */ /* 0x000fea0003800000 */
[----:B------:R-:W-:Y:S01]  /*a2e0*/  BPT.TRAP 0x1 ;  /* 0x000000040000795c */ /* 0x000fe20000300000 */
.L_x_1418:
[----:B-1----:R-:W-:Y:S05]  /*a2f0*/  @P2 BRA `(.L_x_1416) ;  /* 0x0000000000082947 */ /* 0x002fea0003800000 */
[----:B------:R-:W1:Y:S02]  /*a300*/  SYNCS.PHASECHK.TRANS64.TRYWAIT P2, [UR6+0x28830], R0 ;  /* 0x02883000ff0075a7 */ /* 0x000e640008040146 */
[----:B-1----:R-:W-:Y:S05]  /*a310*/  @!P2 BRA `(.L_x_1419) ;  /* 0x000000c00018a947 */ /* 0x002fea0003800000 */
.L_x_1416:
        /* <DEDUP_REMOVED lines=45> */
.L_x_1421:
[----:B------:R-:W-:Y:S01]  /*a5f0*/  ULEA UR6, UR55, UR41, 0x3 ;  /* 0x0000002937067291 */ /* 0x000fe2000f8e183f */
[----:B------:R-:W-:-:S05]  /*a600*/  IMAD.U32 R0, RZ, RZ, UR56 ;  /* 0x00000038ff007e24 */ /* 0x000fca000f8e00ff */
[----:B------:R-:W-:-:S04]  /*a610*/  SHF.L.U32 R0, R0, 0x1f, RZ ;  /* 0x0000001f00007819 */ /* 0x000fc800000006ff */
[----:B------:R0:W1:Y:S01]  /*a620*/  SYNCS.PHASECHK.TRANS64.TRYWAIT P2, [UR6+0x28850], R0 ;  /* 0x02885000ff0075a7 */ /* 0x0000620008040146 */
[----:B------:R-:W-:Y:S05]  /*a630*/  @!P0 BRA `(.L_x_1422) ;  /* 0x0000000000048947 */ /* 0x000fea0003800000 */
[----:B------:R-:W-:Y:S01]  /*a640*/  BPT.TRAP 0x1 ;  /* 0x000000040000795c */ /* 0x000fe20000300000 */
.L_x_1422:
[----:B-1----:R-:W-:Y:S05]  /*a650*/  @P2 BRA `(.L_x_1420) ;  /* 0x0000000000082947 */ /* 0x002fea0003800000 */
[----:B------:R-:W1:Y:S02]  /*a660*/  SYNCS.PHASECHK.TRANS64.TRYWAIT P2, [UR6+0x28850], R0 ;  /* 0x02885000ff0075a7 */ /* 0x000e640008040146 */
[----:B-1----:R-:W-:Y:S05]  /*a670*/  @!P2 BRA `(.L_x_1423) ;  /* 0x000000bc0058a947 */ /* 0x002fea0003800000 */
.L_x_1420:
[----:B------:R-:W-:Y:S01]  /*a680*/  UIADD3 UR6, UR41, 0x400, URZ ;  /* 0x0000040029067890 */ /* 0x000fe2000fffe03f */
[----:B------:R-:W-:Y:S01]  /*a690*/  WARPGROUP.ARRIVE ;  /* 0x00000000000079c5 */ /* 0x000fe20000000000 */
[----:B------:R-:W-:Y:S01]  /*a6a0*/  UMOV UR7, 0x40000040 ;  /* 0x4000004000077882 */ /* 0x000fe20000000000 */
[----:B------:R-:W-:Y:S01]  /*a6b0*/  PLOP3.LUT P2, PT, PT, PT, UP0, 0x80, 0x0 ;  /* 0x000000000000781c */ /* 0x000fe20003f4f008 */
[----:B------:R-:W-:Y:S01]  /*a6c0*/  USHF.R.U32.HI UR6, URZ, 0x4, UR6 ;  /* 0x000000043f067899 */ /* 0x000fe20008011606 */
[----:B01----:R-:W-:Y:S01]  /*a6d0*/  VIADD R0, R17, UR38 ;  /* 0x0000002611007c36 */ /* 0x003fe20008000000 */
[----:B------:R-:W-:Y:S01]  /*a6e0*/  IADD3 R11, -R23, 0xb, RZ ;  /* 0x0000000b170b7810 */ /* 0x000fe20007ffe1ff */
[----:B------:R-:W-:Y:S01]  /*a6f0*/  IMAD.U32 R4, RZ, RZ, UR45 ;  /* 0x0000002dff047e24 */ /* 0x000fe2000f8e00ff */
[----:B------:R-:W-:Y:S01]  /*a700*/  ULOP3.LUT UR6, UR6, 0x3fff, URZ, 0xc0, !UPT ;  /* 0x00003fff06067892 */ /* 0x000fe2000f8ec03f */
[----:B------:R-:W-:-:S03]  /*a710*/  IMAD.SHL.U32 R14, R5, 0x80, RZ ;  /* 0x00000080050e7824 */ /* 0x000fc600078e00ff */
[----:B------:R-:W-:Y:S01]  /*a720*/  ULOP3.LUT UR6, UR6, 0x4000000, URZ, 0xfc, !UPT ;  /* 0x0400000006067892 */ /* 0x000fe2000f8efc3f */
[----:B------:R-:W-:-:S03]  /*a730*/  @!P1 LEA R4, R4, UR41, 0x3 ;  /* 0x0000002904049c11 */ /* 0x000fc6000f8e18ff */
[----:B------:R-:W-:Y:S02]  /*a740*/  ULEA UR10, UR55, UR6, 0xb ;  /* 0x00000006370a7291 */ /* 0x000fe4000f8e583f */
[----:B------:R-:W-:-:S05]  /*a750*/  @!P1 VIADD R4, R4, 0x28840 ;  /* 0x0002884004049836 */ /* 0x000fca0000000000 */
        /* <DEDUP_REMOVED lines=39> */
[----:B------:R-:W-:Y:S01]  /*a9d0*/  @P2 IMAD.HI.U32 R7, R0, UR6, RZ ;  /* 0x0000000600072c27 */ /* 0x000fe2000f8e00ff */
[----:B------:R-:W-:-:S04]  /*a9e0*/  @UP0 ULDC UR6, c[0x0][0x450] ;  /* 0x0001140000060ab9 */ /* 0x000fc80000000800 */
[----:B------:R-:W-:Y:S01]  /*a9f0*/  @P2 SHF.R.U32.HI R0, RZ, UR6, R7 ;  /* 0x00000006ff002c19 */ /* 0x000fe20008011607 */
[----:B------:R-:W-:Y:S01]  /*aa00*/  ULOP3.LUT UR6, URZ, UR54, URZ, 0x33, !UPT ;  /* 0x000000363f067292 */ /* 0x000fe2000f8e333f */
[----:B------:R-:W-:-:S03]  /*aa10*/  IADD3 R7, -R14, 0x1, RZ ;  /* 0x000000010e077810 */ /* 0x000fc60007ffe1ff */
[----:B------:R-:W0:Y:S02]  /*aa20*/  SHFL.IDX PT, R9, R0, RZ, 0x1c1f ;  /* 0x001c1fff00097589 */ /* 0x000e2400000e0000 */
[----:B------:R-:W-:Y:S01]  /*aa30*/  IMAD R7, R16, -0x2, R7 ;  /* 0xfffffffe10077824 */ /* 0x000fe200078e0207 */
        /* <DEDUP_REMOVED lines=8> */
[----:B------:R-:W-:Y:S01]  /*aac0*/  IMAD.IADD R10, R152, 0x1, R9 ;  /* 0x00000001980a7824 */ /* 0x000fe200078e0209 */
[----:B-1----:R-:W-:Y:S06]  /*aad0*/  @!P6 BRA `(.L_x_1424) ;  /* 0x00000000005ce947 */ /* 0x002fec0003800000 */
        /* <DEDUP_REMOVED lines=13> */
.L_x_1426:
[----:B------:R-:W-:-:S05]  /*abb0*/  IMAD.U32 R9, RZ, RZ, UR52 ;  /* 0x00000034ff097e24 */ /* 0x000fca000f8e00ff */
[----:B------:R-:W-:-:S13]  /*abc0*/  ISETP.NE.AND P2, PT, R9, 0x1, PT ;  /* 0x000000010900780c */ /* 0x000fda0003f45270 */
[----:B------:R-:W0:Y:S02]  /*abd0*/  @P2 LDC.64 R12, c[0x0][0x9e8] ;  /* 0x00027a00ff0c2b82 */ /* 0x000e240000000a00 */
[----:B0-----:R-:W-:-:S05]  /*abe0*/  @P2 IMAD.HI.U32 R12, R7, R12, RZ ;  /* 0x0000000c070c2227 */ /* 0x001fca00078e00ff */
[----:B------:R-:W-:-:S07]  /*abf0*/  @P2 SHF.R.U32.HI R7, RZ, R13, R12 ;  /* 0x0000000dff072219 */ /* 0x000fce000001160c */
.L_x_1427:
[----:B------:R-:W-:Y:S05]  /*ac00*/  BSYNC B0 ;  /* 0x0000000000007941 */ /* 0x000fea0003800000 */
.L_x_1425:
[----:B------:R-:W-:-:S04]  /*ac10*/  IMAD R7, R7, R9, -R14 ;  /* 0x0000000907077224 */ /* 0x000fc800078e0a0e */
[----:B------:R-:W-:-:S05]  /*ac20*/  IMAD R7, R16, -0x2, R7 ;  /* 0xfffffffe10077824 */ /* 0x000fca00078e0207 */
[----:B------:R-:W-:Y:S02]  /*ac30*/  VIADDMNMX R4, R7, R9, R4, PT ;  /* 0x0000000907047246 */ /* 0x000fe40003800104 */
[----:B------:R-:W-:-:S07]  /*ac40*/  VIMNMX R10, R10, R7, !PT ;  /* 0x000000070a0a7248 */ /* 0x000fce0007fe0100 */
.L_x_1424:
        /* <DEDUP_REMOVED lines=8> */
[----:B------:R-:W-:Y:S02]  /*acd0*/  FSEL R167, R25, -INF , !P5 ;  /* 0xff80000019a77808 */ /* 0x000fe40006800000 */
[C---:B------:R-:W-:Y:S02]  /*ace0*/  ISETP.GT.AND P3, PT, R10.reuse, 0x8, P2 ;  /* 0x000000080a00780c */ /* 0x040fe40001764270 */
[----:B------:R-:W-:Y:S02]  /*acf0*/  ISETP.GT.AND P5, PT, R10, 0x10, P2 ;  /* 0x000000100a00780c */ /* 0x000fe400017a4270 */
[----:B------:R-:W-:-:S02]  /*ad00*/  ISETP.LT.OR P4, PT, R4, 0xa, P4 ;  /* 0x0000000a0400780c */ /* 0x000fc40002781670 */
[----:B------:R-:W-:Y:S01]  /*ad10*/  ISETP.LT.OR P3, PT, R4, 0x9, P3 ;  /* 0x000000090400780c */ /* 0x000fe20001f61670 */
[----:B0-----:R-:W-:Y:S01]  /*ad20*/  IMAD.IADD R12, R152, 0x1, R157 ;  /* 0x00000001980c7824 */ /* 0x001fe200078e029d */
[----:B------:R-:W-:Y:S02]  /*ad30*/  ISETP.LT.OR P5, PT, R4, 0x11, P5 ;  /* 0x000000110400780c */ /* 0x000fe40002fa1670 */
[----:B------:R-:W-:Y:S02]  /*ad40*/  FSEL R181, R29, -INF , !P4 ;  /* 0xff8000001db57808 */ /* 0x000fe40006000000 */
[----:B------:R-:W-:Y:S02]  /*ad50*/  FSEL R173, R28, -INF , !P3 ;  /* 0xff8000001cad7808 */ /* 0x000fe40005800000 */
[----:B------:R-:W-:Y:S02]  /*ad60*/  ISETP.GT.AND P4, PT, R10, 0x18, P2 ;  /* 0x000000180a00780c */ /* 0x000fe40001784270 */
[----:B------:R-:W-:-:S02]  /*ad70*/  FSEL R177, R32, -INF , !P5 ;  /* 0xff80000020b17808 */ /* 0x000fc40006800000 */
[C---:B------:R-:W-:Y:S02]  /*ad80*/  ISETP.GT.AND P3, PT, R10.reuse, 0x11, P2 ;  /* 0x000000110a00780c */ /* 0x040fe40001764270 */
[----:B------:R-:W-:Y:S02]  /*ad90*/  ISETP.GT.AND P5, PT, R10, 0x19, P2 ;  /* 0x000000190a00780c */ /* 0x000fe400017a4270 */
[C---:B------:R-:W-:Y:S02]  /*ada0*/  ISETP.LT.OR P4, PT, R4.reuse, 0x19, P4 ;  /* 0x000000190400780c */ /* 0x040fe40002781670 */
[C---:B------:R-:W-:Y:S02]  /*adb0*/  ISETP.LT.OR P3, PT, R4.reuse, 0x12, P3 ;  /* 0x000000120400780c */ /* 0x040fe40001f61670 */
[----:B------:R-:W-:Y:S02]  /*adc0*/  ISETP.LT.OR P5, PT, R4, 0x1a, P5 ;  /* 0x0000001a0400780c */ /* 0x000fe40002fa1670 */
[----:B------:R-:W-:-:S02]  /*add0*/  FSEL R175, R36, -INF , !P4 ;  /* 0xff80000024af7808 */ /* 0x000fc40006000000 */
[----:B------:R-:W-:Y:S02]  /*ade0*/  FSEL R179, R33, -INF , !P3 ;  /* 0xff80000021b37808 */ /* 0x000fe40005800000 */
[C---:B------:R-:W-:Y:S02]  /*adf0*/  ISETP.GT.AND P4, PT, R10.reuse, 0x21, P2 ;  /* 0x000000210a00780c */ /* 0x040fe40001784270 */
[----:B------:R-:W-:Y:S02]  /*ae00*/  FSEL R171, R37, -INF , !P5 ;  /* 0xff80000025ab7808 */ /* 0x000fe40006800000 */
[C---:B------:R-:W-:Y:S02]  /*ae10*/  ISETP.GT.AND P3, PT, R10.reuse, 0x20, P2 ;  /* 0x000000200a00780c */ /* 0x040fe40001764270 */
[----:B------:R-:W-:Y:S02]  /*ae20*/  ISETP.GT.AND P5, PT, R10, 0x28, P2 ;  /* 0x000000280a00780c */ /* 0x000fe400017a4270 */
[----:B------:R-:W-:-:S02]  /*ae30*/  ISETP.LT.OR P4, PT, R4, 0x22, P4 ;  /* 0x000000220400780c */ /* 0x000fc40002781670 */
[C---:B------:R-:W-:Y:S02]  /*ae40*/  ISETP.LT.OR P3, PT, R4.reuse, 0x21, P3 ;  /* 0x000000210400780c */ /* 0x040fe40001f61670 */
[----:B------:R-:W-:Y:S02]  /*ae50*/  ISETP.LT.OR P5, PT, R4, 0x29, P5 ;  /* 0x000000290400780c */ /* 0x000fe40002fa1670 */
[----:B------:R-:W-:Y:S02]  /*ae60*/  FSEL R153, R41, -INF , !P4 ;  /* 0xff80000029997808 */ /* 0x000fe40006000000 */
[----:B------:R-:W-:Y:S02]  /*ae70*/  FSEL R155, R40, -INF , !P3 ;  /* 0xff800000289b7808 */ /* 0x000fe40005800000 */
[----:B------:R-:W-:Y:S02]  /*ae80*/  FSEL R41, R44, -INF , !P5 ;  /* 0xff8000002c297808 */ /* 0x000fe40006800000 */
[----:B------:R-:W-:-:S02]  /*ae90*/  ISETP.GT.AND P3, PT, R10, 0x29, P2 ;  /* 0x000000290a00780c */ /* 0x000fc40001764270 */
[C---:B------:R-:W-:Y:S02]  /*aea0*/  ISETP.GT.AND P4, PT, R10.reuse, 0x30, P2 ;  /* 0x000000300a00780c */ /* 0x040fe40001784270 */
[----:B------:R-:W-:Y:S02]  /*aeb0*/  ISETP.GT.AND P5, PT, R10, 0x31, P2 ;  /* 0x000000310a00780c */ /* 0x000fe400017a4270 */
[C---:B------:R-:W-:Y:S02]  /*aec0*/  ISETP.LT.OR P3, PT, R4.reuse, 0x2a, P3 ;  /* 0x0000002a0400780c */ /* 0x040fe40001f61670 */
[C---:B------:R-:W-:Y:S02]  /*aed0*/  ISETP.LT.OR P4, PT, R4.reuse, 0x31, P4 ;  /* 0x000000310400780c */ /* 0x040fe40002781670 */
[----:B------:R-:W-:Y:S02]  /*aee0*/  ISETP.LT.OR P5, PT, R4, 0x32, P5 ;  /* 0x000000320400780c */ /* 0x000fe40002fa1670 */
[----:B------:R-:W-:-:S02]  /*aef0*/  FSEL R45, R45, -INF , !P3 ;  /* 0xff8000002d2d7808 */ /* 0x000fc40005800000 */
[----:B------:R-:W-:Y:S02]  /*af00*/  FSEL R37, R48, -INF , !P4 ;  /* 0xff80000030257808 */ /* 0x000fe40006000000 */
[----:B------:R-:W-:Y:S02]  /*af10*/  FSEL R49, R49, -INF , !P5 ;  /* 0xff80000031317808 */ /* 0x000fe40006800000 */
[C---:B------:R-:W-:Y:S02]  /*af20*/  ISETP.GT.AND P3, PT, R10.reuse, 0x38, P2 ;  /* 0x000000380a00780c */ /* 0x040fe40001764270 */
        /* <DEDUP_REMOVED lines=46> */
[----:B------:R-:W-:Y:S01]  /*b210*/  ISETP.GT.AND P5, PT, R10, 0x79, P2 ;  /* 0x000000790a00780c */ /* 0x000fe200017a4270 */
[----:B------:R-:W-:Y:S01]  /*b220*/  IMAD.IADD R10, R20, 0x1, R157 ;  /* 0x00000001140a7824 */ /* 0x000fe200078e029d */
[C---:B------:R-:W-:Y:S02]  /*b230*/  ISETP.LT.OR P3, PT, R4.reuse, 0x72, P3 ;  /* 0x000000720400780c */ /* 0x040fe40001f61670 */
[C---:B------:R-:W-:Y:S02]  /*b240*/  ISETP.LT.OR P4, PT, R4.reuse, 0x79, P4 ;  /* 0x000000790400780c */ /* 0x040fe40002781670 */
[----:B------:R-:W-:Y:S02]  /*b250*/  ISETP.LT.OR P5, PT, R4, 0x7a, P5 ;  /* 0x0000007a0400780c */ /* 0x000fe40002fa1670 */
[----:B------:R-:W-:-:S02]  /*b260*/  FSEL R81, R81, -INF , !P3 ;  /* 0xff80000051517808 */ /* 0x000fc40005800000 */
[----:B------:R-:W-:Y:S02]  /*b270*/  FSEL R25, R84, -INF , !P4 ;  /* 0xff80000054197808 */ /* 0x000fe40006000000 */
[----:B------:R-:W-:Y:S01]  /*b280*/  FSEL R85, R85, -INF , !P5 ;  /* 0xff80000055557808 */ /* 0x000fe20006800000 */
[----:B------:R-:W-:Y:S06]  /*b290*/  @!P6 BRA `(.L_x_1428) ;  /* 0x00000000005ce947 */ /* 0x000fec0003800000 */
        /* <DEDUP_REMOVED lines=13> */
.L_x_1430:
[----:B------:R-:W-:-:S05]  /*b370*/  IMAD.U32 R4, RZ, RZ, UR52 ;  /* 0x00000034ff047e24 */ /* 0x000fca000f8e00ff */
[----:B------:R-:W-:-:S13]  /*b380*/  ISETP.NE.AND P3, PT, R4, 0x1, PT ;  /* 0x000000010400780c */ /* 0x000fda0003f65270 */
[----:B------:R-:W0:Y:S02]  /*b390*/  @P3 LDC.64 R158, c[0x0][0x9e8] ;  /* 0x00027a00ff9e3b82 */ /* 0x000e240000000a00 */
[----:B0-----:R-:W-:-:S05]  /*b3a0*/  @P3 IMAD.HI.U32 R0, R157, R158, RZ ;  /* 0x0000009e9d003227 */ /* 0x001fca00078e00ff */
[----:B------:R-:W-:-:S07]  /*b3b0*/  @P3 SHF.R.U32.HI R157, RZ, R159, R0 ;  /* 0x0000009fff9d3219 */ /* 0x000fce0000011600 */
.L_x_1431:
[----:B------:R-:W-:Y:S05]  /*b3c0*/  BSYNC B0 ;  /* 0x0000000000007941 */ /* 0x000fea0003800000 */
.L_x_1429:
[----:B------:R-:W-:-:S04]  /*b3d0*/  IMAD R157, R157, R4, -R14 ;  /* 0x000000049d9d7224 */ /* 0x000fc800078e0a0e */
[----:B------:R-:W-:-:S05]  /*b3e0*/  IMAD R157, R16, -0x2, R157 ;  /* 0xfffffffe109d7824 */ /* 0x000fca00078e029d */
[----:B------:R-:W-:Y:S02]  /*b3f0*/  VIADDMNMX R10, R157, R4, R10, PT ;  /* 0x000000049d0a7246 */ /* 0x000fe4000380010a */
[----:B------:R-:W-:-:S07]  /*b400*/  VIMNMX R12, R12, R157, !PT ;  /* 0x0000009d0c0c7248 */ /* 0x000fce0007fe0100 */
.L_x_1428:
[----:B------:R-:W-:Y:S01]  /*b410*/  FMNMX.FTZ R0, R165, R6, !PT ;  /* 0x00000006a5007209 */ /* 0x000fe20007810000 */
[----:B------:R-:W0:Y:S01]  /*b420*/  LDC R4, c[0x0][0x988] ;  /* 0x00026200ff047b82 */ /* 0x000e220000000800 */
[----:B------:R-:W-:Y:S01]  /*b430*/  ISETP.GT.AND P4, PT, R12, 0x8, P2 ;  /* 0x000000080c00780c */ /* 0x000fe20001784270 */
[----:B------:R-:W-:Y:S01]  /*b440*/  UMOV UR56, UR46 ;  /* 0x0000002e00387c82 */ /* 0x000fe20008000000 */
[----:B------:R-:W-:Y:S02]  /*b450*/  FMNMX.FTZ R0, R167, R0, !PT ;  /* 0x00000000a7007209 */ /* 0x000fe40007810000 */
        /* <DEDUP_REMOVED lines=28> */
[C---:B------:R-:W-:Y:S02]  /*b620*/  ISETP.GT.AND P3, PT, R12.reuse, 0x9, P2 ;  /* 0x000000090c00780c */ /* 0x040fe40001764270 */
[----:B------:R-:W-:Y:S02]  /*b630*/  FMNMX.FTZ R0, R29, R0, !PT ;  /* 0x000000001d007209 */ /* 0x000fe40007810000 */
[----:B------:R-:W-:Y:S02]  /*b640*/  FSEL R169, R43, -INF , !P4 ;  /* 0xff8000002ba97808 */ /* 0x000fe40006000000 */
[----:B------:R-:W-:Y:S02]  /*b650*/  FMNMX.FTZ R0, R57, R0, !PT ;  /* 0x0000000039007209 */ /* 0x000fe40007810000 */
[----:B------:R-:W-:-:S02]  /*b660*/  ISETP.GT.AND P4, PT, R12, RZ, P2 ;  /* 0x000000ff0c00720c */ /* 0x000fc40001784270 */
[----:B------:R-:W-:Y:S02]  /*b670*/  FMNMX.FTZ R0, R15, R0, !PT ;  /* 0x000000000f007209 */ /* 0x000fe40007810000 */
[C---:B------:R-:W-:Y:S02]  /*b680*/  ISETP.LT.OR P5, PT, R10.reuse, 0x11, P5 ;  /* 0x000000110a00780c */ /* 0x040fe40002fa1670 */
        /* <DEDUP_REMOVED lines=11> */
[----:B------:R-:W-:Y:S02]  /*b740*/  ISETP.LT.OR P3, PT, R10, 0x19, P3 ;  /* 0x000000190a00780c */ /* 0x000fe40001f61670 */
        /* <DEDUP_REMOVED lines=9> */
[----:B------:R-:W-:-:S02]  /*b7e0*/  ISETP.GT.AND P4, PT, R12, 0x30, P2 ;  /* 0x000000300c00780c */ /* 0x000fc40001784270 */
[----:B------:R-:W-:Y:S02]  /*b7f0*/  FMNMX.FTZ R0, R25, R0, !PT ;  /* 0x0000000019007209 */ /* 0x000fe40007810000 */
[----:B------:R-:W-:Y:S02]  /*b800*/  ISETP.LT.OR P4, PT, R10, 0x31, P4 ;  /* 0x000000310a00780c */ /* 0x000fe40002781670 */
[----:B------:R-:W-:-:S05]  /*b810*/  FMNMX.FTZ R14, R85, R0, !PT ;  /* 0x00000000550e7209 */ /* 0x000fca0007810000 */
[----:B------:R-:W1:Y:S02]  /*b820*/  SHFL.BFLY PT, R157, R14, 0x2, 0x1f ;  /* 0x0c401f000e9d7f89 */ /* 0x000e6400000e0000 */
[----:B-1----:R-:W-:-:S05]  /*b830*/  FMNMX.FTZ R157, R14, R157, !PT ;  /* 0x0000009d0e9d7209 */ /* 0x002fca0007810000 */
[----:B------:R-:W1:Y:S02]  /*b840*/  SHFL.BFLY PT, R0, R157, 0x1, 0x1f ;  /* 0x0c201f009d007f89 */ /* 0x000e6400000e0000 */
[----:B-1----:R-:W-:Y:S02]  /*b850*/  FMNMX.FTZ R0, R157, R0, !PT ;  /* 0x000000009d007209 */ /* 0x002fe40007810000 */
[----:B------:R-:W-:Y:S01]  /*b860*/  FSEL R157, R34, -INF , !P5 ;  /* 0xff800000229d7808 */ /* 0x000fe20006800000 */
[----:B------:R-:W-:Y:S01]  /*b870*/  IMAD.U32 R34, RZ, RZ, UR55 ;  /* 0x00000037ff227e24 */ /* 0x000fe2000f8e00ff */
[C---:B------:R-:W-:Y:S01]  /*b880*/  FSETP.NEU.FTZ.AND P5, PT, R0.reuse, -INF , PT ;  /* 0xff8000000000780b */ /* 0x040fe20003fbd000 */
[----:B0-----:R-:W-:Y:S01]  /*b890*/  FMUL.FTZ R14, R0, R4 ;  /* 0x00000004000e7220 */ /* 0x001fe20000410000 */
[----:B------:R-:W-:Y:S01]  /*b8a0*/  FMNMX.FTZ R20, R157, R20, !PT ;  /* 0x000000149d147209 */ /* 0x000fe20007810000 */
[----:B------:R-:W-:Y:S01]  /*b8b0*/  UMOV UR55, UR45 ;  /* 0x0000002d00377c82 */ /* 0x000fe20008000000 */
[----:B------:R-:W-:-:S02]  /*b8c0*/  @!P1 LEA R34, R34, UR41, 0x3 ;  /* 0x0000002922229c11 */ /* 0x000fc4000f8e18ff */
[----:B------:R-:W-:Y:S02]  /*b8d0*/  FSEL R14, R14, RZ, P5 ;  /* 0x000000ff0e0e7208 */ /* 0x000fe40002800000 */
[----:B------:R-:W-:-:S03]  /*b8e0*/  FMNMX.FTZ R20, R35, R20, !PT ;  /* 0x0000001423147209 */ /* 0x000fc60007810000 */
        /* <DEDUP_REMOVED lines=18> */
[-CC-:B------:R-:W-:Y:S01]  /*ba10*/  FFMA.FTZ R41, R45, R4.reuse, -R14.reuse ;  /* 0x000000042d297223 */ /* 0x180fe2000001080e */
[----:B------:R-:W-:Y:S01]  /*ba20*/  FSEL R177, R50, -INF , !P4 ;  /* 0xff80000032b17808 */ /* 0x000fe20006000000 */
[-CC-:B------:R-:W-:Y:S01]  /*ba30*/  FFMA.FTZ R168, R37, R4.reuse, -R14.reuse ;  /* 0x0000000425a87223 */ /* 0x180fe2000001080e */
[----:B------:R-:W-:Y:S01]  /*ba40*/  FSEL R173, R46, -INF , !P3 ;  /* 0xff8000002ead7808 */ /* 0x000fe20005800000 */
[-CC-:B------:R-:W-:Y:S01]  /*ba50*/  FFMA.FTZ R37, R49, R4.reuse, -R14.reuse ;  /* 0x0000000431257223 */ /* 0x180fe2000001080e */
[C---:B------:R-:W-:Y:S01]  /*ba60*/  ISETP.GT.AND P3, PT, R12.reuse, 0x29, P2 ;  /* 0x000000290c00780c */ /* 0x040fe20001764270 */
[-CC-:B------:R-:W-:Y:S01]  /*ba70*/  FFMA.FTZ R170, R33, R4.reuse, -R14.reuse ;  /* 0x0000000421aa7223 */ /* 0x180fe2000001080e */
[----:B------:R-:W-:Y:S01]  /*ba80*/  ISETP.GT.AND P4, PT, R12, 0x38, P2 ;  /* 0x000000380c00780c */ /* 0x000fe20001784270 */
        /* <DEDUP_REMOVED lines=8> */
[-CC-:B------:R-:W-:Y:S01]  /*bb10*/  FFMA.FTZ R29, R57, R4.reuse, -R14.reuse ;  /* 0x00000004391d7223 */ /* 0x180fe2000001080e */
[C---:B------:R-:W-:Y:S01]  /*bb20*/  ISETP.LT.OR P4, PT, R10.reuse, 0x39, P4 ;  /* 0x000000390a00780c */ /* 0x040fe20002781670 */
[-CC-:B------:R-:W-:Y:S01]  /*bb30*/  FFMA.FTZ R61, R65, R4.reuse, -R14.reuse ;  /* 0x00000004413d7223 */ /* 0x180fe2000001080e */
[----:B------:R-:W-:Y:S01]  /*bb40*/  ISETP.LT.OR P3, PT, R10, 0x32, P3 ;  /* 0x000000320a00780c */ /* 0x000fe20001f61670 */
[--C-:B------:R-:W-:Y:S01]  /*bb50*/  FFMA.FTZ R160, R7, R4, -R14.reuse ;  /* 0x0000000407a07223 */ /* 0x100fe2000001080e */
[----:B------:R-:W-:Y:S01]  /*bb60*/  FMNMX.FTZ R20, R173, R20, !PT ;  /* 0x00000014ad147209 */ /* 0x000fe20007810000 */
[----:B------:R-:W-:Y:S01]  /*bb70*/  MUFU.EX2 R180, R180 ;  /* 0x000000b400b47308 */ /* 0x000fe20000000800 */
[----:B------:R-:W-:Y:S01]  /*bb80*/  FSEL R179, R51, -INF , !P3 ;  /* 0xff80000033b37808 */ /* 0x000fe20005800000 */
[-CC-:B------:R-:W-:Y:S01]  /*bb90*/  FFMA.FTZ R51, R171, R4.reuse, -R14.reuse ;  /* 0x00000004ab337223 */ /* 0x180fe2000001080e */
[----:B------:R-:W-:Y:S01]  /*bba0*/  ISETP.GT.AND P3, PT, R12, 0x39, P2 ;  /* 0x000000390c00780c */ /* 0x000fe20001764270 */
[-CC-:B------:R-:W-:Y:S01]  /*bbb0*/  FFMA.FTZ R158, R11, R4.reuse, -R14.reuse ;  /* 0x000000040b9e7223 */ /* 0x180fe2000001080e */
[----:B------:R-:W-:Y:S01]  /*bbc0*/  FSEL R181, R54, -INF , !P4 ;  /* 0xff80000036b57808 */ /* 0x000fe20006000000 */
[--C-:B------:R-:W-:Y:S01]  /*bbd0*/  FFMA.FTZ R11, R77, R4, -R14.reuse ;  /* 0x000000044d0b7223 */ /* 0x100fe2000001080e */
[----:B------:R-:W-:Y:S01]  /*bbe0*/  FMNMX.FTZ R20, R47, R20, !PT ;  /* 0x000000142f147209 */ /* 0x000fe20007810000 */
[----:B------:R-:W-:Y:S01]  /*bbf0*/  MUFU.EX2 R27, R27 ;  /* 0x0000001b001b7308 */ /* 0x000fe20000000800 */
[----:B------:R-:W-:Y:S01]  /*bc00*/  ISETP.GT.AND P4, PT, R12, 0x40, P2 ;  /* 0x000000400c00780c */ /* 0x000fe20001784270 */
[-CC-:B------:R-:W-:Y:S01]  /*bc10*/  FFMA.FTZ R162, R9, R4.reuse, -R14.reuse ;  /* 0x0000000409a27223 */ /* 0x180fe2000001080e */
[C---:B------:R-:W-:Y:S01]  /*bc20*/  ISETP.LT.OR P3, PT, R10.reuse, 0x3a, P3 ;  /* 0x0000003a0a00780c */ /* 0x040fe20001f61670 */
[--C-:B------:R-:W-:Y:S01]  /*bc30*/  FFMA.FTZ R9, R69, R4, -R14.reuse ;  /* 0x0000000445097223 */ /* 0x100fe2000001080e */
[----:B------:R-:W-:Y:S01]  /*bc40*/  FMNMX.FTZ R20, R177, R20, !PT ;  /* 0x00000014b1147209 */ /* 0x000fe20007810000 */
[-CC-:B------:R-:W-:Y:S01]  /*bc50*/  FFMA.FTZ R156, R13, R4.reuse, -R14.reuse ;  /* 0x000000040d9c7223 */ /* 0x180fe2000001080e */
[----:B------:R-:W-:Y:S01]  /*bc60*/  ISETP.LT.OR P4, PT, R10, 0x41, P4 ;  /* 0x000000410a00780c */ /* 0x000fe20002781670 */
[----:B------:R-:W-:Y:S01]  /*bc70*/  MUFU.EX2 R182, R182 ;  /* 0x000000b600b67308 */ /* 0x000fe20000000800 */
[----:B------:R-:W-:Y:S01]  /*bc80*/  FSEL R55, R55, -INF , !P3 ;  /* 0xff80000037377808 */ /* 0x000fe20005800000 */
[-CC-:B------:R-:W-:Y:S01]  /*bc90*/  FFMA.FTZ R152, R21, R4.reuse, -R14.reuse ;  /* 0x0000000415987223 */ /* 0x180fe2000001080e */
[----:B------:R-:W-:Y:S01]  /*bca0*/  ISETP.GT.AND P3, PT, R12, 0x41, P2 ;  /* 0x000000410c00780c */ /* 0x000fe20001764270 */
[--C-:B------:R-:W-:Y:S01]  /*bcb0*/  FFMA.FTZ R154, R25, R4, -R14.reuse ;  /* 0x00000004199a7223 */ /* 0x100fe2000001080e */
[----:B------:R-:W-:Y:S01]  /*bcc0*/  FMNMX.FTZ R20, R179, R20, !PT ;  /* 0x00000014b3147209 */ /* 0x000fe20007810000 */
[-CC-:B------:R-:W-:Y:S01]  /*bcd0*/  FFMA.FTZ R13, R73, R4.reuse, -R14.reuse ;  /* 0x00000004490d7223 */ /* 0x180fe2000001080e */
[----:B------:R-:W-:Y:S01]  /*bce0*/  FSEL R171, R58, -INF , !P4 ;  /* 0xff8000003aab7808 */ /* 0x000fe20006000000 */
[----:B------:R-:W-:Y:S01]  /*bcf0*/  MUFU.EX2 R31, R31 ;  /* 0x0000001f001f7308 */ /* 0x000fe20000000800 */
[----:B------:R-:W-:Y:S01]  /*bd00*/  ISETP.GT.AND P4, PT, R12, 0x48, P2 ;  /* 0x000000480c00780c */ /* 0x000fe20001784270 */
[-CC-:B------:R-:W-:Y:S01]  /*bd10*/  FFMA.FTZ R21, R81, R4.reuse, -R14.reuse ;  /* 0x0000000451157223 */ /* 0x180fe2000001080e */
[----:B------:R-:W-:Y:S01]  /*bd20*/  ISETP.LT.OR P3, PT, R10, 0x42, P3 ;  /* 0x000000420a00780c */ /* 0x000fe20001f61670 */
[----:B------:R-:W-:Y:S01]  /*bd30*/  FFMA.FTZ R25, R85, R4, -R14 ;  /* 0x0000000455197223 */ /* 0x000fe2000001080e */
[----:B------:R-:W-:-:S02]  /*bd40*/  FMNMX.FTZ R20, R181, R20, !PT ;  /* 0x00000014b5147209 */ /* 0x000fc40007810000 */
[----:B------:R-:W-:Y:S01]  /*bd50*/  ISETP.LT.OR P4, PT, R10, 0x49, P4 ;  /* 0x000000490a00780c */ /* 0x000fe20002781670 */
[----:B------:R-:W-:Y:S01]  /*bd60*/  MUFU.EX2 R176, R176 ;  /* 0x000000b000b07308 */ /* 0x000fe20000000800 */
[----:B------:R-:W-:Y:S01]  /*bd70*/  FSEL R155, R59, -INF , !P3 ;  /* 0xff8000003b9b7808 */ /* 0x000fe20005800000 */
[----:B------:R-:W-:Y:S01]  /*bd80*/  FFMA.FTZ R59, R153, R4, -R14 ;  /* 0x00000004993b7223 */ /* 0x000fe2000001080e */
[----:B------:R-:W-:Y:S02]  /*bd90*/  ISETP.GT.AND P3, PT, R12, 0x49, P2 ;  /* 0x000000490c00780c */ /* 0x000fe40001764270 */
[----:B------:R-:W-:Y:S02]  /*bda0*/  FMNMX.FTZ R20, R55, R20, !PT ;  /* 0x0000001437147209 */ /* 0x000fe40007810000 */
[----:B------:R-:W-:Y:S01]  /*bdb0*/  FSEL R175, R62, -INF , !P4 ;  /* 0xff8000003eaf7808 */ /* 0x000fe20006000000 */
[----:B------:R-:W-:Y:S01]  /*bdc0*/  MUFU.EX2 R43, R43 ;  /* 0x0000002b002b7308 */ /* 0x000fe20000000800 */
[----:B------:R-:W-:-:S02]  /*bdd0*/  ISETP.GT.AND P4, PT, R12, 0x50, P2 ;  /* 0x000000500c00780c */ /* 0x000fc40001784270 */
[C---:B------:R-:W-:Y:S02]  /*bde0*/  ISETP.LT.OR P3, PT, R10.reuse, 0x4a, P3 ;  /* 0x0000004a0a00780c */ /* 0x040fe40001f61670 */
[----:B------:R-:W-:Y:S02]  /*bdf0*/  FMNMX.FTZ R20, R171, R20, !PT ;  /* 0x00000014ab147209 */ /* 0x000fe40007810000 */
[----:B------:R-:W-:Y:S01]  /*be00*/  ISETP.LT.OR P4, PT, R10, 0x51, P4 ;  /* 0x000000510a00780c */ /* 0x000fe20002781670 */
[----:B------:R-:W-:Y:S01]  /*be10*/  MUFU.EX2 R178, R178 ;  /* 0x000000b200b27308 */ /* 0x000fe20000000800 */
[----:B------:R-:W-:Y:S02]  /*be20*/  FSEL R63, R63, -INF , !P3 ;  /* 0xff8000003f3f7808 */ /* 0x000fe40005800000 */
[----:B------:R-:W-:Y:S02]  /*be30*/  ISETP.GT.AND P3, PT, R12, 0x51, P2 ;  /* 0x000000510c00780c */ /* 0x000fe40001764270 */
[----:B------:R-:W-:-:S02]  /*be40*/  FMNMX.FTZ R20, R155, R20, !PT ;  /* 0x000000149b147209 */ /* 0x000fc40007810000 */
[----:B------:R-:W-:Y:S01]  /*be50*/  FSEL R153, R66, -INF , !P4 ;  /* 0xff80000042997808 */ /* 0x000fe20006000000 */
[----:B------:R-:W-:Y:S01]  /*be60*/  MUFU.EX2 R51, R51 ;  /* 0x0000003300337308 */ /* 0x000fe20000000800 */
[----:B------:R-:W-:Y:S02]  /*be70*/  ISETP.GT.AND P4, PT, R12, 0x58, P2 ;  /* 0x000000580c00780c */ /* 0x000fe40001784270 */
[C---:B------:R-:W-:Y:S02]  /*be80*/  ISETP.LT.OR P3, PT, R10.reuse, 0x52, P3 ;  /* 0x000000520a00780c */ /* 0x040fe40001f61670 */
[----:B------:R-:W-:Y:S02]  /*be90*/  FMNMX.FTZ R20, R175, R20, !PT ;  /* 0x00000014af147209 */ /* 0x000fe40007810000 */
[----:B------:R-:W-:Y:S01]  /*bea0*/  ISETP.LT.OR P4, PT, R10, 0x59, P4 ;  /* 0x000000590a00780c */ /* 0x000fe20002781670 */
[----:B------:R-:W-:Y:S01]  /*beb0*/  MUFU.EX2 R172, R172 ;  /* 0x000000ac00ac7308 */ /* 0x000fe20000000800 */
[----:B------:R-:W-:-:S02]  /*bec0*/  FSEL R67, R67, -INF , !P3 ;  /* 0xff80000043437808 */ /* 0x000fc40005800000 */
[----:B------:R-:W-:Y:S02]  /*bed0*/  FMNMX.FTZ R20, R63, R20, !PT ;  /* 0x000000143f147209 */ /* 0x000fe40007810000 */
[----:B------:R-:W-:Y:S02]  /*bee0*/  ISETP.GT.AND P3, PT, R12, 0x59, P2 ;  /* 0x000000590c00780c */ /* 0x000fe40001764270 */
[----:B------:R-:W-:Y:S01]  /*bef0*/  FSEL R45, R70, -INF , !P4 ;  /* 0xff800000462d7808 */ /* 0x000fe20006000000 */
[----:B------:R-:W-:Y:S01]  /*bf00*/  MUFU.EX2 R59, R59 ;  /* 0x0000003b003b7308 */ /* 0x000fe20000000800 */
[----:B------:R-:W-:Y:S02]  /*bf10*/  FMNMX.FTZ R20, R153, R20, !PT ;  /* 0x0000001499147209 */ /* 0x000fe40007810000 */
[----:B------:R-:W-:Y:S02]  /*bf20*/  ISETP.GT.AND P4, PT, R12, 0x60, P2 ;  /* 0x000000600c00780c */ /* 0x000fe40001784270 */
[----:B------:R-:W-:-:S02]  /*bf30*/  ISETP.LT.OR P3, PT, R10, 0x5a, P3 ;  /* 0x0000005a0a00780c */ /* 0x000fc40001f61670 */
[----:B------:R-:W-:Y:S01]  /*bf40*/  FMNMX.FTZ R20, R67, R20, !PT ;  /* 0x0000001443147209 */ /* 0x000fe20007810000 */
[----:B------:R-:W-:Y:S01]  /*bf50*/  MUFU.EX2 R174, R174 ;  /* 0x000000ae00ae7308 */ /* 0x000fe20000000800 */
[----:B------:R-:W-:Y:S02]  /*bf60*/  ISETP.LT.OR P4, PT, R10, 0x61, P4 ;  /* 0x000000610a00780c */ /* 0x000fe40002781670 */
[----:B------:R-:W-:Y:S02]  /*bf70*/  FSEL R71, R71, -INF , !P3 ;  /* 0xff80000047477808 */ /* 0x000fe40005800000 */
[----:B------:R-:W-:Y:S02]  /*bf80*/  ISETP.GT.AND P3, PT, R12, 0x61, P2 ;  /* 0x000000610c00780c */ /* 0x000fe40001764270 */
[----:B------:R-:W-:Y:S01]  /*bf90*/  FMNMX.FTZ R20, R45, R20, !PT ;  /* 0x000000142d147209 */ /* 0x000fe20007810000 */
[----:B------:R-:W-:Y:S01]  /*bfa0*/  MUFU.EX2 R41, R41 ;  /* 0x0000002900297308 */ /* 0x000fe20000000800 */
[----:B------:R-:W-:-:S02]  /*bfb0*/  FSEL R49, R74, -INF , !P4 ;  /* 0xff8000004a317808 */ /* 0x000fc40006000000 */
[----:B------:R-:W-:Y:S02]  /*bfc0*/  ISETP.GT.AND P4, PT, R12, 0x68, P2 ;  /* 0x000000680c00780c */ /* 0x000fe40001784270 */
[C---:B------:R-:W-:Y:S02]  /*bfd0*/  ISETP.LT.OR P3, PT, R10.reuse, 0x62, P3 ;  /* 0x000000620a00780c */ /* 0x040fe40001f61670 */
[----:B------:R-:W-:Y:S01]  /*bfe0*/  FMNMX.FTZ R20, R71, R20, !PT ;  /* 0x0000001447147209 */ /* 0x000fe20007810000 */
[----:B------:R-:W-:Y:S01]  /*bff0*/  MUFU.EX2 R168, R168 ;  /* 0x000000a800a87308 */ /* 0x000fe20000000800 */
[----:B------:R-:W-:Y:S02]  /*c000*/  ISETP.LT.OR P4, PT, R10, 0x69, P4 ;  /* 0x000000690a00780c */ /* 0x000fe40002781670 */
[----:B------:R-:W-:Y:S02]  /*c010*/  FSEL R75, R75, -INF , !P3 ;  /* 0xff8000004b4b7808 */ /* 0x000fe40005800000 */
[----:B------:R-:W-:-:S02]  /*c020*/  ISETP.GT.AND P3, PT, R12, 0x69, P2 ;  /* 0x000000690c00780c */ /* 0x000fc40001764270 */
[----:B------:R-:W-:Y:S01]  /*c030*/  FMNMX.FTZ R20, R49, R20, !PT ;  /* 0x0000001431147209 */ /* 0x000fe20007810000 */
[----:B------:R-:W-:Y:S01]  /*c040*/  MUFU.EX2 R37, R37 ;  /* 0x0000002500257308 */ /* 0x000fe20000000800 */
[----:B------:R-:W-:Y:S02]  /*c050*/  FSEL R193, R78, -INF , !P4 ;  /* 0xff8000004ec17808 */ /* 0x000fe40006000000 */
[----:B------:R-:W-:Y:S02]  /*c060*/  ISETP.GT.AND P4, PT, R12, 0x70, P2 ;  /* 0x000000700c00780c */ /* 0x000fe40001784270 */
[C---:B------:R-:W-:Y:S02]  /*c070*/  ISETP.LT.OR P3, PT, R10.reuse, 0x6a, P3 ;  /* 0x0000006a0a00780c */ /* 0x040fe40001f61670 */
[----:B------:R-:W-:Y:S01]  /*c080*/  FMNMX.FTZ R20, R75, R20, !PT ;  /* 0x000000144b147209 */ /* 0x000fe20007810000 */
[----:B------:R-:W-:Y:S01]  /*c090*/  MUFU.EX2 R170, R170 ;  /* 0x000000aa00aa7308 */ /* 0x000fe20000000800 */
[----:B------:R-:W-:-:S02]  /*c0a0*/  ISETP.LT.OR P4, PT, R10, 0x71, P4 ;  /* 0x000000710a00780c */ /* 0x000fc40002781670 */
[----:B------:R-:W-:Y:S02]  /*c0b0*/  FSEL R79, R79, -INF , !P3 ;  /* 0xff8000004f4f7808 */ /* 0x000fe40005800000 */
[----:B------:R-:W-:Y:S02]  /*c0c0*/  ISETP.GT.AND P3, PT, R12, 0x71, P2 ;  /* 0x000000710c00780c */ /* 0x000fe40001764270 */
[----:B------:R-:W-:Y:S01]  /*c0d0*/  FMNMX.FTZ R20, R193, R20, !PT ;  /* 0x00000014c1147209 */ /* 0x000fe20007810000 */
[----:B------:R-:W-:Y:S01]  /*c0e0*/  MUFU.EX2 R33, R33 ;  /* 0x0000002100217308 */ /* 0x000fe20000000800 */
[----:B------:R-:W-:Y:S02]  /*c0f0*/  FSEL R53, R82, -INF , !P4 ;  /* 0xff80000052357808 */ /* 0x000fe40006000000 */
[----:B------:R-:W-:Y:S02]  /*c100*/  ISETP.GT.AND P4, PT, R12, 0x78, P2 ;  /* 0x000000780c00780c */ /* 0x000fe40001784270 */
[----:B------:R-:W-:-:S02]  /*c110*/  ISETP.LT.OR P3, PT, R10, 0x72, P3 ;  /* 0x000000720a00780c */ /* 0x000fc40001f61670 */
[----:B------:R-:W-:Y:S01]  /*c120*/  FMNMX.FTZ R20, R79, R20, !PT ;  /* 0x000000144f147209 */ /* 0x000fe20007810000 */
[----:B------:R-:W-:Y:S01]  /*c130*/  MUFU.EX2 R164, R164 ;  /* 0x000000a400a47308 */ /* 0x000fe20000000800 */
[----:B------:R-:W-:Y:S02]  /*c140*/  ISETP.GT.AND P2, PT, R12, 0x79, P2 ;  /* 0x000000790c00780c */ /* 0x000fe40001744270 */
[C---:B------:R-:W-:Y:S02]  /*c150*/  ISETP.LT.OR P4, PT, R10.reuse, 0x79, P4 ;  /* 0x000000790a00780c */ /* 0x040fe40002781670 */
[----:B------:R-:W-:Y:S02]  /*c160*/  FSEL R83, R83, -INF , !P3 ;  /* 0xff80000053537808 */ /* 0x000fe40005800000 */
[----:B------:R-:W-:Y:S01]  /*c170*/  FMNMX.FTZ R20, R53, R20, !PT ;  /* 0x0000001435147209 */ /* 0x000fe20007810000 */
[----:B------:R-:W-:Y:S01]  /*c180*/  MUFU.EX2 R29, R29 ;  /* 0x0000001d001d7308 */ /* 0x000fe20000000800 */
[----:B------:R-:W-:-:S02]  /*c190*/  ISETP.LT.OR P2, PT, R10, 0x7a, P2 ;  /* 0x0000007a0a00780c */ /* 0x000fc40001741670 */
[----:B------:R-:W-:Y:S02]  /*c1a0*/  FSEL R57, R86, -INF , !P4 ;  /* 0xff80000056397808 */ /* 0x000fe40006000000 */
[----:B------:R-:W-:Y:S02]  /*c1b0*/  FMNMX.FTZ R20, R83, R20, !PT ;  /* 0x0000001453147209 */ /* 0x000fe40007810000 */
[----:B------:R-:W-:Y:S01]  /*c1c0*/  FSEL R65, R0, RZ, P5 ;  /* 0x000000ff00417208 */ /* 0x000fe20002800000 */
[----:B------:R-:W-:Y:S01]  /*c1d0*/  MUFU.EX2 R166, R166 ;  /* 0x000000a600a67308 */ /* 0x000fe20000000800 */
[----:B------:R-:W-:Y:S02]  /*c1e0*/  FSEL R87, R87, -INF , !P2 ;  /* 0xff80000057577808 */ /* 0x000fe40005000000 */
[----:B------:R-:W-:Y:S01]  /*c1f0*/  FMNMX.FTZ R20, R57, R20, !PT ;  /* 0x0000001439147209 */ /* 0x000fe20007810000 */
[----:B------:R-:W-:-:S03]  /*c200*/  FADD.FTZ R65, -R65, R6 ;  /* 0x0000000641417221 */ /* 0x000fc60000010100 */
[----:B------:R-:W-:Y:S01]  /*c210*/  FMNMX.FTZ R20, R87, R20, !PT ;  /* 0x0000001457147209 */ /* 0x000fe20007810000 */
[----:B------:R-:W-:Y:S01]  /*c220*/  FMUL.FTZ R65, R65, R4 ;  /* 0x0000000441417220 */ /* 0x000fe20000410000 */
[----:B------:R-:W-:Y:S03]  /*c230*/  MUFU.EX2 R15, R15 ;  /* 0x0000000f000f7308 */ /* 0x000fe60000000800 */
[----:B------:R-:W0:Y:S05]  /*c240*/  SHFL.BFLY PT, R7, R20, 0x2, 0x1f ;  /* 0x0c401f0014077f89 */ /* 0x000e2a00000e0000 */
[----:B------:R-:W1:Y:S08]  /*c250*/  MUFU.EX2 R65, R65 ;  /* 0x0000004100417308 */ /* 0x000e700000000800 */
[----:B------:R-:W-:Y:S08]  /*c260*/  MUFU.EX2 R160, R160 ;  /* 0x000000a000a07308 */ /* 0x000ff00000000800 */
[----:B------:R-:W-:Y:S01]  /*c270*/  MUFU.EX2 R61, R61 ;  /* 0x0000003d003d7308 */ /* 0x000fe20000000800 */
[----:B-1----:R-:W-:Y:S01]  /*c280*/  FFMA.FTZ R26, R65, R3, R180 ;  /* 0x00000003411a7223 */ /* 0x002fe200000100b4 */
[C---:B------:R-:W-:Y:S01]  /*c290*/  F2FP.BF16.F32.PACK_AB R180, R27.reuse, R180 ;  /* 0x000000b41bb4723e */ /* 0x040fe200000010ff */
[----:B------:R-:W-:Y:S01]  /*c2a0*/  FMUL.FTZ R88, R88, R65 ;  /* 0x0000004158587220 */ /* 0x000fe20000410000 */
[----:B0-----:R-:W-:Y:S01]  /*c2b0*/  FMNMX.FTZ R7, R20, R7, !PT ;  /* 0x0000000714077209 */ /* 0x001fe20007810000 */
[----:B------:R-:W-:Y:S01]  /*c2c0*/  FADD.FTZ R3, R27, R26 ;  /* 0x0000001a1b037221 */ /* 0x000fe20000010000 */
[-C--:B------:R-:W-:Y:S01]  /*c2d0*/  FMUL.FTZ R89, R89, R65.reuse ;  /* 0x0000004159597220 */ /* 0x080fe20000410000 */
[-C--:B------:R-:W-:Y:S01]  /*c2e0*/  FMUL.FTZ R92, R92, R65.reuse ;  /* 0x000000415c5c7220 */ /* 0x080fe20000410000 */
[----:B------:R-:W-:Y:S01]  /*c2f0*/  MUFU.EX2 R162, R162 ;  /* 0x000000a200a27308 */ /* 0x000fe20000000800 */
[----:B------:R-:W-:Y:S01]  /*c300*/  FADD.FTZ R26, R182, R3 ;  /* 0x00000003b61a7221 */ /* 0x000fe20000010000 */
[----:B------:R-:W0:Y:S01]  /*c310*/  SHFL.BFLY PT, R10, R7, 0x1, 0x1f ;  /* 0x0c201f00070a7f89 */ /* 0x000e2200000e0000 */
[----:B------:R-:W-:Y:S01]  /*c320*/  F2FP.BF16.F32.PACK_AB R182, R31, R182 ;  /* 0x000000b61fb6723e */ /* 0x000fe200000010ff */
[-C--:B------:R-:W-:Y:S01]  /*c330*/  FMUL.FTZ R93, R93, R65.reuse ;  /* 0x000000415d5d7220 */ /* 0x080fe20000410000 */
[----:B------:R-:W-:Y:S01]  /*c340*/  FADD.FTZ R3, R31, R26 ;  /* 0x0000001a1f037221 */ /* 0x000fe20000010000 */
[-C--:B------:R-:W-:Y:S01]  /*c350*/  FMUL.FTZ R96, R96, R65.reuse ;  /* 0x0000004160607220 */ /* 0x080fe20000410000 */
[-C--:B------:R-:W-:Y:S01]  /*c360*/  FMUL.FTZ R97, R97, R65.reuse ;  /* 0x0000004161617220 */ /* 0x080fe20000410000 */
[----:B------:R-:W-:Y:S01]  /*c370*/  MUFU.EX2 R9, R9 ;  /* 0x0000000900097308 */ /* 0x000fe20000000800 */
[----:B------:R-:W-:Y:S01]  /*c380*/  FADD.FTZ R26, R176, R3 ;  /* 0x00000003b01a7221 */ /* 0x000fe20000010000 */
[----:B------:R-:W-:Y:S01]  /*c390*/  F2FP.BF16.F32.PACK_AB R176, R43, R176 ;  /* 0x000000b02bb0723e */ /* 0x000fe200000010ff */
[-C--:B------:R-:W-:Y:S01]  /*c3a0*/  FMUL.FTZ R100, R100, R65.reuse ;  /* 0x0000004164647220 */ /* 0x080fe20000410000 */
        /* <DEDUP_REMOVED lines=14> */
[----:B0-----:R-:W-:Y:S01]  /*c490*/  FMNMX.FTZ R7, R7, R10, !PT ;  /* 0x0000000a07077209 */ /* 0x001fe20007810000 */
[-C--:B------:R-:W-:Y:S01]  /*c4a0*/  FMUL.FTZ R116, R116, R65.reuse ;  /* 0x0000004174747220 */ /* 0x080fe20000410000 */
[C---:B------:R-:W-:Y:S01]  /*c4b0*/  F2FP.BF16.F32.PACK_AB R172, R59.reuse, R172 ;  /* 0x000000ac3bac723e */ /* 0x040fe200000010ff */
[----:B------:R-:W-:Y:S01]  /*c4c0*/  FADD.FTZ R3, R59, R30 ;  /* 0x0000001e3b037221 */ /* 0x000fe20000010000 */
[C---:B------:R-:W-:Y:S01]  /*c4d0*/  FSETP.NEU.FTZ.AND P2, PT, R7.reuse, -INF , PT ;  /* 0xff8000000700780b */ /* 0x040fe20003f5d000 */
[C---:B------:R-:W-:Y:S01]  /*c4e0*/  FMUL.FTZ R6, R7.reuse, R4 ;  /* 0x0000000407067220 */ /* 0x040fe20000410000 */
[----:B------:R-:W-:Y:S01]  /*c4f0*/  MUFU.EX2 R158, R158 ;  /* 0x0000009e009e7308 */ /* 0x000fe20000000800 */
[----:B------:R-:W-:Y:S01]  /*c500*/  FADD.FTZ R30, R174, R3 ;  /* 0x00000003ae1e7221 */ /* 0x000fe20000010000 */
[----:B------:R-:W-:Y:S01]  /*c510*/  FSEL R3, R7, RZ, P2 ;  /* 0x000000ff07037208 */ /* 0x000fe20001000000 */
[----:B------:R-:W-:Y:S01]  /*c520*/  FMUL.FTZ R117, R117, R65 ;  /* 0x0000004175757220 */ /* 0x000fe20000410000 */
[----:B------:R-:W-:Y:S01]  /*c530*/  FSEL R32, R6, RZ, P2 ;  /* 0x000000ff06207208 */ /* 0x000fe20001000000 */
[----:B------:R-:W-:Y:S01]  /*c540*/  FADD.FTZ R77, R41, R30 ;  /* 0x0000001e294d7221 */ /* 0x000fe20000010000 */
[----:B------:R-:W-:-:S02]  /*c550*/  @!P1 VIADD R30, R34, 0x28860 ;  /* 0x00028860221e9836 */ /* 0x000fc40000000000 */
[----:B------:R-:W-:Y:S01]  /*c560*/  FADD.FTZ R3, -R3, R8 ;  /* 0x0000000803037221 */ /* 0x000fe20000010100 */
[----:B------:R-:W-:Y:S01]  /*c570*/  MUFU.EX2 R11, R11 ;  /* 0x0000000b000b7308 */ /* 0x000fe20000000800 */
[----:B------:R-:W-:Y:S01]  /*c580*/  FADD.FTZ R8, R168, R77 ;  /* 0x0000004da8087221 */ /* 0x000fe20000010000 */
[-CC-:B------:R-:W-:Y:S01]  /*c590*/  FFMA.FTZ R69, R183, R4.reuse, -R32.reuse ;  /* 0x00000004b7457223 */ /* 0x180fe20000010820 */
[-C--:B------:R-:W-:Y:S01]  /*c5a0*/  FMUL.FTZ R3, R3, R4.reuse ;  /* 0x0000000403037220 */ /* 0x080fe20000410000 */
        /* <DEDUP_REMOVED lines=12> */
[----:B------:R0:W1:Y:S01]  /*c670*/  MUFU.EX2 R8, R3 ;  /* 0x0000000300087308 */ /* 0x0000620000000800 */
[----:B------:R-:W-:Y:S01]  /*c680*/  FADD.FTZ R34, R164, R77 ;  /* 0x0000004da4227221 */ /* 0x000fe20000010000 */
        /* <DEDUP_REMOVED lines=8> */
[-C--:B------:R-:W-:Y:S01]  /*c710*/  FFMA.FTZ R55, R55, R4.reuse, -R32 ;  /* 0x0000000437377223 */ /* 0x080fe20000010820 */
[----:B------:R-:W-:Y:S01]  /*c720*/  @!P1 PRMT R30, RZ, 0x654, R30 ;  /* 0x00000654ff1e9816 */ /* 0x000fe2000000001e */
[-CC-:B------:R-:W-:Y:S01]  /*c730*/  FFMA.FTZ R165, R171, R4.reuse, -R32.reuse ;  /* 0x00000004aba57223 */ /* 0x180fe20000010820 */
[----:B------:R-:W-:Y:S01]  /*c740*/  FADD.FTZ R34, R166, R3 ;  /* 0x00000003a6227221 */ /* 0x000fe20000010000 */
[----:B------:R-:W-:Y:S01]  /*c750*/  FFMA.FTZ R175, R175, R4, -R32 ;  /* 0x00000004afaf7223 */ /* 0x000fe20000010820 */
[----:B------:R0:W-:Y:S01]  /*c760*/  @!P1 SYNCS.ARRIVE.TRANS64.RED.A1T0 RZ, [R30+URZ], RZ ;  /* 0x000000ff1eff99a7 */ /* 0x0001e2000810043f */
[----:B------:R-:W3:Y:S01]  /*c770*/  MUFU.EX2 R183, R183 ;  /* 0x000000b700b77308 */ /* 0x000ee20000000800 */
[----:B-1----:R-:W-:Y:S01]  /*c780*/  FFMA.FTZ R3, R8, R2, R69 ;  /* 0x0000000208037223 */ /* 0x002fe20000010045 */
[----:B------:R-:W-:Y:S01]  /*c790*/  FADD.FTZ R77, R15, R34 ;  /* 0x000000220f4d7221 */ /* 0x000fe20000010000 */
[-CC-:B------:R-:W-:Y:S01]  /*c7a0*/  FFMA.FTZ R63, R63, R4.reuse, -R32.reuse ;  /* 0x000000043f3f7223 */ /* 0x180fe20000010820 */
[-CC-:B------:R-:W-:Y:S01]  /*c7b0*/  FFMA.FTZ R153, R153, R4.reuse, -R32.reuse ;  /* 0x0000000499997223 */ /* 0x180fe20000010820 */
[-CC-:B------:R-:W-:Y:S01]  /*c7c0*/  FFMA.FTZ R67, R67, R4.reuse, -R32.reuse ;  /* 0x0000000443437223 */ /* 0x180fe20000010820 */
[----:B------:R-:W-:Y:S01]  /*c7d0*/  FADD.FTZ R34, R160, R77 ;  /* 0x0000004da0227221 */ /* 0x000fe20000010000 */
[-C--:B0-----:R-:W-:Y:S01]  /*c7e0*/  FFMA.FTZ R30, R155, R4.reuse, -R32 ;  /* 0x000000049b1e7223 */ /* 0x081fe20000010820 */
[----:B------:R-:W0:Y:S01]  /*c7f0*/  MUFU.EX2 R10, R10 ;  /* 0x0000000a000a7308 */ /* 0x000e220000000800 */
[----:B--2---:R-:W-:Y:S01]  /*c800*/  FADD.FTZ R2, R6, R3 ;  /* 0x0000000306027221 */ /* 0x004fe20000010000 */
[----:B------:R-:W-:Y:S01]  /*c810*/  FADD.FTZ R77, R61, R34 ;  /* 0x000000223d4d7221 */ /* 0x000fe20000010000 */
[-CC-:B------:R-:W-:Y:S01]  /*c820*/  FFMA.FTZ R45, R45, R4.reuse, -R32.reuse ;  /* 0x000000042d2d7223 */ /* 0x180fe20000010820 */
[-CC-:B------:R-:W-:Y:S01]  /*c830*/  FFMA.FTZ R71, R71, R4.reuse, -R32.reuse ;  /* 0x0000000447477223 */ /* 0x180fe20000010820 */
[----:B------:R-:W-:Y:S01]  /*c840*/  FFMA.FTZ R49, R49, R4, -R32 ;  /* 0x0000000431317223 */ /* 0x000fe20000010820 */
[----:B------:R-:W-:Y:S01]  /*c850*/  FADD.FTZ R34, R162, R77 ;  /* 0x0000004da2227221 */ /* 0x000fe20000010000 */
[----:B------:R-:W-:Y:S01]  /*c860*/  F2FP.BF16.F32.PACK_AB R162, R9, R162 ;  /* 0x000000a209a2723e */ /* 0x000fe200000010ff */
[----:B------:R-:W1:Y:S01]  /*c870*/  MUFU.EX2 R12, R12 ;  /* 0x0000000c000c7308 */ /* 0x000e620000000800 */
[----:B---3--:R-:W-:Y:S01]  /*c880*/  FADD.FTZ R3, R183, R2 ;  /* 0x00000002b7037221 */ /* 0x008fe20000010000 */
[----:B------:R-:W-:Y:S01]  /*c890*/  FADD.FTZ R27, R9, R34 ;  /* 0x00000022091b7221 */ /* 0x000fe20000010000 */
[-CC-:B------:R-:W-:Y:S01]  /*c8a0*/  FFMA.FTZ R75, R75, R4.reuse, -R32.reuse ;  /* 0x000000044b4b7223 */ /* 0x180fe20000010820 */
        /* <DEDUP_REMOVED lines=9> */
[----:B------:R-:W-:Y:S01]  /*c940*/  FFMA.FTZ R32, R87, R4, -R32 ;  /* 0x0000000457207223 */ /* 0x000fe20000010820 */
[----:B------:R-:W-:Y:S01]  /*c950*/  FADD.FTZ R34, R158, R27 ;  /* 0x0000001b9e227221 */ /* 0x000fe20000010000 */
[----:B------:R-:W-:Y:S01]  /*c960*/  ISETP.GT.AND P2, PT, R5, UR40, PT ;  /* 0x0000002805007c0c */ /* 0x000fe2000bf44270 */
[----:B------:R-:W0:Y:S01]  /*c970*/  MUFU.EX2 R14, R14 ;  /* 0x0000000e000e7308 */ /* 0x000e220000000800 */
[----:B-1----:R-:W-:Y:S01]  /*c980*/  FADD.FTZ R2, R12, R3 ;  /* 0x000000030c027221 */ /* 0x002fe20000010000 */
[----:B------:R-:W-:Y:S01]  /*c990*/  FADD.FTZ R27, R11, R34 ;  /* 0x000000220b1b7221 */ /* 0x000fe20000010000 */
[----:B------:R-:W-:Y:S01]  /*c9a0*/  F2FP.BF16.F32.PACK_AB R181, R6, R69 ;  /* 0x0000004506b5723e */ /* 0x000fe200000010ff */
        /* <DEDUP_REMOVED lines=41> */
[----:B------:R-:W-:Y:S01]  /*cc40*/  FMUL.FTZ R151, R151, R8 ;  /* 0x0000000897977220 */ /* 0x000fe20000410000 */
[----:B------:R-:W-:Y:S01]  /*cc50*/  F2FP.BF16.F32.PACK_AB R174, R41, R174 ;  /* 0x000000ae29ae723e */ /* 0x000fe200000010ff */
[-C--:B------:R-:W-:Y:S01]  /*cc60*/  FMUL.FTZ R120, R120, R65.reuse ;  /* 0x0000004178787220 */ /* 0x080fe20000410000 */
[----:B------:R-:W0:Y:S01]  /*cc70*/  MUFU.EX2 R169, R169 ;  /* 0x000000a900a97308 */ /* 0x000e220000000800 */
[----:B-1----:R-:W-:Y:S01]  /*cc80*/  FADD.FTZ R2, R24, R3 ;  /* 0x0000000318027221 */ /* 0x002fe20000010000 */
[----:B------:R-:W-:Y:S01]  /*cc90*/  F2FP.BF16.F32.PACK_AB R168, R37, R168 ;  /* 0x000000a825a8723e */ /* 0x000fe200000010ff */
[-C--:B------:R-:W-:Y:S01]  /*cca0*/  FMUL.FTZ R121, R121, R65.reuse ;  /* 0x0000004179797220 */ /* 0x080fe20000410000 */
[----:B------:R-:W-:Y:S01]  /*ccb0*/  F2FP.BF16.F32.PACK_AB R170, R33, R170 ;  /* 0x000000aa21aa723e */ /* 0x000fe200000010ff */
[-C--:B------:R-:W-:Y:S01]  /*ccc0*/  FMUL.FTZ R124, R124, R65.reuse ;  /* 0x000000417c7c7220 */ /* 0x080fe20000410000 */
[----:B------:R-:W-:Y:S01]  /*ccd0*/  F2FP.BF16.F32.PACK_AB R164, R29, R164 ;  /* 0x000000a41da4723e */ /* 0x000fe200000010ff */
[-C--:B------:R-:W-:Y:S01]  /*cce0*/  FMUL.FTZ R125, R125, R65.reuse ;  /* 0x000000417d7d7220 */ /* 0x080fe20000410000 */
        /* <DEDUP_REMOVED lines=21> */
[----:B------:R-:W-:Y:S01]  /*ce40*/  FMUL.FTZ R149, R149, R65 ;  /* 0x0000004195957220 */ /* 0x000fe20000410000 */
[----:B------:R-:W-:Y:S01]  /*ce50*/  F2FP.BF16.F32.PACK_AB R183, R10, R183 ;  /* 0x000000b70ab7723e */ /* 0x000fe200000010ff */
[----:B------:R-:W-:Y:S01]  /*ce60*/  VIADD R5, R5, 0xffffffff ;  /* 0xffffffff05057836 */ /* 0x000fe20000000000 */
[----:B------:R-:W1:Y:S01]  /*ce70*/  MUFU.EX2 R165, R165 ;  /* 0x000000a500a57308 */ /* 0x000e620000000800 */
[----:B--2---:R-:W-:Y:S01]  /*ce80*/  FADD.FTZ R2, R28, R9 ;  /* 0x000000091c027221 */ /* 0x004fe20000010000 */
[----:B------:R-:W-:Y:S01]  /*ce90*/  F2FP.BF16.F32.PACK_AB R177, R35, R12 ;  /* 0x0000000c23b1723e */ /* 0x000fe200000010ff */
[----:B------:R-:W-:Y:S01]  /*cea0*/  IMAD.MOV.U32 R6, RZ, RZ, R0 ;  /* 0x000000ffff067224 */ /* 0x000fe200078e0000 */
[----:B------:R-:W-:Y:S01]  /*ceb0*/  F2FP.BF16.F32.PACK_AB R179, R39, R14 ;  /* 0x0000000e27b3723e */ /* 0x000fe200000010ff */
[----:B------:R-:W-:Y:S01]  /*cec0*/  IMAD.MOV.U32 R8, RZ, RZ, R7 ;  /* 0x000000ffff087224 */ /* 0x000fe200078e0007 */
[----:B------:R-:W-:-:S02]  /*ced0*/  F2FP.BF16.F32.PACK_AB R173, R73, R20 ;  /* 0x0000001449ad723e */ /* 0x000fc400000010ff */
[----:B------:R-:W2:Y:S01]  /*cee0*/  MUFU.EX2 R152, R152 ;  /* 0x0000009800987308 */ /* 0x000ea20000000800 */
[C---:B0-----:R-:W-:Y:S01]  /*cef0*/  FADD.FTZ R2, R55.reuse, R2 ;  /* 0x0000000237027221 */ /* 0x041fe20000010000 */
[----:B------:R-:W-:Y:S02]  /*cf00*/  F2FP.BF16.F32.PACK_AB R169, R26, R169 ;  /* 0x000000a91aa9723e */ /* 0x000fe400000010ff */
[----:B------:R-:W-:-:S04]  /*cf10*/  F2FP.BF16.F32.PACK_AB R171, R55, R28 ;  /* 0x0000001c37ab723e */ /* 0x000fc800000010ff */
[----:B------:R-:W0:Y:S01]  /*cf20*/  MUFU.EX2 R30, R30 ;  /* 0x0000001e001e7308 */ /* 0x000e220000000800 */
[----:B-1----:R-:W-:-:S07]  /*cf30*/  FADD.FTZ R9, R165, R2 ;  /* 0x00000002a5097221 */ /* 0x002fce0000010000 */
[----:B------:R-:W1:Y:S01]  /*cf40*/  MUFU.EX2 R21, R21 ;  /* 0x0000001500157308 */ /* 0x000e620000000800 */
[----:B--2---:R-:W-:-:S07]  /*cf50*/  FADD.FTZ R34, R152, R27 ;  /* 0x0000001b98227221 */ /* 0x004fce0000010000 */
[----:B------:R2:W3:Y:S01]  /*cf60*/  MUFU.EX2 R36, R175 ;  /* 0x000000af00247308 */ /* 0x0004e20000000800 */
[C---:B0-----:R-:W-:Y:S01]  /*cf70*/  FADD.FTZ R9, R30.reuse, R9 ;  /* 0x000000091e097221 */ /* 0x041fe20000010000 */
[----:B------:R-:W-:-:S06]  /*cf80*/  F2FP.BF16.F32.PACK_AB R165, R30, R165 ;  /* 0x000000a51ea5723e */ /* 0x000fcc00000010ff */
[----:B------:R-:W0:Y:S01]  /*cf90*/  MUFU.EX2 R154, R154 ;  /* 0x0000009a009a7308 */ /* 0x000e220000000800 */
[C---:B-1----:R-:W-:Y:S01]  /*cfa0*/  FADD.FTZ R3, R21.reuse, R34 ;  /* 0x0000002215037221 */ /* 0x042fe20000010000 */
[----:B------:R-:W-:Y:S02]  /*cfb0*/  F2FP.BF16.F32.PACK_AB R152, R21, R152 ;  /* 0x000000981598723e */ /* 0x000fe400000010ff */
[----:B--2---:R-:W-:-:S04]  /*cfc0*/  F2FP.BF16.F32.PACK_AB R175, R47, R24 ;  /* 0x000000182faf723e */ /* 0x004fc800000010ff */
[----:B------:R-:W1:Y:S01]  /*cfd0*/  MUFU.EX2 R63, R63 ;  /* 0x0000003f003f7308 */ /* 0x000e620000000800 */
[----:B---3--:R-:W-:-:S07]  /*cfe0*/  FADD.FTZ R9, R36, R9 ;  /* 0x0000000924097221 */ /* 0x008fce0000010000 */
        /* <DEDUP_REMOVED lines=32> */
[----:B------:R-:W-:-:S03]  /*d1f0*/  F2FP.BF16.F32.PACK_AB R153, R83, R42 ;  /* 0x0000002a5399723e */ /* 0x000fc600000010ff */
[----:B-1----:R-:W-:-:S04]  /*d200*/  FADD.FTZ R9, R44, R9 ;  /* 0x000000092c097221 */ /* 0x002fc80000010000 */
[C---:B--2---:R-:W-:Y:S01]  /*d210*/  FADD.FTZ R2, R32.reuse, R9 ;  /* 0x0000000920027221 */ /* 0x044fe20000010000 */
[----:B------:R-:W-:Y:S01]  /*d220*/  F2FP.BF16.F32.PACK_AB R155, R32, R44 ;  /* 0x0000002c209b723e */ /* 0x000fe200000010ff */
[----:B------:R-:W-:Y:S06]  /*d230*/  @P2 BRA `(.L_x_1432) ;  /* 0xffffffcc00f02947 */ /* 0x000fec000383ffff */
.L_x_1415:
[----:B------:R-:W-:Y:S06]  /*d240*/  BAR.ARV 0x8, 0x180 ;  /* 0x0206000000007b1d */ /* 0x000fec0000002000 */
[----:B------:R-:W-:Y:S05]  /*d250*/  @!P0 BRA `(.L_x_1433) ;  /* 0x0000000000048947 */ /* 0x000fea0003800000 */
[----:B------:R-:W-:Y:S01]  /*d260*/  BPT.TRAP 0x1 ;  /* 0x000000040000795c */ /* 0x000fe20000300000 */
.L_x_1433:
[----:B------:R-:W-:Y:S01]  /*d270*/  ULEA UR5, UR45, UR41, 0x3 ;  /* 0x000000292d057291 */ /* 0x000fe2000f8e183f */
[----:B------:R-:W-:-:S05]  /*d280*/  IMAD.U32 R5, RZ, RZ, UR46 ;  /* 0x0000002eff057e24 */ /* 0x000fca000f8e00ff */
[----:B------:R-:W-:-:S04]  /*d290*/  SHF.L.U32 R5, R5, 0x1f, RZ ;  /* 0x0000001f05057819 */ /* 0x000fc800000006ff */
[----:B------:R0:W1:Y:S01]  /*d2a0*/  SYNCS.PHASECHK.TRANS64.TRYWAIT P2, [UR5+0x28850], R5 ;  /* 0x02885005ff0075a7 */ /* 0x0000620008040145 */
[----:B------:R-:W-:Y:S05]  /*d2b0*/  @!P0 BRA `(.L_x_1434) ;  /* 0x0000000000048947 */ /* 0x000fea0003800000 */
[----:B------:R-:W-:Y:S01]  /*d2c0*/  BPT.TRAP 0x1 ;  /* 0x000000040000795c */ /* 0x000fe20000300000 */
.L_x_1434:
[----:B-1----:R-:W-:Y:S05]  /*d2d0*/  @P2 BRA `(.L_x_1435) ;  /* 0x0000000000082947 */ /* 0x002fea0003800000 */
[----:B------:R-:W1:Y:S02]  /*d2e0*/  SYNCS.PHASECHK.TRANS64.TRYWAIT P0, [UR5+0x28850], R5 ;  /* 0x02885005ff0075a7 */ /* 0x000e640008000145 */
[----:B-1----:R-:W-:Y:S05]  /*d2f0*/  @!P0 BRA `(.L_x_1436) ;  /* 0x0000009000508947 */ /* 0x002fea0003800000 */
.L_x_1435:
[----:B------:R-:W-:Y:S01]  /*d300*/  UIADD3 UR41, UR41, 0x400, URZ ;  /* 0x0000040029297890 */ /* 0x000fe2000fffe03f */
[----:B------:R-:W-:Y:S01]  /*d310*/  WARPGROUP.ARRIVE ;  /* 0x00000000000079c5 */ /* 0x000fe20000000000 */
[----:B------:R-:W-:Y:S01]  /*d320*/  UMOV UR7, 0x40000040 ;  /* 0x4000004000077882 */ /* 0x000fe20000000000 */
[----:B-1----:R-:W1:Y:S01]  /*d330*/  SHFL.BFLY PT, R6, R3, 0x2, 0x1f ;  /* 0x0c401f0003067f89 */ /* 0x002e6200000e0000 */
[----:B------:R-:W-:Y:S01]  /*d340*/  USHF.R.U32.HI UR41, URZ, 0x4, UR41 ;  /* 0x000000043f297899 */ /* 0x000fe20008011629 */
[----:B------:R-:W-:Y:S01]  /*d350*/  IMAD.MOV.U32 R11, RZ, RZ, RZ ;  /* 0x000000ffff0b7224 */ /* 0x000fe200078e00ff */
[----:B------:R-:W-:Y:S01]  /*d360*/  UIADD3 UR47, UR47, 0x1, URZ ;  /* 0x000000012f2f7890 */ /* 0x000fe2000fffe03f */
[----:B0-----:R-:W0:Y:S01]  /*d370*/  SHFL.BFLY PT, R5, R2, 0x2, 0x1f ;  /* 0x0c401f0002057f89 */ /* 0x001e2200000e0000 */
[----:B------:R-:W-:-:S04]  /*d380*/  ULOP3.LUT UR41, UR41, 0x3fff, URZ, 0xc0, !UPT ;  /* 0x00003fff29297892 */ /* 0x000fc8000f8ec03f */
[----:B------:R-:W-:-:S04]  /*d390*/  ULOP3.LUT UR4, UR41, 0x4000000, URZ, 0xfc, !UPT ;  /* 0x0400000029047892 */ /* 0x000fc8000f8efc3f */
[----:B------:R-:W-:Y:S02]  /*d3a0*/  ULEA UR4, UR45, UR4, 0xb ;  /* 0x000000042d047291 */ /* 0x000fe4000f8e583f */
[----:B------:R-:W-:-:S04]  /*d3b0*/  UIADD3 UR45, UR45, 0x1, URZ ;  /* 0x000000012d2d7890 */ /* 0x000fc8000fffe03f */
[----:B------:R-:W-:Y:S01]  /*d3c0*/  UISETP.NE.AND UP0, UPT, UR45, 0x2, UPT ;  /* 0x000000022d00788c */ /* 0x000fe2000bf05270 */
[----:B------:R-:W-:Y:S02]  /*d3d0*/  UMOV UR6, UR4 ;  /* 0x0000000400067c82 */ /* 0x000fe40008000000 */
[----:B------:R-:W-:Y:S01]  /*d3e0*/  HGMMA.64x128x16.F32.BF16 R88, R180, gdesc[UR4].tnspB, R88, gsb0 ;  /* 0x41e00004b4587df0 */ /* 0x000fe20008001858 */
[----:B------:R-:W-:Y:S01]  /*d3f0*/  UIADD3 UR6, UR4, 0x80, URZ ;  /* 0x0000008004067890 */ /* 0x000fe2000fffe03f */
[----:B-1----:R-:W-:Y:S01]  /*d400*/  FADD.FTZ R6, R6, R3 ;  /* 0x0000000306067221 */ /* 0x002fe20000010000 */
[----:B------:R-:W-:Y:S01]  /*d410*/  UMOV UR7, 0x40000040 ;  /* 0x4000004000077882 */ /* 0x000fe20000000000 */
[----:B------:R-:W-:Y:S02]  /*d420*/  IMAD.MOV.U32 R3, RZ, RZ, -0x800000 ;  /* 0xff800000ff037424 */ /* 0x000fe400078e00ff */
[----:B0-----:R-:W-:Y:S01]  /*d430*/  FADD.FTZ R8, R5, R2 ;  /* 0x0000000205087221 */ /* 0x001fe20000010000 */
[----:B------:R-:W-:Y:S01]  /*d440*/  IMAD.MOV.U32 R2, RZ, RZ, -0x800000 ;  /* 0xff800000ff027424 */ /* 0x000fe200078e00ff */
[----:B------:R-:W0:Y:S01]  /*d450*/  SHFL.BFLY PT, R5, R6, 0x1, 0x1f ;  /* 0x0c201f0006057f89 */ /* 0x000e2200000e0000 */
[----:B------:R-:W-:-:S03]  /*d460*/  USEL UR45, UR45, URZ, UP0 ;  /* 0x0000003f2d2d7287 */ /* 0x000fc60008000000 */
[----:B------:R-:W1:Y:S01]  /*d470*/  SHFL.BFLY PT, R9, R8, 0x1, 0x1f ;  /* 0x0c201f0008097f89 */ /* 0x000e6200000e0000 */
[----:B0-----:R-:W-:Y:S01]  /*d480*/  FADD.FTZ R13, R6, R5 ;  /* 0x00000005060d7221 */ /* 0x001fe20000010000 */
[----:B------:R-:W-:Y:S02]  /*d490*/  IMAD.U32 R6, RZ, RZ, UR5 ;  /* 0x00000005ff067e24 */ /* 0x000fe4000f8e00ff */
[----:B------:R-:W-:Y:S02]  /*d4a0*/  IMAD.MOV.U32 R5, RZ, RZ, RZ ;  /* 0x000000ffff057224 */ /* 0x000fe400078e00ff */
[----:B-1----:R-:W-:Y:S01]  /*d4b0*/  FADD.FTZ R14, R8, R9 ;  /* 0x00000009080e7221 */ /* 0x002fe20000010000 */
[----:B------:R-:W-:-:S04]  /*d4c0*/  FSETP.NE.FTZ.AND P0, PT, R13, RZ, PT ;  /* 0x000000ff0d00720b */ /* 0x000fc80003f15000 */
[----:B------:R-:W-:-:S09]  /*d4d0*/  FSETP.NE.FTZ.AND P2, PT, R14, RZ, PT ;  /* 0x000000ff0e00720b */ /* 0x000fd20003f55000 */
[C---:B------:R-:W-:Y:S01]  /*d4e0*/  @P0 FMUL.FTZ R9, R4.reuse, 0.69314718246459960938 ;  /* 0x3f31721804090820 */ /* 0x040fe20000410000 */
[----:B------:R-:W0:Y:S03]  /*d4f0*/  @P0 MUFU.LG2 R10, R13 ;  /* 0x0000000d000a0308 */ /* 0x000e260000000c00 */
[----:B------:R-:W-:Y:S01]  /*d500*/  @P2 FMUL.FTZ R15, R4, 0.69314718246459960938 ;  /* 0x3f317218040f2820 */ /* 0x000fe20000410000 */
[----:B------:R-:W-:-:S04]  /*d510*/  @!P1 VIADD R4, R6, 0x28860 ;  /* 0x0002886006049836 */ /* 0x000fc80000000000 */
[----:B------:R-:W1:Y:S01]  /*d520*/  @P2 MUFU.LG2 R12, R14 ;  /* 0x0000000e000c2308 */ /* 0x000e620000000c00 */
[----:B------:R-:W-:-:S07]  /*d530*/  @!P1 PRMT R4, RZ, 0x654, R4 ;  /* 0x00000654ff049816 */ /* 0x000fce0000000004 */
        /* <DEDUP_REMOVED lines=109> */
.L_x_1366:
[----:B------:R-:W0:Y:S01]  /*dc10*/  S2R R5, SR_CgaCtaId ;  /* 0x0000000000057919 */ /* 0x000e220000008800 */
[----:B------:R-:W-:Y:S01]  /*dc20*/  MOV R0, 0x400 ;  /* 0x0000040000007802 */ /* 0x000fe20000000f00 */
[----:B------:R-:W-:Y:S01]  /*dc30*/  BSSY B0, `(.L_x_1437) ;  /* 0x000020d000007945 */ /* 0x000fe20003800000 */
[----:B------:R-:W-:Y:S02]  /*dc40*/  BAR.SYNC.DEFER_BLOCKING 0x5, 0x180 ;  /* 0x0146000000007b1d */ /* 0x000fe40000010000 */
[----:B0-----:R-:W-:-:S05]  /*dc50*/  LEA R0, R5, R0, 0x18 ;  /* 0x0000000005007211 */ /* 0x001fca00078ec0ff */
[----:B------:R-:W0:Y:S02]  /*dc60*/  LDS.128 R4, [R0+0x288d0] ;  /* 0x0288d00000047984 */ /* 0x000e240000000c00 */
[----:B0-----:R-:W-:Y:S02]  /*dc70*/  R2UR UR5, R5 ;  /* 0x00000000050572ca */ /* 0x001fe400000e0000 */
[----:B------:R-:W-:Y:S02]  /*dc80*/  R2UR UR7, R6 ;  /* 0x00000000060772ca */ /* 0x000fe400000e0000 */
[----:B------:R-:W-:Y:S01]  /*dc90*/  R2UR UR6, R7 ;  /* 0x00000000070672ca */ /* 0x000fe200000e0000 */
[----:B------:R-:W-:Y:S06]  /*dca0*/  BAR.ARV 0x4, 0x180 ;  /* 0x0106000000007b1d */ /* 0x000fec0000002000 */
[----:B------:R-:W-:Y:S08]  /*dcb0*/  @P0 BRA `(.L_x_1438) ;  /* 0x0000001400300947 */ /* 0x000ff00003800000 */
[----:B------:R-:W0:Y:S01]  /*dcc0*/  S2R R5, SR_SWINHI ;  /* 0x0000000000057919 */ /* 0x000e220000002f00 */
[----:B------:R-:W-:Y:S01]  /*dcd0*/  F2FP.BF16.F32.PACK_AB R120, R121, R120 ;  /* 0x000000787978723e */ /* 0x000fe200000010ff */
[----:B------:R-:W-:Y:S01]  /*dce0*/  ULDC.64 UR8, c[0x0][0xc00] ;  /* 0x0003000000087ab9 */ /* 0x000fe20000000a00 */
[----:B------:R-:W-:Y:S01]  /*dcf0*/  F2FP.BF16.F32.PACK_AB R121, R123, R122 ;  /* 0x0000007a7b79723e */ /* 0x000fe200000010ff */
[----:B------:R-:W-:Y:S01]  /*dd00*/  UISETP.NE.U32.AND UP0, UPT, UR8, URZ, UPT ;  /* 0x0000003f0800728c */ /* 0x000fe2000bf05070 */
[----:B------:R-:W-:Y:S01]  /*dd10*/  F2FP.BF16.F32.PACK_AB R128, R129, R128 ;  /* 0x000000808180723e */ /* 0x000fe200000010ff */
[----:B------:R-:W1:Y:S01]  /*dd20*/  LDC R49, c[0x0][0xbe8] ;  /* 0x0002fa00ff317b82 */ /* 0x000e620000000800 */
[----:B------:R-:W-:Y:S01]  /*dd30*/  F2FP.BF16.F32.PACK_AB R122, R125, R124 ;  /* 0x0000007c7d7a723e */ /* 0x000fe200000010ff */
[----:B------:R-:W-:Y:S01]  /*dd40*/  UISETP.NE.AND.EX UP0, UPT, UR9, URZ, UPT, UP0 ;  /* 0x0000003f0900728c */ /* 0x000fe2000bf05300 */
[----:B------:R-:W-:Y:S02]  /*dd50*/  F2FP.BF16.F32.PACK_AB R123, R127, R126 ;  /* 0x0000007e7f7b723e */ /* 0x000fe400000010ff */
[----:B------:R-:W-:Y:S01]  /*dd60*/  F2FP.BF16.F32.PACK_AB R129, R131, R130 ;  /* 0x000000828381723e */ /* 0x000fe200000010ff */
[----:B------:R-:W-:Y:S01]  /*dd70*/  ULDC.64 UR8, c[0x0][0xc00] ;  /* 0x0003000000087ab9 */ /* 0x000fe20000000a00 */
[----:B------:R-:W-:Y:S01]  /*dd80*/  F2FP.BF16.F32.PACK_AB R136, R137, R136 ;  /* 0x000000888988723e */ /* 0x000fe200000010ff */
[----:B------:R-:W-:Y:S01]  /*dd90*/  UIMAD.WIDE UR8, UR37, 0x4, UR8 ;  /* 0x00000004250878a5 */ /* 0x000fe2000f8e0208 */
        /* <DEDUP_REMOVED lines=9> */
[----:B------:R-:W-:Y:S02]  /*de30*/  MOV R20, R0 ;  /* 0x0000000000147202 */ /* 0x000fe40000000f00 */
[----:B0-----:R-:W-:-:S03]  /*de40*/  MOV R21, R5 ;  /* 0x0000000500157202 */ /* 0x001fc60000000f00 */
[----:B------:R-:W-:-:S03]  /*de50*/  IMAD.WIDE R4, R188, 0x2, R20 ;  /* 0x00000002bc047825 */ /* 0x000fc600078e0214 */
[C---:B------:R-:W-:Y:S02]  /*de60*/  LOP3.LUT R7, R4.reuse, 0x380, RZ, 0xc0, !PT ;  /* 0x0000038004077812 */ /* 0x040fe400078ec0ff */
[C---:B------:R-:W-:Y:S02]  /*de70*/  IADD3 R31, P6, R4.reuse, 0x20, RZ ;  /* 0x00000020041f7810 */ /* 0x040fe40007fde0ff */
[----:B------:R-:W-:Y:S02]  /*de80*/  SHF.R.U64 R7, R7, 0x3, RZ ;  /* 0x0000000307077819 */ /* 0x000fe400000012ff */
[C---:B------:R-:W-:Y:S01]  /*de90*/  IADD3 R10, P5, R4.reuse, 0x40, RZ ;  /* 0x00000040040a7810 */ /* 0x040fe20007fbe0ff */
[--C-:B------:R-:W-:Y:S01]  /*dea0*/  IMAD.X R29, RZ, RZ, R5.reuse, P6 ;  /* 0x000000ffff1d7224 */ /* 0x100fe200030e0605 */
[C---:B------:R-:W-:Y:S02]  /*deb0*/  IADD3 R33, P4, R4.reuse, 0x60, RZ ;  /* 0x0000006004217810 */ /* 0x040fe40007f9e0ff */
[C---:B------:R-:W-:Y:S01]  /*dec0*/  IADD3 R35, P3, R4.reuse, 0x4000, RZ ;  /* 0x0000400004237810 */ /* 0x040fe20007f7e0ff */
[--C-:B------:R-:W-:Y:S01]  /*ded0*/  IMAD.X R27, RZ, RZ, R5.reuse, P5 ;  /* 0x000000ffff1b7224 */ /* 0x100fe200028e0605 */
        /* <DEDUP_REMOVED lines=9> */
[----:B------:R-:W-:Y:S01]  /*df70*/  IMAD.X R25, RZ, RZ, R5, P0 ;  /* 0x000000ffff197224 */ /* 0x000fe200000e0605 */
[----:B------:R-:W-:-:S02]  /*df80*/  MOV R32, R4 ;  /* 0x0000000400207202 */ /* 0x000fc40000000f00 */
[----:B------:R-:W-:Y:S02]  /*df90*/  F2FP.BF16.F32.PACK_AB R4, R89, R8 ;  /* 0x000000085904723e */ /* 0x000fe400000010ff */
[----:B------:R-:W-:Y:S02]  /*dfa0*/  LOP3.LUT R6, R31, 0x380, RZ, 0xc0, !PT ;  /* 0x000003801f067812 */ /* 0x000fe400078ec0ff */
[----:B------:R-:W-:Y:S02]  /*dfb0*/  LOP3.LUT R8, R37, 0x380, RZ, 0xc0, !PT ;  /* 0x0000038025087812 */ /* 0x000fe400078ec0ff */
[----:B------:R-:W-:Y:S02]  /*dfc0*/  LOP3.LUT R24, R39, 0x380, RZ, 0xc0, !PT ;  /* 0x0000038027187812 */ /* 0x000fe400078ec0ff */
[----:B------:R-:W-:Y:S02]  /*dfd0*/  LOP3.LUT R12, R33, 0x380, RZ, 0xc0, !PT ;  /* 0x00000380210c7812 */ /* 0x000fe400078ec0ff */
[----:B------:R-:W-:-:S02]  /*dfe0*/  LOP3.LUT R14, R35, 0x380, RZ, 0xc0, !PT ;  /* 0x00000380230e7812 */ /* 0x000fc400078ec0ff */
[----:B------:R-:W-:Y:S02]  /*dff0*/  SHF.R.U64 R7, R7, 0x3, RZ ;  /* 0x0000000307077819 */ /* 0x000fe400000012ff */
[----:B------:R-:W-:Y:S02]  /*e000*/  LOP3.LUT R30, R41, 0x380, RZ, 0xc0, !PT ;  /* 0x00000380291e7812 */ /* 0x000fe400078ec0ff */
[----:B------:R-:W-:Y:S02]  /*e010*/  SHF.R.U64 R6, R6, 0x3, RZ ;  /* 0x0000000306067819 */ /* 0x000fe400000012ff */
[----:B------:R-:W-:Y:S02]  /*e020*/  SHF.R.U64 R8, R8, 0x3, RZ ;  /* 0x0000000308087819 */ /* 0x000fe400000012ff */
[----:B------:R-:W-:Y:S02]  /*e030*/  SHF.R.U64 R24, R24, 0x3, RZ ;  /* 0x0000000318187819 */ /* 0x000fe400000012ff */
[----:B------:R-:W-:-:S02]  /*e040*/  SHF.R.U64 R12, R12, 0x3, RZ ;  /* 0x000000030c0c7819 */ /* 0x000fc400000012ff */
[----:B------:R-:W-:Y:S02]  /*e050*/  SHF.R.U64 R14, R14, 0x3, RZ ;  /* 0x000000030e0e7819 */ /* 0x000fe400000012ff */
[----:B------:R-:W-:Y:S02]  /*e060*/  LOP3.LUT R26, R7, R10, RZ, 0x3c, !PT ;  /* 0x0000000a071a7212 */ /* 0x000fe400078e3cff */
[----:B------:R-:W-:Y:S02]  /*e070*/  SHF.R.U64 R30, R30, 0x3, RZ ;  /* 0x000000031e1e7819 */ /* 0x000fe400000012ff */
[----:B------:R-:W-:Y:S02]  /*e080*/  LOP3.LUT R28, R6, R31, RZ, 0x3c, !PT ;  /* 0x0000001f061c7212 */ /* 0x000fe400078e3cff */
[----:B------:R-:W-:Y:S02]  /*e090*/  LOP3.LUT R10, R8, R37, RZ, 0x3c, !PT ;  /* 0x00000025080a7212 */ /* 0x000fe400078e3cff */
[----:B------:R-:W-:-:S02]  /*e0a0*/  F2FP.BF16.F32.PACK_AB R5, R91, R90 ;  /* 0x0000005a5b05723e */ /* 0x000fc400000010ff */
[----:B------:R-:W-:Y:S02]  /*e0b0*/  F2FP.BF16.F32.PACK_AB R6, R93, R92 ;  /* 0x0000005c5d06723e */ /* 0x000fe400000010ff */
[----:B------:R-:W-:Y:S01]  /*e0c0*/  F2FP.BF16.F32.PACK_AB R7, R95, R94 ;  /* 0x0000005e5f07723e */ /* 0x000fe200000010ff */
[----:B------:R-:W-:Y:S01]  /*e0d0*/  BAR.SYNC.DEFER_BLOCKING 0x1, 0x100 ;  /* 0x0044000000007b1d */ /* 0x000fe20000010000 */
[----:B------:R-:W-:Y:S02]  /*e0e0*/  LOP3.LUT R8, R24, R39, RZ, 0x3c, !PT ;  /* 0x0000002718087212 */ /* 0x000fe400078e3cff */
[----:B------:R-:W-:Y:S02]  /*e0f0*/  LOP3.LUT R12, R12, R33, RZ, 0x3c, !PT ;  /* 0x000000210c0c7212 */ /* 0x000fe400078e3cff */
[----:B------:R-:W-:Y:S02]  /*e100*/  LOP3.LUT R14, R14, R35, RZ, 0x3c, !PT ;  /* 0x000000230e0e7212 */ /* 0x000fe400078e3cff */
[----:B------:R-:W-:-:S02]  /*e110*/  LOP3.LUT R24, R30, R41, RZ, 0x3c, !PT ;  /* 0x000000291e187212 */ /* 0x000fc400078e3cff */
[----:B------:R-:W-:Y:S02]  /*e120*/  MOV R30, R26 ;  /* 0x0000001a001e7202 */ /* 0x000fe40000000f00 */
[----:B------:R-:W-:Y:S02]  /*e130*/  MOV R27, R10 ;  /* 0x0000000a001b7202 */ /* 0x000fe40000000f00 */
[----:B------:R-:W-:Y:S02]  /*e140*/  MOV R26, R8 ;  /* 0x00000008001a7202 */ /* 0x000fe40000000f00 */
[----:B------:R-:W-:Y:S02]  /*e150*/  MOV R31, R28 ;  /* 0x0000001c001f7202 */ /* 0x000fe40000000f00 */
[----:B------:R-:W-:Y:S02]  /*e160*/  F2FP.BF16.F32.PACK_AB R8, R97, R96 ;  /* 0x000000606108723e */ /* 0x000fe400000010ff */
[----:B------:R-:W-:-:S02]  /*e170*/  F2FP.BF16.F32.PACK_AB R9, R99, R98 ;  /* 0x000000626309723e */ /* 0x000fc400000010ff */
[----:B------:R-:W-:Y:S02]  /*e180*/  F2FP.BF16.F32.PACK_AB R10, R101, R100 ;  /* 0x00000064650a723e */ /* 0x000fe400000010ff */
[----:B------:R-:W-:Y:S01]  /*e190*/  F2FP.BF16.F32.PACK_AB R11, R103, R102 ;  /* 0x00000066670b723e */ /* 0x000fe200000010ff */
[----:B------:R0:W-:Y:S01]  /*e1a0*/  STSM.16.M88.4 [R32], R4 ;  /* 0x0000000420007844 */ /* 0x0001e20000000200 */
[----:B------:R-:W-:Y:S02]  /*e1b0*/  MOV R29, R12 ;  /* 0x0000000c001d7202 */ /* 0x000fe40000000f00 */
[----:B------:R-:W-:Y:S01]  /*e1c0*/  MOV R28, R14 ;  /* 0x0000000e001c7202 */ /* 0x000fe20000000f00 */
[----:B------:R-:W-:Y:S01]  /*e1d0*/  STSM.16.M88.4 [R31], R8 ;  /* 0x000000081f007844 */ /* 0x000fe20000000200 */
[----:B------:R-:W-:Y:S02]  /*e1e0*/  F2FP.BF16.F32.PACK_AB R12, R113, R112 ;  /* 0x00000070710c723e */ /* 0x000fe400000010ff */
[----:B------:R-:W-:-:S02]  /*e1f0*/  F2FP.BF16.F32.PACK_AB R13, R115, R114 ;  /* 0x00000072730d723e */ /* 0x000fc400000010ff */
[----:B------:R-:W-:Y:S02]  /*e200*/  F2FP.BF16.F32.PACK_AB R14, R117, R116 ;  /* 0x00000074750e723e */ /* 0x000fe400000010ff */
[----:B------:R-:W-:Y:S02]  /*e210*/  F2FP.BF16.F32.PACK_AB R15, R119, R118 ;  /* 0x00000076770f723e */ /* 0x000fe400000010ff */
[----:B------:R-:W-:Y:S02]  /*e220*/  MOV R24, R24 ;  /* 0x0000001800187202 */ /* 0x000fe40000000f00 */
[----:B------:R-:W-:Y:S02]  /*e230*/  PLOP3.LUT P0, PT, PT, PT, UP0, 0x80, 0x0 ;  /* 0x000000000000781c */ /* 0x000fe40003f0f008 */
[----:B0-----:R-:W-:Y:S02]  /*e240*/  F2FP.BF16.F32.PACK_AB R4, R105, R104 ;  /* 0x000000686904723e */ /* 0x001fe400000010ff */
[----:B------:R-:W-:-:S02]  /*e250*/  F2FP.BF16.F32.PACK_AB R5, R107, R106 ;  /* 0x0000006a6b05723e */ /* 0x000fc400000010ff */
[----:B------:R-:W-:Y:S02]  /*e260*/  F2FP.BF16.F32.PACK_AB R6, R109, R108 ;  /* 0x0000006c6d06723e */ /* 0x000fe400000010ff */
[----:B------:R-:W-:-:S05]  /*e270*/  F2FP.BF16.F32.PACK_AB R7, R111, R110 ;  /* 0x0000006e6f07723e */ /* 0x000fca00000010ff */
[----:B------:R0:W-:Y:S04]  /*e280*/  STSM.16.M88.4 [R30], R4 ;  /* 0x000000041e007844 */ /* 0x0001e80000000200 */
[----:B------:R2:W-:Y:S04]  /*e290*/  STSM.16.M88.4 [R29], R12 ;  /* 0x0000000c1d007844 */ /* 0x0005e80000000200 */
[----:B------:R2:W-:Y:S04]  /*e2a0*/  STSM.16.M88.4 [R28], R120 ;  /* 0x000000781c007844 */ /* 0x0005e80000000200 */
[----:B------:R2:W-:Y:S04]  /*e2b0*/  STSM.16.M88.4 [R27], R128 ;  /* 0x000000801b007844 */ /* 0x0005e80000000200 */
[----:B------:R2:W-:Y:S01]  /*e2c0*/  STSM.16.M88.4 [R26], R136 ;  /* 0x000000881a007844 */ /* 0x0005e20000000200 */
[----:B0-----:R-:W-:-:S02]  /*e2d0*/  IMAD.U32 R4, RZ, RZ, UR8 ;  /* 0x00000008ff047e24 */ /* 0x001fc4000f8e00ff */
[----:B------:R-:W-:Y:S01]  /*e2e0*/  IMAD.U32 R5, RZ, RZ, UR9 ;  /* 0x00000009ff057e24 */ /* 0x000fe2000f8e00ff */
[----:B------:R2:W-:Y:S01]  /*e2f0*/  STSM.16.M88.4 [R24], R144 ;  /* 0x0000009018007844 */ /* 0x0005e20000000200 */
[----:B------:R-:W-:Y:S01]  /*e300*/  ULDC.64 UR8, c[0x0][0xc08] ;  /* 0x0003020000087ab9 */ /* 0x000fe20000000a00 */
[----:B------:R-:W-:Y:S06]  /*e310*/  BAR.SYNC.DEFER_BLOCKING 0x1, 0x100 ;  /* 0x0044000000007b1d */ /* 0x000fec0000010000 */
[----:B------:R-:W3:Y:S01]  /*e320*/  @P0 LDG.E R6, desc[UR50][R4.64] ;  /* 0x0000003204060981 */ /* 0x000ee2000c1e1900 */
[----:B------:R-:W-:Y:S01]  /*e330*/  UISETP.NE.U32.AND UP1, UPT, UR8, URZ, UPT ;  /* 0x0000003f0800728c */ /* 0x000fe2000bf25070 */
[----:B-1----:R-:W-:Y:S01]  /*e340*/  ISETP.NE.AND P1, PT, R49, 0x1, PT ;  /* 0x000000013100780c */ /* 0x002fe20003f25270 */
[----:B------:R-:W-:Y:S01]  /*e350*/  ULDC UR10, c[0x0][0xa88] ;  /* 0x0002a200000a7ab9 */ /* 0x000fe20000000800 */
[----:B------:R-:W-:Y:S01]  /*e360*/  UMOV UR4, URZ ;  /* 0x0000003f00047c82 */ /* 0x000fe20008000000 */
[----:B------:R-:W-:-:S06]  /*e370*/  UISETP.NE.AND.EX UP1, UPT, UR9, URZ, UPT, UP1 ;  /* 0x0000003f0900728c */ /* 0x000fcc000bf25310 */
[----:B------:R-:W-:-:S04]  /*e380*/  PLOP3.LUT P2, PT, PT, PT, UP1, 0x80, 0x0 ;  /* 0x000000000000781c */ /* 0x000fc80003f4f018 */
[----:B------:R-:W0:Y:S01]  /*e390*/  @P1 LDC R7, c[0x0][0xbec] ;  /* 0x0002fb00ff071b82 */ /* 0x000e220000000800 */
[----:B------:R-:W-:Y:S02]  /*e3a0*/  @UP1 ULDC.64 UR8, c[0x0][0xc08] ;  /* 0x0003020000081ab9 */ /* 0x000fe40000000a00 */
[----:B------:R-:W-:-:S05]  /*e3b0*/  @UP1 UIMAD.WIDE UR8, UR37, 0x4, UR8 ;  /* 0x00000004250818a5 */ /* 0x000fca000f8e0208 */
[----:B------:R-:W1:Y:S01]  /*e3c0*/  @P1 LDC R8, c[0x0][0xbf0] ;  /* 0x0002fc00ff081b82 */ /* 0x000e620000000800 */
[----:B------:R-:W-:Y:S02]  /*e3d0*/  IMAD.U32 R10, RZ, RZ, UR8 ;  /* 0x00000008ff0a7e24 */ /* 0x000fe4000f8e00ff */
[----:B------:R-:W-:Y:S01]  /*e3e0*/  IMAD.U32 R11, RZ, RZ, UR9 ;  /* 0x00000009ff0b7e24 */ /* 0x000fe2000f8e00ff */
[----:B---3--:R-:W-:Y:S01]  /*e3f0*/  @P0 R2UR UR4, R6 ;  /* 0x00000000060402ca */ /* 0x008fe200000e0000 */
[----:B------:R-:W-:-:S06]  /*e400*/  IMAD.U32 R6, RZ, RZ, UR10 ;  /* 0x0000000aff067e24 */ /* 0x000fcc000f8e00ff */
[----:B------:R2:W5:Y:S01]  /*e410*/  @P2 LDG.E R6, desc[UR50][R10.64] ;  /* 0x000000320a062981 */ /* 0x000562000c1e1900 */
[----:B01----:R-:W-:Y:S07]  /*e420*/  @P2 BRA `(.L_x_1439) ;  /* 0x0000000000102947 */ /* 0x003fee0003800000 */
[----:B------:R-:W-:Y:S05]  /*e430*/  @!P0 BRA `(.L_x_1439) ;  /* 0x00000000000c8947 */ /* 0x000fea0003800000 */
[----:B------:R-:W3:Y:S04]  /*e440*/  LDG.E R9, desc[UR50][R4.64] ;  /* 0x0000003204097981 */ /* 0x000ee8000c1e1900 */
[----:B-----5:R-:W3:Y:S02]  /*e450*/  LDG.E R6, desc[UR50][R4.64+0x4] ;  /* 0x0000043204067981 */ /* 0x020ee4000c1e1900 */
[----:B---3--:R-:W-:-:S07]  /*e460*/  IMAD.IADD R6, R6, 0x1, -R9 ;  /* 0x0000000106067824 */ /* 0x008fce00078e0a09 */
.L_x_1439:
[----:B------:R-:W-:Y:S01]  /*e470*/  USHF.R.S32.HI UR9, URZ, 0x1f, UR4 ;  /* 0x0000001f3f097899 */ /* 0x000fe20008011404 */
[----:B--2---:R-:W-:Y:S01]  /*e480*/  VIADD R10, R17, UR38 ;  /* 0x00000026110a7c36 */ /* 0x004fe20008000000 */
[----:B------:R-:W-:Y:S01]  /*e490*/  USHF.R.S32.HI UR16, URZ, 0x1f, UR42 ;  /* 0x0000001f3f107899 */ /* 0x000fe2000801142a */
[----:B------:R-:W-:Y:S01]  /*e4a0*/  VIADD R24, R187, UR38 ;  /* 0x00000026bb187c36 */ /* 0x000fe20008000000 */
[----:B------:R-:W-:Y:S01]  /*e4b0*/  ULDC.64 UR14, c[0x0][0xb90] ;  /* 0x0002e400000e7ab9 */ /* 0x000fe20000000a00 */
[----:B------:R-:W-:Y:S01]  /*e4c0*/  UMOV UR8, UR4 ;  /* 0x0000000400087c82 */ /* 0x000fe20008000000 */
[----:B------:R-:W-:Y:S01]  /*e4d0*/  UIMAD UR12, UR16, UR14, URZ ;  /* 0x0000000e100c72a4 */ /* 0x000fe2000f8e023f */
[----:B------:R-:W-:Y:S01]  /*e4e0*/  @P1 IMAD.HI.U32 R5, R10, R7, RZ ;  /* 0x000000070a051227 */ /* 0x000fe200078e00ff */
[----:B------:R-:W-:Y:S02]  /*e4f0*/  UIMAD.WIDE.U32 UR10, UR42, UR14, UR8 ;  /* 0x0000000e2a0a72a5 */ /* 0x000fe4000f8e0008 */
[----:B------:R-:W-:Y:S01]  /*e500*/  USHF.R.S32.HI UR8, URZ, 0x1f, UR37 ;  /* 0x0000001f3f087899 */ /* 0x000fe20008011425 */
[----:B------:R-:W-:Y:S01]  /*e510*/  IMAD.MOV.U32 R4, RZ, RZ, R10 ;  /* 0x000000ffff047224 */ /* 0x000fe200078e000a */
[----:B------:R-:W-:Y:S01]  /*e520*/  UIMAD UR12, UR42, UR15, UR12 ;  /* 0x0000000f2a0c72a4 */ /* 0x000fe2000f8e020c */
[----:B------:R-:W-:Y:S01]  /*e530*/  @P1 SHF.R.U32.HI R4, RZ, R8, R5 ;  /* 0x00000008ff041219 */ /* 0x000fe20000011605 */
[----:B------:R-:W-:Y:S01]  /*e540*/  USEL UR18, UR8, URZ, !UP0 ;  /* 0x0000003f08127287 */ /* 0x000fe2000c000000 */
[----:B------:R-:W-:Y:S01]  /*e550*/  IMAD R5, R184, 0x40, R18 ;  /* 0x00000040b8057824 */ /* 0x000fe200078e0212 */
[----:B------:R-:W-:Y:S01]  /*e560*/  ULDC.64 UR14, c[0x0][0xb98] ;  /* 0x0002e600000e7ab9 */ /* 0x000fe20000000a00 */
[----:B------:R-:W-:Y:S01]  /*e570*/  USEL UR17, UR37, URZ, !UP0 ;  /* 0x0000003f25117287 */ /* 0x000fe2000c000000 */
[----:B------:R-:W-:Y:S01]  /*e580*/  IMAD.MOV R8, RZ, RZ, -R4 ;  /* 0x000000ffff087224 */ /* 0x000fe200078e0a04 */
[----:B------:R-:W-:Y:S01]  /*e590*/  UIMAD UR8, UR18, UR14, URZ ;  /* 0x0000000e120872a4 */ /* 0x000fe2000f8e023f */
[----:B------:R-:W-:Y:S01]  /*e5a0*/  IMAD.WIDE R20, R5, 0x2, R20 ;  /* 0x0000000205147825 */ /* 0x000fe200078e0214 */
[----:B------:R-:W-:Y:S01]  /*e5b0*/  UIADD3 UR11, UR11, UR12, URZ ;  /* 0x0000000c0b0b7290 */ /* 0x000fe2000fffe03f */
[----:B------:R-:W-:Y:S01]  /*e5c0*/  SHF.R.S32.HI R5, RZ, 0x1f, R4 ;  /* 0x0000001fff057819 */ /* 0x000fe20000011404 */
[----:B------:R-:W-:Y:S01]  /*e5d0*/  UIMAD UR8, UR17, UR15, UR8 ;  /* 0x0000000f110872a4 */ /* 0x000fe2000f8e0208 */
[----:B------:R-:W-:Y:S01]  /*e5e0*/  IMAD R7, R49, R8, R10 ;  /* 0x0000000831077224 */ /* 0x000fe200078e020a */
[----:B------:R-:W-:Y:S01]  /*e5f0*/  UIMAD.WIDE.U32 UR10, UR17, UR14, UR10 ;  /* 0x0000000e110a72a5 */ /* 0x000fe2000f8e000a */
[----:B------:R-:W-:Y:S01]  /*e600*/  IADD3 R11, P3, R20, 0x2000, RZ ;  /* 0x00002000140b7810 */ /* 0x000fe20007f7e0ff */
[----:B-----5:R-:W-:Y:S01]  /*e610*/  IMAD R51, R6, R49, RZ ;  /* 0x0000003106337224 */ /* 0x020fe200078e02ff */
[----:B------:R-:W-:Y:S01]  /*e620*/  IADD3 R13, P0, R20, 0x1000, RZ ;  /* 0x00001000140d7810 */ /* 0x000fe20007f1e0ff */
[----:B------:R-:W-:Y:S01]  /*e630*/  IMAD.U32 R10, RZ, RZ, UR8 ;  /* 0x00000008ff0a7e24 */ /* 0x000fe2000f8e00ff */
[----:B------:R-:W-:Y:S01]  /*e640*/  SHF.R.S32.HI R8, RZ, 0x1f, R7 ;  /* 0x0000001fff087819 */ /* 0x000fe20000011407 */
[----:B------:R-:W-:Y:S01]  /*e650*/  ULDC.64 UR12, c[0x0][0xaa0] ;  /* 0x0002a800000c7ab9 */ /* 0x000fe20000000a00 */
[----:B------:R-:W-:-:S02]  /*e660*/  IADD3 R4, P2, R4, UR10, RZ ;  /* 0x0000000a04047c10 */ /* 0x000fc4000ff5e0ff */
[----:B------:R-:W-:Y:S02]  /*e670*/  LOP3.LUT R9, R11, 0x380, RZ, 0xc0, !PT ;  /* 0x000003800b097812 */ /* 0x000fe400078ec0ff */
[----:B------:R-:W-:Y:S01]  /*e680*/  IADD3.X R5, R5, UR11, R10, P2, !PT ;  /* 0x0000000b05057c10 */ /* 0x000fe200097fe40a */
[----:B------:R-:W-:Y:S01]  /*e690*/  ULDC.64 UR10, c[0x0][0xb88] ;  /* 0x0002e200000a7ab9 */ /* 0x000fe20000000a00 */
[----:B------:R-:W-:Y:S01]  /*e6a0*/  LOP3.LUT R12, R13, 0x380, RZ, 0xc0, !PT ;  /* 0x000003800d0c7812 */ /* 0x000fe200078ec0ff */
[----:B------:R-:W-:Y:S01]  /*e6b0*/  IMAD R10, R8, UR10, RZ ;  /* 0x0000000a080a7c24 */ /* 0x000fe2000f8e02ff */
[----:B------:R-:W-:Y:S01]  /*e6c0*/  SHF.R.U64 R8, R9, 0x3, RZ ;  /* 0x0000000309087819 */ /* 0x000fe200000012ff */
[C---:B------:R-:W-:Y:S01]  /*e6d0*/  IMAD.WIDE.U32 R4, R7.reuse, UR10, R4 ;  /* 0x0000000a07047c25 */ /* 0x040fe2000f8e0004 */
[----:B------:R-:W-:Y:S02]  /*e6e0*/  SHF.R.U64 R12, R12, 0x3, RZ ;  /* 0x000000030c0c7819 */ /* 0x000fe400000012ff */
[C---:B------:R-:W-:Y:S01]  /*e6f0*/  IADD3 R41, P6, R20.reuse, 0x4000, RZ ;  /* 0x0000400014297810 */ /* 0x040fe20007fde0ff */
[----:B------:R-:W-:Y:S01]  /*e700*/  IMAD R9, R7, UR11, R10 ;  /* 0x0000000b07097c24 */ /* 0x000fe2000f8e020a */
[----:B------:R-:W-:Y:S01]  /*e710*/  ULDC.64 UR10, c[0x0][0xb50] ;  /* 0x0002d400000a7ab9 */ /* 0x000fe20000000a00 */
[----:B------:R-:W-:-:S02]  /*e720*/  IADD3 R7, P2, R20, 0x3000, RZ ;  /* 0x0000300014077810 */ /* 0x000fc40007f5e0ff */
[----:B------:R-:W-:Y:S01]  /*e730*/  IMAD.IADD R9, R5, 0x1, R9 ;  /* 0x0000000105097824 */ /* 0x000fe200078e0209 */
[----:B------:R-:W-:Y:S02]  /*e740*/  LEA R10, P4, R4, UR10, 0x2 ;  /* 0x0000000a040a7c11 */ /* 0x000fe4000f8810ff */
[----:B------:R-:W-:Y:S01]  /*e750*/  LOP3.LUT R12, R12, R13, RZ, 0x3c, !PT ;  /* 0x0000000d0c0c7212 */ /* 0x000fe200078e3cff */
[----:B------:R-:W-:Y:S01]  /*e760*/  IMAD.X R13, RZ, RZ, R21, P0 ;  /* 0x000000ffff0d7224 */ /* 0x000fe200000e0615 */
[----:B------:R-:W-:Y:S01]  /*e770*/  LEA.HI.X R14, R4, UR11, R9, 0x2, P4 ;  /* 0x0000000b040e7c11 */ /* 0x000fe2000a0f1409 */
[----:B------:R-:W-:Y:S01]  /*e780*/  SHFL.IDX PT, R44, R10, RZ, 0x1c1f ;  /* 0x001c1fff0a2c7589 */ /* 0x000fe200000e0000 */
[----:B------:R-:W-:Y:S01]  /*e790*/  LOP3.LUT R5, R7, 0x380, RZ, 0xc0, !PT ;  /* 0x0000038007057812 */ /* 0x000fe200078ec0ff */
[----:B------:R-:W-:Y:S01]  /*e7a0*/  UIMAD UR10, UR9, UR12, URZ ;  /* 0x0000000c090a72a4 */ /* 0x000fe2000f8e023f */
[----:B------:R-:W-:Y:S01]  /*e7b0*/  LOP3.LUT P0, RZ, R185, 0x3, RZ, 0xc0, !PT ;  /* 0x00000003b9ff7812 */ /* 0x000fe2000780c0ff */
[----:B------:R-:W0:Y:S01]  /*e7c0*/  SHFL.IDX PT, R45, R14, RZ, 0x1c1f ;  /* 0x001c1fff0e2d7589 */ /* 0x000e2200000e0000 */
[----:B------:R-:W-:Y:S01]  /*e7d0*/  SHF.R.U64 R4, R5, 0x3, RZ ;  /* 0x0000000305047819 */ /* 0x000fe200000012ff */
[--C-:B------:R-:W-:Y:S01]  /*e7e0*/  IMAD.X R5, RZ, RZ, R21.reuse, P2 ;  /* 0x000000ffff057224 */ /* 0x100fe200010e0615 */
[----:B------:R-:W-:Y:S01]  /*e7f0*/  ISETP.GE.OR P2, PT, R24, R51, P0 ;  /* 0x000000331800720c */ /* 0x000fe20000746670 */
[----:B------:R-:W-:Y:S01]  /*e800*/  SHFL.IDX PT, R46, R10, 0x1, 0x1c1f ;  /* 0x003c1f000a2e7f89 */ /* 0x000fe200000e0000 */
[----:B------:R-:W-:Y:S01]  /*e810*/  LOP3.LUT R4, R4, R7, RZ, 0x3c, !PT ;  /* 0x0000000704047212 */ /* 0x000fe200078e3cff */
[----:B------:R-:W-:Y:S01]  /*e820*/  VIADD R7, R24, 0x8 ;  /* 0x0000000818077836 */ /* 0x000fe20000000000 */
[C---:B------:R-:W-:Y:S01]  /*e830*/  IADD3 R37, P5, R20.reuse, 0x5000, RZ ;  /* 0x0000500014257810 */ /* 0x040fe20007fbe0ff */
[----:B------:R-:W1:Y:S01]  /*e840*/  SHFL.IDX PT, R47, R14, 0x1, 0x1c1f ;  /* 0x003c1f000e2f7f89 */ /* 0x000e6200000e0000 */
[C---:B------:R-:W-:Y:S01]  /*e850*/  IADD3 R33, P4, R20.reuse, 0x6000, RZ ;  /* 0x0000600014217810 */ /* 0x040fe20007f9e0ff */
[----:B------:R-:W-:Y:S01]  /*e860*/  IMAD.X R9, RZ, RZ, R21, P3 ;  /* 0x000000ffff097224 */ /* 0x000fe200018e0615 */
[----:B------:R-:W-:Y:S01]  /*e870*/  ISETP.GE.OR P0, PT, R7, R51, P0 ;  /* 0x000000330700720c */ /* 0x000fe20000706670 */
[----:B------:R-:W-:Y:S01]  /*e880*/  UIMAD.WIDE.U32 UR8, UR4, UR12, URZ ;  /* 0x0000000c040872a5 */ /* 0x000fe2000f8e003f */
[----:B------:R-:W-:Y:S01]  /*e890*/  LOP3.LUT R15, R20, 0x380, RZ, 0xc0, !PT ;  /* 0x00000380140f7812 */ /* 0x000fe200078ec0ff */
[----:B------:R-:W-:Y:S01]  /*e8a0*/  UIMAD UR10, UR4, UR13, UR10 ;  /* 0x0000000d040a72a4 */ /* 0x000fe2000f8e020a */
[----:B------:R-:W-:-:S02]  /*e8b0*/  LOP3.LUT R40, R41, 0x380, RZ, 0xc0, !PT ;  /* 0x0000038029287812 */ /* 0x000fc400078ec0ff */
[----:B------:R-:W-:Y:S01]  /*e8c0*/  ULDC.64 UR12, c[0x0][0xae8] ;  /* 0x0002ba00000c7ab9 */ /* 0x000fe20000000a00 */
[----:B------:R-:W-:Y:S01]  /*e8d0*/  LOP3.LUT R8, R8, R11, RZ, 0x3c, !PT ;  /* 0x0000000b08087212 */ /* 0x000fe200078e3cff */
[----:B0-----:R0:W-:Y:S01]  /*e8e0*/  @!P2 ST.E desc[UR50][R44.64], R3 ;  /* 0x000000032c00a985 */ /* 0x0011e2000c101932 */
[----:B------:R-:W-:Y:S01]  /*e8f0*/  UIADD3 UR9, UR9, UR10, URZ ;  /* 0x0000000a09097290 */ /* 0x000fe2000fffe03f */
[----:B------:R-:W-:Y:S01]  /*e900*/  LOP3.LUT R36, R37, 0x380, RZ, 0xc0, !PT ;  /* 0x0000038025247812 */ /* 0x000fe200078ec0ff */
[----:B------:R-:W-:Y:S01]  /*e910*/  UIMAD UR4, UR16, UR12, URZ ;  /* 0x0000000c100472a4 */ /* 0x000fe2000f8e023f */
[----:B------:R-:W-:Y:S02]  /*e920*/  LOP3.LUT R32, R33, 0x380, RZ, 0xc0, !PT ;  /* 0x0000038021207812 */ /* 0x000fe400078ec0ff */
[----:B------:R-:W-:Y:S01]  /*e930*/  SHF.R.U64 R15, R15, 0x3, RZ ;  /* 0x000000030f0f7819 */ /* 0x000fe200000012ff */
[----:B-1----:R1:W-:Y:S01]  /*e940*/  @!P0 ST.E desc[UR50][R46.64], R2 ;  /* 0x000000022e008985 */ /* 0x0023e2000c101932 */
[----:B------:R-:W-:-:S02]  /*e950*/  IADD3 R11, P3, R20, 0x7000, RZ ;  /* 0x00007000140b7810 */ /* 0x000fc40007f7e0ff */
[----:B------:R-:W-:Y:S01]  /*e960*/  SHF.R.U64 R40, R40, 0x3, RZ ;  /* 0x0000000328287819 */ /* 0x000fe200000012ff */
[----:B0-----:R-:W0:Y:S08]  /*e970*/  @P1 LDC R44, c[0x0][0xbec] ;  /* 0x0002fb00ff2c1b82 */ /* 0x001e300000000800 */
[----:B------:R-:W2:Y:S01]  /*e980*/  @P1 LDC R3, c[0x0][0xbf0] ;  /* 0x0002fc00ff031b82 */ /* 0x000ea20000000800 */
[----:B-1----:R-:W-:Y:S01]  /*e990*/  IMAD R2, R22, 0x20, R184 ;  /* 0x0000002016027824 */ /* 0x002fe200078e02b8 */
[----:B------:R-:W-:Y:S01]  /*e9a0*/  UIMAD UR4, UR42, UR13, UR4 ;  /* 0x0000000d2a0472a4 */ /* 0x000fe2000f8e0204 */
[----:B------:R-:W-:Y:S01]  /*e9b0*/  SHF.R.U64 R36, R36, 0x3, RZ ;  /* 0x0000000324247819 */ /* 0x000fe200000012ff */
[----:B------:R-:W-:Y:S01]  /*e9c0*/  UIMAD.WIDE.U32 UR8, UR42, UR12, UR8 ;  /* 0x0000000c2a0872a5 */ /* 0x000fe2000f8e0008 */
[----:B------:R-:W-:Y:S01]  /*e9d0*/  VIADD R45, R2, UR38 ;  /* 0x00000026022d7c36 */ /* 0x000fe20008000000 */
[----:B------:R-:W-:Y:S01]  /*e9e0*/  SHF.R.U64 R32, R32, 0x3, RZ ;  /* 0x0000000320207819 */ /* 0x000fe200000012ff */
[----:B------:R-:W-:Y:S01]  /*e9f0*/  ULDC.64 UR10, c[0x0][0xaf0] ;  /* 0x0002bc00000a7ab9 */ /* 0x000fe20000000a00 */
[----:B------:R-:W-:Y:S01]  /*ea00*/  LOP3.LUT R20, R15, R20, RZ, 0x3c, !PT ;  /* 0x000000140f147212 */ /* 0x000fe200078e3cff */
[----:B------:R-:W-:Y:S01]  /*ea10*/  UIADD3 UR9, UR9, UR4, URZ ;  /* 0x0000000409097290 */ /* 0x000fe2000fffe03f */
[----:B------:R-:W-:Y:S01]  /*ea20*/  LOP3.LUT R40, R40, R41, RZ, 0x3c, !PT ;  /* 0x0000002928287212 */ /* 0x000fe200078e3cff */
[----:B------:R-:W-:Y:S01]  /*ea30*/  UIMAD UR4, UR18, UR10, URZ ;  /* 0x0000000a120472a4 */ /* 0x000fe2000f8e023f */
[----:B------:R-:W-:Y:S01]  /*ea40*/  LOP3.LUT R36, R36, R37, RZ, 0x3c, !PT ;  /* 0x0000002524247212 */ /* 0x000fe200078e3cff */
[--C-:B------:R-:W-:Y:S01]  /*ea50*/  IMAD.X R41, RZ, RZ, R21.reuse, P6 ;  /* 0x000000ffff297224 */ /* 0x100fe200030e0615 */
[----:B------:R-:W-:Y:S01]  /*ea60*/  LOP3.LUT R32, R32, R33, RZ, 0x3c, !PT ;  /* 0x0000002120207212 */ /* 0x000fe200078e3cff */
[--C-:B------:R-:W-:Y:S01]  /*ea70*/  IMAD.X R37, RZ, RZ, R21.reuse, P5 ;  /* 0x000000ffff257224 */ /* 0x100fe200028e0615 */
[----:B------:R-:W-:Y:S01]  /*ea80*/  LOP3.LUT R6, R11, 0x380, RZ, 0xc0, !PT ;  /* 0x000003800b067812 */ /* 0x000fe200078ec0ff */
[----:B0-----:R-:W-:Y:S01]  /*ea90*/  @P1 IMAD.HI.U32 R2, R45, R44, RZ ;  /* 0x0000002c2d021227 */ /* 0x001fe200078e00ff */
[----:B------:R0:W5:Y:S03]  /*eaa0*/  LD.E.128 R28, desc[UR50][R20.64] ;  /* 0x00000032141c7980 */ /* 0x000166000c101d00 */
[--C-:B------:R-:W-:Y:S01]  /*eab0*/  IMAD.X R25, RZ, RZ, R21.reuse, P3 ;  /* 0x000000ffff197224 */ /* 0x100fe200018e0615 */
[----:B------:R-:W-:Y:S01]  /*eac0*/  SHF.R.U64 R6, R6, 0x3, RZ ;  /* 0x0000000306067819 */ /* 0x000fe200000012ff */
[----:B------:R-:W-:Y:S01]  /*ead0*/  IMAD.X R33, RZ, RZ, R21, P4 ;  /* 0x000000ffff217224 */ /* 0x000fe200020e0615 */
[----:B------:R-:W-:Y:S01]  /*eae0*/  UIMAD UR4, UR17, UR11, UR4 ;  /* 0x0000000b110472a4 */ /* 0x000fe2000f8e0204 */
[----:B------:R-:W5:Y:S01]  /*eaf0*/  LD.E.128 R12, desc[UR50][R12.64] ;  /* 0x000000320c0c7980 */ /* 0x000f62000c101d00 */
[----:B------:R-:W-:Y:S01]  /*eb00*/  UIMAD.WIDE.U32 UR8, UR17, UR10, UR8 ;  /* 0x0000000a110872a5 */ /* 0x000fe2000f8e0008 */
[----:B------:R-:W-:Y:S01]  /*eb10*/  LOP3.LUT R24, R6, R11, RZ, 0x3c, !PT ;  /* 0x0000000b06187212 */ /* 0x000fe200078e3cff */
[----:B0-----:R-:W-:Y:S01]  /*eb20*/  IMAD.MOV.U32 R21, RZ, RZ, R45 ;  /* 0x000000ffff157224 */ /* 0x001fe200078e002d */
[----:B--2---:R-:W-:Y:S01]  /*eb30*/  @P1 SHF.R.U32.HI R21, RZ, R3, R2 ;  /* 0x00000003ff151219 */ /* 0x004fe20000011602 */
[----:B------:R-:W-:Y:S01]  /*eb40*/  UIADD3 UR4, UR9, UR4, URZ ;  /* 0x0000000409047290 */ /* 0x000fe2000fffe03f */
[----:B------:R-:W5:Y:S01]  /*eb50*/  LD.E.128 R8, desc[UR50][R8.64] ;  /* 0x0000003208087980 */ /* 0x000f62000c101d00 */
[----:B------:R-:W-:Y:S01]  /*eb60*/  ULDC.64 UR10, c[0x0][0xae0] ;  /* 0x0002b800000a7ab9 */ /* 0x000fe20000000a00 */
[--C-:B------:R-:W-:Y:S01]  /*eb70*/  SHF.R.S32.HI R20, RZ, 0x1f, R21.reuse ;  /* 0x0000001fff147819 */ /* 0x100fe20000011415 */
[----:B------:R-:W-:Y:S01]  /*eb80*/  IMAD.MOV R44, RZ, RZ, -R21 ;  /* 0x000000ffff2c7224 */ /* 0x000fe200078e0a15 */
[----:B------:R-:W5:Y:S01]  /*eb90*/  LD.E.128 R4, desc[UR50][R4.64] ;  /* 0x0000003204047980 */ /* 0x000f62000c101d00 */
[----:B------:R-:W-:-:S02]  /*eba0*/  IMAD.U32 R3, RZ, RZ, UR9 ;  /* 0x00000009ff037e24 */ /* 0x000fc4000f8e00ff */
[----:B------:R-:W-:Y:S01]  /*ebb0*/  IMAD R20, R20, UR10, RZ ;  /* 0x0000000a14147c24 */ /* 0x000fe2000f8e02ff */
[----:B------:R-:W5:Y:S01]  /*ebc0*/  LD.E.128 R40, desc[UR50][R40.64] ;  /* 0x0000003228287980 */ /* 0x000f62000c101d00 */
[----:B------:R-:W-:Y:S02]  /*ebd0*/  IMAD R45, R49, R44, R45 ;  /* 0x0000002c312d7224 */ /* 0x000fe400078e022d */
[----:B------:R-:W-:Y:S01]  /*ebe0*/  IMAD.U32 R2, RZ, RZ, UR8 ;  /* 0x00000008ff027e24 */ /* 0x000fe2000f8e00ff */
[----:B------:R-:W5:Y:S01]  /*ebf0*/  LD.E.128 R36, desc[UR50][R36.64] ;  /* 0x0000003224247980 */ /* 0x000f62000c101d00 */
[----:B------:R-:W-:Y:S01]  /*ec00*/  IMAD.U32 R3, RZ, RZ, UR4 ;  /* 0x00000004ff037e24 */ /* 0x000fe2000f8e00ff */
[----:B------:R-:W-:Y:S02]  /*ec10*/  ULDC.64 UR8, c[0x0][0xad8] ;  /* 0x0002b60000087ab9 */ /* 0x000fe40000000a00 */
[----:B------:R-:W5:Y:S01]  /*ec20*/  LD.E.128 R32, desc[UR50][R32.64] ;  /* 0x0000003220207980 */ /* 0x000f62000c101d00 */
[----:B------:R-:W-:-:S03]  /*ec30*/  IMAD R47, R21, UR11, R20 ;  /* 0x0000000b152f7c24 */ /* 0x000fc6000f8e0214 */
[----:B------:R-:W5:Y:S01]  /*ec40*/  LD.E.128 R24, desc[UR50][R24.64] ;  /* 0x0000003218187980 */ /* 0x000f62000c101d00 */
[----:B------:R-:W-:Y:S01]  /*ec50*/  SHF.R.S32.HI R20, RZ, 0x1f, R45 ;  /* 0x0000001fff147819 */ /* 0x000fe2000001142d */
[----:B------:R-:W-:Y:S01]  /*ec60*/  @!PT LDS RZ, [RZ] ;  /* 0x00000000fffff984 */ /* 0x000fe20000000800 */
[----:B------:R-:W-:Y:S01]  /*ec70*/  @!PT LDS RZ, [RZ] ;  /* 0x00000000fffff984 */ /* 0x000fe20000000800 */
[----:B------:R-:W-:Y:S01]  /*ec80*/  @!PT LDS RZ, [RZ] ;  /* 0x00000000fffff984 */ /* 0x000fe20000000800 */
[----:B------:R-:W-:Y:S01]  /*ec90*/  @!PT LDS RZ, [RZ] ;  /* 0x00000000fffff984 */ /* 0x000fe20000000800 */
[----:B------:R0:W-:Y:S06]  /*eca0*/  MEMBAR.ALL.CTA ;  /* 0x0000000000007992 */ /* 0x0001ec0000008000 */
[----:B0-----:R-:W0:Y:S01]  /*ecb0*/  FENCE.VIEW.ASYNC.S ;  /* 0x00000000000073c6 */ /* 0x001e220000000000 */
        /* <DEDUP_REMOVED lines=18> */
[----:B0-----:R0:W-:Y:S01]  /*ede0*/  SYNCS.ARRIVE.TRANS64.RED.A1T0 RZ, [R0+URZ], RZ ;  /* 0x000000ff00ff79a7 */ /* 0x0011e2000810043f */
        /* <DEDUP_REMOVED lines=12> */
.L_x_1441:
[----:B------:R-:W-:Y:S05]  /*eeb0*/  BSYNC B1 ;  /* 0x0000000000017941 */ /* 0x000fea0003800000 */
.L_x_1440:
        /* <DEDUP_REMOVED lines=13> */
.L_x_1443:
[----:B------:R-:W-:Y:S05]  /*ef90*/  BSYNC B1 ;  /* 0x0000000000017941 */ /* 0x000fea0003800000 */
.L_x_1442:
[----:B----4-:R4:W0:Y:S01]  /*efa0*/  SHFL.IDX PT, R0, R45, 0x2, 0x181f ;  /* 0x00581f002d007f89 */ /* 0x01082200000e0000 */
        /* <DEDUP_REMOVED lines=12> */
.L_x_1445:
[----:B------:R-:W-:Y:S05]  /*f070*/  BSYNC B1 ;  /* 0x0000000000017941 */ /* 0x000fea0003800000 */
.L_x_1444:
[----:B0-----:R-:W-:Y:S01]  /*f080*/  VIADD R0, R46, 0x60 ;  /* 0x000000602e007836 */ /* 0x001fe20000000000 */
[----:B-1--4-:R-:W0:Y:S04]  /*f090*/  SHFL.IDX PT, R45, R45, 0x3, 0x181f ;  /* 0x00781f002d2d7f89 */ /* 0x012e2800000e0000 */
[----:B------:R-:W-:Y:S01]  /*f0a0*/  ISETP.GE.AND P0, PT, R0, R51, PT ;  /* 0x000000330000720c */ /* 0x000fe20003f06270 */
[----:B------:R-:W1:-:S12]  /*f0b0*/  SHFL.IDX PT, R44, R44, 0x3, 0x181f ;  /* 0x00781f002c2c7f89 */ /* 0x000e5800000e0000 */
[----:B------:R-:W-:Y:S05]  /*f0c0*/  @P0 BRA `(.L_x_1446) ;  /* 0x0000000c000c0947 */ /* 0x000fea0003800000 */
[----:B------:R-:W-:Y:S02]  /*f0d0*/  ULDC UR4, c[0x0][0xac8] ;  /* 0x0002b20000047ab9 */ /* 0x000fe40000000800 */
[----:B------:R-:W-:-:S13]  /*f0e0*/  ISETP.GE.AND P1, PT, R18, UR4, PT ;  /* 0x0000000412007c0c */ /* 0x000fda000bf26270 */
[----:B-1----:R-:W-:-:S04]  /*f0f0*/  @!P1 LEA R2, P0, R18, R44, 0x1 ;  /* 0x0000002c12029211 */ /* 0x002fc800078008ff */
        /* <DEDUP_REMOVED lines=8> */
.L_x_1438:
[----:B------:R-:W-:Y:S01]  /*f180*/  ULDC.64 UR8, c[0x0][0xc00] ;  /* 0x0003000000087ab9 */ /* 0x000fe20000000a00 */
[----:B------:R-:W-:Y:S01]  /*f190*/  ULDC UR4, c[0x0][0xa88] ;  /* 0x0002a20000047ab9 */ /* 0x000fe20000000800 */
[----:B------:R-:W-:Y:S01]  /*f1a0*/  UISETP.NE.U32.AND UP0, UPT, UR8, URZ, UPT ;  /* 0x0000003f0800728c */ /* 0x000fe2000bf05070 */
[----:B------:R-:W0:Y:S03]  /*f1b0*/  LDC R11, c[0x0][0xbe8] ;  /* 0x0002fa00ff0b7b82 */ /* 0x000e260000000800 */
[----:B------:R-:W-:-:S03]  /*f1c0*/  UISETP.NE.AND.EX UP0, UPT, UR9, URZ, UPT, UP0 ;  /* 0x0000003f0900728c */ /* 0x000fc6000bf05300 */
[----:B------:R-:W-:Y:S02]  /*f1d0*/  ULDC.64 UR8, c[0x0][0xc00] ;  /* 0x0003000000087ab9 */ /* 0x000fe40000000a00 */
[----:B------:R-:W-:Y:S01]  /*f1e0*/  UIMAD.WIDE UR8, UR37, 0x4, UR8 ;  /* 0x00000004250878a5 */ /* 0x000fe2000f8e0208 */
[----:B------:R-:W-:-:S05]  /*f1f0*/  PLOP3.LUT P2, PT, PT, PT, UP0, 0x80, 0x0 ;  /* 0x000000000000781c */ /* 0x000fca0003f4f008 */
[----:B------:R-:W-:Y:S02]  /*f200*/  IMAD.U32 R2, RZ, RZ, UR8 ;  /* 0x00000008ff027e24 */ /* 0x000fe4000f8e00ff */
[----:B------:R-:W-:Y:S01]  /*f210*/  IMAD.U32 R3, RZ, RZ, UR9 ;  /* 0x00000009ff037e24 */ /* 0x000fe2000f8e00ff */
[----:B------:R-:W-:Y:S02]  /*f220*/  ULDC.64 UR8, c[0x0][0xc08] ;  /* 0x0003020000087ab9 */ /* 0x000fe40000000a00 */
[----:B------:R-:W-:Y:S01]  /*f230*/  UISETP.NE.U32.AND UP1, UPT, UR8, URZ, UPT ;  /* 0x0000003f0800728c */ /* 0x000fe2000bf25070 */
[----:B------:R-:W-:Y:S02]  /*f240*/  IMAD.U32 R0, RZ, RZ, UR4 ;  /* 0x00000004ff007e24 */ /* 0x000fe4000f8e00ff */
[----:B------:R-:W2:Y:S01]  /*f250*/  @P2 LDG.E R6, desc[UR50][R2.64] ;  /* 0x0000003202062981 */ /* 0x000ea2000c1e1900 */
[----:B------:R-:W-:-:S06]  /*f260*/  UISETP.NE.AND.EX UP1, UPT, UR9, URZ, UPT, UP1 ;  /* 0x0000003f0900728c */ /* 0x000fcc000bf25310 */
[----:B------:R-:W-:-:S05]  /*f270*/  PLOP3.LUT P3, PT, PT, PT, UP1, 0x80, 0x0 ;  /* 0x000000000000781c */ /* 0x000fca0003f6f018 */
[----:B------:R-:W-:Y:S02]  /*f280*/  @UP1 ULDC.64 UR8, c[0x0][0xc08] ;  /* 0x0003020000081ab9 */ /* 0x000fe40000000a00 */
[----:B------:R-:W-:-:S06]  /*f290*/  @UP1 UIMAD.WIDE UR8, UR37, 0x4, UR8 ;  /* 0x00000004250818a5 */ /* 0x000fcc000f8e0208 */
[----:B------:R-:W-:Y:S02]  /*f2a0*/  IMAD.U32 R4, RZ, RZ, UR8 ;  /* 0x00000008ff047e24 */ /* 0x000fe4000f8e00ff */
[----:B------:R-:W-:-:S05]  /*f2b0*/  IMAD.U32 R5, RZ, RZ, UR9 ;  /* 0x00000009ff057e24 */ /* 0x000fca000f8e00ff */
[----:B------:R1:W5:Y:S01]  /*f2c0*/  @P3 LDG.E R0, desc[UR50][R4.64] ;  /* 0x0000003204003981 */ /* 0x000362000c1e1900 */
[----:B0-----:R-:W-:Y:S01]  /*f2d0*/  ISETP.NE.AND P0, PT, R11, 0x1, PT ;  /* 0x000000010b00780c */ /* 0x001fe20003f05270 */
[----:B------:R-:W-:Y:S01]  /*f2e0*/  UMOV UR4, URZ ;  /* 0x0000003f00047c82 */ /* 0x000fe20008000000 */
[----:B------:R-:W-:Y:S01]  /*f2f0*/  USHF.R.S32.HI UR12, URZ, 0x1f, UR42 ;  /* 0x0000001f3f0c7899 */ /* 0x000fe2000801142a */
[----:B------:R-:W-:-:S10]  /*f300*/  ISETP.GE.AND P1, PT, R191, 0x80, PT ;  /* 0x00000080bf00780c */ /* 0x000fd40003f26270 */
[----:B------:R-:W0:Y:S01]  /*f310*/  @P0 LDC R9, c[0x0][0xbec] ;  /* 0x0002fb00ff090b82 */ /* 0x000e220000000800 */
[----:B--2---:R-:W-:Y:S01]  /*f320*/  @P2 R2UR UR4, R6 ;  /* 0x00000000060422ca */ /* 0x004fe200000e0000 */
[----:B01----:R-:W-:-:S14]  /*f330*/  @P3 BRA `(.L_x_1447) ;  /* 0x0000000000103947 */ /* 0x003fdc0003800000 */
[----:B------:R-:W-:Y:S05]  /*f340*/  @!P2 BRA `(.L_x_1447) ;  /* 0x00000000000ca947 */ /* 0x000fea0003800000 */
[----:B------:R-:W2:Y:S04]  /*f350*/  LDG.E R5, desc[UR50][R2.64] ;  /* 0x0000003202057981 */ /* 0x000ea8000c1e1900 */
[----:B-----5:R-:W2:Y:S02]  /*f360*/  LDG.E R0, desc[UR50][R2.64+0x4] ;  /* 0x0000043202007981 */ /* 0x020ea4000c1e1900 */
[----:B--2---:R-:W-:-:S07]  /*f370*/  IMAD.IADD R0, R0, 0x1, -R5 ;  /* 0x0000000100007824 */ /* 0x004fce00078e0a05 */
.L_x_1447:
[----:B------:R-:W-:Y:S01]  /*f380*/  USHF.R.S32.HI UR8, URZ, 0x1f, UR37 ;  /* 0x0000001f3f087899 */ /* 0x000fe20008011425 */
[----:B------:R-:W-:Y:S01]  /*f390*/  BSSY B1, `(.L_x_1448) ;  /* 0x000002e000017945 */ /* 0x000fe20003800000 */
[----:B------:R-:W-:Y:S02]  /*f3a0*/  USHF.R.S32.HI UR11, URZ, 0x1f, UR4 ;  /* 0x0000001f3f0b7899 */ /* 0x000fe40008011404 */
[----:B------:R-:W-:Y:S02]  /*f3b0*/  USEL UR13, UR37, URZ, !UP0 ;  /* 0x0000003f250d7287 */ /* 0x000fe4000c000000 */
[----:B------:R-:W-:Y:S01]  /*f3c0*/  USEL UR14, UR8, URZ, !UP0 ;  /* 0x0000003f080e7287 */ /* 0x000fe2000c000000 */
[----:B------:R-:W-:Y:S11]  /*f3d0*/  @P1 BRA `(.L_x_1449) ;  /* 0x0000000000a41947 */ /* 0x000ff60003800000 */
[----:B------:R-:W0:Y:S01]  /*f3e0*/  S2R R3, SR_TID.X ;  /* 0x0000000000037919 */ /* 0x000e220000002100 */
[----:B------:R-:W1:Y:S01]  /*f3f0*/  LDC R7, c[0x0][0xbe8] ;  /* 0x0002fa00ff077b82 */ /* 0x000e620000000800 */
[----:B------:R-:W-:Y:S02]  /*f400*/  IMAD.U32 R4, RZ, RZ, UR38 ;  /* 0x00000026ff047e24 */ /* 0x000fe4000f8e00ff */
[----:B-1---5:R-:W-:-:S03]  /*f410*/  IMAD R2, R0, R7, RZ ;  /* 0x0000000700027224 */ /* 0x022fc600078e02ff */
[----:B0-----:R-:W-:-:S04]  /*f420*/  IADD3 R4, R4, -0x80, R3 ;  /* 0xffffff8004047810 */ /* 0x001fc80007ffe003 */
[----:B------:R-:W-:-:S13]  /*f430*/  ISETP.GE.AND P1, PT, R4, R2, PT ;  /* 0x000000020400720c */ /* 0x000fda0003f26270 */
[----:B------:R-:W-:Y:S05]  /*f440*/  @P1 BRA `(.L_x_1449) ;  /* 0x0000000000881947 */ /* 0x000fea0003800000 */
[----:B------:R-:W-:Y:S01]  /*f450*/  ISETP.NE.AND P1, PT, R7, 0x1, PT ;  /* 0x000000010700780c */ /* 0x000fe20003f25270 */
[----:B------:R-:W-:Y:S01]  /*f460*/  ULDC.64 UR16, c[0x0][0xb90] ;  /* 0x0002e40000107ab9 */ /* 0x000fe20000000a00 */
[----:B------:R-:W-:Y:S01]  /*f470*/  UMOV UR8, UR4 ;  /* 0x0000000400087c82 */ /* 0x000fe20008000000 */
[----:B------:R-:W-:Y:S01]  /*f480*/  UIMAD UR10, UR12, UR16, URZ ;  /* 0x000000100c0a72a4 */ /* 0x000fe2000f8e023f */
[----:B------:R-:W-:Y:S01]  /*f490*/  IMAD.MOV.U32 R2, RZ, RZ, R4 ;  /* 0x000000ffff027224 */ /* 0x000fe200078e0004 */
[----:B------:R-:W-:Y:S02]  /*f4a0*/  UMOV UR9, UR11 ;  /* 0x0000000b00097c82 */ /* 0x000fe40008000000 */
[----:B------:R-:W-:Y:S02]  /*f4b0*/  UIMAD.WIDE.U32 UR8, UR42, UR16, UR8 ;  /* 0x000000102a0872a5 */ /* 0x000fe4000f8e0008 */
[----:B------:R-:W-:-:S03]  /*f4c0*/  UIMAD UR10, UR42, UR17, UR10 ;  /* 0x000000112a0a72a4 */ /* 0x000fc6000f8e020a */
[----:B------:R-:W-:Y:S01]  /*f4d0*/  ULDC.64 UR16, c[0x0][0xb98] ;  /* 0x0002e60000107ab9 */ /* 0x000fe20000000a00 */
[----:B------:R-:W0:Y:S01]  /*f4e0*/  @P1 LDC R3, c[0x0][0xbec] ;  /* 0x0002fb00ff031b82 */ /* 0x000e220000000800 */
[----:B------:R-:W-:Y:S02]  /*f4f0*/  UIADD3 UR9, UR9, UR10, URZ ;  /* 0x0000000a09097290 */ /* 0x000fe4000fffe03f */
[----:B------:R-:W-:Y:S02]  /*f500*/  UIMAD UR10, UR14, UR16, URZ ;  /* 0x000000100e0a72a4 */ /* 0x000fe4000f8e023f */
[----:B------:R-:W-:Y:S02]  /*f510*/  UIMAD.WIDE.U32 UR8, UR13, UR16, UR8 ;  /* 0x000000100d0872a5 */ /* 0x000fe4000f8e0008 */
[----:B------:R-:W-:Y:S01]  /*f520*/  UIMAD UR10, UR13, UR17, UR10 ;  /* 0x000000110d0a72a4 */ /* 0x000fe2000f8e020a */
[----:B------:R-:W1:Y:S02]  /*f530*/  @P1 LDC R6, c[0x0][0xbf0] ;  /* 0x0002fc00ff061b82 */ /* 0x000e640000000800 */
[----:B------:R-:W-:Y:S01]  /*f540*/  ULDC.64 UR16, c[0x0][0xb88] ;  /* 0x0002e20000107ab9 */ /* 0x000fe20000000a00 */
[----:B0-----:R-:W-:-:S05]  /*f550*/  @P1 IMAD.HI.U32 R3, R4, R3, RZ ;  /* 0x0000000304031227 */ /* 0x001fca00078e00ff */
[----:B-1----:R-:W-:Y:S01]  /*f560*/  @P1 SHF.R.U32.HI R2, RZ, R6, R3 ;  /* 0x00000006ff021219 */ /* 0x002fe20000011603 */
[----:B------:R-:W-:-:S03]  /*f570*/  IMAD.U32 R6, RZ, RZ, UR10 ;  /* 0x0000000aff067e24 */ /* 0x000fc6000f8e00ff */
[--C-:B------:R-:W-:Y:S01]  /*f580*/  SHF.R.S32.HI R3, RZ, 0x1f, R2.reuse ;  /* 0x0000001fff037819 */ /* 0x100fe20000011402 */
[----:B------:R-:W-:Y:S01]  /*f590*/  IMAD.MOV R5, RZ, RZ, -R2 ;  /* 0x000000ffff057224 */ /* 0x000fe200078e0a02 */
[----:B------:R-:W-:-:S03]  /*f5a0*/  IADD3 R2, P1, R2, UR8, RZ ;  /* 0x0000000802027c10 */ /* 0x000fc6000ff3e0ff */
[----:B------:R-:W-:Y:S01]  /*f5b0*/  IMAD R5, R7, R5, R4 ;  /* 0x0000000507057224 */ /* 0x000fe200078e0204 */
[----:B------:R-:W-:Y:S01]  /*f5c0*/  IADD3.X R3, R3, UR9, R6, P1, !PT ;  /* 0x0000000903037c10 */ /* 0x000fe20008ffe406 */
[----:B------:R-:W-:-:S03]  /*f5d0*/  ULDC.64 UR8, c[0x0][0xb50] ;  /* 0x0002d40000087ab9 */ /* 0x000fc60000000a00 */
[----:B------:R-:W-:Y:S01]  /*f5e0*/  SHF.R.S32.HI R4, RZ, 0x1f, R5 ;  /* 0x0000001fff047819 */ /* 0x000fe20000011405 */
[----:B------:R-:W-:-:S04]  /*f5f0*/  IMAD.WIDE.U32 R2, R5, UR16, R2 ;  /* 0x0000001005027c25 */ /* 0x000fc8000f8e0002 */
[----:B------:R-:W-:-:S04]  /*f600*/  IMAD R4, R4, UR16, RZ ;  /* 0x0000001004047c24 */ /* 0x000fc8000f8e02ff */
[----:B------:R-:W-:Y:S01]  /*f610*/  IMAD R7, R5, UR17, R4 ;  /* 0x0000001105077c24 */ /* 0x000fe2000f8e0204 */
[----:B------:R-:W-:-:S03]  /*f620*/  LEA R4, P1, R2, UR8, 0x2 ;  /* 0x0000000802047c11 */ /* 0x000fc6000f8210ff */
[----:B------:R-:W-:-:S05]  /*f630*/  IMAD.IADD R3, R3, 0x1, R7 ;  /* 0x0000000103037824 */ /* 0x000fca00078e0207 */
[----:B------:R-:W-:Y:S01]  /*f640*/  LEA.HI.X R5, R2, UR9, R3, 0x2, P1 ;  /* 0x0000000902057c11 */ /* 0x000fe200088f1403 */
[----:B------:R-:W-:-:S05]  /*f650*/  IMAD.MOV.U32 R3, RZ, RZ, -0x800000 ;  /* 0xff800000ff037424 */ /* 0x000fca00078e00ff */
[----:B------:R0:W-:Y:S02]  /*f660*/  STG.E desc[UR50][R4.64], R3 ;  /* 0x0000000304007986 */ /* 0x0001e4000c101932 */
.L_x_1449:
[----:B------:R-:W-:Y:S05]  /*f670*/  BSYNC B1 ;  /* 0x0000000000017941 */ /* 0x000fea0003800000 */
.L_x_1448:
[----:B0-----:R-:W0:Y:S01]  /*f680*/  @P0 LDC R3, c[0x0][0xbf0] ;  /* 0x0002fc00ff030b82 */ /* 0x001e220000000800 */
[----:B------:R-:W-:Y:S01]  /*f690*/  ULDC.64 UR16, c[0x0][0xaa0] ;  /* 0x0002a80000107ab9 */ /* 0x000fe20000000a00 */
[----:B------:R-:W-:Y:S01]  /*f6a0*/  IMAD R2, R22, 0x20, R184 ;  /* 0x0000002016027824 */ /* 0x000fe200078e02b8 */
[----:B------:R-:W-:Y:S01]  /*f6b0*/  UIMAD UR10, UR11, UR16, URZ ;  /* 0x000000100b0a72a4 */ /* 0x000fe2000f8e023f */
[----:B------:R-:W-:Y:S01]  /*f6c0*/  BSSY B1, `(.L_x_1450) ;  /* 0x0000039000017945 */ /* 0x000fe20003800000 */
[----:B------:R-:W-:Y:S01]  /*f6d0*/  UIMAD.WIDE.U32 UR8, UR4, UR16, URZ ;  /* 0x00000010040872a5 */ /* 0x000fe2000f8e003f */
[----:B------:R-:W-:Y:S01]  /*f6e0*/  VIADD R6, R2, UR38 ;  /* 0x0000002602067c36 */ /* 0x000fe20008000000 */
[----:B------:R-:W-:-:S03]  /*f6f0*/  UIMAD UR10, UR4, UR17, UR10 ;  /* 0x00000011040a72a4 */ /* 0x000fc6000f8e020a */
[----:B------:R-:W-:Y:S01]  /*f700*/  ULDC.64 UR16, c[0x0][0xae8] ;  /* 0x0002ba0000107ab9 */ /* 0x000fe20000000a00 */
[----:B------:R-:W-:Y:S01]  /*f710*/  UIADD3 UR9, UR9, UR10, URZ ;  /* 0x0000000a09097290 */ /* 0x000fe2000fffe03f */
[----:B------:R-:W-:Y:S01]  /*f720*/  @P0 IMAD.HI.U32 R2, R6, R9, RZ ;  /* 0x0000000906020227 */ /* 0x000fe200078e00ff */
[----:B------:R-:W-:Y:S02]  /*f730*/  UIMAD UR4, UR12, UR16, URZ ;  /* 0x000000100c0472a4 */ /* 0x000fe4000f8e023f */
[----:B------:R-:W-:Y:S01]  /*f740*/  UIMAD.WIDE.U32 UR8, UR42, UR16, UR8 ;  /* 0x000000102a0872a5 */ /* 0x000fe2000f8e0008 */
[----:B------:R-:W-:Y:S01]  /*f750*/  IMAD.MOV.U32 R5, RZ, RZ, R6 ;  /* 0x000000ffff057224 */ /* 0x000fe200078e0006 */
[----:B------:R-:W-:Y:S01]  /*f760*/  UIMAD UR4, UR42, UR17, UR4 ;  /* 0x000000112a0472a4 */ /* 0x000fe2000f8e0204 */
[----:B------:R-:W-:-:S03]  /*f770*/  ULDC.64 UR10, c[0x0][0xaf0] ;  /* 0x0002bc00000a7ab9 */ /* 0x000fc60000000a00 */
[----:B------:R-:W-:Y:S02]  /*f780*/  UIADD3 UR9, UR9, UR4, URZ ;  /* 0x0000000409097290 */ /* 0x000fe4000fffe03f */
[----:B------:R-:W-:Y:S01]  /*f790*/  UIMAD UR4, UR14, UR10, URZ ;  /* 0x0000000a0e0472a4 */ /* 0x000fe2000f8e023f */
[----:B0-----:R-:W-:Y:S01]  /*f7a0*/  @P0 SHF.R.U32.HI R5, RZ, R3, R2 ;  /* 0x00000003ff050219 */ /* 0x001fe20000011602 */
        /* <DEDUP_REMOVED lines=11> */
[----:B------:R-:W-:Y:S02]  /*f860*/  IMAD.U32 R3, RZ, RZ, UR4 ;  /* 0x00000004ff037e24 */ /* 0x000fe4000f8e00ff */
[C---:B------:R-:W-:Y:S01]  /*f870*/  IMAD R9, R5.reuse, UR11, R4 ;  /* 0x0000000b05097c24 */ /* 0x040fe2000f8e0204 */
[----:B------:R-:W-:Y:S01]  /*f880*/  SHF.R.S32.HI R4, RZ, 0x1f, R7 ;  /* 0x0000001fff047819 */ /* 0x000fe20000011407 */
[----:B------:R-:W-:-:S04]  /*f890*/  IMAD.WIDE.U32 R2, R5, UR10, R2 ;  /* 0x0000000a05027c25 */ /* 0x000fc8000f8e0002 */
[----:B------:R-:W-:Y:S02]  /*f8a0*/  IMAD.IADD R3, R3, 0x1, R9 ;  /* 0x0000000103037824 */ /* 0x000fe400078e0209 */
[----:B------:R-:W-:Y:S02]  /*f8b0*/  IMAD R4, R4, UR8, RZ ;  /* 0x0000000804047c24 */ /* 0x000fe4000f8e02ff */
[----:B------:R-:W-:Y:S02]  /*f8c0*/  VIADD R6, R184, UR38 ;  /* 0x00000026b8067c36 */ /* 0x000fe40008000000 */
[----:B-----5:R-:W-:Y:S02]  /*f8d0*/  IMAD R11, R0, R11, RZ ;  /* 0x0000000b000b7224 */ /* 0x020fe400078e02ff */
        /* <DEDUP_REMOVED lines=23> */
.L_x_1451:
[----:B------:R-:W-:Y:S05]  /*fa50*/  BSYNC B1 ;  /* 0x0000000000017941 */ /* 0x000fea0003800000 */
.L_x_1450:
        /* <DEDUP_REMOVED lines=13> */
.L_x_1453:
[----:B------:R-:W-:Y:S05]  /*fb30*/  BSYNC B1 ;  /* 0x0000000000017941 */ /* 0x000fea0003800000 */
.L_x_1452:
        /* <DEDUP_REMOVED lines=13> */
.L_x_1455:
[----:B------:R-:W-:Y:S05]  /*fc10*/  BSYNC B1 ;  /* 0x0000000000017941 */ /* 0x000fea0003800000 */
.L_x_1454:
[----:B0-----:R-:W-:Y:S01]  /*fc20*/  VIADD R0, R6, 0x60 ;  /* 0x0000006006007836 */ /* 0x001fe20000000000 */
[----:B--2-4-:R-:W0:Y:S04]  /*fc30*/  SHFL.IDX PT, R5, R5, 0x3, 0x181f ;  /* 0x00781f0005057f89 */ /* 0x014e2800000e0000 */
[----:B------:R-:W-:Y:S01]  /*fc40*/  ISETP.GE.AND P0, PT, R0, R11, PT ;  /* 0x0000000b0000720c */ /* 0x000fe20003f06270 */
[----:B-1-3--:R1:W2:-:S12]  /*fc50*/  SHFL.IDX PT, R2, R4, 0x3, 0x181f ;  /* 0x00781f0004027f89 */ /* 0x00a29800000e0000 */
[----:B-1----:R-:W-:Y:S05]  /*fc60*/  @P0 BRA `(.L_x_1446) ;  /* 0x0000000000240947 */ /* 0x002fea0003800000 */
[----:B------:R-:W-:Y:S02]  /*fc70*/  ULDC UR4, c[0x0][0xac8] ;  /* 0x0002b20000047ab9 */ /* 0x000fe40000000800 */
        /* <DEDUP_REMOVED lines=8> */
.L_x_1446:
[----:B------:R-:W-:Y:S05]  /*fd00*/  BSYNC B0 ;  /* 0x0000000000007941 */ /* 0x000fea0003800000 */
.L_x_1437:
[----:B------:R-:W-:Y:S02]  /*fd10*/  ULDC UR4, c[0x0][0xc3c] ;  /* 0x00030f0000047ab9 */ /* 0x000fe40000000800 */
[----:B------:R-:W-:-:S06]  /*fd20*/  UISETP.GE.AND UP0, UPT, UR6, UR4, UPT ;  /* 0x000000040600728c */ /* 0x000fcc000bf06270 */
[----:B------:R-:W-:-:S13]  /*fd30*/  PLOP3.LUT P0, PT, PT, PT, UP0, 0x80, 0x0 ;  /* 0x000000000000781c */ /* 0x000fda0003f0f008 */
[----:B------:R-:W-:Y:S05]  /*fd40*/  @!P0 BRA `(.L_x_1456) ;  /* 0xffffff1000308947 */ /* 0x000fea000383ffff */
[----:B------:R-:W-:Y:S05]  /*fd50*/  EXIT ;  /* 0x000000000000794d */ /* 0x000fea0003800000 */
.L_x_1355:
[----:B------:R-:W-:-:S08]  /*fd60*/  NOP ;  /* 0x0000000000007918 */ /* 0x000fd00000000000 */
[----:B------:R-:W0:-:S00]  /*fd70*/  USETMAXREG.DEALLOC.CTAPOOL 0x18 ;  /* 0x00000018000079c8 */ /* 0x000e0000080e0500 */
        /* <DEDUP_REMOVED lines=13> */
[----:B------:R-:W2:Y:S01]  /*fe50*/  LDS.128 R16, [UR4+0x288d0] ;  /* 0x0288d004ff107984 */ /* 0x000ea20008000c00 */
[----:B------:R-:W-:Y:S06]  /*fe60*/  BAR.ARV 0x4, 0x180 ;  /* 0x0106000000007b1d */ /* 0x000fec0000002000 */
[----:B------:R-:W-:Y:S05]  /*fe70*/  BRA `(.L_x_1458) ;  /* 0x0000000800847947 */ /* 0x000fea0003800000 */
.L_x_1457:
[----:B------:R-:W1:Y:S01]  /*fe80*/  S2R R0, SR_TID.X ;  /* 0x0000000000007919 */ /* 0x000e620000002100 */
[----:B------:R-:W-:Y:S01]  /*fe90*/  ULDC UR4, c[0x0][0xc3c] ;  /* 0x00030f0000047ab9 */ /* 0x000fe20000000800 */
[----:B------:R-:W2:Y:S01]  /*fea0*/  S2UR UR6, SR_CTAID.X ;  /* 0x00000000000679c3 */ /* 0x000ea20000002500 */
[----:B------:R-:W-:Y:S01]  /*feb0*/  ULDC UR5, c[0x0][0xc38] ;  /* 0x00030e0000057ab9 */ /* 0x000fe20000000800 */
[----:B-1----:R-:W-:-:S04]  /*fec0*/  LOP3.LUT R0, R0, 0x1f, RZ, 0xc0, !PT ;  /* 0x0000001f00007812 */ /* 0x002fc800078ec0ff */
[----:B------:R-:W-:-:S04]  /*fed0*/  ISETP.NE.AND P0, PT, R0, 0x1f, PT ;  /* 0x0000001f0000780c */ /* 0x000fc80003f05270 */
[----:B------:R-:W-:-:S13]  /*fee0*/  ISETP.GE.OR P1, PT, R0, UR4, !P0 ;  /* 0x0000000400007c0c */ /* 0x000fda000c726670 */
[----:B0-----:R-:W0:Y:S02]  /*fef0*/  @!P1 LDC.64 R2, c[0x0][0xc80] ;  /* 0x00032000ff029b82 */ /* 0x001e240000000a00 */
[----:B0-----:R-:W-:-:S05]  /*ff00*/  @!P1 IMAD.WIDE.U32 R2, R0, 0x4, R2 ;  /* 0x0000000400029825 */ /* 0x001fca00078e0002 */
[----:B------:R-:W3:Y:S01]  /*ff10*/  @!P1 LDG.E R4, desc[UR50][R2.64] ;  /* 0x0000003202049981 */ /* 0x000ee2000c1e1900 */
[C---:B------:R-:W-:Y:S01]  /*ff20*/  ISETP.NE.AND P1, PT, R0.reuse, RZ, PT ;  /* 0x000000ff0000720c */ /* 0x040fe20003f25270 */
[----:B------:R-:W-:Y:S01]  /*ff30*/  UMOV UR4, URZ ;  /* 0x0000003f00047c82 */ /* 0x000fe20008000000 */
[C---:B------:R-:W-:Y:S01]  /*ff40*/  ISETP.GE.U32.AND P2, PT, R0.reuse, 0x2, PT ;  /* 0x000000020000780c */ /* 0x040fe20003f46070 */
[----:B------:R-:W-:Y:S01]  /*ff50*/  IMAD.MOV.U32 R16, RZ, RZ, RZ ;  /* 0x000000ffff107224 */ /* 0x000fe200078e00ff */
[C---:B------:R-:W-:Y:S02]  /*ff60*/  ISETP.GE.U32.AND P3, PT, R0.reuse, 0x4, PT ;  /* 0x000000040000780c */ /* 0x040fe40003f66070 */
[C---:B------:R-:W-:Y:S02]  /*ff70*/  ISETP.GE.U32.AND P4, PT, R0.reuse, 0x8, PT ;  /* 0x000000080000780c */ /* 0x040fe40003f86070 */
[----:B------:R-:W-:Y:S01]  /*ff80*/  ISETP.GE.U32.AND P5, PT, R0, 0x10, PT ;  /* 0x000000100000780c */ /* 0x000fe20003fa6070 */
[----:B---3--:R-:W0:Y:S02]  /*ff90*/  SHFL.UP PT, R5, R4, 0x1, RZ ;  /* 0x0420000004057989 */ /* 0x008e2400000e00ff */
        /* <DEDUP_REMOVED lines=17> */
[----:B--2---:R-:W-:-:S13]  /*100b0*/  ISETP.GT.AND P6, PT, R6, UR6, PT ;  /* 0x0000000606007c0c */ /* 0x004fda000bfc4270 */
[----:B------:R-:W-:Y:S05]  /*100c0*/  @P6 BRA `(.L_x_1459) ;  /* 0x00000000009c6947 */ /* 0x000fea0003800000 */
[----:B------:R-:W0:Y:S01]  /*100d0*/  LDC R5, c[0x0][0xc3c] ;  /* 0x00030f00ff057b82 */ /* 0x000e220000000800 */
[----:B------:R-:W-:Y:S01]  /*100e0*/  IMAD.MOV.U32 R6, RZ, RZ, R3 ;  /* 0x000000ffff067224 */ /* 0x000fe200078e0003 */
[----:B------:R-:W-:Y:S01]  /*100f0*/  UMOV UR4, URZ ;  /* 0x0000003f00047c82 */ /* 0x000fe20008000000 */
[----:B------:R-:W-:Y:S01]  /*10100*/  ULDC UR7, c[0x0][0xc3c] ;  /* 0x00030f0000077ab9 */ /* 0x000fe20000000800 */
[----:B------:R-:W-:-:S05]  /*10110*/  ULDC UR5, c[0x0][0xc38] ;  /* 0x00030e0000057ab9 */ /* 0x000fca0000000800 */
.L_x_1463:
        /* <DEDUP_REMOVED lines=12> */
.L_x_1462:
[----:B------:R-:W-:Y:S05]  /*101e0*/  BSYNC B0 ;  /* 0x0000000000007941 */ /* 0x000fea0003800000 */
.L_x_1461:
        /* <DEDUP_REMOVED lines=21> */
.L_x_1459:
[----:B------:R-:W-:-:S04]  /*10340*/  IMAD.IADD R6, R6, 0x1, -R3 ;  /* 0x0000000106067824 */ /* 0x000fc800078e0a03 */
[----:B------:R-:W-:-:S05]  /*10350*/  IMAD R2, R5, UR5, R6 ;  /* 0x0000000505027c24 */ /* 0x000fca000f8e0206 */
[----:B------:R-:W-:Y:S02]  /*10360*/  ISETP.GT.AND P0, PT, R2, UR6, PT ;  /* 0x0000000602007c0c */ /* 0x000fe4000bf04270 */
[----:B------:R-:W0:Y:S11]  /*10370*/  LDC.64 R2, c[0x0][0xc90] ;  /* 0x00032400ff027b82 */ /* 0x000e360000000a00 */
[----:B------:R-:W-:-:S04]  /*10380*/  VOTE.ANY R11, PT, !P0 ;  /* 0x00000000000b7806 */ /* 0x000fc800040e0100 */
[----:B------:R-:W1:Y:S02]  /*10390*/  POPC R7, R11 ;  /* 0x0000000b00077309 */ /* 0x000e640000000000 */
[----:B-1----:R-:W-:-:S04]  /*103a0*/  VIADD R19, R7, UR4 ;  /* 0x0000000407137c36 */ /* 0x002fc80008000000 */
[----:B0-----:R-:W-:-:S05]  /*103b0*/  IMAD.WIDE R2, R19, 0x4, R2 ;  /* 0x0000000413027825 */ /* 0x001fca00078e0202 */
[----:B------:R-:W2:Y:S01]  /*103c0*/  LDG.E R9, desc[UR50][R2.64] ;  /* 0x0000003202097981 */ /* 0x000ea2000c1e1900 */
[----:B------:R-:W-:-:S03]  /*103d0*/  ISETP.NE.AND P0, PT, R11, RZ, PT ;  /* 0x000000ff0b00720c */ /* 0x000fc60003f05270 */
[----:B------:R-:W2:Y:S02]  /*103e0*/  SHFL.IDX PT, R4, R4, R7, 0x1f ;  /* 0x00001f0704047589 */ /* 0x000ea400000e0000 */
[----:B--2---:R-:W-:-:S05]  /*103f0*/  IMAD R8, R4, R9, RZ ;  /* 0x0000000904087224 */ /* 0x004fca00078e02ff */
[----:B------:R-:W-:-:S04]  /*10400*/  IABS R10, R8 ;  /* 0x00000008000a7213 */ /* 0x000fc80000000000 */
[----:B------:R-:W0:Y:S08]  /*10410*/  I2F.RP R12, R10 ;  /* 0x0000000a000c7306 */ /* 0x000e300000209400 */
[----:B0-----:R-:W0:Y:S02]  /*10420*/  MUFU.RCP R12, R12 ;  /* 0x0000000c000c7308 */ /* 0x001e240000001000 */
[----:B0-----:R-:W-:-:S06]  /*10430*/  VIADD R13, R12, 0xffffffe ;  /* 0x0ffffffe0c0d7836 */ /* 0x001fcc0000000000 */
[----:B------:R0:W1:Y:S01]  /*10440*/  F2I.FTZ.U32.TRUNC.NTZ R3, R13 ;  /* 0x0000000d00037305 */ /* 0x000062000021f000 */
[----:B------:R-:W-:Y:S05]  /*10450*/  @!P0 BRA `(.L_x_1464) ;  /* 0x0000000000088947 */ /* 0x000fea0003800000 */
[----:B------:R-:W-:-:S06]  /*10460*/  VIADD R16, R7, 0xffffffff ;  /* 0xffffffff07107836 */ /* 0x000fcc0000000000 */
[----:B------:R2:W3:Y:S02]  /*10470*/  SHFL.IDX PT, R16, R5, R16, 0x1f ;  /* 0x00001f1005107589 */ /* 0x0004e400000e0000 */
.L_x_1464:
[--C-:B-12---:R-:W-:Y:S02]  /*10480*/  IMAD.MOV R5, RZ, RZ, -R3.reuse ;  /* 0x000000ffff057224 */ /* 0x106fe400078e0a03 */
[----:B---3--:R-:W-:Y:S01]  /*10490*/  IMAD R16, R16, UR5, R6 ;  /* 0x0000000510107c24 */ /* 0x008fe2000f8e0206 */
[----:B------:R-:W-:Y:S01]  /*104a0*/  IABS R6, R8 ;  /* 0x0000000800067213 */ /* 0x000fe20000000000 */
[----:B------:R-:W-:Y:S02]  /*104b0*/  IMAD R5, R5, R10, RZ ;  /* 0x0000000a05057224 */ /* 0x000fe400078e02ff */
[----:B------:R-:W-:Y:S02]  /*104c0*/  IMAD.MOV.U32 R2, RZ, RZ, RZ ;  /* 0x000000ffff027224 */ /* 0x000fe400078e00ff */
[----:B------:R-:W-:Y:S02]  /*104d0*/  IMAD.MOV R6, RZ, RZ, -R6 ;  /* 0x000000ffff067224 */ /* 0x000fe400078e0a06 */
[----:B------:R-:W-:Y:S01]  /*104e0*/  IMAD.HI.U32 R2, R3, R5, R2 ;  /* 0x0000000503027227 */ /* 0x000fe200078e0002 */
[----:B------:R-:W-:-:S04]  /*104f0*/  IADD3 R5, -R16, UR6, RZ ;  /* 0x0000000610057c10 */ /* 0x000fc8000fffe1ff */
[----:B------:R-:W-:-:S05]  /*10500*/  IABS R3, R5 ;  /* 0x0000000500037213 */ /* 0x000fca0000000000 */
        /* <DEDUP_REMOVED lines=12> */
[----:B------:R-:W-:Y:S02]  /*105d0*/  IMAD R6, R9, R2, RZ ;  /* 0x0000000209067224 */ /* 0x000fe400078e02ff */
[----:B------:R-:W-:Y:S02]  /*105e0*/  IMAD.MOV R2, RZ, RZ, -R2 ;  /* 0x000000ffff027224 */ /* 0x000fe400078e0a02 */
[----:B------:R-:W-:Y:S02]  /*105f0*/  IMAD.MOV R10, RZ, RZ, -R6 ;  /* 0x000000ffff0a7224 */ /* 0x000fe400078e0a06 */
[----:B------:R-:W-:-:S03]  /*10600*/  IMAD R5, R8, R2, R5 ;  /* 0x0000000208057224 */ /* 0x000fc600078e0205 */
[----:B------:R-:W-:-:S04]  /*10610*/  VIADDMNMX R9, R10, UR5, R9, PT ;  /* 0x000000050a097c46 */ /* 0x000fc8000b800109 */
[-C--:B------:R-:W-:Y:S02]  /*10620*/  IABS R7, R9.reuse ;  /* 0x0000000900077213 */ /* 0x080fe40000000000 */
[----:B------:R-:W-:Y:S02]  /*10630*/  IABS R8, R9 ;  /* 0x0000000900087213 */ /* 0x000fe40000000000 */
[----:B------:R-:W1:Y:S03]  /*10640*/  I2F.RP R10, R7 ;  /* 0x00000007000a7306 */ /* 0x000e660000209400 */
[----:B------:R-:W-:-:S05]  /*10650*/  IMAD.MOV R8, RZ, RZ, -R8 ;  /* 0x000000ffff087224 */ /* 0x000fca00078e0a08 */
        /* <DEDUP_REMOVED lines=8> */
[C---:B------:R-:W-:Y:S01]  /*106e0*/  LOP3.LUT R3, R5.reuse, R9, RZ, 0x3c, !PT ;  /* 0x0000000905037212 */ /* 0x040fe200078e3cff */
[----:B------:R-:W-:Y:S02]  /*106f0*/  IMAD.IADD R5, R5, 0x1, R6 ;  /* 0x0000000105057824 */ /* 0x000fe400078e0206 */
[----:B------:R-:W-:Y:S01]  /*10700*/  IMAD.HI.U32 R2, R2, R11, RZ ;  /* 0x0000000b02027227 */ /* 0x000fe200078e00ff */
[----:B------:R-:W-:-:S03]  /*10710*/  ISETP.GE.AND P2, PT, R3, RZ, PT ;  /* 0x000000ff0300720c */ /* 0x000fc60003f46270 */
[----:B------:R-:W-:-:S05]  /*10720*/  IMAD R8, R2, R8, R11 ;  /* 0x0000000802087224 */ /* 0x000fca00078e020b */
[----:B------:R-:W-:-:S13]  /*10730*/  ISETP.GT.U32.AND P1, PT, R7, R8, PT ;  /* 0x000000080700720c */ /* 0x000fda0003f24070 */
[----:B------:R-:W-:Y:S02]  /*10740*/  @!P1 IMAD.IADD R8, R8, 0x1, -R7 ;  /* 0x0000000108089824 */ /* 0x000fe400078e0a07 */
[----:B------:R-:W-:Y:S01]  /*10750*/  @!P1 VIADD R2, R2, 0x1 ;  /* 0x0000000102029836 */ /* 0x000fe20000000000 */
[----:B------:R-:W-:Y:S02]  /*10760*/  ISETP.NE.AND P1, PT, R9, RZ, PT ;  /* 0x000000ff0900720c */ /* 0x000fe40003f25270 */
[----:B------:R-:W-:-:S13]  /*10770*/  ISETP.GE.U32.AND P0, PT, R8, R7, PT ;  /* 0x000000070800720c */ /* 0x000fda0003f06070 */
[----:B------:R-:W-:-:S04]  /*10780*/  @P0 VIADD R2, R2, 0x1 ;  /* 0x0000000102020836 */ /* 0x000fc80000000000 */
[----:B------:R-:W-:Y:S01]  /*10790*/  @!P2 IMAD.MOV R2, RZ, RZ, -R2 ;  /* 0x000000ffff02a224 */ /* 0x000fe200078e0a02 */
[----:B------:R-:W-:Y:S01]  /*107a0*/  @!P1 LOP3.LUT R2, RZ, R9, RZ, 0x33, !PT ;  /* 0x00000009ff029212 */ /* 0x000fe200078e33ff */
[----:B------:R-:W-:-:S03]  /*107b0*/  IMAD.MOV R9, RZ, RZ, -R9 ;  /* 0x000000ffff097224 */ /* 0x000fc600078e0a09 */
[----:B------:R-:W-:Y:S01]  /*107c0*/  LOP3.LUT R17, RZ, R2, RZ, 0x33, !PT ;  /* 0x00000002ff117212 */ /* 0x000fe200078e33ff */
[----:B------:R-:W-:-:S04]  /*107d0*/  IMAD R18, R2, R9, R5 ;  /* 0x0000000902127224 */ /* 0x000fc800078e0205 */
[----:B------:R-:W-:Y:S01]  /*107e0*/  IMAD.IADD R17, R4, 0x1, R17 ;  /* 0x0000000104117824 */ /* 0x000fe200078e0211 */
[----:B------:R-:W-:Y:S06]  /*107f0*/  BRA `(.L_x_1465) ;  /* 0x00000000000c7947 */ /* 0x000fec0003800000 */
.L_x_1460:
[----:B------:R-:W-:Y:S02]  /*10800*/  IMAD.MOV.U32 R17, RZ, RZ, RZ ;  /* 0x000000ffff117224 */ /* 0x000fe400078e00ff */
[----:B------:R-:W-:Y:S02]  /*10810*/  IMAD.U32 R16, RZ, RZ, UR6 ;  /* 0x00000006ff107e24 */ /* 0x000fe4000f8e00ff */
[----:B------:R-:W-:-:S07]  /*10820*/  IMAD.MOV.U32 R18, RZ, RZ, RZ ;  /* 0x000000ffff127224 */ /* 0x000fce00078e00ff */
.L_x_1465:
[----:B------:R-:W-:-:S13]  /*10830*/  ISETP.NE.AND P0, PT, R0, RZ, PT ;  /* 0x000000ff0000720c */ /* 0x000fda0003f05270 */
[----:B------:R-:W1:Y:S01]  /*10840*/  @!P0 S2R R3, SR_CgaCtaId ;  /* 0x0000000000038919 */ /* 0x000e620000008800 */
[----:B------:R-:W-:-:S04]  /*10850*/  @!P0 MOV R0, 0x400 ;  /* 0x0000040000008802 */ /* 0x000fc80000000f00 */
[----:B-1----:R-:W-:-:S05]  /*10860*/  @!P0 LEA R0, R3, R0, 0x18 ;  /* 0x0000000003008211 */ /* 0x002fca00078ec0ff */
[----:B------:R1:W-:Y:S01]  /*10870*/  @!P0 STS.128 [R0+0x288d0], R16 ;  /* 0x0288d01000008388 */ /* 0x0003e20000000c00 */
[----:B------:R-:W-:Y:S06]  /*10880*/  BAR.ARV 0x5, 0x180 ;  /* 0x0146000000007b1d */ /* 0x000fec0000002000 */
.L_x_1458:
[----:B-1----:R-:W-:Y:S01]  /*10890*/  IMAD.MOV.U32 R0, RZ, RZ, 0x1 ;  /* 0x00000001ff007424 */ /* 0x002fe200078e00ff */
[----:B------:R1:W-:Y:S01]  /*108a0*/  STL [R1+0x4], RZ ;  /* 0x000004ff01007387 */ /* 0x0003e20000100800 */
[----:B------:R-:W-:Y:S02]  /*108b0*/  ULDC UR4, c[0x0][0xc3c] ;  /* 0x00030f0000047ab9 */ /* 0x000fe40000000800 */
[----:B--2---:R-:W-:Y:S01]  /*108c0*/  ISETP.GE.AND P0, PT, R19, UR4, PT ;  /* 0x0000000413007c0c */ /* 0x004fe2000bf06270 */
[----:B------:R1:W-:Y:S04]  /*108d0*/  STL [R1+0x10], R0 ;  /* 0x0000100001007387 */ /* 0x0003e80000100800 */
[----:B------:R1:W-:Y:S08]  /*108e0*/  STL [R1+0x3c], RZ ;  /* 0x00003cff01007387 */ /* 0x0003f00000100800 */
[----:B-1----:R-:W-:Y:S05]  /*108f0*/  @P0 BRA `(.L_x_1466) ;  /* 0x0000005400200947 */ /* 0x002fea0003800000 */
[----:B------:R-:W1:Y:S01]  /*10900*/  S2R R5, SR_TID.X ;  /* 0x0000000000057919 */ /* 0x000e620000002100 */
[----:B------:R-:W2:Y:S01]  /*10910*/  S2UR UR5, SR_CgaCtaId ;  /* 0x00000000000579c3 */ /* 0x000ea20000008800 */
[----:B------:R-:W-:Y:S01]  /*10920*/  UMOV UR4, 0x400 ;  /* 0x0000040000047882 */ /* 0x000fe20000000000 */
[----:B------:R-:W-:Y:S01]  /*10930*/  BSSY B8, `(.L_x_1466) ;  /* 0x0000544000087945 */ /* 0x000fe20003800000 */
[----:B------:R-:W-:Y:S01]  /*10940*/  ULDC UR37, c[0x0][0xc] ;  /* 0x0000030000257ab9 */ /* 0x000fe20000000800 */
[----:B------:R-:W-:Y:S01]  /*10950*/  ULDC.64 UR38, c[0x0][0x198] ;  /* 0x0000660000267ab9 */ /* 0x000fe20000000a00 */
[----:B--2---:R-:W-:Y:S01]  /*10960*/  ULEA UR4, UR5, UR4, 0x18 ;  /* 0x0000000405047291 */ /* 0x004fe2000f8ec03f */
[C---:B-1----:R-:W-:Y:S01]  /*10970*/  IMAD.SHL.U32 R0, R5.reuse, 0x8, RZ ;  /* 0x0000000805007824 */ /* 0x042fe200078e00ff */
[----:B------:R-:W-:-:S04]  /*10980*/  LOP3.LUT R4, R5, 0x7f, RZ, 0xc0, !PT ;  /* 0x0000007f05047812 */ /* 0x000fc800078ec0ff */
[C---:B0-----:R-:W-:Y:S02]  /*10990*/  LOP3.LUT R2, R0.reuse, 0x1f8, RZ, 0xc0, !PT ;  /* 0x000001f800027812 */ /* 0x041fe400078ec0ff */
        /* <DEDUP_REMOVED lines=10> */
[----:B------:R0:W-:Y:S01]  /*10a40*/  STL [R1], R4 ;  /* 0x0000000401007387 */ /* 0x0001e20000100800 */
[----:B------:R-:W-:-:S03]  /*10a50*/  IMAD.MOV.U32 R2, RZ, RZ, 0x1 ;  /* 0x00000001ff027424 */ /* 0x000fc600078e00ff */
[----:B------:R0:W-:Y:S04]  /*10a60*/  STL [R1+0x24], R3 ;  /* 0x0000240301007387 */ /* 0x0001e80000100800 */
[----:B------:R0:W-:Y:S04]  /*10a70*/  STL [R1+0x3c], RZ ;  /* 0x00003cff01007387 */ /* 0x0001e80000100800 */
[----:B------:R0:W-:Y:S04]  /*10a80*/  STL [R1+0x10], R2 ;  /* 0x0000100201007387 */ /* 0x0001e80000100800 */
[----:B------:R0:W-:Y:S02]  /*10a90*/  STL [R1+0x4], RZ ;  /* 0x000004ff01007387 */ /* 0x0001e40000100800 */
.L_x_1573:
[----:B------:R-:W-:Y:S05]  /*10aa0*/  YIELD ;  /* 0x0000000000007946 */ /* 0x000fea0003800000 */
[----:B------:R-:W-:Y:S01]  /*10ab0*/  ULDC.64 UR4, c[0x0][0xa28] ;  /* 0x00028a0000047ab9 */ /* 0x000fe20000000a00 */
[----:B--2---:R-:W-:Y:S01]  /*10ac0*/  IMAD.MOV.U32 R0, RZ, RZ, RZ ;  /* 0x000000ffff007224 */ /* 0x004fe200078e00ff */
[----:B------:R-:W-:Y:S01]  /*10ad0*/  ISETP.NE.U32.AND P0, PT, RZ, UR4, PT ;  /* 0x00000004ff007c0c */ /* 0x000fe2000bf05070 */
[----:B0-----:R-:W0:Y:S01]  /*10ae0*/  LDC.64 R4, c[0x0][0xa00] ;  /* 0x00028000ff047b82 */ /* 0x001e220000000a00 */
[----:B-1----:R-:W-:Y:S01]  /*10af0*/  CS2R R8, SRZ ;  /* 0x0000000000087805 */ /* 0x002fe2000001ff00 */
[----:B------:R-:W-:Y:S01]  /*10b00*/  ULDC.64 UR6, c[0x0][0xa08] ;  /* 0x0002820000067ab9 */ /* 0x000fe20000000a00 */
[----:B------:R-:W-:Y:S01]  /*10b10*/  ISETP.NE.AND.EX P0, PT, RZ, UR5, PT, P0 ;  /* 0x00000005ff007c0c */ /* 0x000fe2000bf05300 */
[----:B------:R-:W-:-:S12]  /*10b20*/  ULDC.64 UR4, c[0x0][0xa18] ;  /* 0x0002860000047ab9 */ /* 0x000fd80000000a00 */
[----:B------:R-:W1:Y:S02]  /*10b30*/  @P0 LDC.64 R2, c[0x0][0xa28] ;  /* 0x00028a00ff020b82 */ /* 0x000e640000000a00 */
[----:B-1----:R-:W-:-:S05]  /*10b40*/  @P0 IMAD.WIDE R2, R19, 0x4, R2 ;  /* 0x0000000413020825 */ /* 0x002fca00078e0202 */
[----:B------:R1:W5:Y:S01]  /*10b50*/  @P0 LDG.E R0, desc[UR50][R2.64] ;  /* 0x0000003202000981 */ /* 0x000362000c1e1900 */
[----:B------:R-:W-:Y:S01]  /*10b60*/  ISETP.NE.U32.AND P0, PT, RZ, UR4, PT ;  /* 0x00000004ff007c0c */ /* 0x000fe2000bf05070 */
[----:B0-----:R-:W-:Y:S01]  /*10b70*/  IMAD.WIDE R4, R19, 0x4, R4 ;  /* 0x0000000413047825 */ /* 0x001fe200078e0204 */
[----:B------:R-:W-:Y:S02]  /*10b80*/  ISETP.NE.U32.AND P1, PT, RZ, UR6, PT ;  /* 0x00000006ff007c0c */ /* 0x000fe4000bf25070 */
[----:B------:R-:W-:Y:S01]  /*10b90*/  ISETP.NE.AND.EX P2, PT, RZ, UR5, PT, P0 ;  /* 0x00000005ff007c0c */ /* 0x000fe2000bf45300 */
[----:B------:R-:W-:Y:S01]  /*10ba0*/  ULDC.64 UR4, c[0x0][0xa00] ;  /* 0x0002800000047ab9 */ /* 0x000fe20000000a00 */
[----:B------:R-:W-:Y:S02]  /*10bb0*/  ISETP.NE.AND.EX P1, PT, RZ, UR7, PT, P1 ;  /* 0x00000007ff007c0c */ /* 0x000fe4000bf25310 */
[----:B------:R-:W-:Y:S01]  /*10bc0*/  ISETP.NE.U32.AND P0, PT, RZ, UR4, PT ;  /* 0x00000004ff007c0c */ /* 0x000fe2000bf05070 */
[----:B-1----:R-:W0:Y:S03]  /*10bd0*/  LDC.64 R2, c[0x0][0xa08] ;  /* 0x00028200ff027b82 */ /* 0x002e260000000a00 */
[----:B------:R-:W-:-:S05]  /*10be0*/  ISETP.NE.AND.EX P0, PT, RZ, UR5, PT, P0 ;  /* 0x00000005ff007c0c */ /* 0x000fca000bf05300 */
[----:B---3--:R-:W1:Y:S08]  /*10bf0*/  @P2 LDC.64 R6, c[0x0][0xa18] ;  /* 0x00028600ff062b82 */ /* 0x008e700000000a00 */
[----:B------:R-:W2:Y:S01]  /*10c00*/  @P0 LDG.E R9, desc[UR50][R4.64] ;  /* 0x0000003204090981 */ /* 0x000ea2000c1e1900 */
[----:B------:R-:W-:Y:S01]  /*10c10*/  ULDC UR4, c[0x0][0x288] ;  /* 0x0000a20000047ab9 */ /* 0x000fe20000000800 */
[----:B0-----:R-:W-:-:S05]  /*10c20*/  IMAD.WIDE R2, R19, 0x4, R2 ;  /* 0x0000000413027825 */ /* 0x001fca00078e0202 */
[----:B------:R-:W5:Y:S01]  /*10c30*/  @P1 LDG.E R8, desc[UR50][R2.64] ;  /* 0x0000003202081981 */ /* 0x000f62000c1e1900 */
[----:B-1----:R-:W-:-:S03]  /*10c40*/  @P2 IMAD.WIDE R6, R19, 0x4, R6 ;  /* 0x0000000413062825 */ /* 0x002fc600078e0206 */
[----:B--2---:R0:W-:Y:S02]  /*10c50*/  STL [R1+0x34], R9 ;  /* 0x0000340901007387 */ /* 0x0041e40000100800 */
[----:B0-----:R-:W-:Y:S01]  /*10c60*/  IMAD.U32 R9, RZ, RZ, UR4 ;  /* 0x00000004ff097e24 */ /* 0x001fe2000f8e00ff */
[----:B------:R-:W-:-:S05]  /*10c70*/  ULDC.64 UR4, c[0x0][0x418] ;  /* 0x0001060000047ab9 */ /* 0x000fca0000000a00 */
        /* <DEDUP_REMOVED lines=11> */
[----:B------:R-:W0:Y:S04]  /*10d30*/  LDG.E R7, desc[UR50][R4.64] ;  /* 0x0000003204077981 */ /* 0x000e28000c1e1900 */
[----:B------:R-:W0:Y:S02]  /*10d40*/  LDG.E R4, desc[UR50][R4.64+0x4] ;  /* 0x0000043204047981 */ /* 0x000e24000c1e1900 */
[----:B0-----:R-:W-:-:S05]  /*10d50*/  IMAD.IADD R9, R4, 0x1, -R7 ;  /* 0x0000000104097824 */ /* 0x001fca00078e0a07 */
[----:B------:R1:W-:Y:S02]  /*10d60*/  STL [R1+0x30], R9 ;  /* 0x0000300901007387 */ /* 0x0003e40000100800 */
.L_x_1467:
[----:B-----5:R-:W-:Y:S01]  /*10d70*/  IMAD.IADD R4, R8, 0x1, R0 ;  /* 0x0000000108047824 */ /* 0x020fe200078e0200 */
[----:B------:R-:W-:Y:S02]  /*10d80*/  ULDC.64 UR4, c[0x0][0xa20] ;  /* 0x0002880000047ab9 */ /* 0x000fe40000000a00 */
[----:B------:R-:W-:Y:S02]  /*10d90*/  ISETP.NE.U32.AND P0, PT, RZ, UR4, PT ;  /* 0x00000004ff007c0c */ /* 0x000fe4000bf05070 */
[----:B------:R2:W-:Y:S02]  /*10da0*/  STL [R1+0x14], R4 ;  /* 0x0000140401007387 */ /* 0x0005e40000100800 */
[----:B------:R-:W-:-:S13]  /*10db0*/  ISETP.NE.AND.EX P0, PT, RZ, UR5, PT, P0 ;  /* 0x00000005ff007c0c */ /* 0x000fda000bf05300 */
[----:B--2---:R-:W-:Y:S05]  /*10dc0*/  @!P0 BRA `(.L_x_1468) ;  /* 0x0000000000108947 */ /* 0x004fea0003800000 */
[----:B------:R-:W2:Y:S02]  /*10dd0*/  LDC.64 R2, c[0x0][0xa20] ;  /* 0x00028800ff027b82 */ /* 0x000ea40000000a00 */
[----:B--2---:R-:W-:-:S05]  /*10de0*/  IMAD.WIDE R2, R19, 0x4, R2 ;  /* 0x0000000413027825 */ /* 0x004fca00078e0202 */
[----:B------:R2:W5:Y:S01]  /*10df0*/  LDG.E R6, desc[UR50][R2.64] ;  /* 0x0000003202067981 */ /* 0x000562000c1e1900 */
[----:B------:R-:W-:Y:S05]  /*10e00*/  BRA `(.L_x_1469) ;  /* 0x0000000000107947 */ /* 0x000fea0003800000 */
.L_x_1468:
[----:B------:R-:W-:Y:S05]  /*10e10*/  @!P1 BRA `(.L_x_1469) ;  /* 0x00000000000c9947 */ /* 0x000fea0003800000 */
[----:B------:R-:W2:Y:S04]  /*10e20*/  LDG.E R6, desc[UR50][R2.64] ;  /* 0x0000003202067981 */ /* 0x000ea8000c1e1900 */
[----:B------:R-:W2:Y:S02]  /*10e30*/  LDG.E R2, desc[UR50][R2.64+0x4] ;  /* 0x0000043202027981 */ /* 0x000ea4000c1e1900 */
[----:B--2---:R-:W-:-:S07]  /*10e40*/  IMAD.IADD R6, R2, 0x1, -R6 ;  /* 0x0000000102067824 */ /* 0x004fce00078e0a06 */
.L_x_1469:
[----:B--2---:R-:W2:Y:S01]  /*10e50*/  LDC R2, c[0x0][0x448] ;  /* 0x00011200ff027b82 */ /* 0x004ea20000000800 */
[----:B------:R-:W-:Y:S02]  /*10e60*/  IMAD.SHL.U32 R8, R17, 0x80, RZ ;  /* 0x0000008011087824 */ /* 0x000fe400078e00ff */
[----:B-----5:R-:W-:Y:S02]  /*10e70*/  IMAD.IADD R0, R6, 0x1, -R0 ;  /* 0x0000000106007824 */ /* 0x020fe400078e0a00 */
[----:B------:R-:W-:Y:S01]  /*10e80*/  VIADD R4, R8, 0x7f ;  /* 0x0000007f08047836 */ /* 0x000fe20000000000 */
[----:B------:R3:W-:Y:S03]  /*10e90*/  STL [R1+0x2c], R8 ;  /* 0x00002c0801007387 */ /* 0x0007e60000100800 */
[----:B------:R-:W-:Y:S01]  /*10ea0*/  IMAD.MOV.U32 R6, RZ, RZ, R4 ;  /* 0x000000ffff067224 */ /* 0x000fe200078e0004 */
[----:B--2---:R-:W-:-:S13]  /*10eb0*/  ISETP.NE.AND P1, PT, R2, 0x1, PT ;  /* 0x000000010200780c */ /* 0x004fda0003f25270 */
[----:B------:R-:W2:Y:S08]  /*10ec0*/  @P1 LDC R3, c[0x0][0x44c] ;  /* 0x00011300ff031b82 */ /* 0x000eb00000000800 */
[----:B------:R-:W4:Y:S01]  /*10ed0*/  @P1 LDC R2, c[0x0][0x450] ;  /* 0x00011400ff021b82 */ /* 0x000f220000000800 */
[----:B--2---:R-:W-:-:S05]  /*10ee0*/  @P1 IMAD.HI.U32 R3, R4, R3, RZ ;  /* 0x0000000304031227 */ /* 0x004fca00078e00ff */
[----:B----4-:R-:W-:Y:S02]  /*10ef0*/  @P1 SHF.R.U32.HI R6, RZ, R2, R3 ;  /* 0x00000002ff061219 */ /* 0x010fe40000011603 */
[----:B------:R-:W-:-:S05]  /*10f00*/  IADD3 R2, R0, 0x1, -R9 ;  /* 0x0000000100027810 */ /* 0x000fca0007ffe809 */
[----:B------:R-:W-:Y:S02]  /*10f10*/  IMAD.IADD R6, R2, 0x1, R6 ;  /* 0x0000000102067824 */ /* 0x000fe400078e0206 */
[----:B------:R-:W2:Y:S02]  /*10f20*/  LDC.64 R2, c[0x0][0x9e0] ;  /* 0x00027800ff027b82 */ /* 0x000ea40000000a00 */
[----:B--2---:R-:W-:Y:S01]  /*10f30*/  ISETP.GE.AND P2, PT, R3, 0x1, PT ;  /* 0x000000010300780c */ /* 0x004fe20003f46270 */
[----:B------:R-:W-:-:S12]  /*10f40*/  IMAD.IADD R2, R6, 0x1, R2 ;  /* 0x0000000106027824 */ /* 0x000fd800078e0202 */
[----:B---3--:R-:W-:Y:S05]  /*10f50*/  @!P2 BRA `(.L_x_1470) ;  /* 0x000000000048a947 */ /* 0x008fea0003800000 */
[C---:B------:R-:W-:Y:S01]  /*10f60*/  ISETP.GT.AND P0, PT, R6.reuse, RZ, PT ;  /* 0x000000ff0600720c */ /* 0x040fe20003f04270 */
[----:B------:R-:W-:Y:S01]  /*10f70*/  BSSY B0, `(.L_x_1471) ;  /* 0x000000e000007945 */ /* 0x000fe20003800000 */
[----:B------:R-:W-:-:S11]  /*10f80*/  VIADD R7, R6, 0xffffffff ;  /* 0xffffffff06077836 */ /* 0x000fd60000000000 */
[----:B------:R-:W-:Y:S05]  /*10f90*/  @P0 BRA `(.L_x_1472) ;  /* 0x00000000001c0947 */ /* 0x000fea0003800000 */
[----:B------:R-:W-:Y:S01]  /*10fa0*/  ISETP.NE.AND P0, PT, R3, 0x1, PT ;  /* 0x000000010300780c */ /* 0x000fe20003f05270 */
[----:B------:R-:W-:-:S12]  /*10fb0*/  IMAD.MOV R6, RZ, RZ, -R6 ;  /* 0x000000ffff067224 */ /* 0x000fd800078e0a06 */
[----:B------:R-:W2:Y:S02]  /*10fc0*/  @P0 LDC.64 R4, c[0x0][0x9e8] ;  /* 0x00027a00ff040b82 */ /* 0x000ea40000000a00 */
[----:B--2---:R-:W-:-:S05]  /*10fd0*/  @P0 IMAD.HI.U32 R4, R6, R4, RZ ;  /* 0x0000000406040227 */ /* 0x004fca00078e00ff */
[----:B------:R-:W-:-:S04]  /*10fe0*/  @P0 SHF.R.U32.HI R6, RZ, R5, R4 ;  /* 0x00000005ff060219 */ /* 0x000fc80000011604 */
[----:B------:R-:W-:Y:S01]  /*10ff0*/  LOP3.LUT R7, RZ, R6, RZ, 0x33, !PT ;  /* 0x00000006ff077212 */ /* 0x000fe200078e33ff */
[----:B------:R-:W-:Y:S06]  /*11000*/  BRA `(.L_x_1473) ;  /* 0x0000000000107947 */ /* 0x000fec0003800000 */
.L_x_1472:
[----:B------:R-:W-:-:S13]  /*11010*/  ISETP.NE.AND P0, PT, R3, 0x1, PT ;  /* 0x000000010300780c */ /* 0x000fda0003f05270 */
[----:B------:R-:W2:Y:S02]  /*11020*/  @P0 LDC.64 R4, c[0x0][0x9e8] ;  /* 0x00027a00ff040b82 */ /* 0x000ea40000000a00 */
[----:B--2---:R-:W-:-:S05]  /*11030*/  @P0 IMAD.HI.U32 R4, R7, R4, RZ ;  /* 0x0000000407040227 */ /* 0x004fca00078e00ff */
[----:B------:R-:W-:-:S07]  /*11040*/  @P0 SHF.R.U32.HI R7, RZ, R5, R4 ;  /* 0x00000005ff070219 */ /* 0x000fce0000011604 */
.L_x_1473:
[----:B------:R-:W-:Y:S05]  /*11050*/  BSYNC B0 ;  /* 0x0000000000007941 */ /* 0x000fea0003800000 */
.L_x_1471:
[----:B------:R-:W-:-:S05]  /*11060*/  IMAD R7, R7, R3, R3 ;  /* 0x0000000307077224 */ /* 0x000fca00078e0203 */
[----:B------:R-:W-:-:S07]  /*11070*/  VIMNMX R2, R2, R7, PT ;  /* 0x0000000702027248 */ /* 0x000fce0003fe0100 */
.L_x_1470:
[----:B------:R-:W2:Y:S01]  /*11080*/  @P1 LDC R5, c[0x0][0x44c] ;  /* 0x00011300ff051b82 */ /* 0x000ea20000000800 */
[----:B------:R-:W-:Y:S01]  /*11090*/  IMAD.MOV.U32 R6, RZ, RZ, R8 ;  /* 0x000000ffff067224 */ /* 0x000fe200078e0008 */
[----:B------:R-:W-:-:S06]  /*110a0*/  ULDC UR4, c[0x0][0x9dc] ;  /* 0x0002770000047ab9 */ /* 0x000fcc0000000800 */
[----:B------:R-:W3:Y:S01]  /*110b0*/  @P1 LDC R4, c[0x0][0x450] ;  /* 0x00011400ff041b82 */ /* 0x000ee20000000800 */
[----:B--2---:R-:W-:-:S05]  /*110c0*/  @P1 IMAD.HI.U32 R5, R8, R5, RZ ;  /* 0x0000000508051227 */ /* 0x004fca00078e00ff */
[----:B---3--:R-:W-:Y:S01]  /*110d0*/  @P1 SHF.R.U32.HI R6, RZ, R4, R5 ;  /* 0x00000004ff061219 */ /* 0x008fe20000011605 */
[----:B------:R-:W-:-:S03]  /*110e0*/  VIADD R4, R2, 0x7f ;  /* 0x0000007f02047836 */ /* 0x000fc60000000000 */
[----:B------:R-:W-:Y:S01]  /*110f0*/  IADD3 R2, R6, R0, -R9 ;  /* 0x0000000006027210 */ /* 0x000fe20007ffe809 */
[----:B------:R-:W-:Y:S01]  /*11100*/  VIADD R0, R0, 0x7f ;  /* 0x0000007f00007836 */ /* 0x000fe20000000000 */
[----:B------:R-:W-:-:S04]  /*11110*/  SHF.R.S32.HI R5, RZ, 0x1f, R4 ;  /* 0x0000001fff057819 */ /* 0x000fc80000011404 */
[----:B------:R-:W-:Y:S02]  /*11120*/  LEA.HI R5, R5, R4, RZ, 0x7 ;  /* 0x0000000405057211 */ /* 0x000fe400078f38ff */
[----:B------:R-:W-:Y:S02]  /*11130*/  SHF.R.S32.HI R4, RZ, 0x1f, R0 ;  /* 0x0000001fff047819 */ /* 0x000fe40000011400 */
[----:B------:R-:W-:Y:S02]  /*11140*/  SHF.R.S32.HI R5, RZ, 0x7, R5 ;  /* 0x00000007ff057819 */ /* 0x000fe40000011405 */
[----:B------:R-:W-:Y:S01]  /*11150*/  LEA.HI R4, R4, R0, RZ, 0x7 ;  /* 0x0000000004047211 */ /* 0x000fe200078f38ff */
[----:B------:R-:W-:-:S03]  /*11160*/  VIADD R0, R2, -UR4 ;  /* 0x8000000402007c36 */ /* 0x000fc60008000000 */
[----:B------:R-:W-:-:S04]  /*11170*/  SHF.R.S32.HI R4, RZ, 0x7, R4 ;  /* 0x00000007ff047819 */ /* 0x000fc80000011404 */
[----:B------:R-:W-:-:S05]  /*11180*/  VIMNMX R7, R4, R5, PT ;  /* 0x0000000504077248 */ /* 0x000fca0003fe0100 */
[----:B------:R2:W-:Y:S01]  /*11190*/  STL [R1+0x28], R7 ;  /* 0x0000280701007387 */ /* 0x0005e20000100800 */
[----:B------:R-:W-:Y:S05]  /*111a0*/  @!P2 BRA `(.L_x_1474) ;  /* 0x000000000044a947 */ /* 0x000fea0003800000 */
[----:B------:R-:W-:Y:S01]  /*111b0*/  ISETP.GT.AND P0, PT, R2, -0x1, PT ;  /* 0xffffffff0200780c */ /* 0x000fe20003f04270 */
[----:B------:R-:W-:-:S12]  /*111c0*/  BSSY B0, `(.L_x_1475) ;  /* 0x000000d000007945 */ /* 0x000fd80003800000 */
[----:B------:R-:W-:Y:S05]  /*111d0*/  @P0 BRA `(.L_x_1476) ;  /* 0x00000000001c0947 */ /* 0x000fea0003800000 */
[----:B------:R-:W-:Y:S02]  /*111e0*/  ISETP.NE.AND P0, PT, R3, 0x1, PT ;  /* 0x000000010300780c */ /* 0x000fe40003f05270 */
[----:B------:R-:W-:-:S11]  /*111f0*/  LOP3.LUT R2, RZ, R2, RZ, 0x33, !PT ;  /* 0x00000002ff027212 */ /* 0x000fd600078e33ff */
[----:B------:R-:W3:Y:S02]  /*11200*/  @P0 LDC.64 R4, c[0x0][0x9e8] ;  /* 0x00027a00ff040b82 */ /* 0x000ee40000000a00 */
[----:B---3--:R-:W-:-:S05]  /*11210*/  @P0 IMAD.HI.U32 R4, R2, R4, RZ ;  /* 0x0000000402040227 */ /* 0x008fca00078e00ff */
[----:B------:R-:W-:-:S04]  /*11220*/  @P0 SHF.R.U32.HI R2, RZ, R5, R4 ;  /* 0x00000005ff020219 */ /* 0x000fc80000011604 */
[----:B------:R-:W-:Y:S01]  /*11230*/  LOP3.LUT R2, RZ, R2, RZ, 0x33, !PT ;  /* 0x00000002ff027212 */ /* 0x000fe200078e33ff */
[----:B------:R-:W-:Y:S06]  /*11240*/  BRA `(.L_x_1477) ;  /* 0x0000000000107947 */ /* 0x000fec0003800000 */
.L_x_1476:
[----:B------:R-:W-:-:S13]  /*11250*/  ISETP.NE.AND P0, PT, R3, 0x1, PT ;  /* 0x000000010300780c */ /* 0x000fda0003f05270 */
[----:B------:R-:W3:Y:S02]  /*11260*/  @P0 LDC.64 R4, c[0x0][0x9e8] ;  /* 0x00027a00ff040b82 */ /* 0x000ee40000000a00 */
[----:B---3--:R-:W-:-:S05]  /*11270*/  @P0 IMAD.HI.U32 R4, R2, R4, RZ ;  /* 0x0000000402040227 */ /* 0x008fca00078e00ff */
[----:B------:R-:W-:-:S07]  /*11280*/  @P0 SHF.R.U32.HI R2, RZ, R5, R4 ;  /* 0x00000005ff020219 */ /* 0x000fce0000011604 */
.L_x_1477:
[----:B------:R-:W-:Y:S05]  /*11290*/  BSYNC B0 ;  /* 0x0000000000007941 */ /* 0x000fea0003800000 */
.L_x_1475:
[----:B------:R-:W-:-:S05]  /*112a0*/  IMAD R2, R2, R3, RZ ;  /* 0x0000000302027224 */ /* 0x000fca00078e02ff */
[----:B------:R-:W-:-:S07]  /*112b0*/  VIMNMX R0, R0, R2, !PT ;  /* 0x0000000200007248 */ /* 0x000fce0007fe0100 */
.L_x_1474:
[----:B------:R-:W-:Y:S01]  /*112c0*/  SHF.R.S32.HI R2, RZ, 0x1f, R0 ;  /* 0x0000001fff027819 */ /* 0x000fe20000011400 */
[----:B------:R-:W-:Y:S03]  /*112d0*/  BSSY B7, `(.L_x_1478) ;  /* 0x00003e4000077945 */ /* 0x000fe60003800000 */
[----:B------:R-:W-:-:S04]  /*112e0*/  LEA.HI R2, R2, R0, RZ, 0x7 ;  /* 0x0000000002027211 */ /* 0x000fc800078f38ff */
[----:B------:R-:W-:-:S04]  /*112f0*/  SHF.R.S32.HI R2, RZ, 0x7, R2 ;  /* 0x00000007ff027819 */ /* 0x000fc80000011402 */
[----:B------:R-:W-:-:S04]  /*11300*/  VIMNMX R3, RZ, R2, !PT ;  /* 0x00000002ff037248 */ /* 0x000fc80007fe0100 */
[----:B------:R-:W-:Y:S01]  /*11310*/  ISETP.GT.AND P0, PT, R7, R3, PT ;  /* 0x000000030700720c */ /* 0x000fe20003f04270 */
[----:B------:R3:W-:-:S12]  /*11320*/  STL [R1+0x20], R3 ;  /* 0x0000200301007387 */ /* 0x0007d80000100800 */
[----:B---3--:R-:W-:Y:S05]  /*11330*/  @P0 BRA `(.L_x_1479) ;  /* 0x0000000000440947 */ /* 0x008fea0003800000 */
[----:B------:R-:W3:Y:S02]  /*11340*/  S2R R3, SR_TID.X ;  /* 0x0000000000037919 */ /* 0x000ee40000002100 */
[----:B---3--:R-:W-:-:S04]  /*11350*/  LOP3.LUT R3, R3, 0x7f, RZ, 0xc0, !PT ;  /* 0x0000007f03037812 */ /* 0x008fc800078ec0ff */
[----:B------:R-:W-:-:S13]  /*11360*/  ISETP.NE.AND P0, PT, R3, RZ, PT ;  /* 0x000000ff0300720c */ /* 0x000fda0003f05270 */
[----:B------:R-:W-:Y:S05]  /*11370*/  @P0 BRA `(.L_x_1480) ;  /* 0x0000003c00640947 */ /* 0x000fea0003800000 */
[----:B------:R-:W3:Y:S01]  /*11380*/  S2R R5, SR_LANEID ;  /* 0x0000000000057919 */ /* 0x000ee20000000000 */
[----:B------:R-:W-:Y:S01]  /*11390*/  VOTEU.ANY UR4, UPT, PT ;  /* 0x0000000000047886 */ /* 0x000fe200038e0100 */
[----:B------:R-:W4:Y:S01]  /*113a0*/  LDC.64 R2, c[0x0][0xc60] ;  /* 0x00031800ff027b82 */ /* 0x000f220000000a00 */
[----:B------:R-:W3:Y:S02]  /*113b0*/  FLO.U32 R0, UR4 ;  /* 0x0000000400007d00 */ /* 0x000ee400080e0000 */
[----:B---3--:R-:W-:-:S06]  /*113c0*/  ISETP.EQ.U32.AND P0, PT, R0, R5, PT ;  /* 0x000000050000720c */ /* 0x008fcc0003f02070 */
[----:B------:R-:W4:Y:S07]  /*113d0*/  POPC R5, UR4 ;  /* 0x0000000400057d09 */ /* 0x000f2e0008000000 */
[----:B----4-:R-:W3:Y:S01]  /*113e0*/  @P0 ATOMG.E.ADD.STRONG.GPU PT, R3, desc[UR50][R2.64], R5 ;  /* 0x00000005020309a8 */ /* 0x010ee200081ee1f2 */
[----:B------:R-:W4:Y:S02]  /*113f0*/  S2R R4, SR_LTMASK ;  /* 0x0000000000047919 */ /* 0x000f240000003900 */
[----:B----4-:R-:W-:-:S04]  /*11400*/  LOP3.LUT R4, R4, UR4, RZ, 0xc0, !PT ;  /* 0x0000000404047c12 */ /* 0x010fc8000f8ec0ff */
[----:B--2---:R-:W2:Y:S01]  /*11410*/  POPC R7, R4 ;  /* 0x0000000400077309 */ /* 0x004ea20000000000 */
[----:B---3--:R-:W2:Y:S02]  /*11420*/  SHFL.IDX PT, R0, R3, R0, 0x1f ;  /* 0x00001f0003007589 */ /* 0x008ea400000e0000 */
[----:B--2---:R-:W-:Y:S01]  /*11430*/  IADD3 R16, R0, UR37, R7 ;  /* 0x0000002500107c10 */ /* 0x004fe2000fffe007 */
[----:B------:R-:W-:Y:S06]  /*11440*/  BRA `(.L_x_1480) ;  /* 0x0000003c00307947 */ /* 0x000fec0003800000 */
.L_x_1479:
[----:B------:R-:W3:Y:S01]  /*11450*/  LDL R17, [R1] ;  /* 0x0000000001117983 */ /* 0x000ee20000100800 */
[----:B------:R-:W-:Y:S01]  /*11460*/  BSSY B6, `(.L_x_1481) ;  /* 0x0000014000067945 */ /* 0x000fe20003800000 */
[----:B---3--:R-:W-:-:S05]  /*11470*/  VIADD R0, R17, 0x18400 ;  /* 0x0001840011007836 */ /* 0x008fca0000000000 */
[----:B------:R-:W-:-:S13]  /*11480*/  LOP3.LUT P0, RZ, R0, 0x3ff, RZ, 0xc0, !PT ;  /* 0x000003ff00ff7812 */ /* 0x000fda000780c0ff */
[----:B------:R-:W-:Y:S05]  /*11490*/  @!P0 BRA `(.L_x_1482) ;  /* 0x0000000000408947 */ /* 0x000fea0003800000 */
[----:B------:R-:W-:Y:S01]  /*114a0*/  MOV R2, 0x0 ;  /* 0x0000000000027802 */ /* 0x000fe20000000f00 */
[----:B------:R-:W-:Y:S01]  /*114b0*/  ULDC.64 UR6, c[0x4][0xa0] ;  /* 0x0100280000067ab9 */ /* 0x000fe20000000a00 */
[----:B------:R-:W-:Y:S01]  /*114c0*/  ULDC.64 UR8, c[0x4][0xa8] ;  /* 0x01002a0000087ab9 */ /* 0x000fe20000000a00 */
[----:B------:R-:W-:Y:S01]  /*114d0*/  ULDC.64 UR4, c[0x4][0x8] ;  /* 0x0100020000047ab9 */ /* 0x000fe20000000a00 */
[----:B------:R-:W-:Y:S02]  /*114e0*/  IMAD.U32 R4, RZ, RZ, UR6 ;  /* 0x00000006ff047e24 */ /* 0x000fe4000f8e00ff */
[----:B------:R-:W3:Y:S01]  /*114f0*/  LDC.64 R2, c[0x4][R2] ;  /* 0x0100000002027b82 */ /* 0x000ee20000000a00 */
[----:B------:R-:W-:Y:S02]  /*11500*/  IMAD.U32 R5, RZ, RZ, UR7 ;  /* 0x00000007ff057e24 */ /* 0x000fe4000f8e00ff */
[----:B------:R-:W-:Y:S02]  /*11510*/  IMAD.U32 R6, RZ, RZ, UR8 ;  /* 0x00000008ff067e24 */ /* 0x000fe4000f8e00ff */
[----:B--2---:R-:W-:-:S02]  /*11520*/  IMAD.U32 R7, RZ, RZ, UR9 ;  /* 0x00000009ff077e24 */ /* 0x004fc4000f8e00ff */
[----:B------:R-:W-:Y:S02]  /*11530*/  IMAD.U32 R10, RZ, RZ, UR4 ;  /* 0x00000004ff0a7e24 */ /* 0x000fe4000f8e00ff */
[----:B------:R-:W-:Y:S02]  /*11540*/  IMAD.U32 R11, RZ, RZ, UR5 ;  /* 0x00000005ff0b7e24 */ /* 0x000fe4000f8e00ff */
[----:B------:R-:W-:Y:S02]  /*11550*/  IMAD.MOV.U32 R8, RZ, RZ, 0x70 ;  /* 0x00000070ff087424 */ /* 0x000fe400078e00ff */
[----:B------:R-:W-:Y:S02]  /*11560*/  IMAD.MOV.U32 R12, RZ, RZ, 0x1 ;  /* 0x00000001ff0c7424 */ /* 0x000fe400078e00ff */
[----:B------:R-:W-:-:S07]  /*11570*/  IMAD.MOV.U32 R13, RZ, RZ, RZ ;  /* 0x000000ffff0d7224 */ /* 0x000fce00078e00ff */
[----:B------:R-:W-:-:S07]  /*11580*/  LEPC R20, `(.L_x_1482) ;  /* 0x000000001014794e */ /* 0x000fce0000000000 */
[----:B01-3--:R-:W-:Y:S05]  /*11590*/  CALL.ABS.NOINC R2 ;  /* 0x0000000002007343 */ /* 0x00bfea0003c00000 */
.L_x_1482:
[----:B------:R-:W-:Y:S05]  /*115a0*/  BSYNC B6 ;  /* 0x0000000000067941 */ /* 0x000fea0003800000 */
.L_x_1481:
        /* <DEDUP_REMOVED lines=8> */
[----:B------:R3:W4:Y:S01]  /*11630*/  LDC.64 R2, c[0x4][R17] ;  /* 0x0100000011027b82 */ /* 0x0007220000000a00 */
[----:B------:R-:W-:Y:S02]  /*11640*/  IMAD.U32 R4, RZ, RZ, UR6 ;  /* 0x00000006ff047e24 */ /* 0x000fe4000f8e00ff */
[----:B------:R-:W-:Y:S02]  /*11650*/  IMAD.U32 R5, RZ, RZ, UR7 ;  /* 0x00000007ff057e24 */ /* 0x000fe4000f8e00ff */
[----:B------:R-:W-:Y:S02]  /*11660*/  IMAD.U32 R6, RZ, RZ, UR8 ;  /* 0x00000008ff067e24 */ /* 0x000fe4000f8e00ff */
[----:B--2---:R-:W-:-:S02]  /*11670*/  IMAD.U32 R7, RZ, RZ, UR9 ;  /* 0x00000009ff077e24 */ /* 0x004fc4000f8e00ff */
[----:B------:R-:W-:Y:S02]  /*11680*/  IMAD.U32 R10, RZ, RZ, UR4 ;  /* 0x00000004ff0a7e24 */ /* 0x000fe4000f8e00ff */
[----:B------:R-:W-:Y:S02]  /*11690*/  IMAD.U32 R11, RZ, RZ, UR5 ;  /* 0x00000005ff0b7e24 */ /* 0x000fe4000f8e00ff */
[----:B------:R-:W-:Y:S02]  /*116a0*/  IMAD.MOV.U32 R8, RZ, RZ, 0x70 ;  /* 0x00000070ff087424 */ /* 0x000fe400078e00ff */
[----:B------:R-:W-:Y:S02]  /*116b0*/  IMAD.MOV.U32 R12, RZ, RZ, 0x1 ;  /* 0x00000001ff0c7424 */ /* 0x000fe400078e00ff */
[----:B---3--:R-:W-:-:S07]  /*116c0*/  IMAD.MOV.U32 R13, RZ, RZ, RZ ;  /* 0x000000ffff0d7224 */ /* 0x008fce00078e00ff */
[----:B------:R-:W-:-:S07]  /*116d0*/  LEPC R20, `(.L_x_1485) ;  /* 0x000000001014794e */ /* 0x000fce0000000000 */
[----:B01--4-:R-:W-:Y:S05]  /*116e0*/  CALL.ABS.NOINC R2 ;  /* 0x0000000002007343 */ /* 0x013fea0003c00000 */
.L_x_1485:
        /* <DEDUP_REMOVED lines=15> */
.L_x_1484:
[----:B------:R-:W-:Y:S05]  /*117e0*/  BSYNC B6 ;  /* 0x0000000000067941 */ /* 0x000fea0003800000 */
.L_x_1483:
[----:B------:R-:W-:Y:S01]  /*117f0*/  ULDC.64 UR4, c[0x0][0x9f8] ;  /* 0x00027e0000047ab9 */ /* 0x000fe20000000a00 */
[----:B------:R-:W3:Y:S01]  /*11800*/  LDL R17, [R1+0x28] ;  /* 0x0000280001117983 */ /* 0x000ee20000100800 */
[----:B------:R-:W-:Y:S01]  /*11810*/  ISETP.NE.U32.AND P0, PT, RZ, UR4, PT ;  /* 0x00000004ff007c0c */ /* 0x000fe2000bf05070 */
[----:B--2---:R-:W-:-:S03]  /*11820*/  IMAD.MOV.U32 R7, RZ, RZ, R19 ;  /* 0x000000ffff077224 */ /* 0x004fc600078e0013 */
[----:B------:R-:W-:Y:S01]  /*11830*/  ISETP.NE.AND.EX P0, PT, RZ, UR5, PT, P0 ;  /* 0x00000005ff007c0c */ /* 0x000fe2000bf05300 */
[----:B------:R-:W-:-:S12]  /*11840*/  ULDC.64 UR4, c[0x0][0xa08] ;  /* 0x0002820000047ab9 */ /* 0x000fd80000000a00 */
[----:B------:R-:W2:Y:S02]  /*11850*/  @P0 LDC.64 R2, c[0x0][0x9f8] ;  /* 0x00027e00ff020b82 */ /* 0x000ea40000000a00 */
[----:B--2---:R-:W-:-:S05]  /*11860*/  @P0 IMAD.WIDE R2, R19, 0x4, R2 ;  /* 0x0000000413020825 */ /* 0x004fca00078e0202 */
[----:B------:R2:W4:Y:S02]  /*11870*/  @P0 LDG.E R7, desc[UR50][R2.64] ;  /* 0x0000003202070981 */ /* 0x000524000c1e1900 */
[----:B--2---:R-:W2:Y:S02]  /*11880*/  LDC.64 R2, c[0x0][0x418] ;  /* 0x00010600ff027b82 */ /* 0x004ea40000000a00 */
[----:B--2---:R-:W-:Y:S01]  /*11890*/  LOP3.LUT P0, RZ, R2, UR4, RZ, 0xfc, !PT ;  /* 0x0000000402ff7c12 */ /* 0x004fe2000f80fcff */
[----:B------:R-:W-:-:S03]  /*118a0*/  UMOV UR4, 0xffffffff ;  /* 0xffffffff00047882 */ /* 0x000fc60000000000 */
[----:B------:R-:W-:Y:S01]  /*118b0*/  LOP3.LUT P0, RZ, R3, UR5, RZ, 0xfc, P0 ;  /* 0x0000000503ff7c12 */ /* 0x000fe2000800fcff */
[----:B---3--:R-:W-:Y:S01]  /*118c0*/  VIADD R0, R17, 0xffffffff ;  /* 0xffffffff11007836 */ /* 0x008fe20000000000 */
[----:B----4-:R-:W-:Y:S01]  /*118d0*/  SHF.R.S32.HI R8, RZ, 0x1f, R7 ;  /* 0x0000001fff087819 */ /* 0x010fe20000011407 */
[----:B------:R2:W-:Y:S01]  /*118e0*/  STL [R1+0xc], R7 ;  /* 0x00000c0701007387 */ /* 0x0005e20000100800 */
[----:B------:R-:W-:-:S03]  /*118f0*/  SEL R17, R7, RZ, !P0 ;  /* 0x000000ff07117207 */ /* 0x000fc60004000000 */
[----:B------:R2:W-:Y:S01]  /*11900*/  STL [R1+0x1c], R8 ;  /* 0x00001c0801007387 */ /* 0x0005e20000100800 */
[----:B------:R-:W-:Y:S05]  /*11910*/  BRA.DIV UR4, `(.L_x_1486) ;  /* 0x0000004a04e07947 */ /* 0x000fea000b800000 */
[----:B------:R-:W3:Y:S02]  /*11920*/  S2R R4, SR_TID.X ;  /* 0x0000000000047919 */ /* 0x000ee40000002100 */
[----:B---3--:R-:W-:-:S04]  /*11930*/  SHF.R.U32.HI R4, RZ, 0x5, R4 ;  /* 0x00000005ff047819 */ /* 0x008fc80000011604 */
[----:B------:R-:W-:-:S05]  /*11940*/  LOP3.LUT R4, R4, 0x3, RZ, 0xc0, !PT ;  /* 0x0000000304047812 */ /* 0x000fca00078ec0ff */
[----:B------:R3:W4:Y:S02]  /*11950*/  SHFL.IDX PT, R14, R4, RZ, 0x1f ;  /* 0x00001fff040e7589 */ /* 0x00072400000e0000 */
.L_x_1589:
[----:B---3--:R-:W3:Y:S01]  /*11960*/  LDL.LU R4, [R1+0x18] ;  /* 0x0000180001047983 */ /* 0x008ee20000300800 */
[----:B------:R-:W-:Y:S02]  /*11970*/  PLOP3.LUT P1, PT, PT, PT, PT, 0x8, 0x0 ;  /* 0x000000000000781c */ /* 0x000fe40003f2e170 */
[----:B----4-:R-:W-:Y:S01]  /*11980*/  ISETP.NE.AND P0, PT, R14, RZ, PT ;  /* 0x000000ff0e00720c */ /* 0x010fe20003f05270 */
[----:B------:R4:W-:Y:S01]  /*11990*/  STL [R1+0x8], R0 ;  /* 0x0000080001007387 */ /* 0x0009e20000100800 */
[----:B---3--:R-:W-:-:S09]  /*119a0*/  LOP3.LUT R4, R4, 0xfffffffe, RZ, 0xc0, !PT ;  /* 0xfffffffe04047812 */ /* 0x008fd200078ec0ff */
[----:B------:R-:W-:-:S05]  /*119b0*/  @P1 LOP3.LUT R4, R4, 0x1, RZ, 0xfc, !PT ;  /* 0x0000000104041812 */ /* 0x000fca00078efcff */
[----:B------:R4:W-:Y:S01]  /*119c0*/  STL [R1+0x18], R4 ;  /* 0x0000180401007387 */ /* 0x0009e20000100800 */
[----:B------:R-:W-:Y:S05]  /*119d0*/  @P0 BRA `(.L_x_1487) ;  /* 0x0000000400300947 */ /* 0x000fea0003800000 */
[----:B------:R-:W-:-:S03]  /*119e0*/  UMOV UR4, 0xffffffff ;  /* 0xffffffff00047882 */ /* 0x000fc60000000000 */
[----:B------:R-:W-:Y:S05]  /*119f0*/  BRA.DIV UR4, `(.L_x_1488) ;  /* 0x0000004a04dc7947 */ /* 0x000fea000b800000 */
[----:B------:R-:W-:-:S13]  /*11a00*/  ELECT P6, URZ, PT ;  /* 0x00000000003f782f */ /* 0x000fda00038c0000 */
.L_x_1592:
[----:B------:R-:W-:Y:S05]  /*11a10*/  @!P6 BRA `(.L_x_1487) ;  /* 0x000000040020e947 */ /* 0x000fea0003800000 */
[----:B------:R-:W-:-:S04]  /*11a20*/  ISETP.NE.U32.AND P0, PT, R2, RZ, PT ;  /* 0x000000ff0200720c */ /* 0x000fc80003f05070 */
[----:B------:R-:W-:-:S13]  /*11a30*/  ISETP.NE.AND.EX P0, PT, R3, RZ, PT, P0 ;  /* 0x000000ff0300720c */ /* 0x000fda0003f05300 */
[----:B------:R-:W-:Y:S05]  /*11a40*/  @!P0 BRA `(.L_x_1489) ;  /* 0x0000000000508947 */ /* 0x000fea0003800000 */
[----:B------:R-:W3:Y:S01]  /*11a50*/  LDC R6, c[0x0][0x43c] ;  /* 0x00010f00ff067b82 */ /* 0x000ee20000000800 */
[----:B01----:R-:W-:Y:S01]  /*11a60*/  IMAD.MOV.U32 R9, RZ, RZ, R0 ;  /* 0x000000ffff097224 */ /* 0x003fe200078e0000 */
[----:B------:R-:W-:-:S03]  /*11a70*/  ULDC.64 UR4, c[0x0][0x428] ;  /* 0x00010a0000047ab9 */ /* 0x000fc60000000a00 */
[----:B----4-:R-:W-:Y:S01]  /*11a80*/  IMAD.MOV.U32 R0, RZ, RZ, R9 ;  /* 0x000000ffff007224 */ /* 0x010fe200078e0009 */
[----:B---3--:R-:W-:-:S13]  /*11a90*/  ISETP.NE.AND P0, PT, R6, 0x1, PT ;  /* 0x000000010600780c */ /* 0x008fda0003f05270 */
[----:B------:R-:W0:Y:S02]  /*11aa0*/  @P0 LDC.64 R4, c[0x0][0x440] ;  /* 0x00011000ff040b82 */ /* 0x000e240000000a00 */
[----:B0-----:R-:W-:-:S05]  /*11ab0*/  @P0 IMAD.HI.U32 R4, R9, R4, RZ ;  /* 0x0000000409040227 */ /* 0x001fca00078e00ff */
[----:B------:R-:W-:-:S04]  /*11ac0*/  @P0 SHF.R.U32.HI R0, RZ, R5, R4 ;  /* 0x00000005ff000219 */ /* 0x000fc80000011604 */
[--C-:B------:R-:W-:Y:S01]  /*11ad0*/  SHF.R.S32.HI R5, RZ, 0x1f, R0.reuse ;  /* 0x0000001fff057819 */ /* 0x100fe20000011400 */
[----:B------:R-:W-:-:S04]  /*11ae0*/  IMAD.MOV R4, RZ, RZ, -R0 ;  /* 0x000000ffff047224 */ /* 0x000fc800078e0a00 */
[----:B------:R-:W-:Y:S02]  /*11af0*/  IMAD R9, R6, R4, R9 ;  /* 0x0000000406097224 */ /* 0x000fe400078e0209 */
[----:B------:R-:W-:Y:S02]  /*11b00*/  IMAD R6, R8, UR4, RZ ;  /* 0x0000000408067c24 */ /* 0x000fe4000f8e02ff */
[----:B------:R-:W-:Y:S01]  /*11b10*/  IMAD.MOV.U32 R4, RZ, RZ, R0 ;  /* 0x000000ffff047224 */ /* 0x000fe200078e0000 */
[----:B------:R3:W-:Y:S01]  /*11b20*/  STL [R1+0x8], R9 ;  /* 0x0000080901007387 */ /* 0x0007e20000100800 */
[C---:B------:R-:W-:Y:S02]  /*11b30*/  IMAD R0, R7.reuse, UR5, R6 ;  /* 0x0000000507007c24 */ /* 0x040fe4000f8e0206 */
[----:B------:R-:W-:-:S04]  /*11b40*/  IMAD.WIDE.U32 R4, R7, UR4, R4 ;  /* 0x0000000407047c25 */ /* 0x000fc8000f8e0004 */
[----:B------:R-:W-:Y:S01]  /*11b50*/  IMAD.IADD R0, R5, 0x1, R0 ;  /* 0x0000000105007824 */ /* 0x000fe200078e0200 */
[----:B------:R-:W-:-:S04]  /*11b60*/  LEA R2, P0, R4, R2, 0x2 ;  /* 0x0000000204027211 */ /* 0x000fc800078010ff */
[----:B------:R-:W-:-:S05]  /*11b70*/  LEA.HI.X R3, R4, R3, R0, 0x2, P0 ;  /* 0x0000000304037211 */ /* 0x000fca00000f1400 */
[----:B------:R3:W5:Y:S04]  /*11b80*/  LDG.E R17, desc[UR50][R2.64] ;  /* 0x0000003202117981 */ /* 0x000768000c1e1900 */
.L_x_1489:
[----:B--2---:R-:W2:Y:S04]  /*11b90*/  LDL R7, [R1] ;  /* 0x0000000001077983 */ /* 0x004ea80000100800 */
[----:B----4-:R-:W2:Y:S04]  /*11ba0*/  LDL R0, [R1+0x4] ;  /* 0x0000040001007983 */ /* 0x010ea80000100800 */
[----:B---3--:R-:W3:Y:S01]  /*11bb0*/  LDL R2, [R1+0x10] ;  /* 0x0000100001027983 */ /* 0x008ee20000100800 */
[----:B--2---:R-:W-:Y:S01]  /*11bc0*/  IMAD R0, R0, 0x8, R7 ;  /* 0x0000000800007824 */ /* 0x004fe200078e0207 */
[----:B---3--:R-:W-:-:S04]  /*11bd0*/  SHF.L.U32 R2, R2, 0x1f, RZ ;  /* 0x0000001f02027819 */ /* 0x008fc800000006ff */
[----:B------:R-:W2:Y:S02]  /*11be0*/  SYNCS.PHASECHK.TRANS64.TRYWAIT P0, [R0+URZ+0x28840], R2 ;  /* 0x02884002000075a7 */ /* 0x000ea4000800017f */
[----:B--2---:R-:W-:Y:S05]  /*11bf0*/  @!P0 BRA `(.L_x_1490) ;  /* 0x00000048007c8947 */ /* 0x004fea0003800000 */
.L_x_1593:
        /* <DEDUP_REMOVED lines=11> */
.L_x_1491:
[----:B------:R-:W3:Y:S04]  /*11cb0*/  LDL R5, [R1] ;  /* 0x0000000001057983 */ /* 0x000ee80000100800 */
[----:B------:R-:W3:Y:S04]  /*11cc0*/  LDL R4, [R1+0x4] ;  /* 0x0000040001047983 */ /* 0x000ee80000100800 */
[----:B------:R-:W4:Y:S04]  /*11cd0*/  LDL R6, [R1+0x8] ;  /* 0x0000080001067983 */ /* 0x000f280000100800 */
[----:B------:R-:W4:Y:S04]  /*11ce0*/  LDL R3, [R1+0x14] ;  /* 0x0000140001037983 */ /* 0x000f280000100800 */
[----:B--2---:R-:W2:Y:S01]  /*11cf0*/  LDL.LU R2, [R1+0x18] ;  /* 0x0000180001027983 */ /* 0x004ea20000300800 */
[----:B------:R-:W-:-:S02]  /*11d00*/  R2UR UR9, R0 ;  /* 0x00000000000972ca */ /* 0x000fc400000e0000 */
[----:B------:R-:W-:Y:S01]  /*11d10*/  PLOP3.LUT P0, PT, PT, PT, PT, 0x80, 0x0 ;  /* 0x000000000000781c */ /* 0x000fe20003f0f070 */
[----:B------:R-:W-:Y:S01]  /*11d20*/  UIADD3 UR4, UP0, UR38, 0x370, URZ ;  /* 0x0000037026047890 */ /* 0x000fe2000ff1e03f */
[----:B------:R-:W-:Y:S02]  /*11d30*/  R2UR UR12, R18 ;  /* 0x00000000120c72ca */ /* 0x000fe400000e0000 */
[----:B-----5:R-:W-:-:S07]  /*11d40*/  R2UR UR13, R17 ;  /* 0x00000000110d72ca */ /* 0x020fce00000e0000 */
[----:B------:R-:W-:Y:S01]  /*11d50*/  UIADD3 UR9, UR9, 0x28830, URZ ;  /* 0x0002883009097890 */ /* 0x000fe2000fffe03f */
[----:B------:R-:W-:Y:S01]  /*11d60*/  UMOV UR10, URZ ;  /* 0x0000003f000a7c82 */ /* 0x000fe20008000000 */
[----:B------:R-:W-:Y:S01]  /*11d70*/  UMOV UR7, 0x14f00000 ;  /* 0x14f0000000077882 */ /* 0x000fe20000000000 */
[----:B------:R-:W-:Y:S01]  /*11d80*/  UMOV UR15, 0x40 ;  /* 0x00000040000f7882 */ /* 0x000fe20000000000 */
[----:B---3--:R-:W-:Y:S01]  /*11d90*/  IMAD R0, R4, 0x8000, R5 ;  /* 0x0000800004007824 */ /* 0x008fe200078e0205 */
[----:B----4-:R-:W-:-:S04]  /*11da0*/  R2UR UR11, R6 ;  /* 0x00000000060b72ca */ /* 0x010fc800000e0000 */
[----:B------:R-:W-:Y:S02]  /*11db0*/  R2UR UR6, R0 ;  /* 0x00000000000672ca */ /* 0x000fe400000e0000 */
[----:B------:R-:W-:Y:S02]  /*11dc0*/  R2UR UR5, R3 ;  /* 0x00000000030572ca */ /* 0x000fe400000e0000 */
[----:B--2---:R-:W-:-:S09]  /*11dd0*/  LOP3.LUT R2, R2, 0xfffffffe, RZ, 0xc0, !PT ;  /* 0xfffffffe02027812 */ /* 0x004fd200078ec0ff */
[----:B------:R-:W-:Y:S02]  /*11de0*/  UIADD3 UR8, UR6, 0x18400, URZ ;  /* 0x0001840006087890 */ /* 0x000fe4000fffe03f */
[----:B------:R-:W-:Y:S02]  /*11df0*/  ULEA UR11, UR11, UR5, 0x7 ;  /* 0x000000050b0b7291 */ /* 0x000fe4000f8e383f */
[----:B------:R-:W-:Y:S02]  /*11e00*/  UIADD3.X UR5, URZ, UR39, URZ, UP0, !UPT ;  /* 0x000000273f057290 */ /* 0x000fe400087fe43f */
[----:B------:R-:W-:Y:S01]  /*11e10*/  UIADD3 UR14, UR6, 0x1c400, URZ ;  /* 0x0001c400060e7890 */ /* 0x000fe2000fffe03f */
[----:B------:R-:W-:Y:S02]  /*11e20*/  @P0 LOP3.LUT R2, R2, 0x1, RZ, 0xfc, !PT ;  /* 0x0000000102020812 */ /* 0x000fe400078efcff */
[----:B------:R-:W-:-:S04]  /*11e30*/  UMOV UR6, 0x0 ;  /* 0x0000000000067882 */ /* 0x000fc80000000000 */
[----:B------:R2:W-:Y:S01]  /*11e40*/  UTMALDG.4D [UR8], [UR4], desc[UR6] ;  /* 0x00000608040075b4 */ /* 0x0005e20008019000 */
[----:B------:R3:W-:Y:S01]  /*11e50*/  STL [R1+0x18], R2 ;  /* 0x0000180201007387 */ /* 0x0007e20000100800 */
[----:B--2---:R-:W-:Y:S01]  /*11e60*/  UMOV UR8, UR14 ;  /* 0x0000000e00087c82 */ /* 0x004fe20008000000 */
[----:B------:R-:W-:Y:S02]  /*11e70*/  UMOV UR10, UR15 ;  /* 0x0000000f000a7c82 */ /* 0x000fe40008000000 */
[----:B------:R3:W-:Y:S01]  /*11e80*/  UTMALDG.4D [UR8], [UR4], desc[UR6] ;  /* 0x00000608040075b4 */ /* 0x0007e20008019000 */
[----:B------:R-:W-:Y:S02]  /*11e90*/  NOP ;  /* 0x0000000000007918 */ /* 0x000fe40000000000 */
.L_x_1487:
[----:B----4-:R-:W4:Y:S04]  /*11ea0*/  LDL R0, [R1] ;  /* 0x0000000001007983 */ /* 0x010f280000100800 */
[----:B------:R-:W5:Y:S01]  /*11eb0*/  LDL.LU R3, [R1+0x34] ;  /* 0x0000340001037983 */ /* 0x000f620000300800 */
[----:B------:R-:W-:Y:S05]  /*11ec0*/  WARPSYNC.ALL ;  /* 0x0000000000007948 */ /* 0x000fea0003800000 */
[----:B---3--:R-:W-:Y:S01]  /*11ed0*/  ULDC.64 UR4, c[0x0][0x298] ;  /* 0x0000a60000047ab9 */ /* 0x008fe20000000a00 */
[----:B------:R-:W-:Y:S01]  /*11ee0*/  BSSY B6, `(.L_x_1492) ;  /* 0x000001c000067945 */ /* 0x000fe20003800000 */
[----:B------:R-:W-:Y:S01]  /*11ef0*/  BAR.SYNC.DEFER_BLOCKING 0x8, 0x180 ;  /* 0x0206000000007b1d */ /* 0x000fe20000010000 */
[----:B----4-:R-:W-:Y:S01]  /*11f00*/  VIADD R0, R0, 0x10400 ;  /* 0x0001040000007836 */ /* 0x010fe20000000000 */
[----:B-----5:R-:W-:Y:S01]  /*11f10*/  SHF.R.S32.HI R2, RZ, 0x1f, R3 ;  /* 0x0000001fff027819 */ /* 0x020fe20000011403 */
[----:B------:R-:W-:-:S03]  /*11f20*/  IMAD.WIDE.U32 R4, R3, UR4, RZ ;  /* 0x0000000403047c25 */ /* 0x000fc6000f8e00ff */
[----:B------:R-:W-:Y:S01]  /*11f30*/  LOP3.LUT P0, RZ, R0, 0x3ff, RZ, 0xc0, !PT ;  /* 0x000003ff00ff7812 */ /* 0x000fe2000780c0ff */
[----:B------:R-:W-:Y:S01]  /*11f40*/  IMAD R2, R2, UR4, RZ ;  /* 0x0000000402027c24 */ /* 0x000fe2000f8e02ff */
[----:B------:R3:W-:Y:S03]  /*11f50*/  STL.64 [R1+0x40], R4 ;  /* 0x0000400401007387 */ /* 0x0007e60000100a00 */
[----:B------:R-:W-:-:S04]  /*11f60*/  IMAD R2, R3, UR5, R2 ;  /* 0x0000000503027c24 */ /* 0x000fc8000f8e0202 */
[----:B------:R-:W-:-:S05]  /*11f70*/  IMAD.IADD R0, R5, 0x1, R2 ;  /* 0x0000000105007824 */ /* 0x000fca00078e0202 */
[----:B------:R3:W-:Y:S01]  /*11f80*/  STL [R1+0x34], R0 ;  /* 0x0000340001007387 */ /* 0x0007e20000100800 */
[----:B------:R-:W-:Y:S05]  /*11f90*/  @!P0 BRA `(.L_x_1493) ;  /* 0x0000000000408947 */ /* 0x000fea0003800000 */
[----:B------:R-:W-:Y:S01]  /*11fa0*/  MOV R2, 0x0 ;  /* 0x0000000000027802 */ /* 0x000fe20000000f00 */
[----:B------:R-:W-:Y:S01]  /*11fb0*/  ULDC.64 UR4, c[0x4][0xa0] ;  /* 0x0100280000047ab9 */ /* 0x000fe20000000a00 */
[----:B------:R-:W-:Y:S01]  /*11fc0*/  ULDC.64 UR6, c[0x4][0xa8] ;  /* 0x01002a0000067ab9 */ /* 0x000fe20000000a00 */
[----:B------:R-:W-:Y:S01]  /*11fd0*/  ULDC.64 UR8, c[0x4][0x20] ;  /* 0x0100080000087ab9 */ /* 0x000fe20000000a00 */
[----:B---3--:R-:W-:Y:S02]  /*11fe0*/  IMAD.U32 R4, RZ, RZ, UR4 ;  /* 0x00000004ff047e24 */ /* 0x008fe4000f8e00ff */
        /* <DEDUP_REMOVED lines=11> */
.L_x_1493:
[----:B------:R-:W-:Y:S05]  /*120a0*/  BSYNC B6 ;  /* 0x0000000000067941 */ /* 0x000fea0003800000 */
.L_x_1492:
[----:B---3--:R-:W3:Y:S01]  /*120b0*/  LDL.LU R0, [R1+0x34] ;  /* 0x0000340001007983 */ /* 0x008ee20000300800 */
[----:B--2---:R-:W2:Y:S01]  /*120c0*/  LDC R7, c[0x0][0x448] ;  /* 0x00011200ff077b82 */ /* 0x004ea20000000800 */
[----:B------:R-:W-:Y:S01]  /*120d0*/  ULDC.64 UR4, c[0x0][0x2d8] ;  /* 0x0000b60000047ab9 */ /* 0x000fe20000000a00 */
[----:B------:R-:W-:Y:S01]  /*120e0*/  ULDC.64 UR6, c[0x0][0x280] ;  /* 0x0000a00000067ab9 */ /* 0x000fe20000000a00 */
[----:B------:R-:W3:Y:S04]  /*120f0*/  LDL.LU.64 R2, [R1+0x40] ;  /* 0x0000400001027983 */ /* 0x000ee80000300a00 */
[----:B------:R-:W4:Y:S01]  /*12100*/  LDL R8, [R1+0x2c] ;  /* 0x00002c0001087983 */ /* 0x000f220000100800 */
[----:B------:R-:W0:Y:S01]  /*12110*/  S2R R5, SR_TID.X ;  /* 0x0000000000057919 */ /* 0x000e220000002100 */
[----:B------:R-:W1:Y:S01]  /*12120*/  S2R R6, SR_TID.X ;  /* 0x0000000000067919 */ /* 0x000e620000002100 */
[----:B0-----:R-:W-:-:S04]  /*12130*/  LOP3.LUT R5, R5, 0x7f, RZ, 0xc0, !PT ;  /* 0x0000007f05057812 */ /* 0x001fc800078ec0ff */
[----:B------:R-:W-:Y:S01]  /*12140*/  SHF.R.U32.HI R5, RZ, 0x3, R5 ;  /* 0x00000003ff057819 */ /* 0x000fe20000011605 */
[----:B-1----:R-:W-:-:S05]  /*12150*/  IMAD.SHL.U32 R9, R6, 0x10, RZ ;  /* 0x0000001006097824 */ /* 0x002fca00078e00ff */
[----:B------:R-:W-:Y:S01]  /*12160*/  LOP3.LUT R9, R5, 0x70, R9, 0xf8, !PT ;  /* 0x0000007005097812 */ /* 0x000fe200078ef809 */
[----:B---3--:R-:W-:Y:S01]  /*12170*/  IMAD.MOV.U32 R3, RZ, RZ, R0 ;  /* 0x000000ffff037224 */ /* 0x008fe200078e0000 */
[----:B------:R-:W-:-:S05]  /*12180*/  SHF.R.S32.HI R0, RZ, 0x1f, R18 ;  /* 0x0000001fff007819 */ /* 0x000fca0000011412 */
[----:B------:R-:W-:Y:S02]  /*12190*/  IMAD R0, R0, UR4, RZ ;  /* 0x0000000400007c24 */ /* 0x000fe4000f8e02ff */
[----:B------:R-:W-:-:S04]  /*121a0*/  IMAD.WIDE.U32 R2, R18, UR4, R2 ;  /* 0x0000000412027c25 */ /* 0x000fc8000f8e0002 */
[----:B------:R-:W-:Y:S01]  /*121b0*/  IMAD R0, R18, UR5, R0 ;  /* 0x0000000512007c24 */ /* 0x000fe2000f8e0200 */
[----:B------:R-:W-:Y:S02]  /*121c0*/  ULDC.64 UR4, c[0x0][0xa00] ;  /* 0x0002800000047ab9 */ /* 0x000fe40000000a00 */
[----:B------:R-:W-:Y:S01]  /*121d0*/  ISETP.NE.U32.AND P0, PT, RZ, UR4, PT ;  /* 0x00000004ff007c0c */ /* 0x000fe2000bf05070 */
[----:B------:R-:W-:Y:S01]  /*121e0*/  IMAD.IADD R3, R3, 0x1, R0 ;  /* 0x0000000103037824 */ /* 0x000fe200078e0200 */
[----:B------:R-:W-:Y:S02]  /*121f0*/  SHF.R.S32.HI R0, RZ, 0x1f, R19 ;  /* 0x0000001fff007819 */ /* 0x000fe40000011413 */
[----:B------:R-:W-:Y:S01]  /*12200*/  ISETP.NE.AND.EX P0, PT, RZ, UR5, PT, P0 ;  /* 0x00000005ff007c0c */ /* 0x000fe2000bf05300 */
[----:B------:R-:W-:-:S03]  /*12210*/  ULDC.64 UR4, c[0x0][0x2e0] ;  /* 0x0000b80000047ab9 */ /* 0x000fc60000000a00 */
[----:B------:R-:W-:Y:S02]  /*12220*/  SEL R4, R0, RZ, !P0 ;  /* 0x000000ff00047207 */ /* 0x000fe40004000000 */
[----:B------:R-:W-:Y:S02]  /*12230*/  SEL R0, R19, RZ, !P0 ;  /* 0x000000ff13007207 */ /* 0x000fe40004000000 */
[----:B--2---:R-:W-:Y:S01]  /*12240*/  ISETP.NE.AND P0, PT, R7, 0x1, PT ;  /* 0x000000010700780c */ /* 0x004fe20003f05270 */
[----:B------:R-:W-:-:S12]  /*12250*/  IMAD R4, R4, UR4, RZ ;  /* 0x0000000404047c24 */ /* 0x000fd8000f8e02ff */
[----:B------:R-:W0:Y:S01]  /*12260*/  @P0 LDC R5, c[0x0][0x44c] ;  /* 0x00011300ff050b82 */ /* 0x000e220000000800 */
[----:B------:R-:W-:-:S07]  /*12270*/  IMAD.WIDE.U32 R2, R0, UR4, R2 ;  /* 0x0000000400027c25 */ /* 0x000fce000f8e0002 */
[----:B------:R-:W1:Y:S01]  /*12280*/  @P0 LDC R6, c[0x0][0x450] ;  /* 0x00011400ff060b82 */ /* 0x000e620000000800 */
[----:B------:R-:W-:Y:S01]  /*12290*/  IMAD R0, R0, UR5, R4 ;  /* 0x0000000500007c24 */ /* 0x000fe2000f8e0204 */
[----:B------:R-:W-:Y:S01]  /*122a0*/  ULDC.64 UR4, c[0x0][0x2d0] ;  /* 0x0000b40000047ab9 */ /* 0x000fe20000000a00 */
[----:B----4-:R-:W-:Y:S02]  /*122b0*/  IMAD.IADD R4, R9, 0x1, R8 ;  /* 0x0000000109047824 */ /* 0x010fe400078e0208 */
[----:B------:R-:W2:Y:S01]  /*122c0*/  S2R R9, SR_TID.X ;  /* 0x0000000000097919 */ /* 0x000ea20000002100 */
[----:B------:R-:W-:Y:S02]  /*122d0*/  IMAD.IADD R3, R3, 0x1, R0 ;  /* 0x0000000103037824 */ /* 0x000fe400078e0200 */
[----:B------:R-:W-:Y:S02]  /*122e0*/  IMAD.MOV.U32 R0, RZ, RZ, R4 ;  /* 0x000000ffff007224 */ /* 0x000fe400078e0004 */
[----:B0-----:R-:W-:-:S05]  /*122f0*/  @P0 IMAD.HI.U32 R5, R4, R5, RZ ;  /* 0x0000000504050227 */ /* 0x001fca00078e00ff */
[----:B-1----:R-:W-:-:S05]  /*12300*/  @P0 SHF.R.U32.HI R0, RZ, R6, R5 ;  /* 0x00000006ff000219 */ /* 0x002fca0000011605 */
[----:B------:R-:W-:-:S04]  /*12310*/  IMAD.MOV R5, RZ, RZ, -R0 ;  /* 0x000000ffff057224 */ /* 0x000fc800078e0a00 */
[----:B------:R-:W-:Y:S01]  /*12320*/  IMAD R4, R7, R5, R4 ;  /* 0x0000000507047224 */ /* 0x000fe200078e0204 */
[----:B------:R-:W-:Y:S01]  /*12330*/  SHF.R.S32.HI R5, RZ, 0x1f, R0 ;  /* 0x0000001fff057819 */ /* 0x000fe20000011400 */
[----:B------:R-:W-:-:S04]  /*12340*/  IMAD.WIDE.U32 R2, R0, UR4, R2 ;  /* 0x0000000400027c25 */ /* 0x000fc8000f8e0002 */
[----:B------:R-:W-:Y:S02]  /*12350*/  IMAD R5, R5, UR4, RZ ;  /* 0x0000000405057c24 */ /* 0x000fe4000f8e02ff */
[----:B--2---:R-:W-:Y:S02]  /*12360*/  IMAD.SHL.U32 R9, R9, 0x8, RZ ;  /* 0x0000000809097824 */ /* 0x004fe400078e00ff */
        /* <DEDUP_REMOVED lines=9> */
[----:B------:R-:W-:Y:S02]  /*12400*/  ISETP.GE.AND P1, PT, R9, UR4, PT ;  /* 0x0000000409007c0c */ /* 0x000fe4000bf26270 */
[----:B------:R0:W5:Y:S01]  /*12410*/  LDL R9, [R1+0x24] ;  /* 0x0000240001097983 */ /* 0x0001620000100800 */
[----:B------:R-:W1:Y:S01]  /*12420*/  S2R R5, SR_TID.X ;  /* 0x0000000000057919 */ /* 0x000e620000002100 */
[----:B------:R-:W-:Y:S01]  /*12430*/  IMAD R0, R4, UR5, R0 ;  /* 0x0000000504007c24 */ /* 0x000fe2000f8e0200 */
[----:B------:R-:W-:-:S03]  /*12440*/  LEA R4, P2, R2, UR6, 0x1 ;  /* 0x0000000602047c11 */ /* 0x000fc6000f8408ff */
[----:B------:R-:W-:-:S05]  /*12450*/  IMAD.IADD R0, R3, 0x1, R0 ;  /* 0x0000000103007824 */ /* 0x000fca00078e0200 */
[----:B------:R-:W-:Y:S01]  /*12460*/  LEA.HI.X R3, R2, UR7, R0, 0x1, P2 ;  /* 0x0000000702037c11 */ /* 0x000fe200090f0c00 */
[----:B-1----:R-:W-:-:S05]  /*12470*/  IMAD.SHL.U32 R10, R5, 0x8, RZ ;  /* 0x00000008050a7824 */ /* 0x002fca00078e00ff */
[----:B------:R-:W-:-:S04]  /*12480*/  LOP3.LUT R10, R10, 0x38, RZ, 0xc0, !PT ;  /* 0x000000380a0a7812 */ /* 0x000fc800078ec0ff */
[----:B------:R-:W-:Y:S01]  /*12490*/  ISETP.GE.AND P0, PT, R10, UR4, PT ;  /* 0x000000040a007c0c */ /* 0x000fe2000bf06270 */
[----:B------:R-:W-:-:S03]  /*124a0*/  UMOV UR4, 0xffffffff ;  /* 0xffffffff00047882 */ /* 0x000fc60000000000 */
[----:B0-----:R-:W-:Y:S09]  /*124b0*/  BRA.DIV UR4, `(.L_x_1494) ;  /* 0x0000004204607947 */ /* 0x001ff2000b800000 */
[----:B------:R-:W0:Y:S01]  /*124c0*/  S2R R5, SR_TID.X ;  /* 0x0000000000057919 */ /* 0x000e220000002100 */
[----:B------:R-:W2:Y:S01]  /*124d0*/  LDL.LU R8, [R1+0x2c] ;  /* 0x00002c0001087983 */ /* 0x000ea20000300800 */
[----:B0-----:R-:W-:-:S04]  /*124e0*/  LOP3.LUT R5, R5, 0x7f, RZ, 0xc0, !PT ;  /* 0x0000007f05057812 */ /* 0x001fc800078ec0ff */
[----:B------:R-:W-:Y:S02]  /*124f0*/  SHF.R.U32.HI R6, RZ, 0x3, R5 ;  /* 0x00000003ff067819 */ /* 0x000fe40000011605 */
[----:B------:R-:W3:Y:S03]  /*12500*/  LDL.LU R5, [R1+0x30] ;  /* 0x0000300001057983 */ /* 0x000ee60000300800 */
[----:B--2---:R-:W-:Y:S02]  /*12510*/  IMAD.IADD R0, R6, 0x1, R8 ;  /* 0x0000000106007824 */ /* 0x004fe400078e0208 */
[----:B------:R-:W-:Y:S01]  /*12520*/  SHFL.IDX PT, R6, R3, RZ, 0x181f ;  /* 0x00181fff03067589 */ /* 0x000fe200000e0000 */
[----:B---3--:R-:W-:-:S03]  /*12530*/  IMAD R2, R5, R7, RZ ;  /* 0x0000000705027224 */ /* 0x008fc600078e02ff */
[----:B------:R-:W0:Y:S02]  /*12540*/  SHFL.IDX PT, R7, R4, RZ, 0x181f ;  /* 0x00181fff04077589 */ /* 0x000e2400000e0000 */
[C---:B------:R-:W-:Y:S01]  /*12550*/  ISETP.GE.AND P4, PT, R0.reuse, R2, PT ;  /* 0x000000020000720c */ /* 0x040fe20003f86270 */
[----:B------:R-:W-:-:S05]  /*12560*/  VIADD R5, R0, 0x10 ;  /* 0x0000001000057836 */ /* 0x000fca0000000000 */
[----:B------:R-:W-:Y:S02]  /*12570*/  ISETP.GE.AND P2, PT, R5, R2, PT ;  /* 0x000000020500720c */ /* 0x000fe40003f46270 */
[----:B------:R-:W1:Y:S04]  /*12580*/  SHFL.IDX PT, R5, R4, 0x1, 0x181f ;  /* 0x00381f0004057f89 */ /* 0x000e6800000e0000 */
[----:B------:R-:W2:Y:S01]  /*12590*/  SHFL.IDX PT, R8, R3, 0x1, 0x181f ;  /* 0x00381f0003087f89 */ /* 0x000ea200000e0000 */
[----:B0-----:R-:W-:-:S05]  /*125a0*/  @!P4 LEA R7, P3, R10, R7, 0x1 ;  /* 0x000000070a07c211 */ /* 0x001fca00078608ff */
[----:B------:R-:W-:-:S05]  /*125b0*/  @!P4 IMAD.X R6, RZ, RZ, R6, P3 ;  /* 0x000000ffff06c224 */ /* 0x000fca00018e0606 */
[----:B------:R-:W-:-:S04]  /*125c0*/  @!P4 LOP3.LUT R7, R7, R6, RZ, 0x3c, !PT ;  /* 0x000000060707c212 */ /* 0x000fc800078e3cff */
[----:B------:R-:W-:-:S04]  /*125d0*/  @!P4 LOP3.LUT R6, R7, R6, RZ, 0x3c, !PT ;  /* 0x000000060706c212 */ /* 0x000fc800078e3cff */
[----:B------:R-:W-:-:S05]  /*125e0*/  @!P4 LOP3.LUT R7, R7, R6, RZ, 0x3c, !PT ;  /* 0x000000060707c212 */ /* 0x000fca00078e3cff */
[----:B-----5:R-:W-:Y:S04]  /*125f0*/  @!P4 LDGSTS.E.BYPASS.LTC128B.128 [R9+0x10400], desc[UR50][R6.64], !P0 ;  /* 0x104000000609cfae */ /* 0x020fe8000c101d72 */
[----:B------:R1:W-:Y:S02]  /*12600*/  @!P4 LDGSTS.E.BYPASS.LTC128B.128 [R9+0x14400], desc[UR50][R6.64+0x80], !P1 ;  /* 0x144000800609cfae */ /* 0x0003e4000c901d72 */
[----:B-1----:R-:W-:-:S05]  /*12610*/  @!P2 LEA R7, P3, R10, R5, 0x1 ;  /* 0x000000050a07a211 */ /* 0x002fca00078608ff */
[----:B--2---:R-:W-:-:S05]  /*12620*/  @!P2 IMAD.X R6, RZ, RZ, R8, P3 ;  /* 0x000000ffff06a224 */ /* 0x004fca00018e0608 */
[----:B------:R-:W-:-:S04]  /*12630*/  @!P2 LOP3.LUT R7, R7, R6, RZ, 0x3c, !PT ;  /* 0x000000060707a212 */ /* 0x000fc800078e3cff */
[----:B------:R-:W-:Y:S01]  /*12640*/  @!P2 LOP3.LUT R6, R7, R6, RZ, 0x3c, !PT ;  /* 0x000000060706a212 */ /* 0x000fe200078e3cff */
[----:B------:R-:W-:-:S03]  /*12650*/  VIADD R5, R0, 0x20 ;  /* 0x0000002000057836 */ /* 0x000fc60000000000 */
        /* <DEDUP_REMOVED lines=49> */
[----:B------:R-:W-:Y:S01]  /*12970*/  @!P2 IMAD.MOV.U32 R6, RZ, RZ, R5 ;  /* 0x000000ffff06a224 */ /* 0x000fe200078e0005 */
[----:B------:R-:W0:Y:S04]  /*12980*/  SHFL.IDX PT, R3, R3, 0x7, 0x181f ;  /* 0x00f81f0003037f89 */ /* 0x000e2800000e0000 */
[----:B------:R1:W-:Y:S04]  /*12990*/  @!P2 LDGSTS.E.BYPASS.LTC128B.128 [R9+0x13400], desc[UR50][R6.64], !P0 ;  /* 0x134000000609afae */ /* 0x0003e8000c101d72 */
[----:B------:R1:W-:Y:S04]  /*129a0*/  @!P2 LDGSTS.E.BYPASS.LTC128B.128 [R9+0x17400], desc[UR50][R6.64+0x80], !P1 ;  /* 0x174000800609afae */ /* 0x0003e8000c901d72 */
[----:B------:R-:W2:Y:S02]  /*129b0*/  SHFL.IDX PT, R4, R4, 0x7, 0x181f ;  /* 0x00f81f0004047f89 */ /* 0x000ea400000e0000 */
.L_x_1610:
[----:B------:R-:W-:Y:S01]  /*129c0*/  VIADD R0, R0, 0x70 ;  /* 0x0000007000007836 */ /* 0x000fe20000000000 */
[----:B------:R-:W-:Y:S04]  /*129d0*/  BSSY B0, `(.L_x_1495) ;  /* 0x000000a000007945 */ /* 0x000fe80003800000 */
[----:B------:R-:W-:-:S13]  /*129e0*/  ISETP.GE.AND P2, PT, R0, R2, PT ;  /* 0x000000020000720c */ /* 0x000fda0003f46270 */
[----:B------:R-:W-:Y:S05]  /*129f0*/  @P2 BRA `(.L_x_1496) ;  /* 0x00000000001c2947 */ /* 0x000fea0003800000 */
[----:B--2---:R-:W-:-:S05]  /*12a00*/  LEA R2, P2, R10, R4, 0x1 ;  /* 0x000000040a027211 */ /* 0x004fca00078408ff */
[----:B0-----:R-:W-:-:S05]  /*12a10*/  IMAD.X R3, RZ, RZ, R3, P2 ;  /* 0x000000ffff037224 */ /* 0x001fca00010e0603 */
[----:B------:R-:W-:Y:S01]  /*12a20*/  @!PT LDS RZ, [RZ] ;  /* 0x00000000fffff984 */ /* 0x000fe20000000800 */
[----:B------:R-:W-:Y:S01]  /*12a30*/  @!PT LDS RZ, [RZ] ;  /* 0x00000000fffff984 */ /* 0x000fe20000000800 */
[----:B------:R-:W-:Y:S01]  /*12a40*/  @!PT LDS RZ, [RZ] ;  /* 0x00000000fffff984 */ /* 0x000fe20000000800 */
[----:B------:R3:W-:Y:S04]  /*12a50*/  LDGSTS.E.BYPASS.LTC128B.128 [R9+0x13c00], desc[UR50][R2.64], !P0 ;  /* 0x13c0000002097fae */ /* 0x0007e8000c101d72 */
[----:B------:R3:W-:Y:S02]  /*12a60*/  LDGSTS.E.BYPASS.LTC128B.128 [R9+0x17c00], desc[UR50][R2.64+0x80], !P1 ;  /* 0x17c0008002097fae */ /* 0x0007e4000c901d72 */
.L_x_1496:
[----:B------:R-:W-:Y:S05]  /*12a70*/  BSYNC B0 ;  /* 0x0000000000007941 */ /* 0x000fea0003800000 */
.L_x_1495:
[----:B-1-3--:R-:W3:Y:S01]  /*12a80*/  LDL R9, [R1] ;  /* 0x0000000001097983 */ /* 0x00aee20000100800 */
[----:B------:R-:W-:Y:S01]  /*12a90*/  PLOP3.LUT P0, PT, PT, PT, PT, 0x80, 0x0 ;  /* 0x000000000000781c */ /* 0x000fe20003f0f070 */
[----:B------:R-:W-:Y:S01]  /*12aa0*/  NOP ;  /* 0x0000000000007918 */ /* 0x000fe20000000000 */
[----:B---3--:R-:W-:-:S11]  /*12ab0*/  VIADD R10, R9, 0x28800 ;  /* 0x00028800090a7836 */ /* 0x008fd60000000000 */
.L_x_1497:
[----:B------:R-:W3:Y:S01]  /*12ac0*/  LDL R2, [R1] ;  /* 0x0000000001027983 */ /* 0x000ee20000100800 */
[----:B------:R-:W-:Y:S02]  /*12ad0*/  PLOP3.LUT P1, PT, P1, P0, PT, 0xa2, 0x0 ;  /* 0x000000000000781c */ /* 0x000fe40000f21472 */
[----:B---3--:R-:W-:-:S08]  /*12ae0*/  @P0 R2UR P1, UR4, R2 ;  /* 0x00000000020402ca */ /* 0x008fd00000020000 */
[----:B------:R-:W-:-:S05]  /*12af0*/  @P0 PLOP3.LUT P0, PT, P1, PT, PT, 0x80, 0x0 ;  /* 0x000000000000081c */ /* 0x000fca0000f0f070 */
[----:B------:R-:W-:Y:S01]  /*12b00*/  @!P1 SYNCS.ARRIVE.TRANS64.RED.A0T1 RZ, [UR4+0x28800], RZ ;  /* 0x028800ffffff99a7 */ /* 0x000fe20008200404 */
[----:B------:R-:W-:Y:S07]  /*12b10*/  @!P1 ARRIVES.LDGSTSBAR.64.TRANSCNT [UR4+0x28800] ;  /* 0x02880000ff0099b0 */ /* 0x000fee0008000a84 */
[----:B------:R-:W-:Y:S05]  /*12b20*/  @P0 BRA.U.ANY `(.L_x_1497) ;  /* 0xfffffffd00e40947 */ /* 0x000fea000393ffff */
[----:B0-----:R-:W3:Y:S02]  /*12b30*/  LDL.LU R3, [R1+0x3c] ;  /* 0x00003c0001037983 */ /* 0x001ee40000300800 */
[----:B---3--:R-:W-:-:S05]  /*12b40*/  VIADD R3, R3, 0x1 ;  /* 0x0000000103037836 */ /* 0x008fca0000000000 */
        /* <DEDUP_REMOVED lines=10> */
.L_x_1611:
[----:B------:R-:W-:Y:S05]  /*12bf0*/  BSYNC B0 ;  /* 0x0000000000007941 */ /* 0x000fea0003800000 */
.L_x_1498:
[----:B------:R-:W3:Y:S04]  /*12c00*/  LDL R3, [R1+0x28] ;  /* 0x0000280001037983 */ /* 0x000ee80000100800 */
[----:B0-----:R-:W4:Y:S01]  /*12c10*/  LDL R2, [R1+0x20] ;  /* 0x0000200001027983 */ /* 0x001f220000100800 */
[----:B------:R-:W-:Y:S01]  /*12c20*/  BSSY B0, `(.L_x_1500) ;  /* 0x00001f3000007945 */ /* 0x000fe20003800000 */
[----:B---3--:R-:W-:-:S05]  /*12c30*/  VIADD R0, R3, 0xfffffffe ;  /* 0xfffffffe03007836 */ /* 0x008fca0000000000 */
[----:B----4-:R-:W-:-:S13]  /*12c40*/  ISETP.GE.AND P0, PT, R0, R2, PT ;  /* 0x000000020000720c */ /* 0x010fda0003f06270 */
[----:B------:R-:W-:Y:S05]  /*12c50*/  @!P0 BRA `(.L_x_1501) ;  /* 0x0000001c00bc8947 */ /* 0x000fea0003800000 */
[----:B------:R-:W-:Y:S01]  /*12c60*/  LOP3.LUT R8, RZ, R2, RZ, 0x33, !PT ;  /* 0x00000002ff087212 */ /* 0x000fe200078e33ff */
[----:B------:R-:W-:Y:S01]  /*12c70*/  IMAD.MOV R2, RZ, RZ, -R3 ;  /* 0x000000ffff027224 */ /* 0x000fe200078e0a03 */
[----:B------:R-:W-:Y:S04]  /*12c80*/  BSSY B2, `(.L_x_1502) ;  /* 0x00000a9000027945 */ /* 0x000fe80003800000 */
[----:B------:R-:W-:-:S05]  /*12c90*/  VIADDMNMX R8, R2, 0x1, R8, !PT ;  /* 0x0000000102087846 */ /* 0x000fca0007800108 */
[----:B------:R-:W-:-:S05]  /*12ca0*/  IMAD.IADD R2, R3, 0x1, R8 ;  /* 0x0000000103027824 */ /* 0x000fca00078e0208 */
[----:B------:R-:W-:-:S04]  /*12cb0*/  LOP3.LUT R2, R2, 0x1, RZ, 0xc0, !PT ;  /* 0x0000000102027812 */ /* 0x000fc800078ec0ff */
[----:B------:R-:W-:-:S13]  /*12cc0*/  ISETP.NE.U32.AND P0, PT, R2, 0x1, PT ;  /* 0x000000010200780c */ /* 0x000fda0003f05070 */
[----:B------:R-:W-:Y:S05]  /*12cd0*/  @P0 BRA `(.L_x_1503) ;  /* 0x00000008008c0947 */ /* 0x000fea0003800000 */
[----:B------:R-:W3:Y:S04]  /*12ce0*/  LDL R5, [R1+0x18] ;  /* 0x0000180001057983 */ /* 0x000ee80000100800 */
[----:B--2---:R-:W2:Y:S04]  /*12cf0*/  LDL R4, [R1+0x4] ;  /* 0x0000040001047983 */ /* 0x004ea80000100800 */
[----:B------:R-:W4:Y:S01]  /*12d00*/  LDL R3, [R1+0x10] ;  /* 0x0000100001037983 */ /* 0x000f220000100800 */
[----:B------:R-:W-:Y:S01]  /*12d10*/  BSSY B1, `(.L_x_1504) ;  /* 0x000009b000017945 */ /* 0x000fe20003800000 */
[----:B---3--:R-:W-:Y:S01]  /*12d20*/  LOP3.LUT P1, RZ, R5, 0x1, RZ, 0xc0, !PT ;  /* 0x0000000105ff7812 */ /* 0x008fe2000782c0ff */
[----:B--2---:R-:W-:-:S05]  /*12d30*/  VIADD R6, R4, 0x1 ;  /* 0x0000000104067836 */ /* 0x004fca0000000000 */
        /* <DEDUP_REMOVED lines=11> */
[----:B------:R-:W0:Y:S01]  /*12df0*/  LDC R5, c[0x0][0x43c] ;  /* 0x00010f00ff057b82 */ /* 0x000e220000000800 */
[----:B------:R-:W-:Y:S02]  /*12e00*/  ULDC.64 UR6, c[0x0][0x428] ;  /* 0x00010a0000067ab9 */ /* 0x000fe40000000a00 */
[----:B------:R-:W3:Y:S01]  /*12e10*/  LDL R7, [R1+0xc] ;  /* 0x00000c0001077983 */ /* 0x000ee20000100800 */
        /* <DEDUP_REMOVED lines=15> */
.L_x_1506:
[----:B------:R-:W2:Y:S01]  /*12f10*/  LDL R2, [R1] ;  /* 0x0000000001027983 */ /* 0x000ea20000100800 */
[----:B------:R-:W-:Y:S01]  /*12f20*/  BSSY B3, `(.L_x_1507) ;  /* 0x0000005000037945 */ /* 0x000fe20003800000 */
[----:B--2---:R-:W-:Y:S01]  /*12f30*/  IMAD R3, R6, 0x8, R2 ;  /* 0x0000000806037824 */ /* 0x004fe200078e0202 */
[----:B------:R-:W-:-:S04]  /*12f40*/  SHF.L.U32 R2, R9, 0x1f, RZ ;  /* 0x0000001f09027819 */ /* 0x000fc800000006ff */
[----:B------:R-:W1:Y:S02]  /*12f50*/  SYNCS.PHASECHK.TRANS64.TRYWAIT P0, [R3+URZ+0x28840], R2 ;  /* 0x02884002030075a7 */ /* 0x000e64000800017f */
[----:B-1----:R-:W-:Y:S05]  /*12f60*/  @!P0 BRA `(.L_x_1508) ;  /* 0x0000004000848947 */ /* 0x002fea0003800000 */
.L_x_1612:
[----:B------:R-:W-:Y:S05]  /*12f70*/  BSYNC B3 ;  /* 0x0000000000037941 */ /* 0x000fea0003800000 */
.L_x_1507:
        /* <DEDUP_REMOVED lines=12> */
.L_x_1510:
[----:B------:R-:W-:Y:S05]  /*13040*/  BSYNC B3 ;  /* 0x0000000000037941 */ /* 0x000fea0003800000 */
.L_x_1509:
[----:B------:R-:W2:Y:S04]  /*13050*/  LDL R5, [R1] ;  /* 0x0000000001057983 */ /* 0x000ea80000100800 */
        /* <DEDUP_REMOVED lines=12> */
.L_x_1511:
        /* <DEDUP_REMOVED lines=16> */
.L_x_1512:
        /* <DEDUP_REMOVED lines=17> */
.L_x_1613:
[----:B------:R-:W-:Y:S05]  /*13330*/  BSYNC B3 ;  /* 0x0000000000037941 */ /* 0x000fea0003800000 */
.L_x_1513:
[----:B------:R1:W5:Y:S01]  /*13340*/  LDL R15, [R1+0x4] ;  /* 0x00000400010f7983 */ /* 0x0003620000100800 */
[----:B------:R-:W-:Y:S01]  /*13350*/  BSSY B3, `(.L_x_1515) ;  /* 0x000000d000037945 */ /* 0x000fe20003800000 */
[----:B------:R-:W-:Y:S02]  /*13360*/  IMAD.MOV.U32 R12, RZ, RZ, 0x0 ;  /* 0x00000000ff0c7424 */ /* 0x000fe400078e00ff */
[----:B------:R-:W-:Y:S01]  /*13370*/  IMAD.MOV.U32 R13, RZ, RZ, 0x14f00000 ;  /* 0x14f00000ff0d7424 */ /* 0x000fe200078e00ff */
[----:B------:R-:W-:Y:S06]  /*13380*/  @P1 BRA `(.L_x_1516) ;  /* 0x0000000000241947 */ /* 0x000fec0003800000 */
[----:B------:R-:W2:Y:S01]  /*13390*/  LDL R7, [R1] ;  /* 0x0000000001077983 */ /* 0x000ea20000100800 */
[----:B------:R-:W3:Y:S01]  /*133a0*/  S2R R5, SR_TID.X ;  /* 0x0000000000057919 */ /* 0x000ee20000002100 */
[----:B0-----:R-:W-:Y:S01]  /*133b0*/  IMAD.MOV.U32 R3, RZ, RZ, 0x8000 ;  /* 0x00008000ff037424 */ /* 0x001fe200078e00ff */
[----:B---3--:R-:W-:-:S04]  /*133c0*/  LOP3.LUT R5, R5, 0x1f, RZ, 0xc0, !PT ;  /* 0x0000001f05057812 */ /* 0x008fc800078ec0ff */
[----:B------:R-:W-:Y:S01]  /*133d0*/  ISETP.NE.AND P0, PT, R5, RZ, PT ;  /* 0x000000ff0500720c */ /* 0x000fe20003f05270 */
[----:B--2--5:R-:W-:-:S04]  /*133e0*/  IMAD R2, R15, 0x8, R7 ;  /* 0x000000080f027824 */ /* 0x024fc800078e0207 */
[----:B------:R2:W-:Y:S08]  /*133f0*/  SYNCS.ARRIVE.TRANS64 RZ, [R2+URZ+0x28850], R3 ;  /* 0x0288500302ff79a7 */ /* 0x0005f0000800003f */
[----:B------:R-:W-:Y:S05]  /*13400*/  @!P0 BRA `(.L_x_1516) ;  /* 0x0000000000048947 */ /* 0x000fea0003800000 */
[----:B------:R-:W-:Y:S01]  /*13410*/  BPT.TRAP 0x1 ;  /* 0x000000040000795c */ /* 0x000fe20000300000 */
.L_x_1516:
[----:B------:R-:W-:Y:S05]  /*13420*/  BSYNC B3 ;  /* 0x0000000000037941 */ /* 0x000fea0003800000 */
.L_x_1515:
[----:B0-2---:R-:W2:Y:S04]  /*13430*/  LDL R2, [R1] ;  /* 0x0000000001027983 */ /* 0x005ea80000100800 */
[----:B------:R-:W3:Y:S04]  /*13440*/  LDL R7, [R1+0x14] ;  /* 0x0000140001077983 */ /* 0x000ee80000100800 */
[----:B------:R-:W3:Y:S01]  /*13450*/  LDL.LU R3, [R1+0x8] ;  /* 0x0000080001037983 */ /* 0x000ee20000300800 */
[----:B------:R-:W-:Y:S01]  /*13460*/  R2UR UR10, R11 ;  /* 0x000000000b0a72ca */ /* 0x000fe200000e0000 */
[----:B------:R-:W-:Y:S01]  /*13470*/  UIADD3 UR4, UP0, UR38, 0x470, URZ ;  /* 0x0000047026047890 */ /* 0x000fe2000ff1e03f */
[----:B------:R-:W-:-:S02]  /*13480*/  R2UR UR6, R12 ;  /* 0x000000000c0672ca */ /* 0x000fc400000e0000 */
[----:B------:R-:W-:Y:S01]  /*13490*/  R2UR UR7, R13 ;  /* 0x000000000d0772ca */ /* 0x000fe200000e0000 */
[----:B------:R-:W-:Y:S01]  /*134a0*/  UIADD3.X UR5, URZ, UR39, URZ, UP0, !UPT ;  /* 0x000000273f057290 */ /* 0x000fe200087fe43f */
[----:B------:R-:W-:Y:S01]  /*134b0*/  PLOP3.LUT P0, PT, PT, PT, PT, 0x80, 0x0 ;  /* 0x000000000000781c */ /* 0x000fe20003f0f070 */
[C-C-:B--2--5:R-:W-:Y:S02]  /*134c0*/  IMAD R5, R15.reuse, 0x8, R2.reuse ;  /* 0x000000080f057824 */ /* 0x164fe400078e0202 */
[----:B------:R-:W-:Y:S02]  /*134d0*/  IMAD R2, R15, 0x8000, R2 ;  /* 0x000080000f027824 */ /* 0x000fe400078e0202 */
[----:B------:R-:W-:Y:S02]  /*134e0*/  VIADD R5, R5, 0x28850 ;  /* 0x0002885005057836 */ /* 0x000fe40000000000 */
[----:B---3--:R-:W-:Y:S02]  /*134f0*/  IMAD R3, R3, 0x80, R7 ;  /* 0x0000008003037824 */ /* 0x008fe400078e0207 */
[----:B------:R-:W-:-:S07]  /*13500*/  VIADD R7, R2, 0x400 ;  /* 0x0000040002077836 */ /* 0x000fce0000000000 */
.L_x_1517:
        /* <DEDUP_REMOVED lines=15> */
.L_x_1518:
        /* <DEDUP_REMOVED lines=12> */
.L_x_1505:
[----:B------:R-:W-:Y:S05]  /*136c0*/  BSYNC B1 ;  /* 0x0000000000017941 */ /* 0x000fea0003800000 */
.L_x_1504:
[----:B0-----:R-:W2:Y:S04]  /*136d0*/  LDL R0, [R1+0x28] ;  /* 0x0000280001007983 */ /* 0x001ea80000100800 */
[----:B------:R0:W-:Y:S04]  /*136e0*/  STL [R1+0x4], R6 ;  /* 0x0000040601007387 */ /* 0x0001e80000100800 */
[----:B------:R0:W-:Y:S02]  /*136f0*/  STL [R1+0x10], R9 ;  /* 0x0000100901007387 */ /* 0x0001e40000100800 */
[----:B0-2---:R-:W-:-:S07]  /*13700*/  VIADD R0, R0, 0xfffffffd ;  /* 0xfffffffd00007836 */ /* 0x005fce0000000000 */
.L_x_1503:
[----:B------:R-:W-:Y:S05]  /*13710*/  BSYNC B2 ;  /* 0x0000000000027941 */ /* 0x000fea0003800000 */
.L_x_1502:
[----:B------:R-:W3:Y:S01]  /*13720*/  LDL.LU R2, [R1+0x28] ;  /* 0x0000280001027983 */ /* 0x000ee20000300800 */
[----:B------:R-:W-:Y:S01]  /*13730*/  VIADD R8, R8, 0xfffffffe ;  /* 0xfffffffe08087836 */ /* 0x000fe20000000000 */
[----:B---3--:R-:W-:-:S04]  /*13740*/  LOP3.LUT R2, RZ, R2, RZ, 0x33, !PT ;  /* 0x00000002ff027212 */ /* 0x008fc800078e33ff */
[----:B------:R-:W-:-:S13]  /*13750*/  ISETP.NE.AND P0, PT, R8, R2, PT ;  /* 0x000000020800720c */ /* 0x000fda0003f05270 */
[----:B------:R-:W-:Y:S05]  /*13760*/  @!P0 BRA `(.L_x_1501) ;  /* 0x0000001000f88947 */ /* 0x000fea0003800000 */
[----:B------:R-:W-:-:S07]  /*13770*/  IMAD.MOV.U32 R9, RZ, RZ, R17 ;  /* 0x000000ffff097224 */ /* 0x000fce00078e0011 */
.L_x_1549:
        /* <DEDUP_REMOVED lines=11> */
[----:B0-----:R-:W-:Y:S06]  /*13830*/  @!P1 BRA `(.L_x_1520) ;  /* 0x0000000800409947 */ /* 0x001fec0003800000 */
        /* <DEDUP_REMOVED lines=21> */
[----:B------:R-:W-:-:S04]  /*13990*/  LEA R6, P0, R2, UR4, 0x2 ;  /* 0x0000000402067c11 */ /* 0x000fc8000f8010ff */
[----:B------:R-:W-:-:S05]  /*139a0*/  LEA.HI.X R7, R2, UR5, R3, 0x2, P0 ;  /* 0x0000000502077c11 */ /* 0x000fca00080f1403 */
[----:B------:R0:W5:Y:S04]  /*139b0*/  LDG.E R9, desc[UR50][R6.64] ;  /* 0x0000003206097981 */ /* 0x000168000c1e1900 */
.L_x_1521:
[----:B------:R-:W2:Y:S01]  /*139c0*/  LDL R2, [R1] ;  /* 0x0000000001027983 */ /* 0x000ea20000100800 */
[----:B------:R-:W-:Y:S01]  /*139d0*/  BSSY B2, `(.L_x_1522) ;  /* 0x0000005000027945 */ /* 0x000fe20003800000 */
[----:B--2---:R-:W-:Y:S01]  /*139e0*/  IMAD R3, R4, 0x8, R2 ;  /* 0x0000000804037824 */ /* 0x004fe200078e0202 */
[----:B------:R-:W-:-:S04]  /*139f0*/  SHF.L.U32 R2, R5, 0x1f, RZ ;  /* 0x0000001f05027819 */ /* 0x000fc800000006ff */
[----:B------:R-:W2:Y:S02]  /*13a00*/  SYNCS.PHASECHK.TRANS64.TRYWAIT P0, [R3+URZ+0x28840], R2 ;  /* 0x02884002030075a7 */ /* 0x000ea4000800017f */
[----:B--2---:R-:W-:Y:S05]  /*13a10*/  @!P0 BRA `(.L_x_1523) ;  /* 0x0000003800008947 */ /* 0x004fea0003800000 */
.L_x_1614:
[----:B------:R-:W-:Y:S05]  /*13a20*/  BSYNC B2 ;  /* 0x0000000000027941 */ /* 0x000fea0003800000 */
.L_x_1522:
        /* <DEDUP_REMOVED lines=12> */
.L_x_1525:
[----:B------:R-:W-:Y:S05]  /*13af0*/  BSYNC B2 ;  /* 0x0000000000027941 */ /* 0x000fea0003800000 */
.L_x_1524:
[----:B--2---:R-:W2:Y:S04]  /*13b00*/  LDL R2, [R1] ;  /* 0x0000000001027983 */ /* 0x004ea80000100800 */
        /* <DEDUP_REMOVED lines=12> */
.L_x_1526:
        /* <DEDUP_REMOVED lines=16> */
.L_x_1527:
        /* <DEDUP_REMOVED lines=17> */
.L_x_1615:
[----:B------:R-:W-:Y:S05]  /*13de0*/  BSYNC B2 ;  /* 0x0000000000027941 */ /* 0x000fea0003800000 */
.L_x_1528:
[----:B------:R-:W-:Y:S01]  /*13df0*/  BSSY B2, `(.L_x_1530) ;  /* 0x000000b000027945 */ /* 0x000fe20003800000 */
[----:B------:R-:W-:Y:S02]  /*13e00*/  IMAD.MOV.U32 R12, RZ, RZ, 0x0 ;  /* 0x00000000ff0c7424 */ /* 0x000fe400078e00ff */
[----:B------:R-:W-:Y:S01]  /*13e10*/  IMAD.MOV.U32 R13, RZ, RZ, 0x14f00000 ;  /* 0x14f00000ff0d7424 */ /* 0x000fe200078e00ff */
[----:B------:R-:W-:Y:S06]  /*13e20*/  @P1 BRA `(.L_x_1531) ;  /* 0x00000000001c1947 */ /* 0x000fec0003800000 */
[----:B------:R-:W2:Y:S01]  /*13e30*/  S2R R6, SR_TID.X ;  /* 0x0000000000067919 */ /* 0x000ea20000002100 */
[----:B0-----:R-:W-:-:S04]  /*13e40*/  IMAD.MOV.U32 R3, RZ, RZ, 0x8000 ;  /* 0x00008000ff037424 */ /* 0x001fc800078e00ff */
[----:B------:R3:W-:Y:S01]  /*13e50*/  SYNCS.ARRIVE.TRANS64 RZ, [R2+URZ+0x50], R3 ;  /* 0x0000500302ff79a7 */ /* 0x0007e2000800003f */
[----:B--2---:R-:W-:-:S04]  /*13e60*/  LOP3.LUT R6, R6, 0x1f, RZ, 0xc0, !PT ;  /* 0x0000001f06067812 */ /* 0x004fc800078ec0ff */
[----:B------:R-:W-:-:S13]  /*13e70*/  ISETP.NE.AND P0, PT, R6, RZ, PT ;  /* 0x000000ff0600720c */ /* 0x000fda0003f05270 */
[----:B---3--:R-:W-:Y:S05]  /*13e80*/  @!P0 BRA `(.L_x_1531) ;  /* 0x0000000000048947 */ /* 0x008fea0003800000 */
[----:B------:R-:W-:Y:S01]  /*13e90*/  BPT.TRAP 0x1 ;  /* 0x000000040000795c */ /* 0x000fe20000300000 */
.L_x_1531:
[----:B------:R-:W-:Y:S05]  /*13ea0*/  BSYNC B2 ;  /* 0x0000000000027941 */ /* 0x000fea0003800000 */
.L_x_1530:
[----:B------:R-:W2:Y:S04]  /*13eb0*/  LDL R15, [R1] ;  /* 0x00000000010f7983 */ /* 0x000ea80000100800 */
[----:B0-----:R-:W2:Y:S04]  /*13ec0*/  LDL.LU R3, [R1+0x4] ;  /* 0x0000040001037983 */ /* 0x001ea80000300800 */
        /* <DEDUP_REMOVED lines=12> */
.L_x_1532:
        /* <DEDUP_REMOVED lines=15> */
.L_x_1533:
        /* <DEDUP_REMOVED lines=12> */
.L_x_1520:
[----:B------:R-:W-:Y:S05]  /*14140*/  BSYNC B1 ;  /* 0x0000000000017941 */ /* 0x000fea0003800000 */
.L_x_1519:
[----:B------:R-:W2:Y:S01]  /*14150*/  LDL R2, [R1+0x18] ;  /* 0x0000180001027983 */ /* 0x000ea20000100800 */
[----:B------:R-:W-:Y:S01]  /*14160*/  VIADD R3, R4, 0x1 ;  /* 0x0000000104037836 */ /* 0x000fe20000000000 */
[----:B------:R-:W-:Y:S01]  /*14170*/  BSSY B1, `(.L_x_1534) ;  /* 0x0000099000017945 */ /* 0x000fe20003800000 */
[----:B------:R-:W-:-:S03]  /*14180*/  VIADD R6, R0, 0xffffffff ;  /* 0xffffffff00067836 */ /* 0x000fc60000000000 */
        /* <DEDUP_REMOVED lines=9> */
[----:B------:R-:W-:Y:S01]  /*14220*/  IMAD.MOV.U32 R7, RZ, RZ, R6 ;  /* 0x000000ffff077224 */ /* 0x000fe200078e0006 */
[----:B------:R-:W-:-:S04]  /*14230*/  ISETP.NE.U32.AND P0, PT, RZ, UR4, PT ;  /* 0x00000004ff007c0c */ /* 0x000fc8000bf05070 */
[----:B------:R-:W-:-:S13]  /*14240*/  ISETP.NE.AND.EX P0, PT, RZ, UR5, PT, P0 ;  /* 0x00000005ff007c0c */ /* 0x000fda000bf05300 */
[----:B------:R-:W-:Y:S05]  /*14250*/  @!P0 BRA `(.L_x_1536) ;  /* 0x00000000004c8947 */ /* 0x000fea0003800000 */
[----:B------:R-:W3:Y:S01]  /*14260*/  LDL R14, [R1+0x1c] ;  /* 0x00001c00010e7983 */ /* 0x000ee20000100800 */
[----:B0-----:R-:W0:Y:S01]  /*14270*/  LDC R8, c[0x0][0x43c] ;  /* 0x00010f00ff087b82 */ /* 0x001e220000000800 */
[----:B------:R-:W-:Y:S02]  /*14280*/  ULDC.64 UR6, c[0x0][0x428] ;  /* 0x00010a0000067ab9 */ /* 0x000fe40000000a00 */
[----:B------:R-:W4:Y:S01]  /*14290*/  LDL R13, [R1+0xc] ;  /* 0x00000c00010d7983 */ /* 0x000f220000100800 */
        /* <DEDUP_REMOVED lines=8> */
[----:B---3--:R-:W-:-:S04]  /*14320*/  IMAD R8, R14, UR6, RZ ;  /* 0x000000060e087c24 */ /* 0x008fc8000f8e02ff */
[C---:B----4-:R-:W-:Y:S02]  /*14330*/  IMAD R8, R13.reuse, UR7, R8 ;  /* 0x000000070d087c24 */ /* 0x050fe4000f8e0208 */
[----:B------:R-:W-:-:S04]  /*14340*/  IMAD.WIDE.U32 R2, R13, UR6, R2 ;  /* 0x000000060d027c25 */ /* 0x000fc8000f8e0002 */
[----:B------:R-:W-:Y:S01]  /*14350*/  IMAD.IADD R3, R8, 0x1, R3 ;  /* 0x0000000108037824 */ /* 0x000fe200078e0203 */
[----:B------:R-:W-:-:S04]  /*14360*/  LEA R8, P0, R2, UR4, 0x2 ;  /* 0x0000000402087c11 */ /* 0x000fc8000f8010ff */
[----:B------:R-:W-:-:S06]  /*14370*/  LEA.HI.X R9, R2, UR5, R3, 0x2, P0 ;  /* 0x0000000502097c11 */ /* 0x000fcc00080f1403 */
[----:B------:R3:W5:Y:S03]  /*14380*/  LDG.E R9, desc[UR50][R8.64] ;  /* 0x0000003208097981 */ /* 0x000766000c1e1900 */
.L_x_1536:
[----:B------:R-:W4:Y:S01]  /*14390*/  LDL R2, [R1] ;  /* 0x0000000001027983 */ /* 0x000f220000100800 */
[----:B------:R-:W-:Y:S01]  /*143a0*/  SHF.L.U32 R3, R11, 0x1f, RZ ;  /* 0x0000001f0b037819 */ /* 0x000fe200000006ff */
[----:B------:R-:W-:Y:S01]  /*143b0*/  BSSY B2, `(.L_x_1537) ;  /* 0x0000004000027945 */ /* 0x000fe20003800000 */
[----:B----4-:R-:W-:-:S04]  /*143c0*/  IMAD R2, R12, 0x8, R2 ;  /* 0x000000080c027824 */ /* 0x010fc800078e0202 */
[----:B------:R-:W4:Y:S02]  /*143d0*/  SYNCS.PHASECHK.TRANS64.TRYWAIT P0, [R2+URZ+0x28840], R3 ;  /* 0x02884003020075a7 */ /* 0x000f24000800017f */
[----:B----4-:R-:W-:Y:S05]  /*143e0*/  @!P0 BRA `(.L_x_1538) ;  /* 0x0000002c00b48947 */ /* 0x010fea0003800000 */
.L_x_1616:
[----:B------:R-:W-:Y:S05]  /*143f0*/  BSYNC B2 ;  /* 0x0000000000027941 */ /* 0x000fea0003800000 */
.L_x_1537:
[----:B0--3--:R-:W0:Y:S01]  /*14400*/  S2R R8, SR_TID.X ;  /* 0x0000000000087919 */ /* 0x009e220000002100 */
[----:B------:R-:W-:Y:S01]  /*14410*/  BSSY B2, `(.L_x_1539) ;  /* 0x000000b000027945 */ /* 0x000fe20003800000 */
[----:B0-----:R-:W-:-:S04]  /*14420*/  LOP3.LUT R8, R8, 0x7f, RZ, 0xc0, !PT ;  /* 0x0000007f08087812 */ /* 0x001fc800078ec0ff */
[----:B------:R-:W-:-:S13]  /*14430*/  ISETP.NE.AND P1, PT, R8, RZ, PT ;  /* 0x000000ff0800720c */ /* 0x000fda0003f25270 */
[----:B------:R-:W-:Y:S05]  /*14440*/  @P1 BRA `(.L_x_1540) ;  /* 0x00000000001c1947 */ /* 0x000fea0003800000 */
[----:B------:R-:W0:Y:S01]  /*14450*/  S2R R8, SR_TID.X ;  /* 0x0000000000087919 */ /* 0x000e220000002100 */
[----:B----4-:R-:W-:-:S04]  /*14460*/  IMAD.MOV.U32 R3, RZ, RZ, 0x8000 ;  /* 0x00008000ff037424 */ /* 0x010fc800078e00ff */
[----:B------:R3:W-:Y:S01]  /*14470*/  SYNCS.ARRIVE.TRANS64 RZ, [R2+URZ+0x28830], R3 ;  /* 0x0288300302ff79a7 */ /* 0x0007e2000800003f */
[----:B0-----:R-:W-:-:S04]  /*14480*/  LOP3.LUT R8, R8, 0x1f, RZ, 0xc0, !PT ;  /* 0x0000001f08087812 */ /* 0x001fc800078ec0ff */
[----:B------:R-:W-:-:S13]  /*14490*/  ISETP.NE.AND P0, PT, R8, RZ, PT ;  /* 0x000000ff0800720c */ /* 0x000fda0003f05270 */
[----:B---3--:R-:W-:Y:S05]  /*144a0*/  @!P0 BRA `(.L_x_1540) ;  /* 0x0000000000048947 */ /* 0x008fea0003800000 */
[----:B------:R-:W-:Y:S01]  /*144b0*/  BPT.TRAP 0x1 ;  /* 0x000000040000795c */ /* 0x000fe20000300000 */
.L_x_1540:
[----:B------:R-:W-:Y:S05]  /*144c0*/  BSYNC B2 ;  /* 0x0000000000027941 */ /* 0x000fea0003800000 */
.L_x_1539:
[----:B----4-:R-:W3:Y:S04]  /*144d0*/  LDL R2, [R1+0x4] ;  /* 0x0000040001027983 */ /* 0x010ee80000100800 */
[----:B--2---:R-:W2:Y:S04]  /*144e0*/  LDL R11, [R1] ;  /* 0x00000000010b7983 */ /* 0x004ea80000100800 */
        /* <DEDUP_REMOVED lines=8> */
[C---:B---3--:R-:W-:Y:S02]  /*14570*/  IMAD R3, R2.reuse, 0x8, R10 ;  /* 0x0000000802037824 */ /* 0x048fe400078e020a */
[----:B--2---:R-:W-:Y:S02]  /*14580*/  IMAD R2, R2, 0x8000, R11 ;  /* 0x0000800002027824 */ /* 0x004fe400078e020b */
[----:B------:R-:W-:-:S02]  /*14590*/  VIADD R3, R3, 0x30 ;  /* 0x0000003003037836 */ /* 0x000fc40000000000 */
[----:B----4-:R-:W-:Y:S02]  /*145a0*/  IMAD R8, R7, 0x80, R8 ;  /* 0x0000008007087824 */ /* 0x010fe400078e0208 */
[----:B------:R-:W-:-:S07]  /*145b0*/  VIADD R11, R2, 0x18400 ;  /* 0x00018400020b7836 */ /* 0x000fce0000000000 */
.L_x_1541:
        /* <DEDUP_REMOVED lines=16> */
.L_x_1542:
        /* <DEDUP_REMOVED lines=15> */
.L_x_1617:
[----:B------:R-:W-:Y:S05]  /*147b0*/  BSYNC B2 ;  /* 0x0000000000027941 */ /* 0x000fea0003800000 */
.L_x_1543:
[----:B------:R-:W-:Y:S01]  /*147c0*/  BSSY B2, `(.L_x_1545) ;  /* 0x000000b000027945 */ /* 0x000fe20003800000 */
[----:B------:R-:W-:Y:S02]  /*147d0*/  IMAD.MOV.U32 R12, RZ, RZ, 0x0 ;  /* 0x00000000ff0c7424 */ /* 0x000fe400078e00ff */
[----:B------:R-:W-:Y:S01]  /*147e0*/  IMAD.MOV.U32 R13, RZ, RZ, 0x14f00000 ;  /* 0x14f00000ff0d7424 */ /* 0x000fe200078e00ff */
[----:B------:R-:W-:Y:S06]  /*147f0*/  @P1 BRA `(.L_x_1546) ;  /* 0x00000000001c1947 */ /* 0x000fec0003800000 */
[----:B------:R-:W2:Y:S02]  /*14800*/  S2R R3, SR_TID.X ;  /* 0x0000000000037919 */ /* 0x000ea40000002100 */
[----:B--2---:R-:W-:Y:S01]  /*14810*/  LOP3.LUT R8, R3, 0x1f, RZ, 0xc0, !PT ;  /* 0x0000001f03087812 */ /* 0x004fe200078ec0ff */
[----:B------:R-:W-:-:S03]  /*14820*/  IMAD.MOV.U32 R3, RZ, RZ, 0x8000 ;  /* 0x00008000ff037424 */ /* 0x000fc600078e00ff */
[----:B------:R-:W-:Y:S01]  /*14830*/  ISETP.NE.AND P0, PT, R8, RZ, PT ;  /* 0x000000ff0800720c */ /* 0x000fe20003f05270 */
[----:B------:R2:W-:-:S12]  /*14840*/  SYNCS.ARRIVE.TRANS64 RZ, [R2+URZ+0x50], R3 ;  /* 0x0000500302ff79a7 */ /* 0x0005d8000800003f */
[----:B--2---:R-:W-:Y:S05]  /*14850*/  @!P0 BRA `(.L_x_1546) ;  /* 0x0000000000048947 */ /* 0x004fea0003800000 */
[----:B------:R-:W-:Y:S01]  /*14860*/  BPT.TRAP 0x1 ;  /* 0x000000040000795c */ /* 0x000fe20000300000 */
.L_x_1546:
[----:B------:R-:W-:Y:S05]  /*14870*/  BSYNC B2 ;  /* 0x0000000000027941 */ /* 0x000fea0003800000 */
.L_x_1545:
[----:B------:R-:W2:Y:S04]  /*14880*/  LDL R8, [R1] ;  /* 0x0000000001087983 */ /* 0x000ea80000100800 */
[----:B0-----:R-:W3:Y:S04]  /*14890*/  LDL R5, [R1+0x14] ;  /* 0x0000140001057983 */ /* 0x001ee80000100800 */
        /* <DEDUP_REMOVED lines=11> */
.L_x_1547:
        /* <DEDUP_REMOVED lines=15> */
.L_x_1548:
        /* <DEDUP_REMOVED lines=12> */
.L_x_1535:
[----:B------:R-:W-:Y:S05]  /*14b00*/  BSYNC B1 ;  /* 0x0000000000017941 */ /* 0x000fea0003800000 */
.L_x_1534:
[----:B------:R-:W4:Y:S01]  /*14b10*/  LDL R2, [R1+0x20] ;  /* 0x0000200001027983 */ /* 0x000f220000100800 */
[----:B------:R-:W-:Y:S01]  /*14b20*/  VIADD R0, R0, 0xfffffffe ;  /* 0xfffffffe00007836 */ /* 0x000fe20000000000 */
[----:B----4-:R-:W-:-:S13]  /*14b30*/  ISETP.GT.AND P0, PT, R6, R2, PT ;  /* 0x000000020600720c */ /* 0x010fda0003f04270 */
[----:B------:R-:W-:Y:S05]  /*14b40*/  @P0 BRA `(.L_x_1549) ;  /* 0xffffffec000c0947 */ /* 0x000fea000383ffff */
.L_x_1501:
[----:B------:R-:W-:Y:S05]  /*14b50*/  BSYNC B0 ;  /* 0x0000000000007941 */ /* 0x000fea0003800000 */
.L_x_1500:
[----:B------:R-:W4:Y:S01]  /*14b60*/  S2R R2, SR_TID.X ;  /* 0x0000000000027919 */ /* 0x000f220000002100 */
[----:B------:R-:W-:Y:S01]  /*14b70*/  BSSY B0, `(.L_x_1550) ;  /* 0x0000010000007945 */ /* 0x000fe20003800000 */
[----:B----4-:R-:W-:-:S04]  /*14b80*/  LOP3.LUT R6, R2, 0x7f, RZ, 0xc0, !PT ;  /* 0x0000007f02067812 */ /* 0x010fc800078ec0ff */
[----:B------:R-:W-:-:S13]  /*14b90*/  ISETP.NE.AND P0, PT, R6, RZ, PT ;  /* 0x000000ff0600720c */ /* 0x000fda0003f05270 */
[----:B------:R-:W-:Y:S05]  /*14ba0*/  @P0 BRA `(.L_x_1551) ;  /* 0x0000000000300947 */ /* 0x000fea0003800000 */
[----:B------:R-:W4:Y:S01]  /*14bb0*/  S2R R3, SR_LANEID ;  /* 0x0000000000037919 */ /* 0x000f220000000000 */
[----:B------:R-:W-:Y:S01]  /*14bc0*/  VOTEU.ANY UR4, UPT, PT ;  /* 0x0000000000047886 */ /* 0x000fe200038e0100 */
[----:B--2---:R-:W2:Y:S01]  /*14bd0*/  LDC.64 R4, c[0x0][0xc60] ;  /* 0x00031800ff047b82 */ /* 0x004ea20000000a00 */
[----:B------:R-:W4:Y:S08]  /*14be0*/  FLO.U32 R0, UR4 ;  /* 0x0000000400007d00 */ /* 0x000f3000080e0000 */
[----:B------:R-:W2:Y:S01]  /*14bf0*/  POPC R2, UR4 ;  /* 0x0000000400027d09 */ /* 0x000ea20008000000 */
[----:B----4-:R-:W-:-:S13]  /*14c00*/  ISETP.EQ.U32.AND P0, PT, R0, R3, PT ;  /* 0x000000030000720c */ /* 0x010fda0003f02070 */
[----:B--2---:R-:W2:Y:S01]  /*14c10*/  @P0 ATOMG.E.ADD.STRONG.GPU PT, R5, desc[UR50][R4.64], R2 ;  /* 0x00000002040509a8 */ /* 0x004ea200081ee1f2 */
[----:B------:R-:W4:Y:S02]  /*14c20*/  S2R R3, SR_LTMASK ;  /* 0x0000000000037919 */ /* 0x000f240000003900 */
[----:B----4-:R-:W-:-:S06]  /*14c30*/  LOP3.LUT R3, R3, UR4, RZ, 0xc0, !PT ;  /* 0x0000000403037c12 */ /* 0x010fcc000f8ec0ff */
[----:B------:R-:W4:Y:S01]  /*14c40*/  POPC R3, R3 ;  /* 0x0000000300037309 */ /* 0x000f220000000000 */
[----:B--2---:R-:W4:Y:S02]  /*14c50*/  SHFL.IDX PT, R0, R5, R0, 0x1f ;  /* 0x00001f0005007589 */ /* 0x004f2400000e0000 */
[----:B----4-:R-:W-:-:S07]  /*14c60*/  IADD3 R16, R0, UR37, R3 ;  /* 0x0000002500107c10 */ /* 0x010fce000fffe003 */
.L_x_1551:
[----:B------:R-:W-:Y:S05]  /*14c70*/  BSYNC B0 ;  /* 0x0000000000007941 */ /* 0x000fea0003800000 */
.L_x_1550:
[----:B------:R-:W4:Y:S01]  /*14c80*/  LDL R0, [R1+0x18] ;  /* 0x0000180001007983 */ /* 0x000f220000100800 */
[----:B------:R-:W-:Y:S01]  /*14c90*/  BSSY B0, `(.L_x_1552) ;  /* 0x000003e000007945 */ /* 0x000fe20003800000 */
[----:B----4-:R-:W-:-:S13]  /*14ca0*/  LOP3.LUT P0, RZ, R0, 0x1, RZ, 0xc0, !PT ;  /* 0x0000000100ff7812 */ /* 0x010fda000780c0ff */
[----:B------:R-:W-:Y:S05]  /*14cb0*/  @!P0 BRA `(.L_x_1553) ;  /* 0x0000000000ec8947 */ /* 0x000fea0003800000 */
[----:B------:R-:W4:Y:S04]  /*14cc0*/  LDL R3, [R1] ;  /* 0x0000000001037983 */ /* 0x000f280000100800 */
[----:B------:R-:W4:Y:S04]  /*14cd0*/  LDL R0, [R1+0x4] ;  /* 0x0000040001007983 */ /* 0x000f280000100800 */
[----:B------:R-:W5:Y:S01]  /*14ce0*/  LDL R2, [R1+0x10] ;  /* 0x0000100001027983 */ /* 0x000f620000100800 */
[----:B------:R-:W-:Y:S01]  /*14cf0*/  BSSY B1, `(.L_x_1554) ;  /* 0x0000006000017945 */ /* 0x000fe20003800000 */
[----:B------:R-:W-:Y:S01]  /*14d00*/  ISETP.NE.AND P1, PT, R6, RZ, PT ;  /* 0x000000ff0600720c */ /* 0x000fe20003f25270 */
[----:B----4-:R-:W-:Y:S01]  /*14d10*/  IMAD R0, R0, 0x8, R3 ;  /* 0x0000000800007824 */ /* 0x010fe200078e0203 */
[----:B-----5:R-:W-:-:S04]  /*14d20*/  SHF.L.U32 R3, R2, 0x1f, RZ ;  /* 0x0000001f02037819 */ /* 0x020fc800000006ff */
[----:B------:R-:W4:Y:S02]  /*14d30*/  SYNCS.PHASECHK.TRANS64.TRYWAIT P0, [R0+URZ+0x28860], R3 ;  /* 0x02886003000075a7 */ /* 0x000f24000800017f */
[----:B----4-:R-:W-:Y:S05]  /*14d40*/  @!P0 BRA `(.L_x_1555) ;  /* 0x0000002400848947 */ /* 0x010fea0003800000 */
.L_x_1618:
[----:B------:R-:W-:Y:S05]  /*14d50*/  BSYNC B1 ;  /* 0x0000000000017941 */ /* 0x000fea0003800000 */
.L_x_1554:
[----:B------:R-:W-:Y:S04]  /*14d60*/  BSSY B1, `(.L_x_1556) ;  /* 0x0000009000017945 */ /* 0x000fe80003800000 */
[----:B------:R-:W-:Y:S05]  /*14d70*/  @P1 BRA `(.L_x_1557) ;  /* 0x00000000001c1947 */ /* 0x000fea0003800000 */
[----:B------:R-:W5:Y:S01]  /*14d80*/  S2R R2, SR_TID.X ;  /* 0x0000000000027919 */ /* 0x000f620000002100 */
[----:B----4-:R-:W-:-:S04]  /*14d90*/  IMAD.MOV.U32 R3, RZ, RZ, 0x8000 ;  /* 0x00008000ff037424 */ /* 0x010fc800078e00ff */
[----:B------:R4:W-:Y:S01]  /*14da0*/  SYNCS.ARRIVE.TRANS64 RZ, [R0+URZ+0x28850], R3 ;  /* 0x0288500300ff79a7 */ /* 0x0009e2000800003f */
[----:B-----5:R-:W-:-:S04]  /*14db0*/  LOP3.LUT R2, R2, 0x1f, RZ, 0xc0, !PT ;  /* 0x0000001f02027812 */ /* 0x020fc800078ec0ff */
[----:B------:R-:W-:-:S13]  /*14dc0*/  ISETP.NE.AND P0, PT, R2, RZ, PT ;  /* 0x000000ff0200720c */ /* 0x000fda0003f05270 */
[----:B----4-:R-:W-:Y:S05]  /*14dd0*/  @!P0 BRA `(.L_x_1557) ;  /* 0x0000000000048947 */ /* 0x010fea0003800000 */
[----:B------:R-:W-:Y:S01]  /*14de0*/  BPT.TRAP 0x1 ;  /* 0x000000040000795c */ /* 0x000fe20000300000 */
.L_x_1557:
[----:B------:R-:W-:Y:S05]  /*14df0*/  BSYNC B1 ;  /* 0x0000000000017941 */ /* 0x000fea0003800000 */
.L_x_1556:
[----:B------:R-:W5:Y:S04]  /*14e00*/  LDL.LU R5, [R1+0x14] ;  /* 0x0000140001057983 */ /* 0x000f680000300800 */
[----:B------:R-:W5:Y:S04]  /*14e10*/  LDL.LU R2, [R1+0x8] ;  /* 0x0000080001027983 */ /* 0x000f680000300800 */
[----:B--2---:R-:W2:Y:S04]  /*14e20*/  LDL R4, [R1] ;  /* 0x0000000001047983 */ /* 0x004ea80000100800 */
[----:B----4-:R-:W2:Y:S01]  /*14e30*/  LDL R3, [R1+0x4] ;  /* 0x0000040001037983 */ /* 0x010ea20000100800 */
[----:B------:R-:W-:Y:S01]  /*14e40*/  UIADD3 UR4, UP0, UR38, 0x470, URZ ;  /* 0x0000047026047890 */ /* 0x000fe2000ff1e03f */
[----:B------:R-:W-:Y:S01]  /*14e50*/  PLOP3.LUT P0, PT, PT, PT, PT, 0x80, 0x0 ;  /* 0x000000000000781c */ /* 0x000fe20003f0f070 */
[----:B------:R-:W-:Y:S01]  /*14e60*/  VIADD R0, R0, 0x28850 ;  /* 0x0002885000007836 */ /* 0x000fe20000000000 */
[----:B------:R-:W-:Y:S01]  /*14e70*/  UMOV UR6, 0x0 ;  /* 0x0000000000067882 */ /* 0x000fe20000000000 */
[----:B------:R-:W-:Y:S01]  /*14e80*/  UIADD3.X UR5, URZ, UR39, URZ, UP0, !UPT ;  /* 0x000000273f057290 */ /* 0x000fe200087fe43f */
[----:B------:R-:W-:Y:S01]  /*14e90*/  UMOV UR7, 0x14f00000 ;  /* 0x14f0000000077882 */ /* 0x000fe20000000000 */
[----:B------:R-:W-:Y:S01]  /*14ea0*/  UMOV UR10, URZ ;  /* 0x0000003f000a7c82 */ /* 0x000fe20008000000 */
[----:B-----5:R-:W-:-:S02]  /*14eb0*/  IMAD R2, R2, 0x80, R5 ;  /* 0x0000008002027824 */ /* 0x020fc400078e0205 */
[----:B--2---:R-:W-:-:S04]  /*14ec0*/  IMAD R3, R3, 0x8000, R4 ;  /* 0x0000800003037824 */ /* 0x004fc800078e0204 */
[----:B------:R-:W-:-:S07]  /*14ed0*/  VIADD R4, R3, 0x400 ;  /* 0x0000040003047836 */ /* 0x000fce0000000000 */
.L_x_1558:
        /* <DEDUP_REMOVED lines=10> */
[----:B------:R-:W-:Y:S01]  /*14f80*/  PLOP3.LUT P0, PT, PT, PT, PT, 0x80, 0x0 ;  /* 0x000000000000781c */ /* 0x000fe20003f0f070 */
[----:B------:R-:W-:Y:S01]  /*14f90*/  VIADD R3, R3, 0x4400 ;  /* 0x0000440003037836 */ /* 0x000fe20000000000 */
[----:B------:R-:W-:Y:S01]  /*14fa0*/  UMOV UR6, 0x0 ;  /* 0x0000000000067882 */ /* 0x000fe20000000000 */
[----:B------:R-:W-:Y:S01]  /*14fb0*/  UMOV UR7, 0x14f00000 ;  /* 0x14f0000000077882 */ /* 0x000fe20000000000 */
[----:B------:R-:W-:-:S09]  /*14fc0*/  UMOV UR10, 0x40 ;  /* 0x00000040000a7882 */ /* 0x000fd20000000000 */
.L_x_1559:
        /* <DEDUP_REMOVED lines=9> */
[----:B----4-:R-:W-:Y:S05]  /*15060*/  @P0 BRA.U.ANY `(.L_x_1559) ;  /* 0xfffffffd00d80947 */ /* 0x010fea000393ffff */
.L_x_1553:
[----:B------:R-:W-:Y:S05]  /*15070*/  BSYNC B0 ;  /* 0x0000000000007941 */ /* 0x000fea0003800000 */
.L_x_1552:
[----:B------:R-:W4:Y:S04]  /*15080*/  LDL.LU R5, [R1+0x4] ;  /* 0x0000040001057983 */ /* 0x000f280000300800 */
[----:B--2---:R-:W2:Y:S01]  /*15090*/  LDL.LU R4, [R1+0x10] ;  /* 0x0000100001047983 */ /* 0x004ea20000300800 */
[----:B----4-:R-:W-:-:S05]  /*150a0*/  VIADD R0, R5, 0x1 ;  /* 0x0000000105007836 */ /* 0x010fca0000000000 */
[----:B------:R-:W-:-:S04]  /*150b0*/  ISETP.NE.AND P0, PT, R0, 0x2, PT ;  /* 0x000000020000780c */ /* 0x000fc80003f05270 */
[----:B------:R-:W-:Y:S02]  /*150c0*/  SEL R2, RZ, 0x1, P0 ;  /* 0x00000001ff027807 */ /* 0x000fe40000000000 */
[----:B------:R-:W-:Y:S02]  /*150d0*/  SEL R0, R0, RZ, P0 ;  /* 0x000000ff00007207 */ /* 0x000fe40000000000 */
[----:B--2---:R-:W-:-:S03]  /*150e0*/  LOP3.LUT R4, R4, R2, RZ, 0x3c, !PT ;  /* 0x0000000204047212 */ /* 0x004fc600078e3cff */
[----:B------:R2:W-:Y:S04]  /*150f0*/  STL [R1+0x4], R0 ;  /* 0x0000040001007387 */ /* 0x0005e80000100800 */
[----:B------:R2:W-:Y:S02]  /*15100*/  STL [R1+0x10], R4 ;  /* 0x0000100401007387 */ /* 0x0005e40000100800 */
.L_x_1480:
[----:B------:R-:W-:Y:S05]  /*15110*/  BSYNC B7 ;  /* 0x0000000000077941 */ /* 0x000fea0003800000 */
.L_x_1478:
        /* <DEDUP_REMOVED lines=10> */
[----:B------:R2:W-:Y:S01]  /*151c0*/  STL [R1], R0 ;  /* 0x0000000001007387 */ /* 0x0005e20000100800 */
[----:B------:R-:W-:Y:S06]  /*151d0*/  BAR.ARV 0x4, 0x180 ;  /* 0x0106000000007b1d */ /* 0x000fec0000002000 */
[----:B------:R-:W-:Y:S05]  /*151e0*/  BRA `(.L_x_1561) ;  /* 0x0000000800d47947 */ /* 0x000fea0003800000 */
.L_x_1560:
[----:B------:R-:W2:Y:S01]  /*151f0*/  S2R R0, SR_TID.X ;  /* 0x0000000000007919 */ /* 0x000ea20000002100 */
[----:B------:R-:W-:Y:S01]  /*15200*/  UMOV UR4, 0xffffffff ;  /* 0xffffffff00047882 */ /* 0x000fe20000000000 */
[----:B--2---:R-:W-:-:S04]  /*15210*/  LOP3.LUT R4, R0, 0x1f, RZ, 0xc0, !PT ;  /* 0x0000001f00047812 */ /* 0x004fc800078ec0ff */
[----:B------:R-:W-:Y:S01]  /*15220*/  ISETP.NE.AND P0, PT, R4, 0x1f, PT ;  /* 0x0000001f0400780c */ /* 0x000fe20003f05270 */
[----:B------:R-:W-:-:S12]  /*15230*/  BRA.DIV UR4, `(.L_x_1562) ;  /* 0x00000022045c7947 */ /* 0x000fd8000b800000 */
[----:B------:R-:W-:Y:S01]  /*15240*/  IMAD.IADD R5, R19, 0x1, R4 ;  /* 0x0000000113057824 */ /* 0x000fe200078e0204 */
[----:B------:R-:W-:-:S04]  /*15250*/  ULDC UR4, c[0x0][0xc3c] ;  /* 0x00030f0000047ab9 */ /* 0x000fc80000000800 */
[----:B------:R-:W-:-:S13]  /*15260*/  ISETP.GE.OR P1, PT, R5, UR4, !P0 ;  /* 0x0000000405007c0c */ /* 0x000fda000c726670 */
[----:B------:R-:W2:Y:S02]  /*15270*/  @!P1 LDC.64 R2, c[0x0][0xc80] ;  /* 0x00032000ff029b82 */ /* 0x000ea40000000a00 */
[----:B--2---:R-:W-:-:S06]  /*15280*/  @!P1 IMAD.WIDE R2, R5, 0x4, R2 ;  /* 0x0000000405029825 */ /* 0x004fcc00078e0202 */
[----:B------:R2:W4:Y:S01]  /*15290*/  @!P1 LDG.E R3, desc[UR50][R2.64] ;  /* 0x0000003202039981 */ /* 0x000522000c1e1900 */
[C---:B------:R-:W-:Y:S02]  /*152a0*/  ISETP.GE.U32.AND P2, PT, R4.reuse, 0x2, PT ;  /* 0x000000020400780c */ /* 0x040fe40003f46070 */
[C---:B------:R-:W-:Y:S01]  /*152b0*/  ISETP.GE.U32.AND P3, PT, R4.reuse, 0x4, PT ;  /* 0x000000040400780c */ /* 0x040fe20003f66070 */
[----:B------:R-:W-:Y:S01]  /*152c0*/  SHFL.IDX PT, R0, R16, RZ, 0x1f ;  /* 0x00001fff10007589 */ /* 0x000fe200000e0000 */
[C---:B------:R-:W-:Y:S02]  /*152d0*/  ISETP.GE.U32.AND P4, PT, R4.reuse, 0x8, PT ;  /* 0x000000080400780c */ /* 0x040fe40003f86070 */
[C---:B------:R-:W-:Y:S01]  /*152e0*/  ISETP.GE.U32.AND P5, PT, R4.reuse, 0x10, PT ;  /* 0x000000100400780c */ /* 0x040fe20003fa6070 */
[----:B--2---:R-:W-:Y:S02]  /*152f0*/  IMAD.MOV.U32 R2, RZ, RZ, RZ ;  /* 0x000000ffff027224 */ /* 0x004fe400078e00ff */
[----:B----4-:R-:W-:Y:S01]  /*15300*/  @!P1 IMAD.MOV.U32 R2, RZ, RZ, R3 ;  /* 0x000000ffff029224 */ /* 0x010fe200078e0003 */
[----:B------:R-:W-:-:S04]  /*15310*/  ISETP.NE.AND P1, PT, R4, RZ, PT ;  /* 0x000000ff0400720c */ /* 0x000fc80003f25270 */
[----:B------:R-:W2:Y:S02]  /*15320*/  SHFL.UP PT, R14, R2, 0x1, RZ ;  /* 0x04200000020e7989 */ /* 0x000ea400000e00ff */
[----:B--2---:R-:W-:-:S05]  /*15330*/  SEL R5, R14, RZ, P1 ;  /* 0x000000ff0e057207 */ /* 0x004fca0000800000 */
[----:B------:R-:W-:Y:S02]  /*15340*/  IMAD.IADD R3, R2, 0x1, R5 ;  /* 0x0000000102037824 */ /* 0x000fe400078e0205 */
[----:B------:R-:W-:Y:S04]  /*15350*/  SHFL.IDX PT, R5, R16, 0x1, 0x1f ;  /* 0x00201f0010057f89 */ /* 0x000fe800000e0000 */
[----:B------:R-:W2:Y:S02]  /*15360*/  SHFL.UP PT, R14, R3, 0x2, RZ ;  /* 0x04400000030e7989 */ /* 0x000ea400000e00ff */
[----:B--2---:R-:W-:-:S05]  /*15370*/  SEL R14, R14, RZ, P2 ;  /* 0x000000ff0e0e7207 */ /* 0x004fca0001000000 */
[----:B------:R-:W-:-:S05]  /*15380*/  IMAD.IADD R3, R3, 0x1, R14 ;  /* 0x0000000103037824 */ /* 0x000fca00078e020e */
        /* <DEDUP_REMOVED lines=9> */
[----:B------:R2:W4:Y:S02]  /*15420*/  SHFL.IDX PT, R14, R3, 0x1f, 0x1f ;  /* 0x03e01f00030e7f89 */ /* 0x00052400000e0000 */
.L_x_1628:
[----:B------:R-:W-:Y:S02]  /*15430*/  ULDC UR4, c[0x0][0xc38] ;  /* 0x00030e0000047ab9 */ /* 0x000fe40000000800 */
[----:B------:R-:W-:-:S04]  /*15440*/  IMAD.U32 R4, RZ, RZ, UR4 ;  /* 0x00000004ff047e24 */ /* 0x000fc8000f8e00ff */
[----:B----4-:R-:W-:-:S04]  /*15450*/  IMAD R16, R14, R4, RZ ;  /* 0x000000040e107224 */ /* 0x010fc800078e02ff */
[----:B------:R-:W-:-:S05]  /*15460*/  IMAD.IADD R5, R5, 0x1, R16 ;  /* 0x0000000105057824 */ /* 0x000fca00078e0210 */
[----:B------:R-:W-:-:S13]  /*15470*/  ISETP.GT.AND P6, PT, R5, R0, PT ;  /* 0x000000000500720c */ /* 0x000fda0003fc4270 */
[----:B------:R-:W-:Y:S05]  /*15480*/  @P6 BRA `(.L_x_1563) ;  /* 0x00000000009c6947 */ /* 0x000fea0003800000 */
.L_x_1568:
[----:B------:R-:W4:Y:S01]  /*15490*/  LDC R4, c[0x0][0xc3c] ;  /* 0x00030f00ff047b82 */ /* 0x000f220000000800 */
[----:B------:R-:W-:-:S05]  /*154a0*/  VIADD R19, R19, 0x1f ;  /* 0x0000001f13137836 */ /* 0x000fca0000000000 */
[----:B----4-:R-:W-:-:S13]  /*154b0*/  ISETP.GE.AND P6, PT, R19, R4, PT ;  /* 0x000000041300720c */ /* 0x010fda0003fc6270 */
[----:B------:R-:W-:Y:S05]  /*154c0*/  @P6 BRA `(.L_x_1564) ;  /* 0x0000000400d06947 */ /* 0x000fea0003800000 */
[----:B------:R-:W4:Y:S01]  /*154d0*/  S2R R2, SR_TID.X ;  /* 0x0000000000027919 */ /* 0x000f220000002100 */
[----:B------:R-:W-:Y:S01]  /*154e0*/  BSSY B0, `(.L_x_1565) ;  /* 0x0000009000007945 */ /* 0x000fe20003800000 */
[----:B----4-:R-:W-:-:S05]  /*154f0*/  LOP3.LUT R2, R2, 0x1f, RZ, 0xc0, !PT ;  /* 0x0000001f02027812 */ /* 0x010fca00078ec0ff */
[----:B---3--:R-:W-:Y:S02]  /*15500*/  IMAD.IADD R7, R19, 0x1, R2 ;  /* 0x0000000113077824 */ /* 0x008fe400078e0202 */
[----:B------:R-:W-:-:S03]  /*15510*/  IMAD.MOV.U32 R2, RZ, RZ, RZ ;  /* 0x000000ffff027224 */ /* 0x000fc600078e00ff */
[----:B------:R-:W-:-:S13]  /*15520*/  ISETP.GE.OR P6, PT, R7, R4, !P0 ;  /* 0x000000040700720c */ /* 0x000fda00047c6670 */
[----:B------:R-:W-:Y:S05]  /*15530*/  @P6 BRA `(.L_x_1566) ;  /* 0x00000000000c6947 */ /* 0x000fea0003800000 */
[----:B--2---:R-:W2:Y:S02]  /*15540*/  LDC.64 R2, c[0x0][0xc80] ;  /* 0x00032000ff027b82 */ /* 0x004ea40000000a00 */
[----:B--2---:R-:W-:-:S06]  /*15550*/  IMAD.WIDE R2, R7, 0x4, R2 ;  /* 0x0000000407027825 */ /* 0x004fcc00078e0202 */
[----:B------:R3:W5:Y:S02]  /*15560*/  LDG.E R2, desc[UR50][R2.64] ;  /* 0x0000003202027981 */ /* 0x000764000c1e1900 */
.L_x_1566:
[----:B------:R-:W-:Y:S05]  /*15570*/  BSYNC B0 ;  /* 0x0000000000007941 */ /* 0x000fea0003800000 */
.L_x_1565:
[----:B------:R-:W-:-:S03]  /*15580*/  UMOV UR4, 0xffffffff ;  /* 0xffffffff00047882 */ /* 0x000fc60000000000 */
[----:B------:R-:W-:Y:S05]  /*15590*/  BRA.DIV UR4, `(.L_x_1567) ;  /* 0x0000002204a87947 */ /* 0x000fea000b800000 */
[----:B-----5:R-:W2:Y:S02]  /*155a0*/  SHFL.UP PT, R14, R2, 0x1, RZ ;  /* 0x04200000020e7989 */ /* 0x020ea400000e00ff */
[----:B--23--:R-:W-:-:S05]  /*155b0*/  SEL R3, R14, RZ, P1 ;  /* 0x000000ff0e037207 */ /* 0x00cfca0000800000 */
        /* <DEDUP_REMOVED lines=13> */
[----:B------:R2:W3:Y:S02]  /*15690*/  SHFL.IDX PT, R14, R3, 0x1f, 0x1f ;  /* 0x03e01f00030e7f89 */ /* 0x0004e400000e0000 */
.L_x_1636:
[----:B------:R-:W-:Y:S02]  /*156a0*/  ULDC UR4, c[0x0][0xc38] ;  /* 0x00030e0000047ab9 */ /* 0x000fe40000000800 */
[----:B------:R-:W-:-:S04]  /*156b0*/  IMAD.U32 R4, RZ, RZ, UR4 ;  /* 0x00000004ff047e24 */ /* 0x000fc8000f8e00ff */
[----:B---3--:R-:W-:-:S04]  /*156c0*/  IMAD R16, R14, R4, RZ ;  /* 0x000000040e107224 */ /* 0x008fc800078e02ff */
[----:B------:R-:W-:-:S05]  /*156d0*/  IMAD.IADD R5, R16, 0x1, R5 ;  /* 0x0000000110057824 */ /* 0x000fca00078e0205 */
[----:B------:R-:W-:-:S13]  /*156e0*/  ISETP.GT.AND P6, PT, R5, R0, PT ;  /* 0x000000000500720c */ /* 0x000fda0003fc4270 */
[----:B------:R-:W-:Y:S05]  /*156f0*/  @!P6 BRA `(.L_x_1568) ;  /* 0xfffffffc0064e947 */ /* 0x000fea000383ffff */
.L_x_1563:
[----:B------:R-:W-:Y:S01]  /*15700*/  IMAD.IADD R16, R5, 0x1, -R16 ;  /* 0x0000000105107824 */ /* 0x000fe200078e0a10 */
[----:B------:R-:W-:-:S03]  /*15710*/  UMOV UR4, 0xffffffff ;  /* 0xffffffff00047882 */ /* 0x000fc60000000000 */
[----:B------:R-:W-:-:S05]  /*15720*/  IMAD R5, R3, R4, R16 ;  /* 0x0000000403057224 */ /* 0x000fca00078e0210 */
[----:B------:R-:W-:Y:S01]  /*15730*/  ISETP.GT.AND P6, PT, R5, R0, PT ;  /* 0x000000000500720c */ /* 0x000fe20003fc4270 */
[----:B------:R-:W-:-:S12]  /*15740*/  BRA.DIV UR4, `(.L_x_1569) ;  /* 0x0000002204fc7947 */ /* 0x000fd8000b800000 */
[----:B------:R-:W-:-:S04]  /*15750*/  VOTE.ANY R5, PT, !P6 ;  /* 0x0000000000057806 */ /* 0x000fc800070e0100 */
[----:B------:R-:W4:Y:S02]  /*15760*/  POPC R6, R5 ;  /* 0x0000000500067309 */ /* 0x000f240000000000 */
[----:B----4-:R4:W0:Y:S02]  /*15770*/  SHFL.IDX PT, R17, R2, R6, 0x1f ;  /* 0x00001f0602117589 */ /* 0x01082400000e0000 */
.L_x_1640:
[----:B------:R-:W-:Y:S01]  /*15780*/  ISETP.NE.AND P0, PT, R5, RZ, PT ;  /* 0x000000ff0500720c */ /* 0x000fe20003f05270 */
[----:B------:R-:W-:-:S12]  /*15790*/  IMAD.MOV.U32 R5, RZ, RZ, RZ ;  /* 0x000000ffff057224 */ /* 0x000fd800078e00ff */
[----:B------:R-:W-:Y:S05]  /*157a0*/  @!P0 BRA `(.L_x_1570) ;  /* 0x0000000000108947 */ /* 0x000fea0003800000 */
[----:B------:R-:W-:Y:S01]  /*157b0*/  UMOV UR4, 0xffffffff ;  /* 0xffffffff00047882 */ /* 0x000fe20000000000 */
[----:B------:R-:W-:Y:S02]  /*157c0*/  VIADD R12, R6, 0xffffffff ;  /* 0xffffffff060c7836 */ /* 0x000fe40000000000 */
[----:B------:R-:W-:Y:S05]  /*157d0*/  BRA.DIV UR4, `(.L_x_1571) ;  /* 0x0000002604207947 */ /* 0x000fea000b800000 */
[----:B------:R0:W0:Y:S02]  /*157e0*/  SHFL.IDX PT, R5, R3, R12, 0x1f ;  /* 0x00001f0c03057589 */ /* 0x00002400000e0000 */
.L_x_1570:
[----:B0-2-4-:R-:W0:Y:S01]  /*157f0*/  LDC.64 R2, c[0x0][0xc90] ;  /* 0x00032400ff027b82 */ /* 0x015e220000000a00 */
[----:B------:R-:W-:-:S04]  /*15800*/  IMAD.IADD R19, R6, 0x1, R19 ;  /* 0x0000000106137824 */ /* 0x000fc800078e0213 */
[----:B0-----:R-:W-:-:S05]  /*15810*/  IMAD.WIDE R2, R19, 0x4, R2 ;  /* 0x0000000413027825 */ /* 0x001fca00078e0202 */
[----:B---3--:R-:W2:Y:S01]  /*15820*/  LDG.E R7, desc[UR50][R2.64] ;  /* 0x0000003202077981 */ /* 0x008ea2000c1e1900 */
[----:B------:R-:W-:-:S04]  /*15830*/  IMAD R16, R5, R4, R16 ;  /* 0x0000000405107224 */ /* 0x000fc800078e0210 */
[----:B------:R-:W-:Y:S02]  /*15840*/  IMAD.IADD R0, R0, 0x1, -R16 ;  /* 0x0000000100007824 */ /* 0x000fe400078e0a10 */
[----:B--2---:R-:W-:-:S05]  /*15850*/  IMAD R6, R17, R7, RZ ;  /* 0x0000000711067224 */ /* 0x004fca00078e02ff */
[----:B------:R-:W-:-:S04]  /*15860*/  IABS R8, R6 ;  /* 0x0000000600087213 */ /* 0x000fc80000000000 */
[----:B------:R-:W0:Y:S08]  /*15870*/  I2F.RP R2, R8 ;  /* 0x0000000800027306 */ /* 0x000e300000209400 */
[----:B0-----:R-:W0:Y:S02]  /*15880*/  MUFU.RCP R2, R2 ;  /* 0x0000000200027308 */ /* 0x001e240000001000 */
[----:B0-----:R-:W-:-:S06]  /*15890*/  VIADD R2, R2, 0xffffffe ;  /* 0x0ffffffe02027836 */ /* 0x001fcc0000000000 */
[----:B------:R-:W0:Y:S02]  /*158a0*/  F2I.FTZ.U32.TRUNC.NTZ R3, R2 ;  /* 0x0000000200037305 */ /* 0x000e24000021f000 */
[----:B0-----:R-:W-:-:S04]  /*158b0*/  IMAD.MOV R2, RZ, RZ, -R3 ;  /* 0x000000ffff027224 */ /* 0x001fc800078e0a03 */
[----:B------:R-:W-:Y:S02]  /*158c0*/  IMAD R5, R2, R8, RZ ;  /* 0x0000000802057224 */ /* 0x000fe400078e02ff */
[----:B------:R-:W-:-:S04]  /*158d0*/  IMAD.MOV.U32 R2, RZ, RZ, RZ ;  /* 0x000000ffff027224 */ /* 0x000fc800078e00ff */
[----:B------:R-:W-:Y:S01]  /*158e0*/  IMAD.HI.U32 R2, R3, R5, R2 ;  /* 0x0000000503027227 */ /* 0x000fe200078e0002 */
[----:B------:R-:W-:Y:S02]  /*158f0*/  IABS R3, R0 ;  /* 0x0000000000037213 */ /* 0x000fe40000000000 */
[----:B------:R-:W-:-:S03]  /*15900*/  IABS R5, R6 ;  /* 0x0000000600057213 */ /* 0x000fc60000000000 */
[----:B------:R-:W-:-:S04]  /*15910*/  IMAD.HI.U32 R2, R2, R3, RZ ;  /* 0x0000000302027227 */ /* 0x000fc800078e00ff */
[----:B------:R-:W-:-:S04]  /*15920*/  IMAD.MOV R5, RZ, RZ, -R5 ;  /* 0x000000ffff057224 */ /* 0x000fc800078e0a05 */
        /* <DEDUP_REMOVED lines=15> */
[----:B------:R-:W-:Y:S01]  /*15a20*/  VIADDMNMX R4, R3, R4, R7, PT ;  /* 0x0000000403047246 */ /* 0x000fe20003800107 */
[----:B------:R-:W-:-:S03]  /*15a30*/  IMAD.IADD R5, R0, 0x1, R5 ;  /* 0x0000000100057824 */ /* 0x000fc600078e0205 */
        /* <DEDUP_REMOVED lines=23> */
[----:B------:R-:W-:Y:S01]  /*15bb0*/  @!P1 LOP3.LUT R2, RZ, R4, RZ, 0x33, !PT ;  /* 0x00000004ff029212 */ /* 0x000fe200078e33ff */
[----:B------:R-:W-:-:S04]  /*15bc0*/  IMAD.MOV R4, RZ, RZ, -R4 ;  /* 0x000000ffff047224 */ /* 0x000fc800078e0a04 */
[----:B------:R-:W-:Y:S01]  /*15bd0*/  IMAD R18, R2, R4, R5 ;  /* 0x0000000402127224 */ /* 0x000fe200078e0205 */
[----:B------:R-:W-:-:S05]  /*15be0*/  LOP3.LUT R2, RZ, R2, RZ, 0x33, !PT ;  /* 0x00000002ff027212 */ /* 0x000fca00078e33ff */
[----:B------:R-:W-:Y:S01]  /*15bf0*/  IMAD.IADD R17, R17, 0x1, R2 ;  /* 0x0000000111117824 */ /* 0x000fe200078e0202 */
[----:B------:R-:W-:Y:S06]  /*15c00*/  BRA `(.L_x_1572) ;  /* 0x00000000001c7947 */ /* 0x000fec0003800000 */
.L_x_1564:
[----:B------:R-:W-:Y:S01]  /*15c10*/  UMOV UR4, URZ ;  /* 0x0000003f00047c82 */ /* 0x000fe20008000000 */
[----:B------:R-:W-:Y:S01]  /*15c20*/  UMOV UR5, URZ ;  /* 0x0000003f00057c82 */ /* 0x000fe20008000000 */
[----:B------:R-:W-:Y:S01]  /*15c30*/  ULDC UR6, c[0x0][0xc3c] ;  /* 0x00030f0000067ab9 */ /* 0x000fe20000000800 */
[----:B------:R-:W-:Y:S02]  /*15c40*/  IMAD.MOV.U32 R16, RZ, RZ, R0 ;  /* 0x000000ffff107224 */ /* 0x000fe400078e0000 */
[----:B------:R-:W-:Y:S02]  /*15c50*/  IMAD.U32 R17, RZ, RZ, UR4 ;  /* 0x00000004ff117e24 */ /* 0x000fe4000f8e00ff */
[----:B------:R-:W-:Y:S02]  /*15c60*/  IMAD.U32 R18, RZ, RZ, UR5 ;  /* 0x00000005ff127e24 */ /* 0x000fe4000f8e00ff */
[----:B------:R-:W-:-:S07]  /*15c70*/  IMAD.U32 R19, RZ, RZ, UR6 ;  /* 0x00000006ff137e24 */ /* 0x000fce000f8e00ff */
.L_x_1572:
[----:B------:R4:W5:Y:S01]  /*15c80*/  LDL R2, [R1] ;  /* 0x0000000001027983 */ /* 0x0009620000100800 */
[----:B------:R-:W0:Y:S01]  /*15c90*/  S2R R0, SR_TID.X ;  /* 0x0000000000007919 */ /* 0x000e220000002100 */
[----:B------:R-:W-:Y:S05]  /*15ca0*/  WARPSYNC.ALL ;  /* 0x0000000000007948 */ /* 0x000fea0003800000 */
[----:B0-----:R-:W-:Y:S01]  /*15cb0*/  LOP3.LUT R0, R0, 0x1f, RZ, 0xc0, !PT ;  /* 0x0000001f00007812 */ /* 0x001fe200078ec0ff */
[----:B------:R-:W-:Y:S03]  /*15cc0*/  BAR.SYNC.DEFER_BLOCKING 0x4, 0x180 ;  /* 0x0106000000007b1d */ /* 0x000fe60000010000 */
[----:B------:R-:W-:-:S13]  /*15cd0*/  ISETP.NE.AND P0, PT, R0, RZ, PT ;  /* 0x000000ff0000720c */ /* 0x000fda0003f05270 */
[----:B--2---:R-:W5:Y:S01]  /*15ce0*/  @!P0 S2R R3, SR_CgaCtaId ;  /* 0x0000000000038919 */ /* 0x004f620000008800 */
[----:B------:R-:W-:-:S04]  /*15cf0*/  @!P0 MOV R0, 0x400 ;  /* 0x0000040000008802 */ /* 0x000fc80000000f00 */
[----:B-----5:R-:W-:-:S05]  /*15d00*/  @!P0 LEA R2, R3, R0, 0x18 ;  /* 0x0000000003028211 */ /* 0x020fca00078ec0ff */
[----:B------:R4:W-:Y:S04]  /*15d10*/  @!P0 STS.128 [R2+0x288d0], R16 ;  /* 0x0288d01002008388 */ /* 0x0009e80000000c00 */
[----:B------:R4:W-:Y:S01]  /*15d20*/  @!P0 STL [R1], R2 ;  /* 0x0000000201008387 */ /* 0x0009e20000100800 */
[----:B------:R-:W-:Y:S06]  /*15d30*/  BAR.ARV 0x5, 0x180 ;  /* 0x0146000000007b1d */ /* 0x000fec0000002000 */
.L_x_1561:
[----:B------:R-:W-:Y:S02]  /*15d40*/  ULDC UR4, c[0x0][0xc3c] ;  /* 0x00030f0000047ab9 */ /* 0x000fe40000000800 */
[----:B----4-:R-:W-:-:S13]  /*15d50*/  ISETP.GE.AND P0, PT, R19, UR4, PT ;  /* 0x0000000413007c0c */ /* 0x010fda000bf06270 */
[----:B------:R-:W-:Y:S05]  /*15d60*/  @!P0 BRA `(.L_x_1573) ;  /* 0xffffffac004c8947 */ /* 0x000fea000383ffff */
[----:B------:R-:W-:Y:S05]  /*15d70*/  BSYNC B8 ;  /* 0x0000000000087941 */ /* 0x000fea0003800000 */
.L_x_1466:
[----:B--2---:R-:W2:Y:S01]  /*15d80*/  LDL.LU R0, [R1+0x3c] ;  /* 0x00003c0001007983 */ /* 0x004ea20000300800 */
[----:B------:R-:W-:Y:S01]  /*15d90*/  BSSY B0, `(.L_x_1574) ;  /* 0x000000b000007945 */ /* 0x000fe20003800000 */
[----:B------:R-:W4:Y:S01]  /*15da0*/  S2R R5, SR_CgaCtaId ;  /* 0x0000000000057919 */ /* 0x000f220000008800 */
[----:B--2---:R-:W-:-:S05]  /*15db0*/  VIADD R0, R0, 0x1 ;  /* 0x0000000100007836 */ /* 0x004fca0000000000 */
[----:B0-----:R-:W-:-:S04]  /*15dc0*/  LEA.HI R2, R0, R0, RZ, 0x1 ;  /* 0x0000000000027211 */ /* 0x001fc800078f08ff */
[----:B------:R-:W-:-:S05]  /*15dd0*/  LOP3.LUT R3, R2, 0xfffffffe, RZ, 0xc0, !PT ;  /* 0xfffffffe02037812 */ /* 0x000fca00078ec0ff */
[----:B------:R-:W-:Y:S01]  /*15de0*/  IMAD.IADD R3, R0, 0x1, -R3 ;  /* 0x0000000100037824 */ /* 0x000fe200078e0a03 */
[----:B------:R-:W-:-:S04]  /*15df0*/  MOV R0, 0x400 ;  /* 0x0000040000007802 */ /* 0x000fc80000000f00 */
[----:B----4-:R-:W-:Y:S02]  /*15e00*/  LEA R0, R5, R0, 0x18 ;  /* 0x0000000005007211 */ /* 0x010fe400078ec0ff */
[----:B------:R-:W-:-:S04]  /*15e10*/  SHF.L.U32 R3, R3, 0x1f, RZ ;  /* 0x0000001f03037819 */ /* 0x000fc800000006ff */
[----:B------:R-:W0:Y:S02]  /*15e20*/  SYNCS.PHASECHK.TRANS64.TRYWAIT P0, [R0+URZ+0x28820], R3 ;  /* 0x02882003000075a7 */ /* 0x000e24000800017f */
[----:B0-----:R-:W-:Y:S05]  /*15e30*/  @!P0 BRA `(.L_x_1575) ;  /* 0x0000001c00b08947 */ /* 0x001fea0003800000 */
.L_x_1643:
[----:B------:R-:W-:Y:S05]  /*15e40*/  BSYNC B0 ;  /* 0x0000000000007941 */ /* 0x000fea0003800000 */
.L_x_1574:
[----:B------:R-:W-:-:S03]  /*15e50*/  UMOV UR4, 0xffffffff ;  /* 0xffffffff00047882 */ /* 0x000fc60000000000 */
[----:B------:R-:W-:Y:S05]  /*15e60*/  BRA.DIV UR4, `(.L_x_1576) ;  /* 0x0000001e04b87947 */ /* 0x000fea000b800000 */
[----:B------:R-:W2:Y:S02]  /*15e70*/  S2R R2, SR_TID.X ;  /* 0x0000000000027919 */ /* 0x000ea40000002100 */
[----:B--2---:R-:W-:-:S04]  /*15e80*/  SHF.R.U32.HI R2, RZ, 0x5, R2 ;  /* 0x00000005ff027819 */ /* 0x004fc80000011602 */
[----:B------:R-:W-:-:S05]  /*15e90*/  LOP3.LUT R2, R2, 0x3, RZ, 0xc0, !PT ;  /* 0x0000000302027812 */ /* 0x000fca00078ec0ff */
[----:B------:R2:W4:Y:S02]  /*15ea0*/  SHFL.IDX PT, R14, R2, RZ, 0x1f ;  /* 0x00001fff020e7589 */ /* 0x00052400000e0000 */
.L_x_1646:
[----:B----4-:R-:W-:Y:S01]  /*15eb0*/  ISETP.NE.AND P0, PT, R14, RZ, PT ;  /* 0x000000ff0e00720c */ /* 0x010fe20003f05270 */
[----:B------:R-:W-:-:S12]  /*15ec0*/  BSSY B0, `(.L_x_1577) ;  /* 0x0000027000007945 */ /* 0x000fd80003800000 */
[----:B------:R-:W-:Y:S05]  /*15ed0*/  @P0 BRA `(.L_x_1578) ;  /* 0x0000000000940947 */ /* 0x000fea0003800000 */
[----:B------:R-:W-:-:S03]  /*15ee0*/  UMOV UR4, 0xffffffff ;  /* 0xffffffff00047882 */ /* 0x000fc60000000000 */
[----:B------:R-:W-:Y:S05]  /*15ef0*/  BRA.DIV UR4, `(.L_x_1579) ;  /* 0x0000001e04c87947 */ /* 0x000fea000b800000 */
[----:B------:R-:W-:-:S13]  /*15f00*/  ELECT P6, URZ, PT ;  /* 0x00000000003f782f */ /* 0x000fda00038c0000 */
.L_x_1649:
[----:B------:R-:W-:Y:S05]  /*15f10*/  @!P6 BRA `(.L_x_1578) ;  /* 0x000000000084e947 */ /* 0x000fea0003800000 */
[----:B------:R-:W-:-:S06]  /*15f20*/  ULOP3.LUT UR4, UR36, 0x2, URZ, 0xfc, !UPT ;  /* 0x0000000224047892 */ /* 0x000fcc000f8efc3f */
[----:B--2---:R-:W-:-:S05]  /*15f30*/  IMAD.U32 R2, RZ, RZ, UR4 ;  /* 0x00000004ff027e24 */ /* 0x004fca000f8e00ff */
[----:B------:R-:W-:-:S13]  /*15f40*/  ISETP.NE.AND P2, PT, R2, 0x3, PT ;  /* 0x000000030200780c */ /* 0x000fda0003f45270 */
[----:B------:R-:W-:Y:S05]  /*15f50*/  @!P2 BRA `(.L_x_1580) ;  /* 0x000000000004a947 */ /* 0x000fea0003800000 */
[----:B------:R-:W-:Y:S01]  /*15f60*/  BPT.TRAP 0x1 ;  /* 0x000000040000795c */ /* 0x000fe20000300000 */
.L_x_1580:
[----:B0-----:R-:W2:Y:S04]  /*15f70*/  LDL R3, [R1+0x4] ;  /* 0x0000040001037983 */ /* 0x001ea80000100800 */
[----:B---3--:R-:W3:Y:S01]  /*15f80*/  LDL.LU R7, [R1+0x10] ;  /* 0x0000100001077983 */ /* 0x008ee20000300800 */
[----:B------:R-:W-:-:S04]  /*15f90*/  VIADD R2, R0, 0x28840 ;  /* 0x0002884000027836 */ /* 0x000fc80000000000 */
[C---:B--2---:R-:W-:Y:S02]  /*15fa0*/  IMAD R6, R3.reuse, 0x8, R2 ;  /* 0x0000000803067824 */ /* 0x044fe400078e0202 */
[----:B------:R-:W-:Y:S01]  /*15fb0*/  VIADD R3, R3, 0x1 ;  /* 0x0000000103037836 */ /* 0x000fe20000000000 */
[----:B---3--:R-:W-:-:S04]  /*15fc0*/  SHF.L.U32 R5, R7, 0x1f, RZ ;  /* 0x0000001f07057819 */ /* 0x008fc800000006ff */
        /* <DEDUP_REMOVED lines=8> */
.L_x_1650:
[----:B------:R-:W2:Y:S02]  /*16050*/  SYNCS.PHASECHK.TRANS64.TRYWAIT P0, [R7+URZ], R2 ;  /* 0x00000002070075a7 */ /* 0x000ea4000800017f */
[----:B--2---:R-:W-:Y:S05]  /*16060*/  @!P0 BRA `(.L_x_1582) ;  /* 0x0000001c00a08947 */ /* 0x004fea0003800000 */
.L_x_1651:
[----:B------:R-:W-:Y:S05]  /*16070*/  @!P2 BRA `(.L_x_1583) ;  /* 0x000000000004a947 */ /* 0x000fea0003800000 */
[----:B------:R-:W-:Y:S01]  /*16080*/  BPT.TRAP 0x1 ;  /* 0x000000040000795c */ /* 0x000fe20000300000 */
.L_x_1583:
[----:B------:R-:W3:Y:S01]  /*16090*/  LDL.LU R4, [R1+0x4] ;  /* 0x0000040001047983 */ /* 0x000ee20000300800 */
[----:B------:R-:W-:-:S04]  /*160a0*/  VIADD R0, R0, 0x28860 ;  /* 0x0002886000007836 */ /* 0x000fc80000000000 */
[----:B---3--:R-:W-:-:S04]  /*160b0*/  IMAD R4, R4, 0x8, R0 ;  /* 0x0000000804047824 */ /* 0x008fc800078e0200 */
[----:B------:R-:W3:Y:S02]  /*160c0*/  SYNCS.PHASECHK.TRANS64.TRYWAIT P0, [R4+URZ], R5 ;  /* 0x00000005040075a7 */ /* 0x000ee4000800017f */
[----:B---3--:R-:W-:Y:S05]  /*160d0*/  @!P0 BRA `(.L_x_1584) ;  /* 0x0000001c00988947 */ /* 0x008fea0003800000 */
.L_x_1652:
[----:B------:R-:W-:-:S07]  /*160e0*/  IMAD R3, R3, 0x8, R0 ;  /* 0x0000000803037824 */ /* 0x000fce00078e0200 */
.L_x_1585:
[----:B----4-:R4:W0:Y:S02]  /*160f0*/  SYNCS.PHASECHK.TRANS64.TRYWAIT P0, [R3+URZ], R2 ;  /* 0x00000002030075a7 */ /* 0x010824000800017f */
[----:B0-----:R-:W-:Y:S05]  /*16100*/  @!P0 NANOSLEEP.SYNCS 0x989680 ;  /* 0x009896800000895d */ /* 0x001fea0003900000 */
[----:B------:R-:W0:Y:S02]  /*16110*/  @!P0 SYNCS.PHASECHK.TRANS64 P0, [R3+URZ], R2 ;  /* 0x00000002030085a7 */ /* 0x000e24000800007f */
[----:B0-----:R-:W-:Y:S05]  /*16120*/  @!P0 BRA `(.L_x_1585) ;  /* 0xfffffffc00f08947 */ /* 0x001fea000383ffff */
.L_x_1578:
[----:B------:R-:W-:Y:S05]  /*16130*/  BSYNC B0 ;  /* 0x0000000000007941 */ /* 0x000fea0003800000 */
.L_x_1577:
[----:B------:R-:W-:Y:S05]  /*16140*/  EXIT ;  /* 0x000000000000794d */ /* 0x000fea0003800000 */
.L_x_1368:
[----:B0-----:R-:W-:-:S04]  /*16150*/  IMAD.U32 R3, RZ, RZ, UR41 ;  /* 0x00000029ff037e24 */ /* 0x001fc8000f8e00ff */
[----:B------:R0:W1:Y:S03]  /*16160*/  SYNCS.PHASECHK.TRANS64.TRYWAIT P1, [R3+URZ+0x28800], R0 ;  /* 0x02880000030075a7 */ /* 0x000066000802017f */
[----:B-1----:R-:W-:Y:S05]  /*16170*/  @!P1 NANOSLEEP.SYNCS 0x989680 ;  /* 0x009896800000995d */ /* 0x002fea0003900000 */
[----:B------:R-:W1:Y:S02]  /*16180*/  @!P1 SYNCS.PHASECHK.TRANS64 P1, [R3+URZ+0x28800], R0 ;  /* 0x02880000030095a7 */ /* 0x000e64000802007f */
[----:B-1----:R-:W-:Y:S05]  /*16190*/  @!P1 BRA `(.L_x_1368) ;  /* 0xfffffffc00ec9947 */ /* 0x002fea000383ffff */
[----:B------:R-:W-:Y:S05]  /*161a0*/  BRA `(.L_x_1586) ;  /* 0xfffffeb800887947 */ /* 0x000fea000383ffff */
.L_x_1372:
[----:B-1----:R1:W2:Y:S02]  /*161b0*/  SYNCS.PHASECHK.TRANS64.TRYWAIT P2, [R5+URZ+0x28830], R0 ;  /* 0x02883000050075a7 */ /* 0x0022a4000804017f */
[----:B--2---:R-:W-:Y:S05]  /*161c0*/  @!P2 NANOSLEEP.SYNCS 0x989680 ;  /* 0x009896800000a95d */ /* 0x004fea0003900000 */
[----:B------:R-:W2:Y:S02]  /*161d0*/  @!P2 SYNCS.PHASECHK.TRANS64 P2, [R5+URZ+0x28830], R0 ;  /* 0x028830000500a5a7 */ /* 0x000ea4000804007f */
[----:B--2---:R-:W-:Y:S05]  /*161e0*/  @!P2 BRA `(.L_x_1372) ;  /* 0xfffffffc00f0a947 */ /* 0x004fea000383ffff */
[----:B------:R-:W-:Y:S05]  /*161f0*/  BRA `(.L_x_1371) ;  /* 0xfffffeb800ac7947 */ /* 0x000fea000383ffff */
.L_x_1388:
[----:B-1----:R-:W-:-:S04]  /*16200*/  IMAD.U32 R9, RZ, RZ, UR6 ;  /* 0x00000006ff097e24 */ /* 0x002fc8000f8e00ff */
[----:B------:R1:W2:Y:S03]  /*16210*/  SYNCS.PHASECHK.TRANS64.TRYWAIT P2, [R9+URZ+0x28830], R4 ;  /* 0x02883004090075a7 */ /* 0x0002a6000804017f */
[----:B--2---:R-:W-:Y:S05]  /*16220*/  @!P2 NANOSLEEP.SYNCS 0x989680 ;  /* 0x009896800000a95d */ /* 0x004fea0003900000 */
[----:B------:R-:W2:Y:S02]  /*16230*/  @!P2 SYNCS.PHASECHK.TRANS64 P2, [R9+URZ+0x28830], R4 ;  /* 0x028830040900a5a7 */ /* 0x000ea4000804007f */
[----:B--2---:R-:W-:Y:S05]  /*16240*/  @!P2 BRA `(.L_x_1388) ;  /* 0xfffffffc00eca947 */ /* 0x004fea000383ffff */
[----:B------:R-:W-:Y:S05]  /*16250*/  BRA `(.L_x_1385) ;  /* 0xfffffeec00507947 */ /* 0x000fea000383ffff */
.L_x_1392:
[----:B-1----:R-:W-:-:S04]  /*16260*/  IMAD.U32 R9, RZ, RZ, UR6 ;  /* 0x00000006ff097e24 */ /* 0x002fc8000f8e00ff */
[----:B------:R1:W2:Y:S03]  /*16270*/  SYNCS.PHASECHK.TRANS64.TRYWAIT P2, [R9+URZ+0x28850], R4 ;  /* 0x02885004090075a7 */ /* 0x0002a6000804017f */
[----:B--2---:R-:W-:Y:S05]  /*16280*/  @!P2 NANOSLEEP.SYNCS 0x989680 ;  /* 0x009896800000a95d */ /* 0x004fea0003900000 */
[----:B------:R-:W2:Y:S02]  /*16290*/  @!P2 SYNCS.PHASECHK.TRANS64 P2, [R9+URZ+0x28850], R4 ;  /* 0x028850040900a5a7 */ /* 0x000ea4000804007f */
[----:B--2---:R-:W-:Y:S05]  /*162a0*/  @!P2 BRA `(.L_x_1392) ;  /* 0xfffffffc00eca947 */ /* 0x004fea000383ffff */
[----:B------:R-:W-:Y:S05]  /*162b0*/  BRA `(.L_x_1389) ;  /* 0xfffffef000107947 */ /* 0x000fea000383ffff */
.L_x_1409:
[----:B-1----:R-:W-:-:S04]  /*162c0*/  IMAD.U32 R7, RZ, RZ, UR6 ;  /* 0x00000006ff077e24 */ /* 0x002fc8000f8e00ff */
[----:B------:R1:W2:Y:S03]  /*162d0*/  SYNCS.PHASECHK.TRANS64.TRYWAIT P2, [R7+URZ+0x28830], R0 ;  /* 0x02883000070075a7 */ /* 0x0002a6000804017f */
[----:B--2---:R-:W-:Y:S05]  /*162e0*/  @!P2 NANOSLEEP.SYNCS 0x989680 ;  /* 0x009896800000a95d */ /* 0x004fea0003900000 */
[----:B------:R-:W2:Y:S02]  /*162f0*/  @!P2 SYNCS.PHASECHK.TRANS64 P2, [R7+URZ+0x28830], R0 ;  /* 0x028830000700a5a7 */ /* 0x000ea4000804007f */
[----:B--2---:R-:W-:Y:S05]  /*16300*/  @!P2 BRA `(.L_x_1409) ;  /* 0xfffffffc00eca947 */ /* 0x004fea000383ffff */
[----:B------:R-:W-:Y:S05]  /*16310*/  BRA `(.L_x_1406) ;  /* 0xffffff1c00f87947 */ /* 0x000fea000383ffff */
.L_x_1413:
[----:B-1----:R-:W-:-:S04]  /*16320*/  IMAD.U32 R7, RZ, RZ, UR6 ;  /* 0x00000006ff077e24 */ /* 0x002fc8000f8e00ff */
[----:B------:R1:W2:Y:S03]  /*16330*/  SYNCS.PHASECHK.TRANS64.TRYWAIT P2, [R7+URZ+0x28850], R0 ;  /* 0x02885000070075a7 */ /* 0x0002a6000804017f */
[----:B--2---:R-:W-:Y:S05]  /*16340*/  @!P2 NANOSLEEP.SYNCS 0x989680 ;  /* 0x009896800000a95d */ /* 0x004fea0003900000 */
[----:B------:R-:W2:Y:S02]  /*16350*/  @!P2 SYNCS.PHASECHK.TRANS64 P2, [R7+URZ+0x28850], R0 ;  /* 0x028850000700a5a7 */ /* 0x000ea4000804007f */
[----:B--2---:R-:W-:Y:S05]  /*16360*/  @!P2 BRA `(.L_x_1413) ;  /* 0xfffffffc00eca947 */ /* 0x004fea000383ffff */
[----:B------:R-:W-:Y:S05]  /*16370*/  BRA `(.L_x_1410) ;  /* 0xffffff2000b87947 */ /* 0x000fea000383ffff */
.L_x_1419:
[----:B-1----:R-:W-:-:S04]  /*16380*/  IMAD.U32 R7, RZ, RZ, UR6 ;  /* 0x00000006ff077e24 */ /* 0x002fc8000f8e00ff */
[----:B------:R1:W2:Y:S03]  /*16390*/  SYNCS.PHASECHK.TRANS64.TRYWAIT P2, [R7+URZ+0x28830], R0 ;  /* 0x02883000070075a7 */ /* 0x0002a6000804017f */
[----:B--2---:R-:W-:Y:S05]  /*163a0*/  @!P2 NANOSLEEP.SYNCS 0x989680 ;  /* 0x009896800000a95d */ /* 0x004fea0003900000 */
[----:B------:R-:W2:Y:S02]  /*163b0*/  @!P2 SYNCS.PHASECHK.TRANS64 P2, [R7+URZ+0x28830], R0 ;  /* 0x028830000700a5a7 */ /* 0x000ea4000804007f */
[----:B--2---:R-:W-:Y:S05]  /*163c0*/  @!P2 BRA `(.L_x_1419) ;  /* 0xfffffffc00eca947 */ /* 0x004fea000383ffff */
[----:B------:R-:W-:Y:S05]  /*163d0*/  BRA `(.L_x_1416) ;  /* 0xffffff3c00d07947 */ /* 0x000fea000383ffff */
.L_x_1423:
[----:B-1----:R-:W-:-:S04]  /*163e0*/  IMAD.U32 R7, RZ, RZ, UR6 ;  /* 0x00000006ff077e24 */ /* 0x002fc8000f8e00ff */
[----:B------:R1:W2:Y:S03]  /*163f0*/  SYNCS.PHASECHK.TRANS64.TRYWAIT P2, [R7+URZ+0x28850], R0 ;  /* 0x02885000070075a7 */ /* 0x0002a6000804017f */
[----:B--2---:R-:W-:Y:S05]  /*16400*/  @!P2 NANOSLEEP.SYNCS 0x989680 ;  /* 0x009896800000a95d */ /* 0x004fea0003900000 */
[----:B------:R-:W2:Y:S02]  /*16410*/  @!P2 SYNCS.PHASECHK.TRANS64 P2, [R7+URZ+0x28850], R0 ;  /* 0x028850000700a5a7 */ /* 0x000ea4000804007f */
[----:B--2---:R-:W-:Y:S05]  /*16420*/  @!P2 BRA `(.L_x_1423) ;  /* 0xfffffffc00eca947 */ /* 0x004fea000383ffff */
[----:B------:R-:W-:Y:S05]  /*16430*/  BRA `(.L_x_1420) ;  /* 0xffffff4000907947 */ /* 0x000fea000383ffff */
.L_x_1436:
[----:B-1----:R-:W-:-:S04]  /*16440*/  IMAD.U32 R6, RZ, RZ, UR5 ;  /* 0x00000005ff067e24 */ /* 0x002fc8000f8e00ff */
[----:B------:R1:W2:Y:S03]  /*16450*/  SYNCS.PHASECHK.TRANS64.TRYWAIT P0, [R6+URZ+0x28850], R5 ;  /* 0x02885005060075a7 */ /* 0x0002a6000800017f */
[----:B--2---:R-:W-:Y:S05]  /*16460*/  @!P0 NANOSLEEP.SYNCS 0x989680 ;  /* 0x009896800000895d */ /* 0x004fea0003900000 */
[----:B------:R-:W2:Y:S02]  /*16470*/  @!P0 SYNCS.PHASECHK.TRANS64 P0, [R6+URZ+0x28850], R5 ;  /* 0x02885005060085a7 */ /* 0x000ea4000800007f */
[----:B--2---:R-:W-:Y:S05]  /*16480*/  @!P0 BRA `(.L_x_1436) ;  /* 0xfffffffc00ec8947 */ /* 0x004fea000383ffff */
[----:B------:R-:W-:Y:S05]  /*16490*/  BRA `(.L_x_1435) ;  /* 0xffffff6c00987947 */ /* 0x000fea000383ffff */
.L_x_1486:
[----:B------:R-:W3:Y:S01]  /*164a0*/  S2R R4, SR_TID.X ;  /* 0x0000000000047919 */ /* 0x000ee20000002100 */
[----:B------:R-:W-:Y:S01]  /*164b0*/  BSSY B0, `(.L_x_1587) ;  /* 0x000000a000007945 */ /* 0x000fe20003800000 */
[----:B------:R-:W-:Y:S02]  /*164c0*/  IMAD.MOV.U32 R12, RZ, RZ, RZ ;  /* 0x000000ffff0c7224 */ /* 0x000fe400078e00ff */
[----:B------:R-:W-:Y:S02]  /*164d0*/  IMAD.MOV.U32 R11, RZ, RZ, 0x1f ;  /* 0x0000001fff0b7424 */ /* 0x000fe400078e00ff */
[----:B------:R-:W-:Y:S01]  /*164e0*/  IMAD.MOV.U32 R15, RZ, RZ, -0x1 ;  /* 0xffffffffff0f7424 */ /* 0x000fe200078e00ff */
[----:B---3--:R-:W-:-:S04]  /*164f0*/  SHF.R.U32.HI R4, RZ, 0x5, R4 ;  /* 0x00000005ff047819 */ /* 0x008fc80000011604 */
[----:B------:R-:W-:-:S05]  /*16500*/  LOP3.LUT R4, R4, 0x3, RZ, 0xc0, !PT ;  /* 0x0000000304047812 */ /* 0x000fca00078ec0ff */
[----:B------:R-:W-:-:S07]  /*16510*/  IMAD.MOV.U32 R13, RZ, RZ, R4 ;  /* 0x000000ffff0d7224 */ /* 0x000fce00078e0004 */
[----:B012---:R-:W-:Y:S05]  /*16520*/  WARPSYNC.COLLECTIVE R15, `(.L_x_1588) ;  /* 0x000000000f087348 */ /* 0x007fea0003c00000 */
[----:B------:R3:W4:Y:S02]  /*16530*/  SHFL.IDX P6, R14, R13, R12, R11 ;  /* 0x0000000c0d0e7389 */ /* 0x00072400000c000b */
[----:B01234-:R-:W-:Y:S01]  /*16540*/  ENDCOLLECTIVE ;  /* 0x000000000000791b */ /* 0x01ffe20003800000 */
.L_x_1588:
[----:B------:R-:W-:Y:S05]  /*16550*/  BSYNC B0 ;  /* 0x0000000000007941 */ /* 0x000fea0003800000 */
.L_x_1587:
[----:B------:R-:W-:Y:S05]  /*16560*/  BRA `(.L_x_1589) ;  /* 0xffffffb000fc7947 */ /* 0x000fea000383ffff */
.L_x_1488:
[----:B------:R-:W-:Y:S01]  /*16570*/  BSSY B0, `(.L_x_1590) ;  /* 0x0000006000007945 */ /* 0x000fe20003800000 */
[----:B------:R-:W-:-:S07]  /*16580*/  IMAD.MOV.U32 R15, RZ, RZ, -0x1 ;  /* 0xffffffffff0f7424 */ /* 0x000fce00078e00ff */
[----:B012-4-:R-:W-:Y:S05]  /*16590*/  WARPSYNC.COLLECTIVE R15, `(.L_x_1591) ;  /* 0x000000000f0c7348 */ /* 0x017fea0003c00000 */
[----:B------:R-:W-:Y:S02]  /*165a0*/  ELECT P6, UR62, PT ;  /* 0x00000000003e782f */ /* 0x000fe400038c0000 */
[----:B------:R-:W-:Y:S01]  /*165b0*/  MOV R14, UR62 ;  /* 0x0000003e000e7c02 */ /* 0x000fe20008000f00 */
[----:B012-4-:R-:W-:Y:S10]  /*165c0*/  ENDCOLLECTIVE ;  /* 0x000000000000791b */ /* 0x017ff40003800000 */
.L_x_1591:
[----:B------:R-:W-:Y:S05]  /*165d0*/  BSYNC B0 ;  /* 0x0000000000007941 */ /* 0x000fea0003800000 */
.L_x_1590:
[----:B------:R-:W-:Y:S05]  /*165e0*/  BRA `(.L_x_1592) ;  /* 0xffffffb400087947 */ /* 0x000fea000383ffff */
.L_x_1490:
[----:B--2---:R2:W3:Y:S02]  /*165f0*/  SYNCS.PHASECHK.TRANS64.TRYWAIT P0, [R0+URZ+0x28840], R2 ;  /* 0x02884002000075a7 */ /* 0x0044e4000800017f */
[----:B---3--:R-:W-:Y:S05]  /*16600*/  @!P0 NANOSLEEP.SYNCS 0x989680 ;  /* 0x009896800000895d */ /* 0x008fea0003900000 */
[----:B------:R-:W3:Y:S02]  /*16610*/  @!P0 SYNCS.PHASECHK.TRANS64 P0, [R0+URZ+0x28840], R2 ;  /* 0x02884002000085a7 */ /* 0x000ee4000800007f */
[----:B---3--:R-:W-:Y:S05]  /*16620*/  @!P0 BRA `(.L_x_1490) ;  /* 0xfffffffc00f08947 */ /* 0x008fea000383ffff */
[----:B------:R-:W-:Y:S05]  /*16630*/  BRA `(.L_x_1593) ;  /* 0xffffffb400707947 */ /* 0x000fea000383ffff */
.L_x_1494:
        /* <DEDUP_REMOVED lines=14> */
.L_x_1594:
[----:B------:R-:W-:Y:S02]  /*16720*/  IMAD.MOV.U32 R13, RZ, RZ, R4 ;  /* 0x000000ffff0d7224 */ /* 0x000fe400078e0004 */
[----:B------:R-:W-:-:S07]  /*16730*/  IMAD.MOV.U32 R6, RZ, RZ, R14 ;  /* 0x000000ffff067224 */ /* 0x000fce00078e000e */
[----:B------:R-:W-:Y:S05]  /*16740*/  WARPSYNC.COLLECTIVE R15, `(.L_x_1595) ;  /* 0x000000000f087348 */ /* 0x000fea0003c00000 */
[----:B------:R0:W1:Y:S02]  /*16750*/  SHFL.IDX P6, R14, R13, R12, R11 ;  /* 0x0000000c0d0e7389 */ /* 0x00006400000c000b */
[----:B01----:R-:W-:Y:S01]  /*16760*/  ENDCOLLECTIVE ;  /* 0x000000000000791b */ /* 0x003fe20003800000 */
.L_x_1595:
[----:B------:R-:W-:Y:S02]  /*16770*/  IMAD.MOV.U32 R13, RZ, RZ, R3 ;  /* 0x000000ffff0d7224 */ /* 0x000fe400078e0003 */
[----:B------:R-:W-:Y:S02]  /*16780*/  IMAD.MOV.U32 R12, RZ, RZ, 0x1 ;  /* 0x00000001ff0c7424 */ /* 0x000fe400078e00ff */
[----:B------:R-:W-:-:S07]  /*16790*/  IMAD.MOV.U32 R7, RZ, RZ, R14 ;  /* 0x000000ffff077224 */ /* 0x000fce00078e000e */
[----:B------:R-:W-:Y:S05]  /*167a0*/  WARPSYNC.COLLECTIVE R15, `(.L_x_1596) ;  /* 0x000000000f087348 */ /* 0x000fea0003c00000 */
[----:B------:R0:W1:Y:S02]  /*167b0*/  SHFL.IDX P6, R14, R13, R12, R11 ;  /* 0x0000000c0d0e7389 */ /* 0x00006400000c000b */
[----:B01----:R-:W-:Y:S01]  /*167c0*/  ENDCOLLECTIVE ;  /* 0x000000000000791b */ /* 0x003fe20003800000 */
.L_x_1596:
        /* <DEDUP_REMOVED lines=10> */
.L_x_1597:
        /* <DEDUP_REMOVED lines=12> */
.L_x_1598:
[----:B------:R-:W-:Y:S01]  /*16930*/  @!P2 LEA R7, P3, R10, R5, 0x1 ;  /* 0x000000050a07a211 */ /* 0x000fe200078608ff */
[----:B------:R-:W-:-:S04]  /*16940*/  VIADD R5, R0, 0x20 ;  /* 0x0000002000057836 */ /* 0x000fc80000000000 */
[----:B------:R-:W-:-:S05]  /*16950*/  @!P2 IMAD.X R6, RZ, RZ, R8, P3 ;  /* 0x000000ffff06a224 */ /* 0x000fca00018e0608 */
        /* <DEDUP_REMOVED lines=14> */
.L_x_1599:
[----:B------:R-:W-:Y:S02]  /*16a40*/  IMAD.MOV.U32 R13, RZ, RZ, R3 ;  /* 0x000000ffff0d7224 */ /* 0x000fe400078e0003 */
[----:B------:R-:W-:Y:S02]  /*16a50*/  IMAD.MOV.U32 R12, RZ, RZ, 0x3 ;  /* 0x00000003ff0c7424 */ /* 0x000fe400078e00ff */
[----:B------:R-:W-:-:S07]  /*16a60*/  IMAD.MOV.U32 R5, RZ, RZ, R14 ;  /* 0x000000ffff057224 */ /* 0x000fce00078e000e */
[----:B------:R-:W-:Y:S05]  /*16a70*/  WARPSYNC.COLLECTIVE R15, `(.L_x_1600) ;  /* 0x000000000f087348 */ /* 0x000fea0003c00000 */
[----:B------:R0:W1:Y:S02]  /*16a80*/  SHFL.IDX P6, R14, R13, R12, R11 ;  /* 0x0000000c0d0e7389 */ /* 0x00006400000c000b */
[----:B01----:R-:W-:Y:S01]  /*16a90*/  ENDCOLLECTIVE ;  /* 0x000000000000791b */ /* 0x003fe20003800000 */
.L_x_1600:
        /* <DEDUP_REMOVED lines=16> */
.L_x_1601:
[----:B------:R-:W-:Y:S02]  /*16ba0*/  IMAD.MOV.U32 R13, RZ, RZ, R3 ;  /* 0x000000ffff0d7224 */ /* 0x000fe400078e0003 */
[----:B------:R-:W-:Y:S02]  /*16bb0*/  IMAD.MOV.U32 R12, RZ, RZ, 0x4 ;  /* 0x00000004ff0c7424 */ /* 0x000fe400078e00ff */
[----:B------:R-:W-:-:S07]  /*16bc0*/  IMAD.MOV.U32 R5, RZ, RZ, R14 ;  /* 0x000000ffff057224 */ /* 0x000fce00078e000e */
[----:B------:R-:W-:Y:S05]  /*16bd0*/  WARPSYNC.COLLECTIVE R15, `(.L_x_1602) ;  /* 0x000000000f087348 */ /* 0x000fea0003c00000 */
[----:B------:R0:W1:Y:S02]  /*16be0*/  SHFL.IDX P6, R14, R13, R12, R11 ;  /* 0x0000000c0d0e7389 */ /* 0x00006400000c000b */
[----:B01----:R-:W-:Y:S01]  /*16bf0*/  ENDCOLLECTIVE ;  /* 0x000000000000791b */ /* 0x003fe20003800000 */
.L_x_1602:
        /* <DEDUP_REMOVED lines=16> */
.L_x_1603:
[----:B------:R-:W-:Y:S02]  /*16d00*/  IMAD.MOV.U32 R13, RZ, RZ, R3 ;  /* 0x000000ffff0d7224 */ /* 0x000fe400078e0003 */
[----:B------:R-:W-:Y:S02]  /*16d10*/  IMAD.MOV.U32 R12, RZ, RZ, 0x5 ;  /* 0x00000005ff0c7424 */ /* 0x000fe400078e00ff */
[----:B------:R-:W-:-:S07]  /*16d20*/  IMAD.MOV.U32 R5, RZ, RZ, R14 ;  /* 0x000000ffff057224 */ /* 0x000fce00078e000e */
[----:B------:R-:W-:Y:S05]  /*16d30*/  WARPSYNC.COLLECTIVE R15, `(.L_x_1604) ;  /* 0x000000000f087348 */ /* 0x000fea0003c00000 */
[----:B------:R0:W1:Y:S02]  /*16d40*/  SHFL.IDX P6, R14, R13, R12, R11 ;  /* 0x0000000c0d0e7389 */ /* 0x00006400000c000b */
[----:B01----:R-:W-:Y:S01]  /*16d50*/  ENDCOLLECTIVE ;  /* 0x000000000000791b */ /* 0x003fe20003800000 */
.L_x_1604:
        /* <DEDUP_REMOVED lines=16> */
.L_x_1605:
[----:B------:R-:W-:Y:S02]  /*16e60*/  IMAD.MOV.U32 R13, RZ, RZ, R3 ;  /* 0x000000ffff0d7224 */ /* 0x000fe400078e0003 */
[----:B------:R-:W-:Y:S02]  /*16e70*/  IMAD.MOV.U32 R12, RZ, RZ, 0x6 ;  /* 0x00000006ff0c7424 */ /* 0x000fe400078e00ff */
[----:B------:R-:W-:-:S07]  /*16e80*/  IMAD.MOV.U32 R5, RZ, RZ, R14 ;  /* 0x000000ffff057224 */ /* 0x000fce00078e000e */
[----:B------:R-:W-:Y:S05]  /*16e90*/  WARPSYNC.COLLECTIVE R15, `(.L_x_1606) ;  /* 0x000000000f087348 */ /* 0x000fea0003c00000 */
[----:B------:R0:W1:Y:S02]  /*16ea0*/  SHFL.IDX P6, R14, R13, R12, R11 ;  /* 0x0000000c0d0e7389 */ /* 0x00006400000c000b */
[----:B01----:R-:W-:Y:S01]  /*16eb0*/  ENDCOLLECTIVE ;  /* 0x000000000000791b */ /* 0x003fe20003800000 */
.L_x_1606:
        /* <DEDUP_REMOVED lines=9> */
[----:B------:R0:W-:Y:S02]  /*16f50*/  @!P2 LDGSTS.E.BYPASS.LTC128B.128 [R9+0x16c00], desc[UR50][R6.64+0x80], !P1 ;  /* 0x16c000800609afae */ /* 0x0001e4000c901d72 */
[----:B0-----:R-:W-:-:S07]  /*16f60*/  IMAD.MOV.U32 R6, RZ, RZ, R14 ;  /* 0x000000ffff067224 */ /* 0x001fce00078e000e */
[----:B------:R-:W-:Y:S05]  /*16f70*/  WARPSYNC.COLLECTIVE R15, `(.L_x_1607) ;  /* 0x000000000f087348 */ /* 0x000fea0003c00000 */
[----:B------:R0:W1:Y:S02]  /*16f80*/  SHFL.IDX P6, R14, R13, R12, R11 ;  /* 0x0000000c0d0e7389 */ /* 0x00006400000c000b */
[----:B01----:R-:W-:Y:S01]  /*16f90*/  ENDCOLLECTIVE ;  /* 0x000000000000791b */ /* 0x003fe20003800000 */
.L_x_1607:
[----:B------:R-:W-:-:S05]  /*16fa0*/  VIADD R7, R0, 0x60 ;  /* 0x0000006000077836 */ /* 0x000fca0000000000 */
[----:B------:R-:W-:Y:S01]  /*16fb0*/  ISETP.GE.AND P2, PT, R7, R2, PT ;  /* 0x000000020700720c */ /* 0x000fe20003f46270 */
[----:B------:R-:W-:Y:S02]  /*16fc0*/  IMAD.MOV.U32 R13, RZ, RZ, R3 ;  /* 0x000000ffff0d7224 */ /* 0x000fe400078e0003 */
[----:B------:R-:W-:Y:S02]  /*16fd0*/  IMAD.MOV.U32 R12, RZ, RZ, 0x7 ;  /* 0x00000007ff0c7424 */ /* 0x000fe400078e00ff */
[----:B------:R-:W-:-:S08]  /*16fe0*/  IMAD.MOV.U32 R5, RZ, RZ, R14 ;  /* 0x000000ffff057224 */ /* 0x000fd000078e000e */
[----:B------:R-:W-:Y:S05]  /*16ff0*/  WARPSYNC.COLLECTIVE R15, `(.L_x_1608) ;  /* 0x000000000f087348 */ /* 0x000fea0003c00000 */
[----:B------:R0:W1:Y:S02]  /*17000*/  SHFL.IDX P6, R14, R13, R12, R11 ;  /* 0x0000000c0d0e7389 */ /* 0x00006400000c000b */
[----:B01----:R-:W-:Y:S01]  /*17010*/  ENDCOLLECTIVE ;  /* 0x000000000000791b */ /* 0x003fe20003800000 */
.L_x_1608:
        /* <DEDUP_REMOVED lines=14> */
.L_x_1609:
[----:B------:R-:W-:Y:S01]  /*17100*/  IMAD.MOV.U32 R4, RZ, RZ, R14 ;  /* 0x000000ffff047224 */ /* 0x000fe200078e000e */
[----:B------:R-:W-:Y:S06]  /*17110*/  BRA `(.L_x_1610) ;  /* 0xffffffb800287947 */ /* 0x000fec000383ffff */
.L_x_1499:
[----:B0-----:R-:W3:Y:S02]  /*17120*/  LDL R2, [R1] ;  /* 0x0000000001027983 */ /* 0x001ee40000100800 */
[----:B---3--:R0:W1:Y:S02]  /*17130*/  SYNCS.PHASECHK.TRANS64.TRYWAIT P0, [R2+URZ+0x28820], R0 ;  /* 0x02882000020075a7 */ /* 0x008064000800017f */
[----:B-1----:R-:W-:Y:S05]  /*17140*/  @!P0 NANOSLEEP.SYNCS 0x989680 ;  /* 0x009896800000895d */ /* 0x002fea0003900000 */
[----:B------:R-:W1:Y:S02]  /*17150*/  @!P0 SYNCS.PHASECHK.TRANS64 P0, [R2+URZ+0x28820], R0 ;  /* 0x02882000020085a7 */ /* 0x000e64000800007f */
[----:B-1----:R-:W-:Y:S05]  /*17160*/  @!P0 BRA `(.L_x_1499) ;  /* 0xfffffffc00ec8947 */ /* 0x002fea000383ffff */
[----:B------:R-:W-:Y:S05]  /*17170*/  BRA `(.L_x_1611) ;  /* 0xffffffb8009c7947 */ /* 0x000fea000383ffff */
.L_x_1508:
[----:B-1----:R1:W2:Y:S02]  /*17180*/  SYNCS.PHASECHK.TRANS64.TRYWAIT P0, [R3+URZ+0x28840], R2 ;  /* 0x02884002030075a7 */ /* 0x0022a4000800017f */
[----:B--2---:R-:W-:Y:S05]  /*17190*/  @!P0 NANOSLEEP.SYNCS 0x989680 ;  /* 0x009896800000895d */ /* 0x004fea0003900000 */
[----:B------:R-:W2:Y:S02]  /*171a0*/  @!P0 SYNCS.PHASECHK.TRANS64 P0, [R3+URZ+0x28840], R2 ;  /* 0x02884002030085a7 */ /* 0x000ea4000800007f */
[----:B--2---:R-:W-:Y:S05]  /*171b0*/  @!P0 BRA `(.L_x_1508) ;  /* 0xfffffffc00f08947 */ /* 0x004fea000383ffff */
[----:B------:R-:W-:Y:S05]  /*171c0*/  BRA `(.L_x_1612) ;  /* 0xffffffbc00687947 */ /* 0x000fea000383ffff */
.L_x_1514:
[----:B0-----:R0:W1:Y:S02]  /*171d0*/  SYNCS.PHASECHK.TRANS64.TRYWAIT P0, [R3+URZ+0x60], R2 ;  /* 0x00006002030075a7 */ /* 0x001064000800017f */
[----:B-1----:R-:W-:Y:S05]  /*171e0*/  @!P0 NANOSLEEP.SYNCS 0x989680 ;  /* 0x009896800000895d */ /* 0x002fea0003900000 */
[----:B------:R-:W1:Y:S02]  /*171f0*/  @!P0 SYNCS.PHASECHK.TRANS64 P0, [R3+URZ+0x60], R2 ;  /* 0x00006002030085a7 */ /* 0x000e64000800007f */
[----:B-1----:R-:W-:Y:S05]  /*17200*/  @!P0 BRA `(.L_x_1514) ;  /* 0xfffffffc00f08947 */ /* 0x002fea000383ffff */
[----:B------:R-:W-:Y:S05]  /*17210*/  BRA `(.L_x_1613) ;  /* 0xffffffc000447947 */ /* 0x000fea000383ffff */
.L_x_1523:
[----:B--2---:R2:W3:Y:S02]  /*17220*/  SYNCS.PHASECHK.TRANS64.TRYWAIT P0, [R3+URZ+0x28840], R2 ;  /* 0x02884002030075a7 */ /* 0x0044e4000800017f */
[----:B---3--:R-:W-:Y:S05]  /*17230*/  @!P0 NANOSLEEP.SYNCS 0x989680 ;  /* 0x009896800000895d */ /* 0x008fea0003900000 */
[----:B------:R-:W3:Y:S02]  /*17240*/  @!P0 SYNCS.PHASECHK.TRANS64 P0, [R3+URZ+0x28840], R2 ;  /* 0x02884002030085a7 */ /* 0x000ee4000800007f */
[----:B---3--:R-:W-:Y:S05]  /*17250*/  @!P0 BRA `(.L_x_1523) ;  /* 0xfffffffc00f08947 */ /* 0x008fea000383ffff */
[----:B------:R-:W-:Y:S05]  /*17260*/  BRA `(.L_x_1614) ;  /* 0xffffffc400ec7947 */ /* 0x000fea000383ffff */
.L_x_1529:
[----:B0-----:R0:W2:Y:S02]  /*17270*/  SYNCS.PHASECHK.TRANS64.TRYWAIT P0, [R2+URZ+0x60], R3 ;  /* 0x00006003020075a7 */ /* 0x0010a4000800017f */
[----:B--2---:R-:W-:Y:S05]  /*17280*/  @!P0 NANOSLEEP.SYNCS 0x989680 ;  /* 0x009896800000895d */ /* 0x004fea0003900000 */
[----:B------:R-:W2:Y:S02]  /*17290*/  @!P0 SYNCS.PHASECHK.TRANS64 P0, [R2+URZ+0x60], R3 ;  /* 0x00006003020085a7 */ /* 0x000ea4000800007f */
[----:B--2---:R-:W-:Y:S05]  /*172a0*/  @!P0 BRA `(.L_x_1529) ;  /* 0xfffffffc00f08947 */ /* 0x004fea000383ffff */
[----:B------:R-:W-:Y:S05]  /*172b0*/  BRA `(.L_x_1615) ;  /* 0xffffffc800c87947 */ /* 0x000fea000383ffff */
.L_x_1538:
[----:B----4-:R4:W0:Y:S02]  /*172c0*/  SYNCS.PHASECHK.TRANS64.TRYWAIT P0, [R2+URZ+0x28840], R3 ;  /* 0x02884003020075a7 */ /* 0x010824000800017f */
[----:B0-----:R-:W-:Y:S05]  /*172d0*/  @!P0 NANOSLEEP.SYNCS 0x989680 ;  /* 0x009896800000895d */ /* 0x001fea0003900000 */
[----:B------:R-:W0:Y:S02]  /*172e0*/  @!P0 SYNCS.PHASECHK.TRANS64 P0, [R2+URZ+0x28840], R3 ;  /* 0x02884003020085a7 */ /* 0x000e24000800007f */
[----:B0-----:R-:W-:Y:S05]  /*172f0*/  @!P0 BRA `(.L_x_1538) ;  /* 0xfffffffc00f08947 */ /* 0x001fea000383ffff */
[----:B------:R-:W-:Y:S05]  /*17300*/  BRA `(.L_x_1616) ;  /* 0xffffffd000387947 */ /* 0x000fea000383ffff */
.L_x_1544:
[----:B0-----:R0:W2:Y:S02]  /*17310*/  SYNCS.PHASECHK.TRANS64.TRYWAIT P0, [R2+URZ+0x60], R5 ;  /* 0x00006005020075a7 */ /* 0x0010a4000800017f */
[----:B--2---:R-:W-:Y:S05]  /*17320*/  @!P0 NANOSLEEP.SYNCS 0x989680 ;  /* 0x009896800000895d */ /* 0x004fea0003900000 */
[----:B------:R-:W2:Y:S02]  /*17330*/  @!P0 SYNCS.PHASECHK.TRANS64 P0, [R2+URZ+0x60], R5 ;  /* 0x00006005020085a7 */ /* 0x000ea4000800007f */
[----:B--2---:R-:W-:Y:S05]  /*17340*/  @!P0 BRA `(.L_x_1544) ;  /* 0xfffffffc00f08947 */ /* 0x004fea000383ffff */
[----:B------:R-:W-:Y:S05]  /*17350*/  BRA `(.L_x_1617) ;  /* 0xffffffd400147947 */ /* 0x000fea000383ffff */
.L_x_1555:
[----:B----4-:R4:W0:Y:S02]  /*17360*/  SYNCS.PHASECHK.TRANS64.TRYWAIT P0, [R0+URZ+0x28860], R3 ;  /* 0x02886003000075a7 */ /* 0x010824000800017f */
[----:B0-----:R-:W-:Y:S05]  /*17370*/  @!P0 NANOSLEEP.SYNCS 0x989680 ;  /* 0x009896800000895d */ /* 0x001fea0003900000 */
[----:B------:R-:W0:Y:S02]  /*17380*/  @!P0 SYNCS.PHASECHK.TRANS64 P0, [R0+URZ+0x28860], R3 ;  /* 0x02886003000085a7 */ /* 0x000e24000800007f */
[----:B0-----:R-:W-:Y:S05]  /*17390*/  @!P0 BRA `(.L_x_1555) ;  /* 0xfffffffc00f08947 */ /* 0x001fea000383ffff */
[----:B------:R-:W-:Y:S05]  /*173a0*/  BRA `(.L_x_1618) ;  /* 0xffffffd800687947 */ /* 0x000fea000383ffff */
.L_x_1562:
[----:B------:R-:W-:Y:S01]  /*173b0*/  BSSY B0, `(.L_x_1619) ;  /* 0x0000008000007945 */ /* 0x000fe20003800000 */
[----:B------:R-:W-:Y:S02]  /*173c0*/  IMAD.MOV.U32 R13, RZ, RZ, R16 ;  /* 0x000000ffff0d7224 */ /* 0x000fe400078e0010 */
[----:B------:R-:W-:Y:S02]  /*173d0*/  IMAD.MOV.U32 R12, RZ, RZ, RZ ;  /* 0x000000ffff0c7224 */ /* 0x000fe400078e00ff */
[----:B------:R-:W-:Y:S02]  /*173e0*/  IMAD.MOV.U32 R11, RZ, RZ, 0x1f ;  /* 0x0000001fff0b7424 */ /* 0x000fe400078e00ff */
[----:B------:R-:W-:-:S07]  /*173f0*/  IMAD.MOV.U32 R15, RZ, RZ, -0x1 ;  /* 0xffffffffff0f7424 */ /* 0x000fce00078e00ff */
[----:B01-3--:R-:W-:Y:S05]  /*17400*/  WARPSYNC.COLLECTIVE R15, `(.L_x_1620) ;  /* 0x000000000f087348 */ /* 0x00bfea0003c00000 */
[----:B------:R2:W4:Y:S02]  /*17410*/  SHFL.IDX P6, R14, R13, R12, R11 ;  /* 0x0000000c0d0e7389 */ /* 0x00052400000c000b */
[----:B01234-:R-:W-:Y:S01]  /*17420*/  ENDCOLLECTIVE ;  /* 0x000000000000791b */ /* 0x01ffe20003800000 */
.L_x_1620:
[----:B------:R-:W-:Y:S05]  /*17430*/  BSYNC B0 ;  /* 0x0000000000007941 */ /* 0x000fea0003800000 */
.L_x_1619:
        /* <DEDUP_REMOVED lines=9> */
.L_x_1621:
        /* <DEDUP_REMOVED lines=18> */
.L_x_1622:
[----:B------:R-:W-:Y:S01]  /*175f0*/  IMAD.MOV.U32 R12, RZ, RZ, 0x2 ;  /* 0x00000002ff0c7424 */ /* 0x000fe200078e00ff */
[----:B------:R-:W-:-:S05]  /*17600*/  SEL R7, R14, RZ, P1 ;  /* 0x000000ff0e077207 */ /* 0x000fca0000800000 */
[----:B------:R-:W-:-:S04]  /*17610*/  IMAD.IADD R3, R2, 0x1, R7 ;  /* 0x0000000102037824 */ /* 0x000fc800078e0207 */
[----:B------:R-:W-:-:S07]  /*17620*/  IMAD.MOV.U32 R13, RZ, RZ, R3 ;  /* 0x000000ffff0d7224 */ /* 0x000fce00078e0003 */
[----:B------:R-:W-:Y:S05]  /*17630*/  WARPSYNC.COLLECTIVE R15, `(.L_x_1623) ;  /* 0x000000000f087348 */ /* 0x000fea0003c00000 */
[----:B------:R0:W1:Y:S02]  /*17640*/  SHFL.UP P6, R14, R13, R12, R11 ;  /* 0x0400000c0d0e7389 */ /* 0x00006400000c000b */
[----:B01----:R-:W-:Y:S01]  /*17650*/  ENDCOLLECTIVE ;  /* 0x000000000000791b */ /* 0x003fe20003800000 */
.L_x_1623:
[----:B------:R-:W-:Y:S01]  /*17660*/  IMAD.MOV.U32 R12, RZ, RZ, 0x4 ;  /* 0x00000004ff0c7424 */ /* 0x000fe200078e00ff */
[----:B------:R-:W-:-:S05]  /*17670*/  SEL R14, R14, RZ, P2 ;  /* 0x000000ff0e0e7207 */ /* 0x000fca0001000000 */
[----:B------:R-:W-:-:S04]  /*17680*/  IMAD.IADD R3, R3, 0x1, R14 ;  /* 0x0000000103037824 */ /* 0x000fc800078e020e */
[----:B------:R-:W-:-:S07]  /*17690*/  IMAD.MOV.U32 R13, RZ, RZ, R3 ;  /* 0x000000ffff0d7224 */ /* 0x000fce00078e0003 */
[----:B------:R-:W-:Y:S05]  /*176a0*/  WARPSYNC.COLLECTIVE R15, `(.L_x_1624) ;  /* 0x000000000f087348 */ /* 0x000fea0003c00000 */
[----:B------:R0:W1:Y:S02]  /*176b0*/  SHFL.UP P6, R14, R13, R12, R11 ;  /* 0x0400000c0d0e7389 */ /* 0x00006400000c000b */
[----:B01----:R-:W-:Y:S01]  /*176c0*/  ENDCOLLECTIVE ;  /* 0x000000000000791b */ /* 0x003fe20003800000 */
.L_x_1624:
[----:B------:R-:W-:Y:S01]  /*176d0*/  IMAD.MOV.U32 R12, RZ, RZ, 0x8 ;  /* 0x00000008ff0c7424 */ /* 0x000fe200078e00ff */
[----:B------:R-:W-:-:S05]  /*176e0*/  SEL R14, R14, RZ, P3 ;  /* 0x000000ff0e0e7207 */ /* 0x000fca0001800000 */
[----:B------:R-:W-:-:S04]  /*176f0*/  IMAD.IADD R3, R3, 0x1, R14 ;  /* 0x0000000103037824 */ /* 0x000fc800078e020e */
[----:B------:R-:W-:-:S07]  /*17700*/  IMAD.MOV.U32 R13, RZ, RZ, R3 ;  /* 0x000000ffff0d7224 */ /* 0x000fce00078e0003 */
[----:B------:R-:W-:Y:S05]  /*17710*/  WARPSYNC.COLLECTIVE R15, `(.L_x_1625) ;  /* 0x000000000f087348 */ /* 0x000fea0003c00000 */
[----:B------:R0:W1:Y:S02]  /*17720*/  SHFL.UP P6, R14, R13, R12, R11 ;  /* 0x0400000c0d0e7389 */ /* 0x00006400000c000b */
[----:B01----:R-:W-:Y:S01]  /*17730*/  ENDCOLLECTIVE ;  /* 0x000000000000791b */ /* 0x003fe20003800000 */
.L_x_1625:
[----:B------:R-:W-:Y:S01]  /*17740*/  IMAD.MOV.U32 R12, RZ, RZ, 0x10 ;  /* 0x00000010ff0c7424 */ /* 0x000fe200078e00ff */
[----:B------:R-:W-:-:S05]  /*17750*/  SEL R14, R14, RZ, P4 ;  /* 0x000000ff0e0e7207 */ /* 0x000fca0002000000 */
[----:B------:R-:W-:-:S04]  /*17760*/  IMAD.IADD R3, R3, 0x1, R14 ;  /* 0x0000000103037824 */ /* 0x000fc800078e020e */
[----:B------:R-:W-:-:S07]  /*17770*/  IMAD.MOV.U32 R13, RZ, RZ, R3 ;  /* 0x000000ffff0d7224 */ /* 0x000fce00078e0003 */
[----:B------:R-:W-:Y:S05]  /*17780*/  WARPSYNC.COLLECTIVE R15, `(.L_x_1626) ;  /* 0x000000000f087348 */ /* 0x000fea0003c00000 */
[----:B------:R0:W1:Y:S02]  /*17790*/  SHFL.UP P6, R14, R13, R12, R11 ;  /* 0x0400000c0d0e7389 */ /* 0x00006400000c000b */
[----:B01----:R-:W-:Y:S01]  /*177a0*/  ENDCOLLECTIVE ;  /* 0x000000000000791b */ /* 0x003fe20003800000 */
.L_x_1626:
        /* <DEDUP_REMOVED lines=8> */
.L_x_1627:
[----:B------:R-:W-:Y:S05]  /*17830*/  BRA `(.L_x_1628) ;  /* 0xffffffd800fc7947 */ /* 0x000fea000383ffff */
.L_x_1567:
[----:B------:R-:W-:Y:S01]  /*17840*/  BSSY B0, `(.L_x_1629) ;  /* 0x0000008000007945 */ /* 0x000fe20003800000 */
[----:B-----5:R-:W-:Y:S02]  /*17850*/  IMAD.MOV.U32 R13, RZ, RZ, R2 ;  /* 0x000000ffff0d7224 */ /* 0x020fe400078e0002 */
[----:B------:R-:W-:Y:S02]  /*17860*/  IMAD.MOV.U32 R12, RZ, RZ, 0x1 ;  /* 0x00000001ff0c7424 */ /* 0x000fe400078e00ff */
[----:B------:R-:W-:Y:S02]  /*17870*/  IMAD.MOV.U32 R11, RZ, RZ, RZ ;  /* 0x000000ffff0b7224 */ /* 0x000fe400078e00ff */
[----:B------:R-:W-:-:S07]  /*17880*/  IMAD.MOV.U32 R15, RZ, RZ, -0x1 ;  /* 0xffffffffff0f7424 */ /* 0x000fce00078e00ff */
[----:B0123--:R-:W-:Y:S05]  /*17890*/  WARPSYNC.COLLECTIVE R15, `(.L_x_1630) ;  /* 0x000000000f087348 */ /* 0x00ffea0003c00000 */
[----:B------:R4:W0:Y:S02]  /*178a0*/  SHFL.UP P6, R14, R13, R12, R11 ;  /* 0x0400000c0d0e7389 */ /* 0x00082400000c000b */
[----:B01234-:R-:W-:Y:S01]  /*178b0*/  ENDCOLLECTIVE ;  /* 0x000000000000791b */ /* 0x01ffe20003800000 */
.L_x_1630:
[----:B------:R-:W-:Y:S05]  /*178c0*/  BSYNC B0 ;  /* 0x0000000000007941 */ /* 0x000fea0003800000 */
.L_x_1629:
        /* <DEDUP_REMOVED lines=9> */
.L_x_1631:
[----:B------:R-:W-:Y:S01]  /*17960*/  IMAD.MOV.U32 R12, RZ, RZ, 0x4 ;  /* 0x00000004ff0c7424 */ /* 0x000fe200078e00ff */
[----:B------:R-:W-:-:S05]  /*17970*/  SEL R14, R14, RZ, P2 ;  /* 0x000000ff0e0e7207 */ /* 0x000fca0001000000 */
[----:B------:R-:W-:-:S04]  /*17980*/  IMAD.IADD R3, R3, 0x1, R14 ;  /* 0x0000000103037824 */ /* 0x000fc800078e020e */
[----:B------:R-:W-:-:S07]  /*17990*/  IMAD.MOV.U32 R13, RZ, RZ, R3 ;  /* 0x000000ffff0d7224 */ /* 0x000fce00078e0003 */
[----:B------:R-:W-:Y:S05]  /*179a0*/  WARPSYNC.COLLECTIVE R15, `(.L_x_1632) ;  /* 0x000000000f087348 */ /* 0x000fea0003c00000 */
[----:B------:R0:W1:Y:S02]  /*179b0*/  SHFL.UP P6, R14, R13, R12, R11 ;  /* 0x0400000c0d0e7389 */ /* 0x00006400000c000b */
[----:B01----:R-:W-:Y:S01]  /*179c0*/  ENDCOLLECTIVE ;  /* 0x000000000000791b */ /* 0x003fe20003800000 */
.L_x_1632:
[----:B------:R-:W-:Y:S01]  /*179d0*/  IMAD.MOV.U32 R12, RZ, RZ, 0x8 ;  /* 0x00000008ff0c7424 */ /* 0x000fe200078e00ff */
[----:B------:R-:W-:-:S05]  /*179e0*/  SEL R14, R14, RZ, P3 ;  /* 0x000000ff0e0e7207 */ /* 0x000fca0001800000 */
[----:B------:R-:W-:-:S04]  /*179f0*/  IMAD.IADD R3, R3, 0x1, R14 ;  /* 0x0000000103037824 */ /* 0x000fc800078e020e */
[----:B------:R-:W-:-:S07]  /*17a00*/  IMAD.MOV.U32 R13, RZ, RZ, R3 ;  /* 0x000000ffff0d7224 */ /* 0x000fce00078e0003 */
[----:B------:R-:W-:Y:S05]  /*17a10*/  WARPSYNC.COLLECTIVE R15, `(.L_x_1633) ;  /* 0x000000000f087348 */ /* 0x000fea0003c00000 */
[----:B------:R0:W1:Y:S02]  /*17a20*/  SHFL.UP P6, R14, R13, R12, R11 ;  /* 0x0400000c0d0e7389 */ /* 0x00006400000c000b */
[----:B01----:R-:W-:Y:S01]  /*17a30*/  ENDCOLLECTIVE ;  /* 0x000000000000791b */ /* 0x003fe20003800000 */
.L_x_1633:
[----:B------:R-:W-:Y:S01]  /*17a40*/  IMAD.MOV.U32 R12, RZ, RZ, 0x10 ;  /* 0x00000010ff0c7424 */ /* 0x000fe200078e00ff */
[----:B------:R-:W-:-:S05]  /*17a50*/  SEL R14, R14, RZ, P4 ;  /* 0x000000ff0e0e7207 */ /* 0x000fca0002000000 */
[----:B------:R-:W-:-:S04]  /*17a60*/  IMAD.IADD R3, R3, 0x1, R14 ;  /* 0x0000000103037824 */ /* 0x000fc800078e020e */
[----:B------:R-:W-:-:S07]  /*17a70*/  IMAD.MOV.U32 R13, RZ, RZ, R3 ;  /* 0x000000ffff0d7224 */ /* 0x000fce00078e0003 */
[----:B------:R-:W-:Y:S05]  /*17a80*/  WARPSYNC.COLLECTIVE R15, `(.L_x_1634) ;  /* 0x000000000f087348 */ /* 0x000fea0003c00000 */
[----:B------:R0:W1:Y:S02]  /*17a90*/  SHFL.UP P6, R14, R13, R12, R11 ;  /* 0x0400000c0d0e7389 */ /* 0x00006400000c000b */
[----:B01----:R-:W-:Y:S01]  /*17aa0*/  ENDCOLLECTIVE ;  /* 0x000000000000791b */ /* 0x003fe20003800000 */
.L_x_1634:
        /* <DEDUP_REMOVED lines=8> */
.L_x_1635:
[----:B------:R-:W-:Y:S05]  /*17b30*/  BRA `(.L_x_1636) ;  /* 0xffffffd800d87947 */ /* 0x000fea000383ffff */
.L_x_1569:
[----:B------:R-:W-:Y:S01]  /*17b40*/  BSSY B0, `(.L_x_1637) ;  /* 0x0000006000007945 */ /* 0x000fe20003800000 */
[----:B------:R-:W-:Y:S01]  /*17b50*/  PLOP3.LUT P6, PT, P6, PT, PT, 0x8, 0x0 ;  /* 0x000000000000781c */ /* 0x000fe200037ce170 */
[----:B------:R-:W-:-:S12]  /*17b60*/  IMAD.MOV.U32 R15, RZ, RZ, -0x1 ;  /* 0xffffffffff0f7424 */ /* 0x000fd800078e00ff */
[----:B0123--:R-:W-:Y:S05]  /*17b70*/  WARPSYNC.COLLECTIVE R15, `(.L_x_1638) ;  /* 0x000000000f087348 */ /* 0x00ffea0003c00000 */
[----:B------:R-:W-:Y:S01]  /*17b80*/  VOTE.ANY R14, PT, P6 ;  /* 0x00000000000e7806 */ /* 0x000fe200030e0100 */
[----:B0123--:R-:W-:Y:S06]  /*17b90*/  ENDCOLLECTIVE ;  /* 0x000000000000791b */ /* 0x00ffec0003800000 */
.L_x_1638:
[----:B------:R-:W-:Y:S05]  /*17ba0*/  BSYNC B0 ;  /* 0x0000000000007941 */ /* 0x000fea0003800000 */
.L_x_1637:
        /* <DEDUP_REMOVED lines=9> */
.L_x_1639:
[----:B------:R-:W-:Y:S01]  /*17c40*/  IMAD.MOV.U32 R17, RZ, RZ, R14 ;  /* 0x000000ffff117224 */ /* 0x000fe200078e000e */
[----:B------:R-:W-:Y:S06]  /*17c50*/  BRA `(.L_x_1640) ;  /* 0xffffffd800c87947 */ /* 0x000fec000383ffff */
.L_x_1571:
[----:B------:R-:W-:Y:S01]  /*17c60*/  BSSY B0, `(.L_x_1641) ;  /* 0x0000007000007945 */ /* 0x000fe20003800000 */
[----:B------:R-:W-:Y:S02]  /*17c70*/  IMAD.MOV.U32 R13, RZ, RZ, R3 ;  /* 0x000000ffff0d7224 */ /* 0x000fe400078e0003 */
[----:B------:R-:W-:Y:S02]  /*17c80*/  IMAD.MOV.U32 R11, RZ, RZ, 0x1f ;  /* 0x0000001fff0b7424 */ /* 0x000fe400078e00ff */
[----:B------:R-:W-:-:S07]  /*17c90*/  IMAD.MOV.U32 R15, RZ, RZ, -0x1 ;  /* 0xffffffffff0f7424 */ /* 0x000fce00078e00ff */
[----:B01234-:R-:W-:Y:S05]  /*17ca0*/  WARPSYNC.COLLECTIVE R15, `(.L_x_1642) ;  /* 0x000000000f087348 */ /* 0x01ffea0003c00000 */
[----:B------:R0:W0:Y:S02]  /*17cb0*/  SHFL.IDX P6, R14, R13, R12, R11 ;  /* 0x0000000c0d0e7389 */ /* 0x00002400000c000b */
[----:B01234-:R-:W-:Y:S01]  /*17cc0*/  ENDCOLLECTIVE ;  /* 0x000000000000791b */ /* 0x01ffe20003800000 */
.L_x_1642:
[----:B------:R-:W-:Y:S05]  /*17cd0*/  BSYNC B0 ;  /* 0x0000000000007941 */ /* 0x000fea0003800000 */
.L_x_1641:
[----:B------:R-:W-:Y:S01]  /*17ce0*/  IMAD.MOV.U32 R5, RZ, RZ, R14 ;  /* 0x000000ffff057224 */ /* 0x000fe200078e000e */
[----:B------:R-:W-:Y:S06]  /*17cf0*/  BRA `(.L_x_1570) ;  /* 0xffffffd800bc7947 */ /* 0x000fec000383ffff */
.L_x_1575:
[----:B0-----:R0:W2:Y:S02]  /*17d00*/  SYNCS.PHASECHK.TRANS64.TRYWAIT P0, [R0+URZ+0x28820], R3 ;  /* 0x02882003000075a7 */ /* 0x0010a4000800017f */
[----:B--2---:R-:W-:Y:S05]  /*17d10*/  @!P0 NANOSLEEP.SYNCS 0x989680 ;  /* 0x009896800000895d */ /* 0x004fea0003900000 */
[----:B------:R-:W2:Y:S02]  /*17d20*/  @!P0 SYNCS.PHASECHK.TRANS64 P0, [R0+URZ+0x28820], R3 ;  /* 0x02882003000085a7 */ /* 0x000ea4000800007f */
[----:B--2---:R-:W-:Y:S05]  /*17d30*/  @!P0 BRA `(.L_x_1575) ;  /* 0xfffffffc00f08947 */ /* 0x004fea000383ffff */
[----:B------:R-:W-:Y:S05]  /*17d40*/  BRA `(.L_x_1643) ;  /* 0xffffffe0003c7947 */ /* 0x000fea000383ffff */
.L_x_1576:
        /* <DEDUP_REMOVED lines=8> */
[----:B01-3--:R-:W-:Y:S05]  /*17dd0*/  WARPSYNC.COLLECTIVE R15, `(.L_x_1645) ;  /* 0x000000000f087348 */ /* 0x00bfea0003c00000 */
[----:B------:R2:W4:Y:S02]  /*17de0*/  SHFL.IDX P6, R14, R13, R12, R11 ;  /* 0x0000000c0d0e7389 */ /* 0x00052400000c000b */
[----:B01234-:R-:W-:Y:S01]  /*17df0*/  ENDCOLLECTIVE ;  /* 0x000000000000791b */ /* 0x01ffe20003800000 */
.L_x_1645:
[----:B------:R-:W-:Y:S05]  /*17e00*/  BSYNC B0 ;  /* 0x0000000000007941 */ /* 0x000fea0003800000 */
.L_x_1644:
[----:B------:R-:W-:Y:S05]  /*17e10*/  BRA `(.L_x_1646) ;  /* 0xffffffe000247947 */ /* 0x000fea000383ffff */
.L_x_1579:
[----:B------:R-:W-:Y:S01]  /*17e20*/  BSSY B1, `(.L_x_1647) ;  /* 0x0000006000017945 */ /* 0x000fe20003800000 */
[----:B------:R-:W-:-:S07]  /*17e30*/  IMAD.MOV.U32 R15, RZ, RZ, -0x1 ;  /* 0xffffffffff0f7424 */ /* 0x000fce00078e00ff */
[----:B0123--:R-:W-:Y:S05]  /*17e40*/  WARPSYNC.COLLECTIVE R15, `(.L_x_1648) ;  /* 0x000000000f0c7348 */ /* 0x00ffea0003c00000 */
[----:B------:R-:W-:Y:S02]  /*17e50*/  ELECT P6, UR62, PT ;  /* 0x00000000003e782f */ /* 0x000fe400038c0000 */
[----:B------:R-:W-:Y:S01]  /*17e60*/  MOV R14, UR62 ;  /* 0x0000003e000e7c02 */ /* 0x000fe20008000f00 */
[----:B0123--:R-:W-:Y:S10]  /*17e70*/  ENDCOLLECTIVE ;  /* 0x000000000000791b */ /* 0x00fff40003800000 */
.L_x_1648:
[----:B------:R-:W-:Y:S05]  /*17e80*/  BSYNC B1 ;  /* 0x0000000000017941 */ /* 0x000fea0003800000 */
.L_x_1647:
[----:B------:R-:W-:Y:S05]  /*17e90*/  BRA `(.L_x_1649) ;  /* 0xffffffe0001c7947 */ /* 0x000fea000383ffff */
.L_x_1581:
[----:B0-----:R0:W2:Y:S02]  /*17ea0*/  SYNCS.PHASECHK.TRANS64.TRYWAIT P0, [R6+URZ], R5 ;  /* 0x00000005060075a7 */ /* 0x0010a4000800017f */
[----:B--2---:R-:W-:Y:S05]  /*17eb0*/  @!P0 NANOSLEEP.SYNCS 0x989680 ;  /* 0x009896800000895d */ /* 0x004fea0003900000 */
[----:B------:R-:W2:Y:S02]  /*17ec0*/  @!P0 SYNCS.PHASECHK.TRANS64 P0, [R6+URZ], R5 ;  /* 0x00000005060085a7 */ /* 0x000ea4000800007f */
[----:B--2---:R-:W-:Y:S05]  /*17ed0*/  @!P0 BRA `(.L_x_1581) ;  /* 0xfffffffc00f08947 */ /* 0x004fea000383ffff */
[----:B------:R-:W-:Y:S05]  /*17ee0*/  BRA `(.L_x_1650) ;  /* 0xffffffe000587947 */ /* 0x000fea000383ffff */
.L_x_1582:
[----:B--2---:R2:W3:Y:S02]  /*17ef0*/  SYNCS.PHASECHK.TRANS64.TRYWAIT P0, [R7+URZ], R2 ;  /* 0x00000002070075a7 */ /* 0x0044e4000800017f */
[----:B---3--:R-:W-:Y:S05]  /*17f00*/  @!P0 NANOSLEEP.SYNCS 0x989680 ;  /* 0x009896800000895d */ /* 0x008fea0003900000 */
[----:B------:R-:W3:Y:S02]  /*17f10*/  @!P0 SYNCS.PHASECHK.TRANS64 P0, [R7+URZ], R2 ;  /* 0x00000002070085a7 */ /* 0x000ee4000800007f */
[----:B---3--:R-:W-:Y:S05]  /*17f20*/  @!P0 BRA `(.L_x_1582) ;  /* 0xfffffffc00f08947 */ /* 0x008fea000383ffff */
[----:B------:R-:W-:Y:S05]  /*17f30*/  BRA `(.L_x_1651) ;  /* 0xffffffe0004c7947 */ /* 0x000fea000383ffff */
.L_x_1584:
[----:B---3--:R3:W4:Y:S02]  /*17f40*/  SYNCS.PHASECHK.TRANS64.TRYWAIT P0, [R4+URZ], R5 ;  /* 0x00000005040075a7 */ /* 0x008724000800017f */
[----:B----4-:R-:W-:Y:S05]  /*17f50*/  @!P0 NANOSLEEP.SYNCS 0x989680 ;  /* 0x009896800000895d */ /* 0x010fea0003900000 */
[----:B------:R-:W4:Y:S02]  /*17f60*/  @!P0 SYNCS.PHASECHK.TRANS64 P0, [R4+URZ], R5 ;  /* 0x00000005040085a7 */ /* 0x000f24000800007f */
[----:B----4-:R-:W-:Y:S05]  /*17f70*/  @!P0 BRA `(.L_x_1584) ;  /* 0xfffffffc00f08947 */ /* 0x010fea000383ffff */
[----:B------:R-:W-:Y:S05]  /*17f80*/  BRA `(.L_x_1652) ;  /* 0xffffffe000547947 */ /* 0x000fea000383ffff */
.L_x_1653:
        /* <DEDUP_REMOVED lines=15> */
.L_x_3222:


//--------------------- .text._ZN7cutlass13device_kernelIN5flash11enable_sm90INS1_16FlashAttnFwdSm90INS1_25CollectiveMainloopFwdSm90ILi2EN4cute5tupleIJNS5_1CILi1EEES8_S8_EEENS6_IJNS7_ILi128EEESA_SA_EEELi128ENS_10bfloat16_tEfNS_4arch4Sm90ELb0ELb1ELb0ELb1ELb0ELb1ELb0ELb1ELb1ELb1ELb0ELb0EEENS1_21CollectiveEpilogueFwdISB_S9_SC_SE_Li256ELb1ELb1ELb0ELb0EEENS1_36VarlenDynamicPersistentTileSchedulerILi128ELi128ELi256ELi128ELb0ELb1ELb1ELb1ELb0ELb1EEEEEEEEEvNT_6ParamsE --------------------------
	.section	.text._ZN7cutlass13device_kernelIN5flash11enable_sm90INS1_16FlashAttnFwdSm90INS1_25CollectiveMainloopFwdSm90ILi2EN4cute5tupleIJNS5_1CILi1EEES8_S8_EEENS6_IJNS7_ILi128EEESA_SA_EEELi128ENS_10bfloat16_tEfNS_4arch4Sm90ELb0ELb1ELb0ELb1ELb0ELb1ELb0ELb1ELb1ELb1ELb0ELb0EEENS1_21CollectiveEpilogueFwdISB_S9_SC_SE_Li256ELb1ELb1ELb0ELb0EEENS1_36VarlenDynamicPersistentTileSchedulerILi128ELi128ELi256ELi128ELb0ELb1ELb1ELb1ELb0ELb1EEEEEEEEEvNT_6ParamsE,"ax",@progbits
	.align	128
.text._ZN7cutlass13device_kernelIN5flash11enable_sm90INS1_16FlashAttnFwdSm90INS1_25CollectiveMainloopFwdSm90ILi2EN4cute5tupleIJNS5_1CILi1EEES8_S8_EEENS6_IJNS7_ILi128EEESA_SA_EEELi128ENS_10bfloat16_tEfNS_4arch4Sm90ELb0ELb1ELb0ELb1ELb0ELb1ELb0ELb1ELb1ELb1ELb0ELb0EEENS1_21CollectiveEpilogueFwdISB_S9_SC_SE_Li256ELb1ELb1ELb0ELb0EEENS1_36VarlenDynamicPersistentTileSchedulerILi128ELi128ELi256ELi128ELb0ELb1ELb1ELb1ELb0ELb1EEEEEEEEEvNT_6ParamsE:
        .type           _ZN7cutlass13device_kernelIN5flash11enable_sm90INS1_16FlashAttnFwdSm90INS1_25CollectiveMainloopFwdSm90ILi2EN4cute5tupleIJNS5_1CILi1EEES8_S8_EEENS6_IJNS7_ILi128EEESA_SA_EEELi128ENS_10bfloat16_tEfNS_4arch4Sm90ELb0ELb1ELb0ELb1ELb0ELb1ELb0ELb1ELb1ELb1ELb0ELb0EEENS1_21CollectiveEpilogueFwdISB_S9_SC_SE_Li256ELb1ELb1ELb0ELb0EEENS1_36VarlenDynamicPersistentTileSchedulerILi128ELi128ELi256ELi128ELb0ELb1ELb1ELb1ELb0ELb1EEEEEEEEEvNT_6ParamsE,@function
        .size           _ZN7cutlass13device_kernelIN5flash11enable_sm90INS1_16FlashAttnFwdSm90INS1_25CollectiveMainloopFwdSm90ILi2EN4cute5tupleIJNS5_1CILi1EEES8_S8_EEENS6_IJNS7_ILi128EEESA_SA_EEELi128ENS_10bfloat16_tEfNS_4arch4Sm90ELb0ELb1ELb0ELb1ELb0ELb1ELb0ELb1ELb1ELb1ELb0ELb0EEENS1_21CollectiveEpilogueFwdISB_S9_SC_SE_Li256ELb1ELb1ELb0ELb0EEENS1_36VarlenDynamicPersistentTileSchedulerILi128ELi128ELi256ELi128ELb0ELb1ELb1ELb1ELb0ELb1EEEEEEEEEvNT_6ParamsE,(.L_x_3223 - _ZN7cutlass13device_kernelIN5flash11enable_sm90INS1_16FlashAttnFwdSm90INS1_25CollectiveMainloopFwdSm90ILi2EN4cute5tupleIJNS5_1CILi1EEES8_S8_EEENS6_IJNS7_ILi128EEESA_SA_EEELi128ENS_10bfloat16_tEfNS_4arch4Sm90ELb0ELb1ELb0ELb1ELb0ELb1ELb0ELb1ELb1ELb1ELb0ELb0EEENS1_21CollectiveEpilogueFwdISB_S9_SC_SE_Li256ELb1ELb1ELb0ELb0EEENS1_36VarlenDynamicPersistentTileSchedulerILi128ELi128ELi256ELi128ELb0ELb1ELb1ELb1ELb0ELb1EEEEEEEEEvNT_6ParamsE)
        .other          _ZN7cutlass13device_kernelIN5flash11enable_sm90INS1_16FlashAttnFwdSm90INS1_25CollectiveMainloopFwdSm90ILi2EN4cute5tupleIJNS5_1CILi1EEES8_S8_EEENS6_IJNS7_ILi128EEESA_SA_EEELi128ENS_10bfloat16_tEfNS_4arch4Sm90ELb0ELb1ELb0ELb1ELb0ELb1ELb0ELb1ELb1ELb1ELb0ELb0EEENS1_21CollectiveEpilogueFwdISB_S9_SC_SE_Li256ELb1ELb1ELb0ELb0EEENS1_36VarlenDynamicPersistentTileSchedulerILi128ELi128ELi256ELi128ELb0ELb1ELb1ELb1ELb0ELb1EEEEEEEEEvNT_6ParamsE,@"STO_CUDA_ENTRY STV_DEFAULT"
_ZN7cutlass13device_kernelIN5flash11enable_sm90INS1_16FlashAttnFwdSm90INS1_25CollectiveMainloopFwdSm90ILi2EN4cute5tupleIJNS5_1CILi1EEES8_S8_EEENS6_IJNS7_ILi128EEESA_SA_EEELi128ENS_10bfloat16_tEfNS_4arch4Sm90ELb0ELb1ELb0ELb1ELb0ELb1ELb0ELb1ELb1ELb1ELb0ELb0EEENS1_21CollectiveEpilogueFwdISB_S9_SC_SE_Li256ELb1ELb1ELb0ELb0EEENS1_36VarlenDynamicPersistentTileSchedulerILi128ELi128ELi256ELi128ELb0ELb1ELb1ELb1ELb0ELb1EEEEEEEEEvNT_6ParamsE:
        /* <DEDUP_REMOVED lines=23> */
.L_x_1655:
[----:B------:R-:W-:Y:S05]  /*0170*/  BSYNC B0 ;  /* 0x0000000000007941 */ /* 0x000fea0003800000 */
.L_x_1654:
        /* <DEDUP_REMOVED lines=40> */
.L_x_1656:
        /* <DEDUP_REMOVED lines=22> */
.L_x_1657:
        /* <DEDUP_REMOVED lines=18> */
.L_x_1658:
        /* <DEDUP_REMOVED lines=22> */
.L_x_1659:
        /* <DEDUP_REMOVED lines=22> */
.L_x_1660:
[----:B--2---:R-:W-:Y:S01]  /*0940*/  ISETP.NE.AND P0, PT, R2, RZ, PT ;  /* 0x000000ff0200720c */ /* 0x004fe20003f05270 */
[----:B------:R-:W-:Y:S01]  /*0950*/  IMAD.MOV.U32 R2, RZ, RZ, 0x1 ;  /* 0x00000001ff027424 */ /* 0x000fe200078e00ff */
[----:B------:R-:W-:Y:S01]  /*0960*/  NOP ;  /* 0x0000000000007918 */ /* 0x000fe20000000000 */
[----:B------:R-:W-:Y:S01]  /*0970*/  ULDC.64 UR38, c[0x0][0x208] ;  /* 0x0000820000267ab9 */ /* 0x000fe20000000a00 */
[----:B------:R-:W-:Y:S02]  /*0980*/  BSSY B9, `(.L_x_1661) ;  /* 0x0002447000097945 */ /* 0x000fe40003800000 */
[----:B------:R-:W-:-:S05]  /*0990*/  SEL R2, R2, 0x2, !P0 ;  /* 0x0000000202027807 */ /* 0x000fca0004000000 */
[----:B------:R2:W-:Y:S01]  /*09a0*/  STL [R1+0x50], R2 ;  /* 0x0000500201007387 */ /* 0x0005e20000100800 */
[----:B01-34-:R-:W-:Y:S06]  /*09b0*/  BAR.SYNC.DEFER_BLOCKING 0x0 ;  /* 0x0000000000007b1d */ /* 0x01bfec0000010000 */
[----:B------:R-:W-:Y:S05]  /*09c0*/  @!P0 BRA `(.L_x_1662) ;  /* 0x000001c800308947 */ /* 0x000fea0003800000 */
.L_x_1663:
[----:B------:R-:W-:-:S08]  /*09d0*/  NOP ;  /* 0x0000000000007918 */ /* 0x000fd00000000000 */
[----:B------:R-:W0:Y:S02]  /*09e0*/  USETMAXREG.TRY_ALLOC.CTAPOOL UP0, 0xf0 ;  /* 0x000000f0000079c8 */ /* 0x000e240008000600 */
[----:B0-----:R-:W-:-:S13]  /*09f0*/  PLOP3.LUT P0, PT, PT, PT, UP0, 0x80, 0x0 ;  /* 0x000000000000781c */ /* 0x001fda0003f0f008 */
[----:B------:R-:W-:Y:S05]  /*0a00*/  @!P0 BRA `(.L_x_1663) ;  /* 0xfffffffc00f08947 */ /* 0x000fea000383ffff */
[----:B------:R-:W-:Y:S01]  /*0a10*/  SHF.R.U32.HI R0, RZ, 0x7, R4 ;  /* 0x00000007ff007819 */ /* 0x000fe20000011604 */
[----:B------:R-:W0:Y:S08]  /*0a20*/  S2UR UR5, SR_CgaCtaId ;  /* 0x00000000000579c3 */ /* 0x000e300000008800 */
[----:B------:R-:W-:Y:S06]  /*0a30*/  BAR.ARV 0x8, 0x180 ;  /* 0x0206000000007b1d */ /* 0x000fec0000002000 */
[----:B------:R-:W-:Y:S01]  /*0a40*/  ISETP.NE.AND P0, PT, R0, 0x1, PT ;  /* 0x000000010000780c */ /* 0x000fe20003f05270 */
[----:B------:R-:W-:-:S12]  /*0a50*/  UMOV UR4, 0x400 ;  /* 0x0000040000047882 */ /* 0x000fd80000000000 */
[----:B------:R-:W-:Y:S06]  /*0a60*/  @!P0 BAR.ARV 0x9, 0x100 ;  /* 0x0244000000008b1d */ /* 0x000fec0000002000 */
[----:B0-----:R-:W-:Y:S02]  /*0a70*/  ULEA UR4, UR5, UR4, 0x18 ;  /* 0x0000000405047291 */ /* 0x001fe4000f8ec03f */
[----:B------:R-:W-:Y:S04]  /*0a80*/  BAR.SYNC.DEFER_BLOCKING 0x5, 0x180 ;  /* 0x0146000000007b1d */ /* 0x000fe80000010000 */
[----:B--2---:R-:W-:-:S02]  /*0a90*/  IMAD.U32 R2, RZ, RZ, UR4 ;  /* 0x00000004ff027e24 */ /* 0x004fc4000f8e00ff */
[----:B------:R-:W-:-:S03]  /*0aa0*/  ULDC UR4, c[0x0][0xc3c] ;  /* 0x00030f0000047ab9 */ /* 0x000fc60000000800 */
[----:B------:R-:W0:Y:S01]  /*0ab0*/  LDS.128 R28, [R2+0x288d0] ;  /* 0x0288d000021c7984 */ /* 0x000e220000000c00 */
[----:B------:R-:W-:Y:S06]  /*0ac0*/  BAR.ARV 0x4, 0x180 ;  /* 0x0106000000007b1d */ /* 0x000fec0000002000 */
[----:B0-----:R-:W-:-:S13]  /*0ad0*/  ISETP.GE.AND P0, PT, R31, UR4, PT ;  /* 0x000000041f007c0c */ /* 0x001fda000bf06270 */
[----:B------:R-:W-:Y:S05]  /*0ae0*/  @P0 BRA `(.L_x_1664) ;  /* 0x0000024000c00947 */ /* 0x000fea0003800000 */
[----:B------:R-:W2:Y:S01]  /*0af0*/  LDL.LU R13, [R1+0x50] ;  /* 0x00005000010d7983 */ /* 0x000ea20000300800 */
[----:B------:R-:W-:Y:S02]  /*0b00*/  VIADD R229, R4, 0xffffff80 ;  /* 0xffffff8004e57836 */ /* 0x000fe40000000000 */
[----:B------:R-:W-:Y:S02]  /*0b10*/  VIADD R217, R2, 0x10400 ;  /* 0x0001040002d97836 */ /* 0x000fe40000000000 */
[----:B------:R-:W-:Y:S01]  /*0b20*/  IMAD.MOV.U32 R213, RZ, RZ, RZ ;  /* 0x000000ffffd57224 */ /* 0x000fe200078e00ff */
[----:B------:R-:W-:Y:S01]  /*0b30*/  SHF.R.S32.HI R0, RZ, 0x1f, R229 ;  /* 0x0000001fff007819 */ /* 0x000fe200000114e5 */
[----:B------:R-:W-:Y:S02]  /*0b40*/  IMAD.MOV.U32 R184, RZ, RZ, RZ ;  /* 0x000000ffffb87224 */ /* 0x000fe400078e00ff */
[----:B------:R-:W-:Y:S01]  /*0b50*/  IMAD.MOV.U32 R192, RZ, RZ, RZ ;  /* 0x000000ffffc07224 */ /* 0x000fe200078e00ff */
[CC--:B------:R-:W-:Y:S01]  /*0b60*/  LEA.HI R3, R0.reuse, R229.reuse, RZ, 0x7 ;  /* 0x000000e500037211 */ /* 0x0c0fe200078f38ff */
[----:B------:R-:W-:Y:S01]  /*0b70*/  IMAD.MOV.U32 R186, RZ, RZ, RZ ;  /* 0x000000ffffba7224 */ /* 0x000fe200078e00ff */
[----:B------:R-:W-:Y:S01]  /*0b80*/  LEA.HI R5, R0, R229, RZ, 0x5 ;  /* 0x000000e500057211 */ /* 0x000fe200078f28ff */
[----:B------:R-:W-:Y:S01]  /*0b90*/  IMAD.MOV.U32 R22, RZ, RZ, RZ ;  /* 0x000000ffff167224 */ /* 0x000fe200078e00ff */
[----:B------:R-:W-:-:S02]  /*0ba0*/  LOP3.LUT R218, R3, 0xffffff80, RZ, 0xc0, !PT ;  /* 0xffffff8003da7812 */ /* 0x000fc400078ec0ff */
[----:B------:R-:W-:Y:S01]  /*0bb0*/  LEA.HI R4, R0, R229, RZ, 0x4 ;  /* 0x000000e500047211 */ /* 0x000fe200078f20ff */
[----:B------:R-:W-:Y:S01]  /*0bc0*/  IMAD.SHL.U32 R5, R5, 0x20, RZ ;  /* 0x0000002005057824 */ /* 0x000fe200078e00ff */
[----:B------:R-:W-:Y:S01]  /*0bd0*/  SHF.R.S32.HI R222, RZ, 0x7, R3 ;  /* 0x00000007ffde7819 */ /* 0x000fe20000011403 */
[----:B------:R-:W-:Y:S01]  /*0be0*/  IMAD.IADD R218, R229, 0x1, -R218 ;  /* 0x00000001e5da7824 */ /* 0x000fe200078e0ada */
[----:B------:R-:W-:Y:S02]  /*0bf0*/  LOP3.LUT R6, R4, 0x3fffff0, RZ, 0xc0, !PT ;  /* 0x03fffff004067812 */ /* 0x000fe400078ec0ff */
[----:B------:R-:W-:Y:S02]  /*0c00*/  LOP3.LUT R5, R5, 0xfffffc00, RZ, 0xc0, !PT ;  /* 0xfffffc0005057812 */ /* 0x000fe400078ec0ff */
[----:B------:R-:W-:Y:S01]  /*0c10*/  SHF.R.S32.HI R9, RZ, 0x1f, R218 ;  /* 0x0000001fff097819 */ /* 0x000fe200000114da */
[----:B------:R-:W-:Y:S01]  /*0c20*/  IMAD.IADD R6, R229, 0x1, -R6 ;  /* 0x00000001e5067824 */ /* 0x000fe200078e0a06 */
[----:B------:R-:W-:-:S02]  /*0c30*/  LEA.HI R3, R3, R222, RZ, 0x1 ;  /* 0x000000de03037211 */ /* 0x000fc400078f08ff */
[CC--:B------:R-:W-:Y:S02]  /*0c40*/  LEA.HI R8, R9.reuse, R218.reuse, RZ, 0x2 ;  /* 0x000000da09087211 */ /* 0x0c0fe400078f10ff */
[----:B------:R-:W-:Y:S02]  /*0c50*/  LEA.HI R9, R9, R218, RZ, 0x5 ;  /* 0x000000da09097211 */ /* 0x000fe400078f28ff */
[--C-:B------:R-:W-:Y:S02]  /*0c60*/  SHF.R.S32.HI R10, RZ, 0x2, R8.reuse ;  /* 0x00000002ff0a7819 */ /* 0x100fe40000011408 */
[----:B------:R-:W-:Y:S02]  /*0c70*/  SHF.R.S32.HI R7, RZ, 0x1f, R8 ;  /* 0x0000001fff077819 */ /* 0x000fe40000011408 */
[----:B------:R-:W-:Y:S02]  /*0c80*/  LEA.HI R12, R0, R229, RZ, 0x2 ;  /* 0x000000e5000c7211 */ /* 0x000fe400078f10ff */
[----:B------:R-:W-:-:S02]  /*0c90*/  LEA.HI R7, R7, R10, RZ, 0x3 ;  /* 0x0000000a07077211 */ /* 0x000fc400078f18ff */
[----:B------:R-:W-:Y:S02]  /*0ca0*/  SHF.R.S32.HI R9, RZ, 0x5, R9 ;  /* 0x00000005ff097819 */ /* 0x000fe40000011409 */
[----:B------:R-:W-:Y:S01]  /*0cb0*/  LOP3.LUT R11, R7, 0xfffffff8, RZ, 0xc0, !PT ;  /* 0xfffffff8070b7812 */ /* 0x000fe200078ec0ff */
[----:B------:R-:W-:Y:S01]  /*0cc0*/  IMAD R7, R6, 0x40, R5 ;  /* 0x0000004006077824 */ /* 0x000fe200078e0205 */
[----:B------:R-:W-:Y:S02]  /*0cd0*/  LOP3.LUT R3, R3, 0x3fffffe, RZ, 0xc0, !PT ;  /* 0x03fffffe03037812 */ /* 0x000fe400078ec0ff */
[----:B------:R-:W-:Y:S01]  /*0ce0*/  SHF.R.S32.HI R5, RZ, 0x4, R4 ;  /* 0x00000004ff057819 */ /* 0x000fe20000011404 */
[----:B------:R-:W-:Y:S01]  /*0cf0*/  IMAD.IADD R10, R10, 0x1, -R11 ;  /* 0x000000010a0a7824 */ /* 0x000fe200078e0a0b */
[----:B------:R-:W-:Y:S01]  /*0d00*/  LOP3.LUT R12, R12, 0xfffffffc, RZ, 0xc0, !PT ;  /* 0xfffffffc0c0c7812 */ /* 0x000fe200078ec0ff */
[----:B------:R-:W-:Y:S01]  /*0d10*/  IMAD.IADD R3, R222, 0x1, -R3 ;  /* 0x00000001de037824 */ /* 0x000fe200078e0a03 */
[----:B------:R-:W-:Y:S01]  /*0d20*/  LEA.HI R4, R4, R5, RZ, 0x1 ;  /* 0x0000000504047211 */ /* 0x000fe200078f08ff */
[----:B------:R-:W-:Y:S01]  /*0d30*/  IMAD R10, R9, 0x10, R10 ;  /* 0x00000010090a7824 */ /* 0x000fe200078e020a */
[-C--:B------:R-:W-:Y:S01]  /*0d40*/  LEA.HI R23, R0, R229.reuse, RZ, 0x3 ;  /* 0x000000e500177211 */ /* 0x080fe200078f18ff */
[----:B------:R-:W-:Y:S01]  /*0d50*/  IMAD.IADD R12, R229, 0x1, -R12 ;  /* 0x00000001e50c7824 */ /* 0x000fe200078e0a0c */
[----:B------:R-:W-:Y:S01]  /*0d60*/  LOP3.LUT R4, R4, 0x1ffffffe, RZ, 0xc0, !PT ;  /* 0x1ffffffe04047812 */ /* 0x000fe200078ec0ff */
[----:B------:R-:W-:Y:S01]  /*0d70*/  IMAD R223, R3, 0x40, R10 ;  /* 0x0000004003df7824 */ /* 0x000fe200078e020a */
[----:B------:R-:W-:-:S02]  /*0d80*/  LEA.HI R3, R0, R229, RZ, 0x6 ;  /* 0x000000e500037211 */ /* 0x000fc400078f30ff */
[----:B------:R-:W-:Y:S01]  /*0d90*/  LOP3.LUT R0, R23, 0xfffffff8, RZ, 0xc0, !PT ;  /* 0xfffffff817007812 */ /* 0x000fe200078ec0ff */
[----:B------:R-:W-:Y:S01]  /*0da0*/  IMAD.IADD R4, R5, 0x1, -R4 ;  /* 0x0000000105047824 */ /* 0x000fe200078e0a04 */
[----:B------:R-:W-:Y:S01]  /*0db0*/  LEA.HI R6, R12, R12, RZ, 0x1 ;  /* 0x0000000c0c067211 */ /* 0x000fe200078f08ff */
[----:B------:R-:W-:Y:S01]  /*0dc0*/  IMAD.SHL.U32 R3, R3, 0x8, RZ ;  /* 0x0000000803037824 */ /* 0x000fe200078e00ff */
[----:B------:R-:W-:Y:S01]  /*0dd0*/  SHF.R.S32.HI R23, RZ, 0x3, R23 ;  /* 0x00000003ff177819 */ /* 0x000fe20000011417 */
[----:B------:R-:W-:Y:S01]  /*0de0*/  IMAD R224, R4, 0x8, R7 ;  /* 0x0000000804e07824 */ /* 0x000fe200078e0207 */
[----:B------:R-:W-:Y:S01]  /*0df0*/  LOP3.LUT R5, R6, 0x1ffffffe, RZ, 0xc0, !PT ;  /* 0x1ffffffe06057812 */ /* 0x000fe200078ec0ff */
[----:B------:R-:W-:Y:S01]  /*0e00*/  IMAD.IADD R207, R229, 0x1, -R0 ;  /* 0x00000001e5cf7824 */ /* 0x000fe200078e0a00 */
[----:B------:R-:W-:Y:S01]  /*0e10*/  LOP3.LUT R204, R3, 0xfffffe00, RZ, 0xc0, !PT ;  /* 0xfffffe0003cc7812 */ /* 0x000fe200078ec0ff */
[C---:B------:R-:W-:Y:S01]  /*0e20*/  VIADD R212, R23.reuse, 0x20 ;  /* 0x0000002017d47836 */ /* 0x040fe20000000000 */
[----:B------:R-:W-:Y:S01]  /*0e30*/  LOP3.LUT R189, R8, 0x7ffffffc, RZ, 0xc0, !PT ;  /* 0x7ffffffc08bd7812 */ /* 0x000fe200078ec0ff */
[C---:B------:R-:W-:Y:S01]  /*0e40*/  VIADD R211, R23.reuse, 0x40 ;  /* 0x0000004017d37836 */ /* 0x040fe20000000000 */
[----:B------:R-:W-:Y:S01]  /*0e50*/  SHF.R.S32.HI R215, RZ, 0x1f, R23 ;  /* 0x0000001fffd77819 */ /* 0x000fe20000011417 */
[----:B------:R-:W-:-:S02]  /*0e60*/  VIADD R210, R23, 0x60 ;  /* 0x0000006017d27836 */ /* 0x000fc40000000000 */
[----:B------:R-:W-:Y:S01]  /*0e70*/  IMAD.IADD R12, R12, 0x1, -R5 ;  /* 0x000000010c0c7824 */ /* 0x000fe200078e0a05 */
[----:B------:R-:W-:Y:S01]  /*0e80*/  SHF.R.S32.HI R5, RZ, 0x1f, R212 ;  /* 0x0000001fff057819 */ /* 0x000fe200000114d4 */
[----:B------:R-:W-:Y:S01]  /*0e90*/  IMAD.SHL.U32 R225, R23, 0x40, RZ ;  /* 0x0000004017e17824 */ /* 0x000fe200078e00ff */
[----:B------:R-:W-:Y:S01]  /*0ea0*/  SHF.R.S32.HI R0, RZ, 0x1f, R211 ;  /* 0x0000001fff007819 */ /* 0x000fe200000114d3 */
[----:B------:R-:W-:Y:S01]  /*0eb0*/  IMAD.SHL.U32 R199, R212, 0x40, RZ ;  /* 0x00000040d4c77824 */ /* 0x000fe200078e00ff */
[----:B------:R-:W-:Y:S01]  /*0ec0*/  SHF.R.S32.HI R7, RZ, 0x1f, R210 ;  /* 0x0000001fff077819 */ /* 0x000fe200000114d2 */
[----:B------:R-:W-:Y:S01]  /*0ed0*/  IMAD.SHL.U32 R198, R211, 0x40, RZ ;  /* 0x00000040d3c67824 */ /* 0x000fe200078e00ff */
[----:B------:R-:W-:Y:S01]  /*0ee0*/  LEA.HI R5, R5, R212, RZ, 0x3 ;  /* 0x000000d405057211 */ /* 0x000fe200078f18ff */
[----:B------:R-:W-:Y:S01]  /*0ef0*/  IMAD.SHL.U32 R197, R210, 0x40, RZ ;  /* 0x00000040d2c57824 */ /* 0x000fe200078e00ff */
[----:B------:R-:W-:Y:S01]  /*0f00*/  LEA.HI R0, R0, R211, RZ, 0x3 ;  /* 0x000000d300007211 */ /* 0x000fe200078f18ff */
[----:B------:R-:W-:Y:S01]  /*0f10*/  IMAD.SHL.U32 R16, R207, 0x8, RZ ;  /* 0x00000008cf107824 */ /* 0x000fe200078e00ff */
[----:B------:R-:W-:Y:S01]  /*0f20*/  LEA.HI R7, R7, R210, RZ, 0x3 ;  /* 0x000000d207077211 */ /* 0x000fe200078f18ff */
[----:B------:R-:W-:Y:S01]  /*0f30*/  IMAD.SHL.U32 R5, R5, 0x40, RZ ;  /* 0x0000004005057824 */ /* 0x000fe200078e00ff */
[----:B------:R-:W-:Y:S01]  /*0f40*/  LOP3.LUT R3, R225, 0x1c0, RZ, 0xc0, !PT ;  /* 0x000001c0e1037812 */ /* 0x000fe200078ec0ff */
[----:B------:R-:W-:Y:S01]  /*0f50*/  IMAD.SHL.U32 R0, R0, 0x40, RZ ;  /* 0x0000004000007824 */ /* 0x000fe200078e00ff */
[----:B------:R-:W-:Y:S01]  /*0f60*/  LOP3.LUT R199, R199, 0x1c0, RZ, 0xc0, !PT ;  /* 0x000001c0c7c77812 */ /* 0x000fe200078ec0ff */
[----:B------:R-:W-:Y:S01]  /*0f70*/  IMAD.SHL.U32 R7, R7, 0x40, RZ ;  /* 0x0000004007077824 */ /* 0x000fe200078e00ff */
[----:B------:R-:W-:Y:S01]  /*0f80*/  LOP3.LUT R198, R198, 0x1c0, RZ, 0xc0, !PT ;  /* 0x000001c0c6c67812 */ /* 0x000fe200078ec0ff */
[----:B------:R-:W-:Y:S01]  /*0f90*/  IMAD.SHL.U32 R18, R207, 0x4, RZ ;  /* 0x00000004cf127824 */ /* 0x000fe200078e00ff */
[----:B------:R-:W-:Y:S01]  /*0fa0*/  LOP3.LUT R197, R197, 0x1c0, RZ, 0xc0, !PT ;  /* 0x000001c0c5c57812 */ /* 0x000fe200078ec0ff */
[----:B------:R-:W-:Y:S01]  /*0fb0*/  VIADD R190, R16, 0x40 ;  /* 0x0000004010be7836 */ /* 0x000fe20000000000 */
[----:B------:R-:W-:Y:S01]  /*0fc0*/  SHF.R.U32.HI R203, RZ, 0x3, R3 ;  /* 0x00000003ffcb7819 */ /* 0x000fe20000011603 */
[----:B------:R-:W-:Y:S01]  /*0fd0*/  VIADD R185, R18, 0x20 ;  /* 0x0000002012b97836 */ /* 0x000fe20000000000 */
[--C-:B------:R-:W-:Y:S01]  /*0fe0*/  LOP3.LUT R206, R3, 0x38, R16.reuse, 0xf8, !PT ;  /* 0x0000003803ce7812 */ /* 0x100fe200078ef810 */
[----:B------:R-:W-:Y:S01]  /*0ff0*/  IMAD.IADD R189, R218, 0x1, -R189 ;  /* 0x00000001dabd7824 */ /* 0x000fe200078e0abd */
[----:B------:R-:W-:Y:S01]  /*1000*/  SHF.R.U32.HI R228, RZ, 0x3, R199 ;  /* 0x00000003ffe47819 */ /* 0x000fe200000116c7 */
[----:B------:R-:W-:Y:S01]  /*1010*/  IMAD R195, R12, 0x8, R223 ;  /* 0x000000080cc37824 */ /* 0x000fe200078e02df */
[----:B------:R-:W-:-:S02]  /*1020*/  LOP3.LUT R3, R199, 0x38, R16, 0xf8, !PT ;  /* 0x00000038c7037812 */ /* 0x000fc400078ef810 */
[----:B------:R-:W-:Y:S02]  /*1030*/  SHF.R.U32.HI R227, RZ, 0x3, R198 ;  /* 0x00000003ffe37819 */ /* 0x000fe400000116c6 */
[--C-:B------:R-:W-:Y:S02]  /*1040*/  LOP3.LUT R4, R198, 0x38, R16.reuse, 0xf8, !PT ;  /* 0x00000038c6047812 */ /* 0x100fe400078ef810 */
[----:B------:R-:W-:Y:S02]  /*1050*/  SHF.R.U32.HI R226, RZ, 0x3, R197 ;  /* 0x00000003ffe27819 */ /* 0x000fe400000116c5 */
[----:B------:R-:W-:Y:S02]  /*1060*/  LOP3.LUT R9, R197, 0x38, R16, 0xf8, !PT ;  /* 0x00000038c5097812 */ /* 0x000fe400078ef810 */
[----:B------:R-:W-:Y:S02]  /*1070*/  LOP3.LUT R202, R5, 0xfffffe00, RZ, 0xc0, !PT ;  /* 0xfffffe0005ca7812 */ /* 0x000fe400078ec0ff */
[----:B------:R-:W-:-:S02]  /*1080*/  LOP3.LUT R201, R0, 0xfffffe00, RZ, 0xc0, !PT ;  /* 0xfffffe0000c97812 */ /* 0x000fc400078ec0ff */
[----:B------:R-:W-:Y:S02]  /*1090*/  LOP3.LUT R200, R7, 0xfffffe00, RZ, 0xc0, !PT ;  /* 0xfffffe0007c87812 */ /* 0x000fe400078ec0ff */
[----:B------:R-:W-:Y:S02]  /*10a0*/  LOP3.LUT R206, R204, R206, R203, 0xf6, !PT ;  /* 0x000000ceccce7212 */ /* 0x000fe400078ef6cb */
[----:B------:R-:W-:Y:S02]  /*10b0*/  LOP3.LUT R0, R202, R3, R228, 0xf6, !PT ;  /* 0x00000003ca007212 */ /* 0x000fe400078ef6e4 */
[----:B------:R-:W-:Y:S01]  /*10c0*/  LOP3.LUT R4, R201, R4, R227, 0xf6, !PT ;  /* 0x00000004c9047212 */ /* 0x000fe200078ef6e3 */
[--C-:B------:R-:W-:Y:S01]  /*10d0*/  IMAD R205, R206, 0x2, R217.reuse ;  /* 0x00000002cecd7824 */ /* 0x100fe200078e02d9 */
[----:B------:R-:W-:Y:S01]  /*10e0*/  LOP3.LUT R6, R200, R9, R226, 0xf6, !PT ;  /* 0x00000009c8067212 */ /* 0x000fe200078ef6e2 */
[--C-:B------:R-:W-:Y:S01]  /*10f0*/  IMAD R221, R0, 0x2, R217.reuse ;  /* 0x0000000200dd7824 */ /* 0x100fe200078e02d9 */
[----:B------:R-:W-:Y:S01]  /*1100*/  SHF.R.S32.HI R17, RZ, 0x1f, R16 ;  /* 0x0000001fff117819 */ /* 0x000fe20000011410 */
[--C-:B------:R-:W-:Y:S01]  /*1110*/  IMAD R220, R4, 0x2, R217.reuse ;  /* 0x0000000204dc7824 */ /* 0x100fe200078e02d9 */
[----:B------:R-:W-:Y:S01]  /*1120*/  SHF.R.S32.HI R19, RZ, 0x1f, R18 ;  /* 0x0000001fff137819 */ /* 0x000fe20000011412 */
[----:B------:R-:W-:Y:S01]  /*1130*/  IMAD R219, R6, 0x2, R217 ;  /* 0x0000000206db7824 */ /* 0x000fe200078e02d9 */
[----:B------:R-:W-:-:S02]  /*1140*/  SHF.R.S32.HI R216, RZ, 0x1f, R185 ;  /* 0x0000001fffd87819 */ /* 0x000fc400000114b9 */
[----:B------:R-:W-:Y:S02]  /*1150*/  SHF.R.S32.HI R214, RZ, 0x1f, R190 ;  /* 0x0000001fffd67819 */ /* 0x000fe400000114be */
[----:B--2---:R-:W-:-:S07]  /*1160*/  LOP3.LUT R191, R13, 0x1, RZ, 0xfc, !PT ;  /* 0x000000010dbf7812 */ /* 0x004fce00078efcff */
.L_x_1926:
[----:B------:R-:W-:Y:S05]  /*1170*/  YIELD ;  /* 0x0000000000007946 */ /* 0x000fea0003800000 */
[----:B------:R-:W-:Y:S01]  /*1180*/  ULDC.64 UR4, c[0x0][0xa28] ;  /* 0x00028a0000047ab9 */ /* 0x000fe20000000a00 */
[----:B0---4-:R-:W0:Y:S01]  /*1190*/  LDC.64 R6, c[0x0][0xa08] ;  /* 0x00028200ff067b82 */ /* 0x011e220000000a00 */
[----:B------:R-:W-:Y:S01]  /*11a0*/  ISETP.NE.U32.AND P1, PT, RZ, UR4, PT ;  /* 0x00000004ff007c0c */ /* 0x000fe2000bf25070 */
[----:B------:R-:W-:Y:S02]  /*11b0*/  IMAD.MOV.U32 R0, RZ, RZ, RZ ;  /* 0x000000ffff007224 */ /* 0x000fe400078e00ff */
[----:B------:R-:W-:Y:S01]  /*11c0*/  IMAD.MOV.U32 R28, RZ, RZ, RZ ;  /* 0x000000ffff1c7224 */ /* 0x000fe200078e00ff */
[----:B------:R-:W-:Y:S01]  /*11d0*/  ISETP.NE.AND.EX P1, PT, RZ, UR5, PT, P1 ;  /* 0x00000005ff007c0c */ /* 0x000fe2000bf25310 */
[----:B------:R-:W-:-:S02]  /*11e0*/  ULDC.64 UR4, c[0x0][0xa18] ;  /* 0x0002860000047ab9 */ /* 0x000fc40000000a00 */
[----:B------:R-:W-:-:S04]  /*11f0*/  ISETP.NE.U32.AND P2, PT, RZ, UR4, PT ;  /* 0x00000004ff007c0c */ /* 0x000fc8000bf45070 */
[----:B------:R-:W-:Y:S01]  /*1200*/  ISETP.NE.AND.EX P2, PT, RZ, UR5, PT, P2 ;  /* 0x00000005ff007c0c */ /* 0x000fe2000bf45320 */
[----:B------:R-:W-:Y:S02]  /*1210*/  ULDC.64 UR4, c[0x0][0xa08] ;  /* 0x0002820000047ab9 */ /* 0x000fe40000000a00 */
[----:B------:R-:W-:-:S03]  /*1220*/  ISETP.NE.U32.AND P0, PT, RZ, UR4, PT ;  /* 0x00000004ff007c0c */ /* 0x000fc6000bf05070 */
[----:B---3--:R-:W1:Y:S01]  /*1230*/  @P1 LDC.64 R4, c[0x0][0xa28] ;  /* 0x00028a00ff041b82 */ /* 0x008e620000000a00 */
[----:B------:R-:W-:Y:S01]  /*1240*/  ISETP.NE.AND.EX P0, PT, RZ, UR5, PT, P0 ;  /* 0x00000005ff007c0c */ /* 0x000fe2000bf05300 */
[----:B0-----:R-:W-:-:S06]  /*1250*/  IMAD.WIDE R10, R31, 0x4, R6 ;  /* 0x000000041f0a7825 */ /* 0x001fcc00078e0206 */
[----:B------:R-:W0:Y:S01]  /*1260*/  @P2 LDC.64 R8, c[0x0][0xa18] ;  /* 0x00028600ff082b82 */ /* 0x000e220000000a00 */
[----:B------:R-:W-:Y:S02]  /*1270*/  ULDC UR4, c[0x0][0x288] ;  /* 0x0000a20000047ab9 */ /* 0x000fe40000000800 */
[----:B------:R-:W-:Y:S01]  /*1280*/  IMAD.U32 R187, RZ, RZ, UR4 ;  /* 0x00000004ffbb7e24 */ /* 0x000fe2000f8e00ff */
[----:B------:R-:W-:Y:S02]  /*1290*/  ULDC.64 UR4, c[0x0][0x418] ;  /* 0x0001060000047ab9 */ /* 0x000fe40000000a00 */
[----:B--2---:R2:W5:Y:S01]  /*12a0*/  @P0 LDG.E R28, desc[UR38][R10.64] ;  /* 0x000000260a1c0981 */ /* 0x004562000c1e1900 */
[----:B-1----:R-:W-:-:S05]  /*12b0*/  @P1 IMAD.WIDE R4, R31, 0x4, R4 ;  /* 0x000000041f041825 */ /* 0x002fca00078e0204 */
[----:B------:R2:W5:Y:S01]  /*12c0*/  @P1 LDG.E R0, desc[UR38][R4.64] ;  /* 0x0000002604001981 */ /* 0x000562000c1e1900 */
[----:B0-----:R-:W-:-:S05]  /*12d0*/  @P2 IMAD.WIDE R6, R31, 0x4, R8 ;  /* 0x000000041f062825 */ /* 0x001fca00078e0208 */
[----:B------:R2:W5:Y:S01]  /*12e0*/  @P2 LDG.E R187, desc[UR38][R6.64] ;  /* 0x0000002606bb2981 */ /* 0x000562000c1e1900 */
[----:B------:R-:W-:-:S03]  /*12f0*/  UISETP.NE.U32.AND UP0, UPT, UR4, URZ, UPT ;  /* 0x0000003f0400728c */ /* 0x000fc6000bf05070 */
[----:B------:R-:W-:Y:S01]  /*1300*/  ULDC UR4, c[0x0][0x424] ;  /* 0x0001090000047ab9 */ /* 0x000fe20000000800 */
[----:B------:R-:W-:-:S03]  /*1310*/  UISETP.NE.AND.EX UP0, UPT, UR5, URZ, UPT, UP0 ;  /* 0x0000003f0500728c */ /* 0x000fc6000bf05300 */
[----:B------:R-:W-:Y:S01]  /*1320*/  ULDC UR5, c[0x0][0x2f0] ;  /* 0x0000bc0000057ab9 */ /* 0x000fe20000000800 */
[----:B------:R-:W-:-:S04]  /*1330*/  USEL UR4, UR4, 0x1, UP0 ;  /* 0x0000000104047887 */ /* 0x000fc80008000000 */
[----:B------:R-:W-:-:S03]  /*1340*/  UIMAD UR4, UR4, UR5, URZ ;  /* 0x00000005040472a4 */ /* 0x000fc6000f8e023f */
[----:B------:R-:W-:Y:S02]  /*1350*/  ULDC UR5, c[0x0][0x348] ;  /* 0x0000d20000057ab9 */ /* 0x000fe40000000800 */
[----:B------:R-:W-:Y:S02]  /*1360*/  IMAD.U32 R24, RZ, RZ, UR5 ;  /* 0x00000005ff187e24 */ /* 0x000fe4000f8e00ff */
[----:B------:R-:W-:Y:S01]  /*1370*/  IMAD.U32 R27, RZ, RZ, UR4 ;  /* 0x00000004ff1b7e24 */ /* 0x000fe2000f8e00ff */
[----:B--2---:R-:W-:Y:S06]  /*1380*/  @P2 BRA `(.L_x_1665) ;  /* 0x0000000000242947 */ /* 0x004fec0003800000 */
[----:B------:R-:W-:Y:S02]  /*1390*/  ULDC.64 UR4, c[0x0][0xa00] ;  /* 0x0002800000047ab9 */ /* 0x000fe40000000a00 */
[----:B------:R-:W-:-:S04]  /*13a0*/  ISETP.NE.U32.AND P1, PT, RZ, UR4, PT ;  /* 0x00000004ff007c0c */ /* 0x000fc8000bf25070 */
[----:B------:R-:W-:-:S13]  /*13b0*/  ISETP.NE.AND.EX P1, PT, RZ, UR5, PT, P1 ;  /* 0x00000005ff007c0c */ /* 0x000fda000bf25310 */
[----:B------:R-:W-:Y:S05]  /*13c0*/  @!P1 BRA `(.L_x_1665) ;  /* 0x0000000000149947 */ /* 0x000fea0003800000 */
[----:B------:R-:W0:Y:S02]  /*13d0*/  LDC.64 R4, c[0x0][0xa00] ;  /* 0x00028000ff047b82 */ /* 0x000e240000000a00 */
[----:B0-----:R-:W-:-:S05]  /*13e0*/  IMAD.WIDE R4, R31, 0x4, R4 ;  /* 0x000000041f047825 */ /* 0x001fca00078e0204 */
[----:B-----5:R-:W2:Y:S04]  /*13f0*/  LDG.E R187, desc[UR38][R4.64] ;  /* 0x0000002604bb7981 */ /* 0x020ea8000c1e1900 */
[----:B------:R-:W2:Y:S02]  /*1400*/  LDG.E R6, desc[UR38][R4.64+0x4] ;  /* 0x0000042604067981 */ /* 0x000ea4000c1e1900 */
[----:B--2---:R-:W-:-:S07]  /*1410*/  IMAD.IADD R187, R6, 0x1, -R187 ;  /* 0x0000000106bb7824 */ /* 0x004fce00078e0abb */
.L_x_1665:
[----:B------:R-:W-:Y:S01]  /*1420*/  ULDC.64 UR4, c[0x0][0xa20] ;  /* 0x0002880000047ab9 */ /* 0x000fe20000000a00 */
[----:B------:R-:W-:Y:S01]  /*1430*/  IMAD.MOV.U32 R208, RZ, RZ, R30 ;  /* 0x000000ffffd07224 */ /* 0x000fe200078e001e */
[----:B------:R-:W-:Y:S01]  /*1440*/  ISETP.NE.U32.AND P1, PT, RZ, UR4, PT ;  /* 0x00000004ff007c0c */ /* 0x000fe2000bf25070 */
[----:B------:R-:W-:-:S03]  /*1450*/  IMAD.MOV.U32 R209, RZ, RZ, R31 ;  /* 0x000000ffffd17224 */ /* 0x000fc600078e001f */
[----:B------:R-:W-:-:S13]  /*1460*/  ISETP.NE.AND.EX P1, PT, RZ, UR5, PT, P1 ;  /* 0x00000005ff007c0c */ /* 0x000fda000bf25310 */
[----:B------:R-:W-:Y:S05]  /*1470*/  @!P1 BRA `(.L_x_1666) ;  /* 0x0000000000109947 */ /* 0x000fea0003800000 */
[----:B------:R-:W0:Y:S02]  /*1480*/  LDC.64 R4, c[0x0][0xa20] ;  /* 0x00028800ff047b82 */ /* 0x000e240000000a00 */
[----:B0-----:R-:W-:-:S05]  /*1490*/  IMAD.WIDE R4, R31, 0x4, R4 ;  /* 0x000000041f047825 */ /* 0x001fca00078e0204 */
[----:B------:R0:W5:Y:S01]  /*14a0*/  LDG.E R27, desc[UR38][R4.64] ;  /* 0x00000026041b7981 */ /* 0x000162000c1e1900 */
[----:B------:R-:W-:Y:S05]  /*14b0*/  BRA `(.L_x_1667) ;  /* 0x0000000000107947 */ /* 0x000fea0003800000 */
.L_x_1666:
[----:B------:R-:W-:Y:S05]  /*14c0*/  @!P0 BRA `(.L_x_1667) ;  /* 0x00000000000c8947 */ /* 0x000fea0003800000 */
[----:B------:R-:W2:Y:S04]  /*14d0*/  LDG.E R4, desc[UR38][R10.64] ;  /* 0x000000260a047981 */ /* 0x000ea8000c1e1900 */
[----:B------:R-:W2:Y:S02]  /*14e0*/  LDG.E R27, desc[UR38][R10.64+0x4] ;  /* 0x000004260a1b7981 */ /* 0x000ea4000c1e1900 */
[----:B--2---:R-:W-:-:S07]  /*14f0*/  IMAD.IADD R27, R27, 0x1, -R4 ;  /* 0x000000011b1b7824 */ /* 0x004fce00078e0a04 */
.L_x_1667:
[----:B------:R-:W-:Y:S01]  /*1500*/  ULDC.64 UR4, c[0x0][0xa10] ;  /* 0x0002840000047ab9 */ /* 0x000fe20000000a00 */
[----:B------:R-:W1:Y:S01]  /*1510*/  LDC R9, c[0x0][0x448] ;  /* 0x00011200ff097b82 */ /* 0x000e620000000800 */
[----:B------:R-:W-:-:S04]  /*1520*/  ISETP.NE.U32.AND P0, PT, RZ, UR4, PT ;  /* 0x00000004ff007c0c */ /* 0x000fc8000bf05070 */
[----:B------:R-:W-:Y:S01]  /*1530*/  ISETP.NE.AND.EX P0, PT, RZ, UR5, PT, P0 ;  /* 0x00000005ff007c0c */ /* 0x000fe2000bf05300 */
[----:B------:R-:W-:Y:S02]  /*1540*/  ULDC.64 UR4, c[0x0][0xa30] ;  /* 0x00028c0000047ab9 */ /* 0x000fe40000000a00 */
[----:B------:R-:W-:Y:S01]  /*1550*/  ISETP.NE.U32.AND P1, PT, RZ, UR4, PT ;  /* 0x00000004ff007c0c */ /* 0x000fe2000bf25070 */
[----:B-----5:R-:W-:Y:S01]  /*1560*/  IMAD.MOV.U32 R115, RZ, RZ, R27 ;  /* 0x000000ffff737224 */ /* 0x020fe200078e001b */
[----:B------:R-:W2:Y:S02]  /*1570*/  LDC.64 R12, c[0x0][0x9e0] ;  /* 0x00027800ff0c7b82 */ /* 0x000ea40000000a00 */
[----:B------:R-:W-:-:S06]  /*1580*/  ISETP.NE.AND.EX P1, PT, RZ, UR5, PT, P1 ;  /* 0x00000005ff007c0c */ /* 0x000fcc000bf25310 */
[----:B0-----:R-:W0:Y:S08]  /*1590*/  @P0 LDC.64 R4, c[0x0][0xa10] ;  /* 0x00028400ff040b82 */ /* 0x001e300000000a00 */
[----:B------:R-:W3:Y:S01]  /*15a0*/  @P1 LDC.64 R6, c[0x0][0xa30] ;  /* 0x00028c00ff061b82 */ /* 0x000ee20000000a00 */
[----:B0-----:R-:W-:-:S05]  /*15b0*/  @P0 IMAD.WIDE R4, R31, 0x4, R4 ;  /* 0x000000041f040825 */ /* 0x001fca00078e0204 */
[----:B------:R-:W4:Y:S04]  /*15c0*/  @P0 LDG.E R3, desc[UR38][R4.64] ;  /* 0x0000002604030981 */ /* 0x000f28000c1e1900 */
[----:B------:R0:W4:Y:S01]  /*15d0*/  @P0 LDG.E R8, desc[UR38][R4.64+0x4] ;  /* 0x0000042604080981 */ /* 0x000122000c1e1900 */
[----:B---3--:R-:W-:-:S05]  /*15e0*/  @P1 IMAD.WIDE R6, R31, 0x4, R6 ;  /* 0x000000041f061825 */ /* 0x008fca00078e0206 */
[----:B------:R3:W5:Y:S01]  /*15f0*/  @P1 LDG.E R115, desc[UR38][R6.64] ;  /* 0x0000002606731981 */ /* 0x000762000c1e1900 */
[----:B-1----:R-:W-:Y:S01]  /*1600*/  ISETP.NE.AND P1, PT, R9, 0x1, PT ;  /* 0x000000010900780c */ /* 0x002fe20003f25270 */
[----:B------:R-:W-:Y:S01]  /*1610*/  IMAD.SHL.U32 R193, R29, 0x80, RZ ;  /* 0x000000801dc17824 */ /* 0x000fe200078e00ff */
[----:B--2---:R-:W-:Y:S01]  /*1620*/  ISETP.GE.AND P2, PT, R13, 0x1, PT ;  /* 0x000000010d00780c */ /* 0x004fe20003f46270 */
[----:B------:R-:W-:Y:S02]  /*1630*/  IMAD.IADD R11, R27, 0x1, -R0 ;  /* 0x000000011b0b7824 */ /* 0x000fe400078e0a00 */
[----:B------:R-:W-:-:S04]  /*1640*/  VIADD R0, R193, 0x7f ;  /* 0x0000007fc1007836 */ /* 0x000fc80000000000 */
[----:B0-----:R-:W-:-:S04]  /*1650*/  IMAD.MOV.U32 R4, RZ, RZ, R0 ;  /* 0x000000ffff047224 */ /* 0x001fc800078e0000 */
[----:B------:R-:W0:Y:S08]  /*1660*/  @P1 LDC R9, c[0x0][0x44c] ;  /* 0x00011300ff091b82 */ /* 0x000e300000000800 */
[----:B------:R-:W1:Y:S01]  /*1670*/  @P1 LDC R10, c[0x0][0x450] ;  /* 0x00011400ff0a1b82 */ /* 0x000e620000000800 */
[----:B----4-:R-:W-:Y:S02]  /*1680*/  @P0 IMAD.IADD R24, R8, 0x1, -R3 ;  /* 0x0000000108180824 */ /* 0x010fe400078e0a03 */
[----:B0-----:R-:W-:-:S04]  /*1690*/  @P1 IMAD.HI.U32 R3, R0, R9, RZ ;  /* 0x0000000900031227 */ /* 0x001fc800078e00ff */
[----:B------:R-:W-:Y:S01]  /*16a0*/  IMAD.IADD R188, R11, 0x1, R24 ;  /* 0x000000010bbc7824 */ /* 0x000fe200078e0218 */
[----:B-1----:R-:W-:-:S03]  /*16b0*/  @P1 SHF.R.U32.HI R4, RZ, R10, R3 ;  /* 0x0000000aff041219 */ /* 0x002fc60000011603 */
[C---:B------:R-:W-:Y:S01]  /*16c0*/  VIADD R0, R188.reuse, 0x7f ;  /* 0x0000007fbc007836 */ /* 0x040fe20000000000 */
[----:B------:R-:W-:-:S04]  /*16d0*/  IADD3 R5, R188, 0x1, -R187 ;  /* 0x00000001bc057810 */ /* 0x000fc80007ffe8bb */
[----:B------:R-:W-:Y:S01]  /*16e0*/  SHF.R.S32.HI R3, RZ, 0x1f, R0 ;  /* 0x0000001fff037819 */ /* 0x000fe20000011400 */
[----:B---3--:R-:W-:-:S03]  /*16f0*/  IMAD.IADD R7, R5, 0x1, R4 ;  /* 0x0000000105077824 */ /* 0x008fc600078e0204 */
[----:B------:R-:W-:Y:S01]  /*1700*/  LEA.HI R3, R3, R0, RZ, 0x7 ;  /* 0x0000000003037211 */ /* 0x000fe200078f38ff */
[----:B------:R-:W-:-:S03]  /*1710*/  IMAD.IADD R0, R7, 0x1, R12 ;  /* 0x0000000107007824 */ /* 0x000fc600078e020c */
[----:B------:R-:W-:Y:S01]  /*1720*/  SHF.R.S32.HI R129, RZ, 0x7, R3 ;  /* 0x00000007ff817819 */ /* 0x000fe20000011403 */
[----:B------:R-:W-:Y:S06]  /*1730*/  @!P2 BRA `(.L_x_1668) ;  /* 0x000000000048a947 */ /* 0x000fec0003800000 */
[C---:B------:R-:W-:Y:S01]  /*1740*/  ISETP.GT.AND P0, PT, R7.reuse, RZ, PT ;  /* 0x000000ff0700720c */ /* 0x040fe20003f04270 */
[----:B------:R-:W-:Y:S01]  /*1750*/  BSSY B0, `(.L_x_1669) ;  /* 0x000000e000007945 */ /* 0x000fe20003800000 */
[----:B------:R-:W-:-:S11]  /*1760*/  VIADD R3, R7, 0xffffffff ;  /* 0xffffffff07037836 */ /* 0x000fd60000000000 */
[----:B------:R-:W-:Y:S05]  /*1770*/  @P0 BRA `(.L_x_1670) ;  /* 0x00000000001c0947 */ /* 0x000fea0003800000 */
[----:B------:R-:W-:Y:S01]  /*1780*/  ISETP.NE.AND P0, PT, R13, 0x1, PT ;  /* 0x000000010d00780c */ /* 0x000fe20003f05270 */
[----:B------:R-:W-:-:S12]  /*1790*/  IMAD.MOV R3, RZ, RZ, -R7 ;  /* 0x000000ffff037224 */ /* 0x000fd800078e0a07 */
[----:B------:R-:W0:Y:S02]  /*17a0*/  @P0 LDC.64 R4, c[0x0][0x9e8] ;  /* 0x00027a00ff040b82 */ /* 0x000e240000000a00 */
[----:B0-----:R-:W-:-:S05]  /*17b0*/  @P0 IMAD.HI.U32 R4, R3, R4, RZ ;  /* 0x0000000403040227 */ /* 0x001fca00078e00ff */
[----:B------:R-:W-:-:S04]  /*17c0*/  @P0 SHF.R.U32.HI R3, RZ, R5, R4 ;  /* 0x00000005ff030219 */ /* 0x000fc80000011604 */
[----:B------:R-:W-:Y:S01]  /*17d0*/  LOP3.LUT R3, RZ, R3, RZ, 0x33, !PT ;  /* 0x00000003ff037212 */ /* 0x000fe200078e33ff */
[----:B------:R-:W-:Y:S06]  /*17e0*/  BRA `(.L_x_1671) ;  /* 0x0000000000107947 */ /* 0x000fec0003800000 */
.L_x_1670:
[----:B------:R-:W-:-:S13]  /*17f0*/  ISETP.NE.AND P0, PT, R13, 0x1, PT ;  /* 0x000000010d00780c */ /* 0x000fda0003f05270 */
[----:B------:R-:W0:Y:S02]  /*1800*/  @P0 LDC.64 R4, c[0x0][0x9e8] ;  /* 0x00027a00ff040b82 */ /* 0x000e240000000a00 */
[----:B0-----:R-:W-:-:S05]  /*1810*/  @P0 IMAD.HI.U32 R4, R3, R4, RZ ;  /* 0x0000000403040227 */ /* 0x001fca00078e00ff */
[----:B------:R-:W-:-:S07]  /*1820*/  @P0 SHF.R.U32.HI R3, RZ, R5, R4 ;  /* 0x00000005ff030219 */ /* 0x000fce0000011604 */
.L_x_1671:
[----:B------:R-:W-:Y:S05]  /*1830*/  BSYNC B0 ;  /* 0x0000000000007941 */ /* 0x000fea0003800000 */
.L_x_1669:
[----:B------:R-:W-:-:S05]  /*1840*/  IMAD R3, R3, R13, R13 ;  /* 0x0000000d03037224 */ /* 0x000fca00078e020d */
[----:B------:R-:W-:-:S07]  /*1850*/  VIMNMX R0, R0, R3, PT ;  /* 0x0000000300007248 */ /* 0x000fce0003fe0100 */
.L_x_1668:
[----:B------:R-:W0:Y:S01]  /*1860*/  @P1 LDC R4, c[0x0][0x44c] ;  /* 0x00011300ff041b82 */ /* 0x000e220000000800 */
[----:B------:R-:W-:Y:S01]  /*1870*/  IMAD.IADD R127, R188, 0x1, -R187 ;  /* 0x00000001bc7f7824 */ /* 0x000fe200078e0abb */
[----:B------:R-:W-:-:S06]  /*1880*/  ULDC UR4, c[0x0][0x9dc] ;  /* 0x0002770000047ab9 */ /* 0x000fcc0000000800 */
[----:B------:R-:W1:Y:S01]  /*1890*/  @P1 LDC R6, c[0x0][0x450] ;  /* 0x00011400ff061b82 */ /* 0x000e620000000800 */
[----:B0-----:R-:W-:-:S04]  /*18a0*/  @P1 IMAD.HI.U32 R3, R193, R4, RZ ;  /* 0x00000004c1031227 */ /* 0x001fc800078e00ff */
[----:B------:R-:W-:Y:S01]  /*18b0*/  IMAD.MOV.U32 R4, RZ, RZ, R193 ;  /* 0x000000ffff047224 */ /* 0x000fe200078e00c1 */
[----:B-1----:R-:W-:-:S05]  /*18c0*/  @P1 SHF.R.U32.HI R4, RZ, R6, R3 ;  /* 0x00000006ff041219 */ /* 0x002fca0000011603 */
[----:B------:R-:W-:-:S04]  /*18d0*/  IMAD.IADD R3, R127, 0x1, R4 ;  /* 0x000000017f037824 */ /* 0x000fc800078e0204 */
[----:B------:R-:W-:Y:S01]  /*18e0*/  VIADD R4, R3, -UR4 ;  /* 0x8000000403047c36 */ /* 0x000fe20008000000 */
[----:B------:R-:W-:Y:S06]  /*18f0*/  @!P2 BRA `(.L_x_1672) ;  /* 0x000000000044a947 */ /* 0x000fec0003800000 */
[----:B------:R-:W-:Y:S01]  /*1900*/  ISETP.GT.AND P0, PT, R3, -0x1, PT ;  /* 0xffffffff0300780c */ /* 0x000fe20003f04270 */
[----:B------:R-:W-:-:S12]  /*1910*/  BSSY B0, `(.L_x_1673) ;  /* 0x000000d000007945 */ /* 0x000fd80003800000 */
        /* <DEDUP_REMOVED lines=8> */
.L_x_1674:
[----:B------:R-:W-:-:S13]  /*19a0*/  ISETP.NE.AND P0, PT, R13, 0x1, PT ;  /* 0x000000010d00780c */ /* 0x000fda0003f05270 */
[----:B------:R-:W0:Y:S02]  /*19b0*/  @P0 LDC.64 R6, c[0x0][0x9e8] ;  /* 0x00027a00ff060b82 */ /* 0x000e240000000a00 */
[----:B0-----:R-:W-:-:S05]  /*19c0*/  @P0 IMAD.HI.U32 R6, R3, R6, RZ ;  /* 0x0000000603060227 */ /* 0x001fca00078e00ff */
[----:B------:R-:W-:-:S07]  /*19d0*/  @P0 SHF.R.U32.HI R3, RZ, R7, R6 ;  /* 0x00000007ff030219 */ /* 0x000fce0000011606 */
.L_x_1675:
[----:B------:R-:W-:Y:S05]  /*19e0*/  BSYNC B0 ;  /* 0x0000000000007941 */ /* 0x000fea0003800000 */
.L_x_1673:
[----:B------:R-:W-:-:S05]  /*19f0*/  IMAD R3, R3, R13, RZ ;  /* 0x0000000d03037224 */ /* 0x000fca00078e02ff */
[----:B------:R-:W-:-:S07]  /*1a00*/  VIMNMX R4, R4, R3, !PT ;  /* 0x0000000304047248 */ /* 0x000fce0007fe0100 */
.L_x_1672:
[----:B------:R-:W-:Y:S01]  /*1a10*/  VIADD R0, R0, 0x7f ;  /* 0x0000007f00007836 */ /* 0x000fe20000000000 */
[----:B------:R-:W-:-:S04]  /*1a20*/  SHF.R.S32.HI R5, RZ, 0x1f, R4 ;  /* 0x0000001fff057819 */ /* 0x000fc80000011404 */
[----:B------:R-:W-:Y:S02]  /*1a30*/  SHF.R.S32.HI R3, RZ, 0x1f, R0 ;  /* 0x0000001fff037819 */ /* 0x000fe40000011400 */
[----:B------:R-:W-:Y:S02]  /*1a40*/  LEA.HI R5, R5, R4, RZ, 0x7 ;  /* 0x0000000405057211 */ /* 0x000fe400078f38ff */
[----:B------:R-:W-:Y:S02]  /*1a50*/  LEA.HI R3, R3, R0, RZ, 0x7 ;  /* 0x0000000003037211 */ /* 0x000fe400078f38ff */
[----:B------:R-:W-:Y:S02]  /*1a60*/  SHF.R.S32.HI R5, RZ, 0x7, R5 ;  /* 0x00000007ff057819 */ /* 0x000fe40000011405 */
[----:B------:R-:W-:Y:S02]  /*1a70*/  SHF.R.S32.HI R0, RZ, 0x7, R3 ;  /* 0x00000007ff007819 */ /* 0x000fe40000011403 */
[----:B------:R-:W-:-:S02]  /*1a80*/  VIMNMX R5, RZ, R5, !PT ;  /* 0x00000005ff057248 */ /* 0x000fc40007fe0100 */
[----:B------:R-:W-:-:S03]  /*1a90*/  VIMNMX R0, R129, R0, PT ;  /* 0x0000000081007248 */ /* 0x000fc60003fe0100 */
[--C-:B------:R-:W-:Y:S02]  /*1aa0*/  IMAD R5, R5, 0x80, -R11.reuse ;  /* 0x0000008005057824 */ /* 0x100fe400078e0a0b */
[----:B------:R-:W-:-:S03]  /*1ab0*/  IMAD R3, R0, 0x80, -R11 ;  /* 0x0000008000037824 */ /* 0x000fc600078e0a0b */
[----:B------:R-:W-:Y:S02]  /*1ac0*/  VIMNMX R5, RZ, R5, !PT ;  /* 0x00000005ff057248 */ /* 0x000fe40007fe0100 */
[----:B------:R-:W-:Y:S02]  /*1ad0*/  VIMNMX R0, R3, R24, PT ;  /* 0x0000001803007248 */ /* 0x000fe40003fe0100 */
[----:B------:R-:W-:Y:S02]  /*1ae0*/  SHF.R.U32.HI R25, RZ, 0x7, R5 ;  /* 0x00000007ff197819 */ /* 0x000fe40000011605 */
[----:B------:R-:W-:-:S03]  /*1af0*/  ISETP.GT.AND P0, PT, R0, R5, PT ;  /* 0x000000050000720c */ /* 0x000fc60003f04270 */
[----:B------:R-:W-:-:S10]  /*1b00*/  IMAD.MOV.U32 R26, RZ, RZ, R25 ;  /* 0x000000ffff1a7224 */ /* 0x000fd400078e0019 */
[----:B------:R-:W-:-:S05]  /*1b10*/  @P0 VIADD R0, R0, 0x7f ;  /* 0x0000007f00000836 */ /* 0x000fca0000000000 */
[----:B------:R-:W-:-:S04]  /*1b20*/  @P0 SHF.R.S32.HI R3, RZ, 0x1f, R0 ;  /* 0x0000001fff030819 */ /* 0x000fc80000011400 */
[----:B------:R-:W-:-:S04]  /*1b30*/  @P0 LEA.HI R3, R3, R0, RZ, 0x7 ;  /* 0x0000000003030211 */ /* 0x000fc800078f38ff */
[----:B------:R-:W-:Y:S02]  /*1b40*/  @P0 SHF.R.S32.HI R26, RZ, 0x7, R3 ;  /* 0x00000007ff1a0819 */ /* 0x000fe40000011403 */
[----:B------:R-:W-:Y:S02]  /*1b50*/  PLOP3.LUT P0, PT, PT, PT, PT, 0x80, 0x0 ;  /* 0x000000000000781c */ /* 0x000fe40003f0f070 */
[----:B------:R-:W-:-:S13]  /*1b60*/  ISETP.GT.AND P1, PT, R26, R25, PT ;  /* 0x000000191a00720c */ /* 0x000fda0003f24270 */
[----:B------:R-:W-:Y:S05]  /*1b70*/  @!P1 BRA `(.L_x_1676) ;  /* 0x0000007000689947 */ /* 0x000fea0003800000 */
        /* <DEDUP_REMOVED lines=20> */
.L_x_1678:
[----:B------:R-:W-:Y:S05]  /*1cc0*/  BSYNC B6 ;  /* 0x0000000000067941 */ /* 0x000fea0003800000 */
.L_x_1677:
        /* <DEDUP_REMOVED lines=20> */
.L_x_1680:
[----:B------:R-:W-:Y:S05]  /*1e10*/  BSYNC B6 ;  /* 0x0000000000067941 */ /* 0x000fea0003800000 */
.L_x_1679:
[----:B------:R-:W-:Y:S01]  /*1e20*/  ULDC.64 UR4, c[0x0][0x9f8] ;  /* 0x00027e0000047ab9 */ /* 0x000fe20000000a00 */
[----:B------:R-:W0:Y:S01]  /*1e30*/  S2R R29, SR_TID.X ;  /* 0x00000000001d7919 */ /* 0x000e220000002100 */
[----:B------:R-:W-:Y:S01]  /*1e40*/  ISETP.NE.U32.AND P0, PT, RZ, UR4, PT ;  /* 0x00000004ff007c0c */ /* 0x000fe2000bf05070 */
[----:B------:R-:W1:Y:S01]  /*1e50*/  LDC.64 R98, c[0x0][0x300] ;  /* 0x0000c000ff627b82 */ /* 0x000e620000000a00 */
[----:B------:R-:W-:Y:S01]  /*1e60*/  IMAD.IADD R42, R28, 0x1, R27 ;  /* 0x000000011c2a7824 */ /* 0x000fe200078e021b */
[----:B------:R-:W-:Y:S01]  /*1e70*/  ULDC.64 UR6, c[0x0][0xa08] ;  /* 0x0002820000067ab9 */ /* 0x000fe20000000a00 */
[----:B------:R-:W-:Y:S01]  /*1e80*/  ISETP.NE.AND.EX P0, PT, RZ, UR5, PT, P0 ;  /* 0x00000005ff007c0c */ /* 0x000fe2000bf05300 */
[----:B------:R-:W-:Y:S01]  /*1e90*/  ULDC.64 UR4, c[0x0][0x308] ;  /* 0x0000c20000047ab9 */ /* 0x000fe20000000a00 */
[----:B------:R-:W-:-:S03]  /*1ea0*/  SHF.R.S32.HI R8, RZ, 0x1f, R30 ;  /* 0x0000001fff087819 */ /* 0x000fc6000001141e */
[----:B------:R-:W2:Y:S08]  /*1eb0*/  LDC R113, c[0x0][0x3f4] ;  /* 0x0000fd00ff717b82 */ /* 0x000eb00000000800 */
[----:B------:R-:W3:Y:S08]  /*1ec0*/  @P0 LDC.64 R4, c[0x0][0x9f8] ;  /* 0x00027e00ff040b82 */ /* 0x000ef00000000a00 */
[----:B------:R-:W4:Y:S01]  /*1ed0*/  LDC.64 R12, c[0x0][0x3f8] ;  /* 0x0000fe00ff0c7b82 */ /* 0x000f220000000a00 */
[----:B---3--:R-:W-:-:S05]  /*1ee0*/  @P0 IMAD.WIDE R4, R31, 0x4, R4 ;  /* 0x000000041f040825 */ /* 0x008fca00078e0204 */
[----:B------:R3:W3:Y:S01]  /*1ef0*/  @P0 LDG.E R31, desc[UR38][R4.64] ;  /* 0x00000026041f0981 */ /* 0x0006e2000c1e1900 */
[----:B------:R-:W-:Y:S01]  /*1f00*/  SHF.R.S32.HI R32, RZ, 0x1f, R42 ;  /* 0x0000001fff207819 */ /* 0x000fe2000001142a */
[-C--:B-1----:R-:W-:Y:S01]  /*1f10*/  IMAD.WIDE.U32 R6, R42, R98.reuse, RZ ;  /* 0x000000622a067225 */ /* 0x082fe200078e00ff */
[----:B------:R-:W-:Y:S02]  /*1f20*/  ISETP.NE.U32.AND P0, PT, RZ, UR6, PT ;  /* 0x00000006ff007c0c */ /* 0x000fe4000bf05070 */
[----:B0-----:R-:W-:Y:S01]  /*1f30*/  SHF.R.U32.HI R29, RZ, 0x7, R29 ;  /* 0x00000007ff1d7819 */ /* 0x001fe2000001161d */
[----:B------:R-:W-:Y:S01]  /*1f40*/  IMAD R0, R32, R98, RZ ;  /* 0x0000006220007224 */ /* 0x000fe200078e02ff */
[----:B------:R-:W-:Y:S01]  /*1f50*/  ISETP.NE.AND.EX P0, PT, RZ, UR7, PT, P0 ;  /* 0x00000007ff007c0c */ /* 0x000fe2000bf05300 */
[-C--:B----4-:R-:W-:Y:S01]  /*1f60*/  IMAD.WIDE.U32 R10, R23, R12.reuse, R16 ;  /* 0x0000000c170a7225 */ /* 0x090fe200078e0010 */
[----:B------:R-:W-:Y:S02]  /*1f70*/  ISETP.NE.AND P6, PT, R29, 0x1, PT ;  /* 0x000000011d00780c */ /* 0x000fe40003fc5270 */
[----:B--2---:R-:W-:Y:S01]  /*1f80*/  ISETP.GE.AND P1, PT, R16, R113, PT ;  /* 0x000000711000720c */ /* 0x004fe20003f26270 */
[----:B------:R-:W-:Y:S01]  /*1f90*/  IMAD R3, R42, R99, R0 ;  /* 0x000000632a037224 */ /* 0x000fe200078e0200 */
[----:B-----5:R-:W-:Y:S01]  /*1fa0*/  SHF.R.S32.HI R27, RZ, 0x1f, R115 ;  /* 0x0000001fff1b7819 */ /* 0x020fe20000011473 */
[C---:B------:R-:W-:Y:S01]  /*1fb0*/  IMAD.SHL.U32 R88, R98.reuse, 0x20, RZ ;  /* 0x0000002062587824 */ /* 0x040fe200078e00ff */
[----:B------:R-:W-:Y:S01]  /*1fc0*/  SHF.L.U64.HI R89, R98, 0x5, R99 ;  /* 0x0000000562597819 */ /* 0x000fe20000010263 */
[----:B------:R-:W-:Y:S01]  /*1fd0*/  IMAD.IADD R7, R7, 0x1, R3 ;  /* 0x0000000107077824 */ /* 0x000fe200078e0203 */
[----:B------:R-:W-:Y:S01]  /*1fe0*/  SHF.L.U64.HI R21, R12, 0x5, R13 ;  /* 0x000000050c157819 */ /* 0x000fe2000001020d */
[----:B------:R-:W-:Y:S01]  /*1ff0*/  IMAD R3, R8, UR4, RZ ;  /* 0x0000000408037c24 */ /* 0x000fe2000f8e02ff */
[----:B------:R-:W-:Y:S01]  /*2000*/  SHF.R.S32.HI R118, RZ, 0x1f, R212 ;  /* 0x0000001fff767819 */ /* 0x000fe200000114d4 */
[C---:B---3--:R-:W-:Y:S01]  /*2010*/  IMAD.WIDE.U32 R4, R30.reuse, UR4, R6 ;  /* 0x000000041e047c25 */ /* 0x048fe2000f8e0006 */
[----:B------:R-:W-:Y:S01]  /*2020*/  SHF.R.S32.HI R117, RZ, 0x1f, R211 ;  /* 0x0000001fff757819 */ /* 0x000fe200000114d3 */
[----:B------:R-:W0:Y:S01]  /*2030*/  LDC.64 R6, c[0x0][0x408] ;  /* 0x00010200ff067b82 */ /* 0x000e220000000a00 */
[----:B------:R-:W-:Y:S01]  /*2040*/  SHF.R.S32.HI R116, RZ, 0x1f, R210 ;  /* 0x0000001fff747819 */ /* 0x000fe200000114d2 */
[----:B------:R-:W-:Y:S01]  /*2050*/  IMAD R3, R30, UR5, R3 ;  /* 0x000000051e037c24 */ /* 0x000fe2000f8e0203 */
[----:B------:R-:W-:Y:S01]  /*2060*/  ULDC.64 UR4, c[0x0][0x310] ;  /* 0x0000c40000047ab9 */ /* 0x000fe20000000a00 */
[----:B------:R-:W-:-:S02]  /*2070*/  IMAD R28, R27, R12, RZ ;  /* 0x0000000c1b1c7224 */ /* 0x000fc400078e02ff */
[----:B------:R-:W-:Y:S02]  /*2080*/  IMAD.IADD R5, R5, 0x1, R3 ;  /* 0x0000000105057824 */ /* 0x000fe400078e0203 */
[----:B------:R-:W-:Y:S02]  /*2090*/  IMAD R33, R115, R13, R28 ;  /* 0x0000000d73217224 */ /* 0x000fe400078e021c */
[-C--:B------:R-:W-:Y:S02]  /*20a0*/  IMAD R28, R215, R98.reuse, RZ ;  /* 0x00000062d71c7224 */ /* 0x080fe400078e02ff */
[----:B------:R-:W-:-:S04]  /*20b0*/  IMAD.WIDE.U32 R130, R23, R98, R88 ;  /* 0x0000006217827225 */ /* 0x000fc800078e0058 */
[----:B------:R-:W-:-:S04]  /*20c0*/  IMAD.WIDE.U32 R40, R23, R98, R16 ;  /* 0x0000006217287225 */ /* 0x000fc800078e0010 */
[----:B------:R-:W-:Y:S02]  /*20d0*/  VIADD R126, R29, 0x8 ;  /* 0x000000081d7e7836 */ /* 0x000fe40000000000 */
[----:B------:R-:W-:Y:S02]  /*20e0*/  IMAD.SHL.U32 R128, R98, 0x80, RZ ;  /* 0x0000008062807824 */ /* 0x000fe400078e00ff */
[----:B0-----:R-:W-:-:S04]  /*20f0*/  IMAD R14, R215, R6, RZ ;  /* 0x00000006d70e7224 */ /* 0x001fc800078e02ff */
[----:B------:R-:W-:Y:S01]  /*2100*/  IMAD R85, R23, R7, R14 ;  /* 0x0000000717557224 */ /* 0x000fe200078e020e */
[----:B------:R-:W-:Y:S02]  /*2110*/  SHF.R.S32.HI R0, RZ, 0x1f, R31 ;  /* 0x0000001fff007819 */ /* 0x000fe4000001141f */
[----:B------:R-:W-:Y:S02]  /*2120*/  SEL R31, R31, RZ, !P0 ;  /* 0x000000ff1f1f7207 */ /* 0x000fe40004000000 */
[----:B------:R-:W-:Y:S02]  /*2130*/  SEL R9, R0, RZ, !P0 ;  /* 0x000000ff00097207 */ /* 0x000fe40004000000 */
[----:B------:R-:W-:Y:S01]  /*2140*/  IADD3 R42, P0, R23, R42, RZ ;  /* 0x0000002a172a7210 */ /* 0x000fe20007f1e0ff */
[----:B------:R-:W-:-:S04]  /*2150*/  IMAD.WIDE.U32 R96, R31, UR4, R4 ;  /* 0x000000041f607c25 */ /* 0x000fc8000f8e0004 */
[----:B------:R-:W-:Y:S01]  /*2160*/  IMAD R0, R9, UR4, RZ ;  /* 0x0000000409007c24 */ /* 0x000fe2000f8e02ff */
[C---:B------:R-:W-:Y:S01]  /*2170*/  IADD3 R38, P3, R96.reuse, 0x40, RZ ;  /* 0x0000004060267810 */ /* 0x040fe20007f7e0ff */
[----:B------:R-:W-:Y:S01]  /*2180*/  IMAD.X R43, R215, 0x1, R32, P0 ;  /* 0x00000001d72b7824 */ /* 0x000fe200000e0620 */
[----:B------:R-:W-:Y:S01]  /*2190*/  IADD3 R36, P0, R96, R40, RZ ;  /* 0x0000002860247210 */ /* 0x000fe20007f1e0ff */
[----:B------:R-:W-:Y:S01]  /*21a0*/  IMAD R35, R31, UR5, R0 ;  /* 0x000000051f237c24 */ /* 0x000fe2000f8e0200 */
[----:B------:R-:W-:Y:S05]  /*21b0*/  @!P6 WARPSYNC.ALL ;  /* 0x000000000000e948 */ /* 0x000fea0003800000 */
[----:B------:R-:W-:Y:S01]  /*21c0*/  ULDC.64 UR4, c[0x0][0x330] ;  /* 0x0000cc0000047ab9 */ /* 0x000fe20000000a00 */
[----:B------:R-:W-:-:S02]  /*21d0*/  IMAD.IADD R35, R97, 0x1, R35 ;  /* 0x0000000161237824 */ /* 0x000fc400078e0223 */
[----:B------:R-:W-:Y:S02]  /*21e0*/  IMAD R3, R8, UR4, RZ ;  /* 0x0000000408037c24 */ /* 0x000fe4000f8e02ff */
[----:B------:R-:W-:-:S04]  /*21f0*/  IMAD.WIDE.U32 R4, R30, UR4, R16 ;  /* 0x000000041e047c25 */ /* 0x000fc8000f8e0010 */
[----:B------:R-:W-:Y:S01]  /*2200*/  IMAD R3, R30, UR5, R3 ;  /* 0x000000051e037c24 */ /* 0x000fe2000f8e0203 */
[----:B------:R-:W-:Y:S01]  /*2210*/  ULDC.64 UR4, c[0x0][0x338] ;  /* 0x0000ce0000047ab9 */ /* 0x000fe20000000a00 */
[----:B------:R-:W-:Y:S02]  /*2220*/  IMAD.X R103, RZ, RZ, R35, P3 ;  /* 0x000000ffff677224 */ /* 0x000fe400018e0623 */
[----:B------:R-:W-:Y:S01]  /*2230*/  IMAD.IADD R5, R5, 0x1, R3 ;  /* 0x0000000105057824 */ /* 0x000fe200078e0203 */
[----:B------:R-:W-:Y:S01]  /*2240*/  SEL R3, R113, RZ, P1 ;  /* 0x000000ff71037207 */ /* 0x000fe20000800000 */
[----:B------:R-:W-:Y:S02]  /*2250*/  IMAD R0, R9, UR4, RZ ;  /* 0x0000000409007c24 */ /* 0x000fe4000f8e02ff */
[----:B------:R-:W-:-:S04]  /*2260*/  IMAD.WIDE.U32 R8, R23, R6, R18 ;  /* 0x0000000617087225 */ /* 0x000fc800078e0012 */
[----:B------:R-:W-:Y:S02]  /*2270*/  IMAD.IADD R3, R16, 0x1, R3 ;  /* 0x0000000110037824 */ /* 0x000fe400078e0203 */
[----:B------:R-:W-:Y:S02]  /*2280*/  IMAD R105, R31, UR5, R0 ;  /* 0x000000051f697c24 */ /* 0x000fe4000f8e0200 */
[-C--:B------:R-:W-:Y:S01]  /*2290*/  IMAD R0, R215, R12.reuse, RZ ;  /* 0x0000000cd7007224 */ /* 0x080fe200078e02ff */
[----:B------:R-:W-:Y:S01]  /*22a0*/  SHF.R.S32.HI R20, RZ, 0x1f, R3 ;  /* 0x0000001fff147819 */ /* 0x000fe20000011403 */
[----:B------:R-:W-:Y:S01]  /*22b0*/  IMAD.WIDE.U32 R94, R31, UR4, R4 ;  /* 0x000000041f5e7c25 */ /* 0x000fe2000f8e0004 */
[----:B------:R-:W-:Y:S02]  /*22c0*/  ULDC UR4, c[0x0][0x2f4] ;  /* 0x0000bd0000047ab9 */ /* 0x000fe40000000800 */
[----:B------:R-:W-:Y:S01]  /*22d0*/  LEA.HI R44, R20, R3, RZ, 0x3 ;  /* 0x00000003142c7211 */ /* 0x000fe200078f18ff */
[----:B------:R-:W-:Y:S01]  /*22e0*/  IMAD.WIDE.U32 R4, R23, R12, R18 ;  /* 0x0000000c17047225 */ /* 0x000fe200078e0012 */
[----:B------:R-:W-:-:S02]  /*22f0*/  ISETP.GE.AND P2, PT, R16, UR4, PT ;  /* 0x0000000410007c0c */ /* 0x000fc4000bf46270 */
[----:B------:R-:W-:Y:S01]  /*2300*/  LOP3.LUT R37, R44, 0xfffffff8, RZ, 0xc0, !PT ;  /* 0xfffffff82c257812 */ /* 0x000fe200078ec0ff */
[----:B------:R-:W-:Y:S01]  /*2310*/  IMAD R15, R23, R13, R0 ;  /* 0x0000000d170f7224 */ /* 0x000fe200078e0200 */
[----:B------:R-:W-:Y:S01]  /*2320*/  P2R R0, PR, RZ, 0x2 ;  /* 0x00000002ff007803 */ /* 0x000fe20000000000 */
[----:B------:R-:W-:Y:S01]  /*2330*/  IMAD.MOV.U32 R86, RZ, RZ, R8 ;  /* 0x000000ffff567224 */ /* 0x000fe200078e0008 */
[----:B------:R-:W-:Y:S01]  /*2340*/  LEA.HI R8, R20, R3, RZ, 0x6 ;  /* 0x0000000314087211 */ /* 0x000fe200078f30ff */
[----:B------:R-:W-:Y:S01]  /*2350*/  IMAD.IADD R5, R5, 0x1, R15 ;  /* 0x0000000105057824 */ /* 0x000fe200078e020f */
[----:B------:R-:W-:Y:S01]  /*2360*/  SHF.L.U64.HI R20, R12, 0x6, R13 ;  /* 0x000000060c147819 */ /* 0x000fe2000001020d */
[----:B------:R-:W-:Y:S01]  /*2370*/  IMAD.IADD R11, R15, 0x1, R11 ;  /* 0x000000010f0b7824 */ /* 0x000fe200078e020b */
[----:B------:R-:W-:Y:S01]  /*2380*/  SHF.R.S32.HI R101, RZ, 0x3, R44 ;  /* 0x00000003ff657819 */ /* 0x000fe2000001142c */
[----:B------:R-:W-:Y:S01]  /*2390*/  IMAD.WIDE.U32 R14, R23, R6, R16 ;  /* 0x00000006170e7225 */ /* 0x000fe200078e0010 */
[----:B------:R-:W-:-:S03]  /*23a0*/  SHF.R.S32.HI R102, RZ, 0x1f, R37 ;  /* 0x0000001fff667819 */ /* 0x000fc60000011425 */
[----:B------:R-:W-:Y:S01]  /*23b0*/  IMAD.SHL.U32 R3, R8, 0x80, RZ ;  /* 0x0000008008037824 */ /* 0x000fe200078e00ff */
[----:B------:R-:W-:Y:S01]  /*23c0*/  LOP3.LUT R8, R44, 0x38, RZ, 0xc0, !PT ;  /* 0x000000382c087812 */ /* 0x000fe200078ec0ff */
[----:B------:R-:W-:-:S03]  /*23d0*/  IMAD.WIDE.U32 R92, R115, R12, R4 ;  /* 0x0000000c735c7225 */ /* 0x000fc600078e0004 */
[----:B------:R-:W-:Y:S01]  /*23e0*/  LOP3.LUT R8, R8, 0x1c0, R225, 0xf8, !PT ;  /* 0x000001c008087812 */ /* 0x000fe200078ef8e1 */
[----:B------:R-:W-:Y:S01]  /*23f0*/  IMAD.IADD R87, R9, 0x1, R85 ;  /* 0x0000000109577824 */ /* 0x000fe200078e0255 */
[--C-:B------:R-:W-:Y:S01]  /*2400*/  LOP3.LUT R9, R199, 0x38, R44.reuse, 0xf8, !PT ;  /* 0x00000038c7097812 */ /* 0x100fe200078ef82c */
[----:B------:R-:W-:Y:S01]  /*2410*/  IMAD R4, R27, R6, RZ ;  /* 0x000000061b047224 */ /* 0x000fe200078e02ff */
[----:B------:R-:W-:Y:S01]  /*2420*/  LOP3.LUT R3, R3, 0xffffe000, RZ, 0xc0, !PT ;  /* 0xffffe00003037812 */ /* 0x000fe200078ec0ff */
[----:B------:R-:W-:Y:S01]  /*2430*/  IMAD.IADD R85, R85, 0x1, R15 ;  /* 0x0000000155557824 */ /* 0x000fe200078e020f */
[----:B------:R-:W-:Y:S01]  /*2440*/  LOP3.LUT R15, R197, 0x38, R44, 0xf8, !PT ;  /* 0x00000038c50f7812 */ /* 0x000fe200078ef82c */
[----:B------:R-:W-:Y:S01]  /*2450*/  IMAD.MOV.U32 R84, RZ, RZ, R14 ;  /* 0x000000ffff547224 */ /* 0x000fe200078e000e */
[----:B------:R-:W-:Y:S01]  /*2460*/  LOP3.LUT R14, R198, 0x38, R44, 0xf8, !PT ;  /* 0x00000038c60e7812 */ /* 0x000fe200078ef82c */
[----:B------:R-:W-:Y:S01]  /*2470*/  IMAD R31, R23, R99, R28 ;  /* 0x00000063171f7224 */ /* 0x000fe200078e021c */
[----:B------:R-:W-:Y:S01]  /*2480*/  LOP3.LUT R9, R9, R228, RZ, 0x3c, !PT ;  /* 0x000000e409097212 */ /* 0x000fe200078e3cff */
[----:B------:R-:W-:Y:S01]  /*2490*/  IMAD R45, R115, R7, R4 ;  /* 0x00000007732d7224 */ /* 0x000fe200078e0204 */
[----:B------:R-:W-:Y:S01]  /*24a0*/  IADD3 R4, P1, R88, R130, RZ ;  /* 0x0000008258047210 */ /* 0x000fe20007f3e0ff */
[----:B------:R-:W-:Y:S01]  /*24b0*/  IMAD.IADD R5, R31, 0x1, R131 ;  /* 0x000000011f057824 */ /* 0x000fe200078e0283 */
[----:B------:R-:W-:Y:S01]  /*24c0*/  LOP3.LUT R14, R14, R227, RZ, 0x3c, !PT ;  /* 0x000000e30e0e7212 */ /* 0x000fe200078e3cff */
[----:B------:R-:W-:Y:S01]  /*24d0*/  IMAD.IADD R30, R41, 0x1, R31 ;  /* 0x00000001291e7824 */ /* 0x000fe200078e021f */
[----:B------:R-:W-:Y:S01]  /*24e0*/  LOP3.LUT R15, R15, R226, RZ, 0x3c, !PT ;  /* 0x000000e20f0f7212 */ /* 0x000fe200078e3cff */
[----:B------:R-:W-:Y:S01]  /*24f0*/  IMAD.X R28, R5, 0x1, R89, P1 ;  /* 0x00000001051c7824 */ /* 0x000fe200008e0659 */
[----:B------:R-:W-:Y:S01]  /*2500*/  LOP3.LUT R8, R8, R203, RZ, 0x3c, !PT ;  /* 0x000000cb08087212 */ /* 0x000fe200078e3cff */
[----:B------:R-:W-:Y:S01]  /*2510*/  IMAD.X R39, R30, 0x1, R35, P0 ;  /* 0x000000011e277824 */ /* 0x000fe200000e0623 */
[-C--:B------:R-:W-:Y:S01]  /*2520*/  IADD3 R110, R9, R3.reuse, R202 ;  /* 0x00000003096e7210 */ /* 0x080fe20007ffe0ca */
[----:B------:R-:W-:Y:S01]  /*2530*/  IMAD.WIDE.U32 R90, R115, R12, R10 ;  /* 0x0000000c735a7225 */ /* 0x000fe200078e000a */
[----:B------:R-:W-:-:S02]  /*2540*/  IADD3 R109, R14, R3, R201 ;  /* 0x000000030e6d7210 */ /* 0x000fc40007ffe0c9 */
[-C--:B------:R-:W-:Y:S01]  /*2550*/  IADD3 R108, R15, R3.reuse, R200 ;  /* 0x000000030f6c7210 */ /* 0x080fe20007ffe0c8 */
[CC--:B------:R-:W-:Y:S01]  /*2560*/  IMAD.WIDE.U32 R86, R115.reuse, R6.reuse, R86 ;  /* 0x0000000673567225 */ /* 0x0c0fe200078e0056 */
[----:B------:R-:W-:Y:S02]  /*2570*/  IADD3 R112, R8, R3, R204 ;  /* 0x0000000308707210 */ /* 0x000fe40007ffe0cc */
[C---:B------:R-:W-:Y:S01]  /*2580*/  SHF.L.U64.HI R3, R98.reuse, 0x7, R99 ;  /* 0x0000000762037819 */ /* 0x040fe20000010263 */
[----:B------:R-:W-:Y:S01]  /*2590*/  IMAD.WIDE.U32 R84, R115, R6, R84 ;  /* 0x0000000673547225 */ /* 0x000fe200078e0054 */
[----:B------:R-:W-:Y:S02]  /*25a0*/  SHF.L.U64.HI R27, R98, 0x6, R99 ;  /* 0x00000006621b7819 */ /* 0x000fe40000010263 */
[----:B------:R-:W-:Y:S01]  /*25b0*/  IADD3 R29, P1, R4, R88, RZ ;  /* 0x00000058041d7210 */ /* 0x000fe20007f3e0ff */
[----:B------:R-:W-:Y:S01]  /*25c0*/  IMAD.SHL.U32 R14, R12, 0x20, RZ ;  /* 0x000000200c0e7824 */ /* 0x000fe200078e00ff */
[----:B------:R-:W-:Y:S01]  /*25d0*/  IADD3 R99, P0, R36, 0x40, RZ ;  /* 0x0000004024637810 */ /* 0x000fe20007f1e0ff */
[----:B------:R-:W-:Y:S01]  /*25e0*/  IMAD.SHL.U32 R8, R6, 0x20, RZ ;  /* 0x0000002006087824 */ /* 0x000fe200078e00ff */
[C---:B------:R-:W-:Y:S01]  /*25f0*/  SHF.L.U64.HI R15, R12.reuse, 0x7, R13 ;  /* 0x000000070c0f7819 */ /* 0x040fe2000001020d */
[----:B------:R-:W-:Y:S01]  /*2600*/  IMAD.SHL.U32 R13, R12, 0x40, RZ ;  /* 0x000000400c0d7824 */ /* 0x000fe200078e00ff */
[----:B------:R-:W-:Y:S01]  /*2610*/  SHF.L.U64.HI R11, R6, 0x5, R7 ;  /* 0x00000005060b7819 */ /* 0x000fe20000010207 */
[----:B------:R-:W-:Y:S01]  /*2620*/  IMAD.X R31, R28, 0x1, R89, P1 ;  /* 0x000000011c1f7824 */ /* 0x000fe200008e0659 */
[C---:B------:R-:W-:Y:S01]  /*2630*/  SHF.L.U64.HI R10, R6.reuse, 0x6, R7 ;  /* 0x00000006060a7819 */ /* 0x040fe20000010207 */
[----:B------:R-:W-:Y:S01]  /*2640*/  IMAD.IADD R32, R93, 0x1, R33 ;  /* 0x000000015d207824 */ /* 0x000fe200078e0221 */
[C---:B------:R-:W-:Y:S01]  /*2650*/  SHF.L.U64.HI R9, R6.reuse, 0x7, R7 ;  /* 0x0000000706097819 */ /* 0x040fe20000010207 */
[----:B------:R-:W-:Y:S01]  /*2660*/  IMAD.SHL.U32 R7, R6, 0x40, RZ ;  /* 0x0000004006077824 */ /* 0x000fe200078e00ff */
[----:B------:R-:W-:Y:S01]  /*2670*/  ISETP.GE.AND P1, PT, R190, UR4, PT ;  /* 0x00000004be007c0c */ /* 0x000fe2000bf26270 */
[----:B------:R-:W-:-:S02]  /*2680*/  IMAD.SHL.U32 R12, R12, 0x80, RZ ;  /* 0x000000800c0c7824 */ /* 0x000fc400078e00ff */
[----:B------:R-:W-:Y:S02]  /*2690*/  IMAD.SHL.U32 R6, R6, 0x80, RZ ;  /* 0x0000008006067824 */ /* 0x000fe400078e00ff */
[----:B------:R-:W-:Y:S02]  /*26a0*/  IMAD.SHL.U32 R113, R113, 0x2, RZ ;  /* 0x0000000271717824 */ /* 0x000fe400078e00ff */
[----:B------:R-:W-:Y:S02]  /*26b0*/  IMAD.IADD R33, R33, 0x1, R91 ;  /* 0x0000000121217824 */ /* 0x000fe400078e025b */
[----:B------:R-:W-:Y:S02]  /*26c0*/  IMAD.IADD R34, R87, 0x1, R45 ;  /* 0x0000000157227824 */ /* 0x000fe400078e022d */
[----:B------:R-:W-:Y:S02]  /*26d0*/  IMAD.IADD R100, R45, 0x1, R85 ;  /* 0x000000012d647824 */ /* 0x000fe400078e0255 */
[----:B------:R-:W-:-:S02]  /*26e0*/  IMAD.X R104, RZ, RZ, R39, P0 ;  /* 0x000000ffff687224 */ /* 0x000fc400000e0627 */
[----:B------:R-:W-:Y:S01]  /*26f0*/  IMAD.IADD R105, R95, 0x1, R105 ;  /* 0x000000015f697824 */ /* 0x000fe200078e0269 */
[----:B------:R-:W-:Y:S06]  /*2700*/  @!P6 BAR.SYNC.DEFER_BLOCKING 0x9, 0x100 ;  /* 0x024400000000eb1d */ /* 0x000fec0000010000 */
.L_x_1766:
[----:B0-----:R-:W0:Y:S01]  /*2710*/  LDC R123, c[0x0][0x3f4] ;  /* 0x0000fd00ff7b7b82 */ /* 0x001e220000000800 */
[----:B------:R-:W-:Y:S01]  /*2720*/  VIADD R26, R26, 0xffffffff ;  /* 0xffffffff1a1a7836 */ /* 0x000fe20000000000 */
[----:B------:R-:W-:Y:S05]  /*2730*/  YIELD ;  /* 0x0000000000007946 */ /* 0x000fea0003800000 */
[----:B------:R-:W-:Y:S01]  /*2740*/  IMAD R111, R184, 0x4000, R206 ;  /* 0x00004000b86f7824 */ /* 0x000fe200078e02ce */
[----:B------:R-:W-:Y:S01]  /*2750*/  ISETP.GT.AND P3, PT, R26, R25, PT ;  /* 0x000000191a00720c */ /* 0x000fe20003f64270 */
[----:B------:R-:W-:Y:S02]  /*2760*/  BSSY B0, `(.L_x_1681) ;  /* 0x00005dd000007945 */ /* 0x000fe40003800000 */
[----:B------:R-:W-:Y:S01]  /*2770*/  IMAD R111, R111, 0x2, R2 ;  /* 0x000000026f6f7824 */ /* 0x000fe200078e0202 */
[----:B------:R-:W-:-:S02]  /*2780*/  P2R R107, PR, RZ, 0x8 ;  /* 0x00000008ff6b7803 */ /* 0x000fc40000000000 */
[----:B0-----:R-:W-:-:S13]  /*2790*/  ISETP.GE.AND P0, PT, R123, 0x1, PT ;  /* 0x000000017b00780c */ /* 0x001fda0003f06270 */
[----:B------:R-:W-:Y:S05]  /*27a0*/  @!P0 BRA `(.L_x_1682) ;  /* 0x0000005400e48947 */ /* 0x000fea0003800000 */
[----:B------:R-:W-:Y:S01]  /*27b0*/  ULDC.U8 UR4, c[0x0][0x410] ;  /* 0x0001040000047ab9 */ /* 0x000fe20000000000 */
[----:B------:R-:W-:Y:S01]  /*27c0*/  SHF.R.S32.HI R45, RZ, 0x1f, R26 ;  /* 0x0000001fff2d7819 */ /* 0x000fe2000001141a */
[-C--:B------:R-:W-:Y:S01]  /*27d0*/  IMAD R44, R3, R26.reuse, RZ ;  /* 0x0000001a032c7224 */ /* 0x080fe200078e02ff */
[----:B------:R-:W-:Y:S01]  /*27e0*/  ISETP.NE.AND P0, PT, RZ, UR4, PT ;  /* 0x00000004ff007c0c */ /* 0x000fe2000bf05270 */
[-C--:B------:R-:W-:Y:S02]  /*27f0*/  IMAD R46, R15, R26.reuse, RZ ;  /* 0x0000001a0f2e7224 */ /* 0x080fe400078e02ff */
[----:B------:R-:W-:Y:S02]  /*2800*/  IMAD R48, R9, R26, RZ ;  /* 0x0000001a09307224 */ /* 0x000fe400078e02ff */
[C---:B------:R-:W-:Y:S02]  /*2810*/  IMAD R47, R45.reuse, R128, R44 ;  /* 0x000000802d2f7224 */ /* 0x040fe400078e022c */
[----:B------:R-:W-:-:S02]  /*2820*/  IMAD R119, R45, R12, R46 ;  /* 0x0000000c2d777224 */ /* 0x000fc400078e022e */
[----:B------:R-:W-:Y:S02]  /*2830*/  IMAD R114, R26, -0x80, R24 ;  /* 0xffffff801a727824 */ /* 0x000fe400078e0218 */
[----:B------:R-:W-:Y:S02]  /*2840*/  IMAD R45, R45, R6, R48 ;  /* 0x000000062d2d7224 */ /* 0x000fe400078e0230 */
[----:B------:R-:W-:Y:S01]  /*2850*/  IMAD.WIDE.U32 R120, R128, R26, RZ ;  /* 0x0000001a80787225 */ /* 0x000fe200078e00ff */
[----:B------:R-:W-:-:S03]  /*2860*/  VIMNMX R114, R114, 0x80, PT ;  /* 0x0000008072727848 */ /* 0x000fc60003fe0100 */
        /* <DEDUP_REMOVED lines=34> */
.L_x_1685:
[----:B------:R-:W-:Y:S05]  /*2a90*/  BSYNC B1 ;  /* 0x0000000000017941 */ /* 0x000fea0003800000 */
.L_x_1684:
[----:B------:R-:W-:Y:S01]  /*2aa0*/  ISETP.GE.AND P4, PT, R212, R114, PT ;  /* 0x00000072d400720c */ /* 0x000fe20003f86270 */
[----:B0----5:R-:W-:Y:S01]  /*2ab0*/  IMAD.MOV.U32 R44, RZ, RZ, R72 ;  /* 0x000000ffff2c7224 */ /* 0x021fe200078e0048 */
[----:B------:R-:W-:Y:S01]  /*2ac0*/  BSSY B1, `(.L_x_1686) ;  /* 0x0000028000017945 */ /* 0x000fe20003800000 */
[----:B------:R-:W-:Y:S01]  /*2ad0*/  IMAD.MOV.U32 R45, RZ, RZ, R73 ;  /* 0x000000ffff2d7224 */ /* 0x000fe200078e0049 */
[----:B------:R-:W-:Y:S01]  /*2ae0*/  CS2R R68, SRZ ;  /* 0x0000000000447805 */ /* 0x000fe2000001ff00 */
        /* <DEDUP_REMOVED lines=15> */
[----:B------:R-:W-:Y:S01]  /*2be0*/  PRMT R159, R47, 0x7610, R159 ;  /* 0x000076102f9f7816 */ /* 0x000fe2000000009f */
[----:B------:R-:W-:Y:S06]  /*2bf0*/  @P4 BRA `(.L_x_1687) ;  /* 0x0000000000504947 */ /* 0x000fec0003800000 */
[----:B------:R-:W-:Y:S01]  /*2c00*/  IADD3 R45, P0, P5, R92, R78, R14 ;  /* 0x0000004e5c2d7210 */ /* 0x000fe20007d1e00e */
[----:B------:R-:W-:Y:S01]  /*2c10*/  ULDC.64 UR4, c[0x0][0x3e8] ;  /* 0x0000fa0000047ab9 */ /* 0x000fe20000000a00 */
[----:B------:R-:W-:Y:S02]  /*2c20*/  CS2R R68, SRZ ;  /* 0x0000000000447805 */ /* 0x000fe4000001ff00 */
[----:B------:R-:W-:Y:S02]  /*2c30*/  CS2R R70, SRZ ;  /* 0x0000000000467805 */ /* 0x000fe4000001ff00 */
[----:B------:R-:W-:Y:S02]  /*2c40*/  IADD3.X R46, R32, R119, R21, P0, P5 ;  /* 0x00000077202e7210 */ /* 0x000fe400007ea415 */
        /* <DEDUP_REMOVED lines=15> */
.L_x_1687:
[----:B------:R-:W-:Y:S05]  /*2d40*/  BSYNC B1 ;  /* 0x0000000000017941 */ /* 0x000fea0003800000 */
.L_x_1686:
        /* <DEDUP_REMOVED lines=22> */
[----:B------:R-:W-:-:S02]  /*2eb0*/  CS2R R62, SRZ ;  /* 0x00000000003e7805 */ /* 0x000fc4000001ff00 */
[----:B------:R-:W-:Y:S02]  /*2ec0*/  CS2R R52, SRZ ;  /* 0x0000000000347805 */ /* 0x000fe4000001ff00 */
[----:B------:R-:W-:Y:S02]  /*2ed0*/  CS2R R50, SRZ ;  /* 0x0000000000327805 */ /* 0x000fe4000001ff00 */
[----:B------:R-:W-:Y:S02]  /*2ee0*/  CS2R R54, SRZ ;  /* 0x0000000000367805 */ /* 0x000fe4000001ff00 */
[----:B------:R-:W-:Y:S01]  /*2ef0*/  P2R R147, PR, RZ, 0x1 ;  /* 0x00000001ff937803 */ /* 0x000fe20000000000 */
        /* <DEDUP_REMOVED lines=21> */
.L_x_1689:
[----:B------:R-:W-:Y:S05]  /*3050*/  BSYNC B1 ;  /* 0x0000000000017941 */ /* 0x000fea0003800000 */
.L_x_1688:
[----:B------:R-:W-:Y:S01]  /*3060*/  ISETP.GE.AND P5, PT, R210, R114, PT ;  /* 0x00000072d200720c */ /* 0x000fe20003fa6270 */
[----:B------:R-:W-:-:S12]  /*3070*/  BSSY B1, `(.L_x_1690) ;  /* 0x000001e000017945 */ /* 0x000fd80003800000 */
[----:B------:R-:W-:Y:S05]  /*3080*/  @P5 BRA `(.L_x_1691) ;  /* 0x0000000000705947 */ /* 0x000fea0003800000 */
[----:B0-----:R-:W0:Y:S01]  /*3090*/  LDC.64 R44, c[0x0][0x3f8] ;  /* 0x0000fe00ff2c7b82 */ /* 0x001e220000000a00 */
[----:B------:R-:W-:Y:S01]  /*30a0*/  IMAD.MOV.U32 R79, RZ, RZ, R119 ;  /* 0x000000ffff4f7224 */ /* 0x000fe200078e0077 */
[----:B------:R-:W-:Y:S01]  /*30b0*/  ULDC.64 UR4, c[0x0][0x3e8] ;  /* 0x0000fa0000047ab9 */ /* 0x000fe20000000a00 */
[----:B------:R-:W-:Y:S01]  /*30c0*/  IMAD.MOV.U32 R77, RZ, RZ, R106 ;  /* 0x000000ffff4d7224 */ /* 0x000fe200078e006a */
[----:B------:R-:W-:Y:S02]  /*30d0*/  CS2R R52, SRZ ;  /* 0x0000000000347805 */ /* 0x000fe4000001ff00 */
[----:B------:R-:W-:Y:S01]  /*30e0*/  CS2R R54, SRZ ;  /* 0x0000000000367805 */ /* 0x000fe2000001ff00 */
[----:B0-----:R-:W-:-:S04]  /*30f0*/  IMAD.WIDE.U32 R78, R44, 0x60, R78 ;  /* 0x000000602c4e7825 */ /* 0x001fc800078e004e */
[----:B------:R-:W-:Y:S01]  /*3100*/  IMAD R45, R45, 0x60, RZ ;  /* 0x000000602d2d7824 */ /* 0x000fe200078e02ff */
[----:B------:R-:W-:-:S04]  /*3110*/  IADD3 R46, P0, R92, R78, RZ ;  /* 0x0000004e5c2e7210 */ /* 0x000fc80007f1e0ff */
[----:B------:R-:W-:Y:S02]  /*3120*/  IADD3.X R79, R32, R79, R45, P0, !PT ;  /* 0x0000004f204f7210 */ /* 0x000fe400007fe42d */
[----:B------:R-:W0:Y:S02]  /*3130*/  LDC.64 R44, c[0x0][0x408] ;  /* 0x00010200ff2c7b82 */ /* 0x000e240000000a00 */
[----:B0-----:R-:W-:-:S04]  /*3140*/  IMAD.WIDE.U32 R76, R44, 0x60, R76 ;  /* 0x000000602c4c7825 */ /* 0x001fc800078e004c */
        /* <DEDUP_REMOVED lines=16> */
.L_x_1691:
[----:B------:R-:W-:Y:S05]  /*3250*/  BSYNC B1 ;  /* 0x0000000000017941 */ /* 0x000fea0003800000 */
.L_x_1690:
[----:B01---5:R-:W-:Y:S01]  /*3260*/  IMAD.MOV.U32 R44, RZ, RZ, R56 ;  /* 0x000000ffff2c7224 */ /* 0x023fe200078e0038 */
[----:B------:R-:W-:Y:S01]  /*3270*/  ISETP.NE.AND P0, PT, R191, 0x3, PT ;  /* 0x00000003bf00780c */ /* 0x000fe20003f05270 */
[----:B------:R-:W-:Y:S02]  /*3280*/  IMAD.MOV.U32 R45, RZ, RZ, R57 ;  /* 0x000000ffff2d7224 */ /* 0x000fe400078e0039 */
        /* <DEDUP_REMOVED lines=28> */
[----:B------:R-:W-:Y:S02]  /*3450*/  PRMT R142, R46, 0x7610, R142 ;  /* 0x000076102e8e7816 */ /* 0x000fe4000000008e */
[----:B------:R-:W-:Y:S01]  /*3460*/  PRMT R143, R47, 0x7610, R143 ;  /* 0x000076102f8f7816 */ /* 0x000fe2000000008f */
[----:B------:R-:W-:Y:S06]  /*3470*/  @!P0 BRA `(.L_x_1692) ;  /* 0x0000000000048947 */ /* 0x000fec0003800000 */
[----:B------:R-:W-:Y:S01]  /*3480*/  BPT.TRAP 0x1 ;  /* 0x000000040000795c */ /* 0x000fe20000300000 */
.L_x_1692:
[----:B------:R-:W-:Y:S01]  /*3490*/  IMAD R106, R184, 0x8, R2 ;  /* 0x00000008b86a7824 */ /* 0x000fe200078e0202 */
[----:B------:R-:W-:Y:S01]  /*34a0*/  SHF.L.U32 R119, R192, 0x1f, RZ ;  /* 0x0000001fc0777819 */ /* 0x000fe200000006ff */
[----:B------:R-:W-:Y:S03]  /*34b0*/  BSSY B1, `(.L_x_1693) ;  /* 0x0000003000017945 */ /* 0x000fe60003800000 */
[----:B------:R-:W0:Y:S02]  /*34c0*/  SYNCS.PHASECHK.TRANS64.TRYWAIT P6, [R106+URZ+0x28890], R119 ;  /* 0x028890776a0075a7 */ /* 0x000e2400080c017f */
[----:B0-----:R-:W-:Y:S05]  /*34d0*/  @!P6 BRA `(.L_x_1694) ;  /* 0x00000218004ce947 */ /* 0x001fea0003800000 */
.L_x_2098:
[----:B------:R-:W-:Y:S05]  /*34e0*/  BSYNC B1 ;  /* 0x0000000000017941 */ /* 0x000fea0003800000 */
.L_x_1693:
[----:B------:R-:W-:Y:S04]  /*34f0*/  BSSY B1, `(.L_x_1695) ;  /* 0x0000079000017945 */ /* 0x000fe80003800000 */
[----:B------:R-:W-:Y:S05]  /*3500*/  @P3 BRA `(.L_x_1696) ;  /* 0x0000000400dc3947 */ /* 0x000fea0003800000 */
[----:B------:R-:W-:Y:S01]  /*3510*/  IADD3 R157, P3, R40, R120, RZ ;  /* 0x00000078289d7210 */ /* 0x000fe20007f7e0ff */
[----:B------:R-:W-:Y:S04]  /*3520*/  BSSY B2, `(.L_x_1697) ;  /* 0x000003b000027945 */ /* 0x000fe80003800000 */
[----:B------:R-:W-:Y:S01]  /*3530*/  IMAD.X R158, R122, 0x1, R30, P3 ;  /* 0x000000017a9e7824 */ /* 0x000fe200018e061e */
[----:B------:R-:W-:Y:S07]  /*3540*/  @P2 BRA `(.L_x_1698) ;  /* 0x0000000000e02947 */ /* 0x000fee0003800000 */
[----:B------:R1:W2:Y:S01]  /*3550*/  LDS.128 R44, [R111+0x18400] ;  /* 0x018400006f2c7984 */ /* 0x0002a20000000c00 */
[----:B------:R-:W-:Y:S01]  /*3560*/  IADD3 R77, P3, R157, R96, RZ ;  /* 0x000000609d4d7210 */ /* 0x000fe20007f7e0ff */
[----:B------:R-:W-:Y:S04]  /*3570*/  BSSY B3, `(.L_x_1699) ;  /* 0x0000031000037945 */ /* 0x000fe80003800000 */
[----:B------:R-:W-:Y:S01]  /*3580*/  IMAD.X R160, R158, 0x1, R35, P3 ;  /* 0x000000019ea07824 */ /* 0x000fe200018e0623 */
[----:B------:R-:W-:-:S13]  /*3590*/  ISETP.GE.AND P3, PT, R18, R123, PT ;  /* 0x0000007b1200720c */ /* 0x000fda0003f66270 */
[----:B-1----:R-:W-:Y:S05]  /*35a0*/  @P3 BRA `(.L_x_1700) ;  /* 0x0000000000b43947 */ /* 0x002fea0003800000 */
[----:B------:R-:W-:Y:S01]  /*35b0*/  SHF.R.U64 R165, R80, 0x10, R81 ;  /* 0x0000001050a57819 */ /* 0x000fe20000001251 */
[----:B--2---:R-:W-:Y:S01]  /*35c0*/  IMAD.U32 R80, R46, 0x10000, RZ ;  /* 0x000100002e507824 */ /* 0x004fe200078e00ff */
[--C-:B------:R-:W-:Y:S02]  /*35d0*/  SHF.R.U64 R164, R82, 0x10, R83.reuse ;  /* 0x0000001052a47819 */ /* 0x100fe40000001253 */
[----:B------:R-:W-:Y:S02]  /*35e0*/  SHF.R.U32.HI R76, RZ, 0x10, R83 ;  /* 0x00000010ff4c7819 */ /* 0x000fe40000011653 */
[----:B------:R-:W-:Y:S02]  /*35f0*/  SHF.R.U32.HI R166, RZ, 0x10, R81 ;  /* 0x00000010ffa67819 */ /* 0x000fe40000011651 */
[----:B------:R-:W-:Y:S02]  /*3600*/  PRMT R162, R162, 0x5410, R165 ;  /* 0x00005410a2a27816 */ /* 0x000fe400000000a5 */
[----:B------:R-:W-:-:S02]  /*3610*/  PRMT R161, R161, 0x5410, R164 ;  /* 0x00005410a1a17816 */ /* 0x000fc400000000a4 */
[----:B------:R-:W-:Y:S02]  /*3620*/  PRMT R165, R159, 0x5410, R76 ;  /* 0x000054109fa57816 */ /* 0x000fe4000000004c */
[----:B------:R-:W-:Y:S01]  /*3630*/  LOP3.LUT R81, R46, 0xffff0000, RZ, 0xc0, !PT ;  /* 0xffff00002e517812 */ /* 0x000fe200078ec0ff */
[----:B------:R-:W-:Y:S01]  /*3640*/  IMAD.U32 R46, R47, 0x10000, RZ ;  /* 0x000100002f2e7824 */ /* 0x000fe200078e00ff */
        /* <DEDUP_REMOVED lines=9> */
[-C--:B------:R-:W-:Y:S01]  /*36e0*/  FMUL.FTZ R168, R76, R164.reuse ;  /* 0x000000a44ca87220 */ /* 0x080fe20000410000 */
[C---:B------:R-:W-:Y:S01]  /*36f0*/  IMAD.U32 R45, R44.reuse, 0x10000, RZ ;  /* 0x000100002c2d7824 */ /* 0x040fe200078e00ff */
[----:B------:R-:W-:Y:S01]  /*3700*/  LOP3.LUT R44, R44, 0xffff0000, RZ, 0xc0, !PT ;  /* 0xffff00002c2c7812 */ /* 0x000fe200078ec0ff */
[-C--:B------:R-:W-:Y:S01]  /*3710*/  FMUL.FTZ R167, R76, R83.reuse ;  /* 0x000000534ca77220 */ /* 0x080fe20000410000 */
[----:B------:R-:W-:Y:S01]  /*3720*/  LOP3.LUT R165, R165, 0xffff0000, RZ, 0xc0, !PT ;  /* 0xffff0000a5a57812 */ /* 0x000fe200078ec0ff */
[----:B------:R-:W-:Y:S01]  /*3730*/  IMAD.U32 R162, R162, 0x10000, RZ ;  /* 0x00010000a2a27824 */ /* 0x000fe200078e00ff */
[----:B------:R-:W-:Y:S01]  /*3740*/  LOP3.LUT R163, R163, 0xffff0000, RZ, 0xc0, !PT ;  /* 0xffff0000a3a37812 */ /* 0x000fe200078ec0ff */
[C---:B------:R-:W-:Y:S01]  /*3750*/  FFMA.FTZ R168, R47.reuse, R83, -R168 ;  /* 0x000000532fa87223 */ /* 0x040fe200000108a8 */
[----:B------:R-:W-:Y:S01]  /*3760*/  FFMA.FTZ R167, R47, R164, R167 ;  /* 0x000000a42fa77223 */ /* 0x000fe200000100a7 */
[----:B------:R-:W-:Y:S01]  /*3770*/  FMUL.FTZ R76, R44, R161 ;  /* 0x000000a12c4c7220 */ /* 0x000fe20000410000 */
[C---:B------:R-:W-:Y:S01]  /*3780*/  FMUL.FTZ R169, R81.reuse, R166 ;  /* 0x000000a651a97220 */ /* 0x040fe20000410000 */
[----:B------:R-:W-:Y:S01]  /*3790*/  FMUL.FTZ R47, R82, R165 ;  /* 0x000000a5522f7220 */ /* 0x000fe20000410000 */
[-C--:B------:R-:W-:Y:S01]  /*37a0*/  FMUL.FTZ R44, R44, R162.reuse ;  /* 0x000000a22c2c7220 */ /* 0x080fe20000410000 */
[----:B------:R-:W-:Y:S01]  /*37b0*/  FMUL.FTZ R81, R81, R159 ;  /* 0x0000009f51517220 */ /* 0x000fe20000410000 */
[----:B------:R-:W-:Y:S01]  /*37c0*/  FMUL.FTZ R82, R82, R163 ;  /* 0x000000a352527220 */ /* 0x000fe20000410000 */
[C---:B------:R-:W-:Y:S01]  /*37d0*/  FFMA.FTZ R76, R45.reuse, R162, -R76 ;  /* 0x000000a22d4c7223 */ /* 0x040fe2000001084c */
[C---:B------:R-:W-:Y:S01]  /*37e0*/  FFMA.FTZ R169, R80.reuse, R159, -R169 ;  /* 0x0000009f50a97223 */ /* 0x040fe200000108a9 */
[----:B------:R-:W-:Y:S01]  /*37f0*/  FFMA.FTZ R45, R45, R161, R44 ;  /* 0x000000a12d2d7223 */ /* 0x000fe2000001002c */
[----:B------:R-:W-:Y:S01]  /*3800*/  FFMA.FTZ R80, R80, R166, R81 ;  /* 0x000000a650507223 */ /* 0x000fe20000010051 */
[C---:B------:R-:W-:Y:S01]  /*3810*/  FFMA.FTZ R47, R46.reuse, R163, -R47 ;  /* 0x000000a32e2f7223 */ /* 0x040fe2000001082f */
[----:B------:R-:W-:Y:S01]  /*3820*/  FFMA.FTZ R82, R46, R165, R82 ;  /* 0x000000a52e527223 */ /* 0x000fe20000010052 */
[----:B------:R-:W-:-:S02]  /*3830*/  F2FP.BF16.F32.PACK_AB R167, R167, R168 ;  /* 0x000000a8a7a7723e */ /* 0x000fc400000010ff */
[----:B------:R-:W-:Y:S02]  /*3840*/  F2FP.BF16.F32.PACK_AB R44, R45, R76 ;  /* 0x0000004c2d2c723e */ /* 0x000fe400000010ff */
[----:B------:R-:W-:Y:S01]  /*3850*/  F2FP.BF16.F32.PACK_AB R47, R82, R47 ;  /* 0x0000002f522f723e */ /* 0x000fe200000010ff */
[----:B------:R-:W-:Y:S01]  /*3860*/  IMAD.MOV.U32 R45, RZ, RZ, R167 ;  /* 0x000000ffff2d7224 */ /* 0x000fe200078e00a7 */
[----:B------:R-:W-:-:S07]  /*3870*/  F2FP.BF16.F32.PACK_AB R46, R80, R169 ;  /* 0x000000a9502e723e */ /* 0x000fce00000010ff */
.L_x_1700:
[----:B------:R-:W-:Y:S05]  /*3880*/  BSYNC B3 ;  /* 0x0000000000037941 */ /* 0x000fea0003800000 */
.L_x_1699:
[----:B------:R-:W-:Y:S02]  /*3890*/  ULDC.64 UR4, c[0x0][0x2e8] ;  /* 0x0000ba0000047ab9 */ /* 0x000fe40000000a00 */
[----:B------:R-:W-:-:S04]  /*38a0*/  LEA R76, P3, R77, UR4, 0x1 ;  /* 0x000000044d4c7c11 */ /* 0x000fc8000f8608ff */
[----:B------:R-:W-:-:S05]  /*38b0*/  LEA.HI.X R77, R77, UR5, R160, 0x1, P3 ;  /* 0x000000054d4d7c11 */ /* 0x000fca00098f0ca0 */
[----:B--2---:R1:W-:Y:S04]  /*38c0*/  STG.E.128 desc[UR38][R76.64], R44 ;  /* 0x0000002c4c007986 */ /* 0x0043e8000c101d26 */
.L_x_1698:
[----:B------:R-:W-:Y:S05]  /*38d0*/  BSYNC B2 ;  /* 0x0000000000027941 */ /* 0x000fea0003800000 */
.L_x_1697:
[----:B------:R-:W-:Y:S05]  /*38e0*/  @P1 BRA `(.L_x_1696) ;  /* 0x0000000000e41947 */ /* 0x000fea0003800000 */
[----:B-1----:R1:W2:Y:S01]  /*38f0*/  LDS.128 R44, [R111+0x1c400] ;  /* 0x01c400006f2c7984 */ /* 0x0022a20000000c00 */
[----:B------:R-:W-:Y:S01]  /*3900*/  IADD3 R157, P3, R157, R38, RZ ;  /* 0x000000269d9d7210 */ /* 0x000fe20007f7e0ff */
[----:B------:R-:W-:Y:S04]  /*3910*/  BSSY B2, `(.L_x_1701) ;  /* 0x0000032000027945 */ /* 0x000fe80003800000 */
[----:B------:R-:W-:Y:S01]  /*3920*/  IMAD.X R158, R158, 0x1, R103, P3 ;  /* 0x000000019e9e7824 */ /* 0x000fe200018e0667 */
[----:B------:R-:W-:-:S13]  /*3930*/  ISETP.GE.AND P3, PT, R185, R123, PT ;  /* 0x0000007bb900720c */ /* 0x000fda0003f66270 */
[----:B-1----:R-:W-:Y:S05]  /*3940*/  @P3 BRA `(.L_x_1702) ;  /* 0x0000000000b83947 */ /* 0x002fea0003800000 */
[----:B------:R-:W-:Y:S02]  /*3950*/  SHF.R.U32.HI R77, RZ, 0x10, R75 ;  /* 0x00000010ff4d7819 */ /* 0x000fe4000001164b */
[----:B------:R-:W-:Y:S02]  /*3960*/  SHF.R.U32.HI R76, RZ, 0x10, R73 ;  /* 0x00000010ff4c7819 */ /* 0x000fe40000011649 */
[----:B------:R-:W-:Y:S01]  /*3970*/  SHF.R.U64 R81, R74, 0x10, R75 ;  /* 0x000000104a517819 */ /* 0x000fe2000000124b */
[----:B--2---:R-:W-:Y:S01]  /*3980*/  IMAD.U32 R74, R47, 0x10000, RZ ;  /* 0x000100002f4a7824 */ /* 0x004fe200078e00ff */
[----:B------:R-:W-:Y:S02]  /*3990*/  PRMT R148, R148, 0x5410, R77 ;  /* 0x0000541094947816 */ /* 0x000fe4000000004d */
[----:B------:R-:W-:Y:S02]  /*39a0*/  PRMT R145, R145, 0x5410, R76 ;  /* 0x0000541091917816 */ /* 0x000fe4000000004c */
[----:B------:R-:W-:Y:S01]  /*39b0*/  SHF.R.U64 R83, R72, 0x10, R73 ;  /* 0x0000001048537819 */ /* 0x000fe20000001249 */
[C---:B------:R-:W-:Y:S01]  /*39c0*/  IMAD.U32 R72, R46.reuse, 0x10000, RZ ;  /* 0x000100002e487824 */ /* 0x040fe200078e00ff */
[----:B------:R-:W-:Y:S01]  /*39d0*/  LOP3.LUT R73, R46, 0xffff0000, RZ, 0xc0, !PT ;  /* 0xffff00002e497812 */ /* 0x000fe200078ec0ff */
[----:B------:R-:W-:Y:S01]  /*39e0*/  IMAD.U32 R77, R145, 0x10000, RZ ;  /* 0x00010000914d7824 */ /* 0x000fe200078e00ff */
[----:B------:R-:W-:Y:S01]  /*39f0*/  PRMT R146, R146, 0x5410, R81 ;  /* 0x0000541092927816 */ /* 0x000fe20000000051 */
[----:B------:R-:W-:Y:S01]  /*3a00*/  IMAD.U32 R81, R148, 0x10000, RZ ;  /* 0x0001000094517824 */ /* 0x000fe200078e00ff */
[----:B------:R-:W-:Y:S01]  /*3a10*/  PRMT R144, R144, 0x5410, R83 ;  /* 0x0000541090907816 */ /* 0x000fe20000000053 */
[----:B------:R-:W-:Y:S01]  /*3a20*/  IMAD.U32 R46, R45, 0x10000, RZ ;  /* 0x000100002d2e7824 */ /* 0x000fe200078e00ff */
[----:B------:R-:W-:Y:S01]  /*3a30*/  LOP3.LUT R75, R47, 0xffff0000, RZ, 0xc0, !PT ;  /* 0xffff00002f4b7812 */ /* 0x000fe200078ec0ff */
        /* <DEDUP_REMOVED lines=8> */
[----:B------:R-:W-:Y:S01]  /*3ac0*/  FMUL.FTZ R83, R47, R80 ;  /* 0x000000502f537220 */ /* 0x000fe20000410000 */
[----:B------:R-:W-:Y:S01]  /*3ad0*/  LOP3.LUT R145, R145, 0xffff0000, RZ, 0xc0, !PT ;  /* 0xffff000091917812 */ /* 0x000fe200078ec0ff */
[----:B------:R-:W-:Y:S01]  /*3ae0*/  FFMA.FTZ R72, R72, R81, R73 ;  /* 0x0000005148487223 */ /* 0x000fe20000010049 */
[----:B------:R-:W-:Y:S01]  /*3af0*/  FMUL.FTZ R47, R47, R76 ;  /* 0x0000004c2f2f7220 */ /* 0x000fe20000410000 */
[----:B------:R-:W-:Y:S01]  /*3b00*/  LOP3.LUT R44, R44, 0xffff0000, RZ, 0xc0, !PT ;  /* 0xffff00002c2c7812 */ /* 0x000fe200078ec0ff */
[----:B------:R-:W-:Y:S01]  /*3b10*/  FMUL.FTZ R73, R75, R148 ;  /* 0x000000944b497220 */ /* 0x000fe20000410000 */
[----:B------:R-:W-:-:S02]  /*3b20*/  IMAD.U32 R146, R146, 0x10000, RZ ;  /* 0x0001000092927824 */ /* 0x000fc400078e00ff */
[-C--:B------:R-:W-:Y:S01]  /*3b30*/  FMUL.FTZ R75, R75, R145.reuse ;  /* 0x000000914b4b7220 */ /* 0x080fe20000410000 */
[----:B------:R-:W-:Y:S02]  /*3b40*/  IMAD.U32 R144, R144, 0x10000, RZ ;  /* 0x0001000090907824 */ /* 0x000fe400078e00ff */
[C---:B------:R-:W-:Y:S01]  /*3b50*/  FFMA.FTZ R83, R46.reuse, R76, -R83 ;  /* 0x0000004c2e537223 */ /* 0x040fe20000010853 */
[----:B------:R-:W-:Y:S01]  /*3b60*/  FFMA.FTZ R80, R46, R80, R47 ;  /* 0x000000502e507223 */ /* 0x000fe2000001002f */
[----:B------:R-:W-:Y:S01]  /*3b70*/  FFMA.FTZ R73, R74, R145, -R73 ;  /* 0x000000914a497223 */ /* 0x000fe20000010849 */
[C---:B------:R-:W-:Y:S01]  /*3b80*/  FMUL.FTZ R46, R44.reuse, R146 ;  /* 0x000000922c2e7220 */ /* 0x040fe20000410000 */
[----:B------:R-:W-:Y:S01]  /*3b90*/  FMUL.FTZ R47, R44, R144 ;  /* 0x000000902c2f7220 */ /* 0x000fe20000410000 */
[----:B------:R-:W-:Y:S01]  /*3ba0*/  FFMA.FTZ R74, R74, R148, R75 ;  /* 0x000000944a4a7223 */ /* 0x000fe2000001004b */
[----:B------:R-:W-:Y:S01]  /*3bb0*/  F2FP.BF16.F32.PACK_AB R72, R72, R159 ;  /* 0x0000009f4848723e */ /* 0x000fe200000010ff */
[C---:B------:R-:W-:Y:S01]  /*3bc0*/  FFMA.FTZ R46, R45.reuse, R144, -R46 ;  /* 0x000000902d2e7223 */ /* 0x040fe2000001082e */
[----:B------:R-:W-:Y:S01]  /*3bd0*/  FFMA.FTZ R47, R45, R146, R47 ;  /* 0x000000922d2f7223 */ /* 0x000fe2000001002f */
[----:B------:R-:W-:-:S02]  /*3be0*/  F2FP.BF16.F32.PACK_AB R45, R80, R83 ;  /* 0x00000053502d723e */ /* 0x000fc400000010ff */
[----:B------:R-:W-:Y:S02]  /*3bf0*/  F2FP.BF16.F32.PACK_AB R73, R74, R73 ;  /* 0x000000494a49723e */ /* 0x000fe400000010ff */
[----:B------:R-:W-:Y:S01]  /*3c00*/  F2FP.BF16.F32.PACK_AB R44, R47, R46 ;  /* 0x0000002e2f2c723e */ /* 0x000fe200000010ff */
[----:B------:R-:W-:Y:S02]  /*3c10*/  IMAD.MOV.U32 R46, RZ, RZ, R72 ;  /* 0x000000ffff2e7224 */ /* 0x000fe400078e0048 */
[----:B------:R-:W-:-:S07]  /*3c20*/  IMAD.MOV.U32 R47, RZ, RZ, R73 ;  /* 0x000000ffff2f7224 */ /* 0x000fce00078e0049 */
.L_x_1702:
[----:B------:R-:W-:Y:S05]  /*3c30*/  BSYNC B2 ;  /* 0x0000000000027941 */ /* 0x000fea0003800000 */
.L_x_1701:
[----:B------:R-:W-:Y:S02]  /*3c40*/  ULDC.64 UR4, c[0x0][0x2e8] ;  /* 0x0000ba0000047ab9 */ /* 0x000fe40000000a00 */
[----:B------:R-:W-:-:S04]  /*3c50*/  LEA R72, P3, R157, UR4, 0x1 ;  /* 0x000000049d487c11 */ /* 0x000fc8000f8608ff */
[----:B------:R-:W-:-:S05]  /*3c60*/  LEA.HI.X R73, R157, UR5, R158, 0x1, P3 ;  /* 0x000000059d497c11 */ /* 0x000fca00098f0c9e */
[----:B--2---:R2:W-:Y:S04]  /*3c70*/  STG.E.128 desc[UR38][R72.64], R44 ;  /* 0x0000002c48007986 */ /* 0x0045e8000c101d26 */
.L_x_1696:
[----:B------:R-:W-:Y:S05]  /*3c80*/  BSYNC B1 ;  /* 0x0000000000017941 */ /* 0x000fea0003800000 */
.L_x_1695:
[----:B------:R-:W-:Y:S04]  /*3c90*/  BSSY B1, `(.L_x_1703) ;  /* 0x000007a000017945 */ /* 0x000fe80003800000 */
[----:B------:R-:W-:Y:S05]  /*3ca0*/  @P4 BRA `(.L_x_1704) ;  /* 0x0000000400e04947 */ /* 0x000fea0003800000 */
[----:B--2---:R-:W-:Y:S01]  /*3cb0*/  IADD3 R73, P3, P4, R130, R120, R16 ;  /* 0x0000007882497210 */ /* 0x004fe20007c7e010 */
[----:B------:R-:W-:Y:S03]  /*3cc0*/  BSSY B2, `(.L_x_1705) ;  /* 0x000003c000027945 */ /* 0x000fe60003800000 */
[----:B------:R-:W-:Y:S01]  /*3cd0*/  IADD3.X R72, R5, R122, R17, P3, P4 ;  /* 0x0000007a05487210 */ /* 0x000fe20001fe8411 */
[----:B------:R-:W-:Y:S08]  /*3ce0*/  @P2 BRA `(.L_x_1706) ;  /* 0x0000000000e42947 */ /* 0x000ff00003800000 */
        /* <DEDUP_REMOVED lines=10> */
[----:B------:R-:W-:Y:S01]  /*3d90*/  SHF.R.U64 R81, R68, 0x10, R69 ;  /* 0x0000001044517819 */ /* 0x000fe20000001245 */
[----:B------:R-:W-:Y:S01]  /*3da0*/  IMAD.U32 R68, R46, 0x10000, RZ ;  /* 0x000100002e447824 */ /* 0x000fe200078e00ff */
[----:B------:R-:W-:Y:S02]  /*3db0*/  PRMT R139, R139, 0x5410, R76 ;  /* 0x000054108b8b7816 */ /* 0x000fe4000000004c */
[----:B------:R-:W-:-:S02]  /*3dc0*/  PRMT R137, R137, 0x5410, R80 ;  /* 0x0000541089897816 */ /* 0x000fc40000000050 */
[----:B------:R-:W-:Y:S02]  /*3dd0*/  PRMT R138, R138, 0x5410, R77 ;  /* 0x000054108a8a7816 */ /* 0x000fe4000000004d */
[----:B------:R-:W-:Y:S01]  /*3de0*/  LOP3.LUT R69, R46, 0xffff0000, RZ, 0xc0, !PT ;  /* 0xffff00002e457812 */ /* 0x000fe200078ec0ff */
[----:B------:R-:W-:Y:S01]  /*3df0*/  IMAD.U32 R77, R137, 0x10000, RZ ;  /* 0x00010000894d7824 */ /* 0x000fe200078e00ff */
[----:B------:R-:W-:Y:S01]  /*3e00*/  LOP3.LUT R71, R47, 0xffff0000, RZ, 0xc0, !PT ;  /* 0xffff00002f477812 */ /* 0x000fe200078ec0ff */
[----:B------:R-:W-:Y:S01]  /*3e10*/  IMAD.U32 R46, R45, 0x10000, RZ ;  /* 0x000100002d2e7824 */ /* 0x000fe200078e00ff */
[----:B------:R-:W-:Y:S01]  /*3e20*/  PRMT R136, R136, 0x5410, R81 ;  /* 0x0000541088887816 */ /* 0x000fe20000000051 */
[----:B------:R-:W-:Y:S01]  /*3e30*/  IMAD.U32 R81, R139, 0x10000, RZ ;  /* 0x000100008b517824 */ /* 0x000fe200078e00ff */
[----:B------:R-:W-:Y:S01]  /*3e40*/  LOP3.LUT R47, R45, 0xffff0000, RZ, 0xc0, !PT ;  /* 0xffff00002d2f7812 */ /* 0x000fe200078ec0ff */
[----:B------:R-:W-:Y:S01]  /*3e50*/  IMAD.U32 R45, R44, 0x10000, RZ ;  /* 0x000100002c2d7824 */ /* 0x000fe200078e00ff */
[----:B------:R-:W-:Y:S01]  /*3e60*/  LOP3.LUT R80, R138, 0xffff0000, RZ, 0xc0, !PT ;  /* 0xffff00008a507812 */ /* 0x000fe200078ec0ff */
[C---:B------:R-:W-:Y:S01]  /*3e70*/  FMUL.FTZ R145, R69.reuse, R81 ;  /* 0x0000005145917220 */ /* 0x040fe20000410000 */
[----:B------:R-:W-:Y:S01]  /*3e80*/  LOP3.LUT R76, R136, 0xffff0000, RZ, 0xc0, !PT ;  /* 0xffff0000884c7812 */ /* 0x000fe200078ec0ff */
[-C--:B------:R-:W-:Y:S01]  /*3e90*/  FMUL.FTZ R69, R69, R77.reuse ;  /* 0x0000004d45457220 */ /* 0x080fe20000410000 */
[----:B------:R-:W-:Y:S01]  /*3ea0*/  LOP3.LUT R139, R139, 0xffff0000, RZ, 0xc0, !PT ;  /* 0xffff00008b8b7812 */ /* 0x000fe200078ec0ff */
[----:B------:R-:W-:Y:S01]  /*3eb0*/  FMUL.FTZ R83, R47, R80 ;  /* 0x000000502f537220 */ /* 0x000fe20000410000 */
[----:B------:R-:W-:Y:S01]  /*3ec0*/  LOP3.LUT R137, R137, 0xffff0000, RZ, 0xc0, !PT ;  /* 0xffff000089897812 */ /* 0x000fe200078ec0ff */
[----:B------:R-:W-:Y:S01]  /*3ed0*/  FFMA.FTZ R145, R68, R77, -R145 ;  /* 0x0000004d44917223 */ /* 0x000fe20000010891 */
[-C--:B------:R-:W-:Y:S01]  /*3ee0*/  FMUL.FTZ R47, R47, R76.reuse ;  /* 0x0000004c2f2f7220 */ /* 0x080fe20000410000 */
[----:B------:R-:W-:Y:S01]  /*3ef0*/  LOP3.LUT R44, R44, 0xffff0000, RZ, 0xc0, !PT ;  /* 0xffff00002c2c7812 */ /* 0x000fe200078ec0ff */
[----:B------:R-:W-:Y:S01]  /*3f00*/  FFMA.FTZ R83, R46, R76, -R83 ;  /* 0x0000004c2e537223 */ /* 0x000fe20000010853 */
[----:B------:R-:W-:Y:S01]  /*3f10*/  FFMA.FTZ R68, R68, R81, R69 ;  /* 0x0000005144447223 */ /* 0x000fe20000010045 */
[----:B------:R-:W-:-:S02]  /*3f20*/  IMAD.U32 R138, R138, 0x10000, RZ ;  /* 0x000100008a8a7824 */ /* 0x000fc400078e00ff */
[C---:B------:R-:W-:Y:S01]  /*3f30*/  FMUL.FTZ R69, R71.reuse, R139 ;  /* 0x0000008b47457220 */ /* 0x040fe20000410000 */
[----:B------:R-:W-:Y:S02]  /*3f40*/  IMAD.U32 R136, R136, 0x10000, RZ ;  /* 0x0001000088887824 */ /* 0x000fe400078e00ff */
[-C--:B------:R-:W-:Y:S01]  /*3f50*/  FMUL.FTZ R76, R71, R137.reuse ;  /* 0x00000089474c7220 */ /* 0x080fe20000410000 */
        /* <DEDUP_REMOVED lines=13> */
.L_x_1708:
[----:B------:R-:W-:Y:S05]  /*4030*/  BSYNC B3 ;  /* 0x0000000000037941 */ /* 0x000fea0003800000 */
.L_x_1707:
[----:B------:R-:W-:Y:S02]  /*4040*/  ULDC.64 UR4, c[0x0][0x2e8] ;  /* 0x0000ba0000047ab9 */ /* 0x000fe40000000a00 */
[----:B------:R-:W-:-:S04]  /*4050*/  LEA R68, P3, R74, UR4, 0x1 ;  /* 0x000000044a447c11 */ /* 0x000fc8000f8608ff */
[----:B------:R-:W-:-:S05]  /*4060*/  LEA.HI.X R69, R74, UR5, R75, 0x1, P3 ;  /* 0x000000054a457c11 */ /* 0x000fca00098f0c4b */
[----:B--2---:R2:W-:Y:S04]  /*4070*/  STG.E.128 desc[UR38][R68.64], R44 ;  /* 0x0000002c44007986 */ /* 0x0045e8000c101d26 */
.L_x_1706:
[----:B------:R-:W-:Y:S05]  /*4080*/  BSYNC B2 ;  /* 0x0000000000027941 */ /* 0x000fea0003800000 */
.L_x_1705:
[----:B------:R-:W-:Y:S05]  /*4090*/  @P1 BRA `(.L_x_1704) ;  /* 0x0000000000e41947 */ /* 0x000fea0003800000 */
[----:B-12---:R1:W2:Y:S01]  /*40a0*/  LDS.128 R44, [R111+0x1d400] ;  /* 0x01d400006f2c7984 */ /* 0x0062a20000000c00 */
        /* <DEDUP_REMOVED lines=51> */
.L_x_1710:
[----:B------:R-:W-:Y:S05]  /*43e0*/  BSYNC B2 ;  /* 0x0000000000027941 */ /* 0x000fea0003800000 */
.L_x_1709:
[----:B------:R-:W-:Y:S02]  /*43f0*/  ULDC.64 UR4, c[0x0][0x2e8] ;  /* 0x0000ba0000047ab9 */ /* 0x000fe40000000a00 */
[----:B------:R-:W-:-:S04]  /*4400*/  LEA R64, P3, R74, UR4, 0x1 ;  /* 0x000000044a407c11 */ /* 0x000fc8000f8608ff */
[----:B------:R-:W-:-:S05]  /*4410*/  LEA.HI.X R65, R74, UR5, R77, 0x1, P3 ;  /* 0x000000054a417c11 */ /* 0x000fca00098f0c4d */
[----:B--2---:R3:W-:Y:S04]  /*4420*/  STG.E.128 desc[UR38][R64.64], R44 ;  /* 0x0000002c40007986 */ /* 0x0047e8000c101d26 */
.L_x_1704:
[----:B------:R-:W-:Y:S05]  /*4430*/  BSYNC B1 ;  /* 0x0000000000017941 */ /* 0x000fea0003800000 */
.L_x_1703:
[----:B------:R-:W-:Y:S01]  /*4440*/  ISETP.NE.AND P3, PT, R147, RZ, PT ;  /* 0x000000ff9300720c */ /* 0x000fe20003f65270 */
[----:B------:R-:W-:-:S12]  /*4450*/  BSSY B1, `(.L_x_1711) ;  /* 0x000007a000017945 */ /* 0x000fd80003800000 */
[----:B------:R-:W-:Y:S05]  /*4460*/  @P3 BRA `(.L_x_1712) ;  /* 0x0000000400e03947 */ /* 0x000fea0003800000 */
[----:B------:R-:W-:Y:S01]  /*4470*/  IADD3 R75, P3, P4, R4, R120, R16 ;  /* 0x00000078044b7210 */ /* 0x000fe20007c7e010 */
[----:B------:R-:W-:Y:S03]  /*4480*/  BSSY B2, `(.L_x_1713) ;  /* 0x000003c000027945 */ /* 0x000fe60003800000 */
[----:B------:R-:W-:Y:S01]  /*4490*/  IADD3.X R70, R28, R122, R17, P3, P4 ;  /* 0x0000007a1c467210 */ /* 0x000fe20001fe8411 */
[----:B------:R-:W-:Y:S08]  /*44a0*/  @P2 BRA `(.L_x_1714) ;  /* 0x0000000000e42947 */ /* 0x000ff00003800000 */
[----:B-123--:R1:W2:Y:S01]  /*44b0*/  LDS.128 R44, [R111+0x1a400] ;  /* 0x01a400006f2c7984 */ /* 0x00e2a20000000c00 */
[----:B------:R-:W-:Y:S01]  /*44c0*/  IADD3 R68, P3, R75, R96, RZ ;  /* 0x000000604b447210 */ /* 0x000fe20007f7e0ff */
[----:B------:R-:W-:Y:S04]  /*44d0*/  BSSY B3, `(.L_x_1715) ;  /* 0x0000032000037945 */ /* 0x000fe80003800000 */
[----:B------:R-:W-:Y:S01]  /*44e0*/  IMAD.X R73, R70, 0x1, R35, P3 ;  /* 0x0000000146497824 */ /* 0x000fe200018e0623 */
[----:B------:R-:W-:-:S13]  /*44f0*/  ISETP.GE.AND P3, PT, R18, R123, PT ;  /* 0x0000007b1200720c */ /* 0x000fda0003f66270 */
[----:B-1----:R-:W-:Y:S05]  /*4500*/  @P3 BRA `(.L_x_1716) ;  /* 0x0000000000b83947 */ /* 0x002fea0003800000 */
        /* <DEDUP_REMOVED lines=46> */
.L_x_1716:
[----:B------:R-:W-:Y:S05]  /*47f0*/  BSYNC B3 ;  /* 0x0000000000037941 */ /* 0x000fea0003800000 */
.L_x_1715:
[----:B------:R-:W-:Y:S02]  /*4800*/  ULDC.64 UR4, c[0x0][0x2e8] ;  /* 0x0000ba0000047ab9 */ /* 0x000fe40000000a00 */
[----:B------:R-:W-:-:S04]  /*4810*/  LEA R60, P3, R68, UR4, 0x1 ;  /* 0x00000004443c7c11 */ /* 0x000fc8000f8608ff */
[----:B------:R-:W-:-:S05]  /*4820*/  LEA.HI.X R61, R68, UR5, R73, 0x1, P3 ;  /* 0x00000005443d7c11 */ /* 0x000fca00098f0c49 */
[----:B--2---:R4:W-:Y:S04]  /*4830*/  STG.E.128 desc[UR38][R60.64], R44 ;  /* 0x0000002c3c007986 */ /* 0x0049e8000c101d26 */
.L_x_1714:
[----:B------:R-:W-:Y:S05]  /*4840*/  BSYNC B2 ;  /* 0x0000000000027941 */ /* 0x000fea0003800000 */
.L_x_1713:
[----:B------:R-:W-:Y:S05]  /*4850*/  @P1 BRA `(.L_x_1712) ;  /* 0x0000000000e41947 */ /* 0x000fea0003800000 */
[----:B-1234-:R1:W2:Y:S01]  /*4860*/  LDS.128 R44, [R111+0x1e400] ;  /* 0x01e400006f2c7984 */ /* 0x01e2a20000000c00 */
        /* <DEDUP_REMOVED lines=51> */
.L_x_1718:
[----:B------:R-:W-:Y:S05]  /*4ba0*/  BSYNC B2 ;  /* 0x0000000000027941 */ /* 0x000fea0003800000 */
.L_x_1717:
[----:B------:R-:W-:Y:S02]  /*4bb0*/  ULDC.64 UR4, c[0x0][0x2e8] ;  /* 0x0000ba0000047ab9 */ /* 0x000fe40000000a00 */
[----:B------:R-:W-:-:S04]  /*4bc0*/  LEA R56, P3, R64, UR4, 0x1 ;  /* 0x0000000440387c11 */ /* 0x000fc8000f8608ff */
[----:B------:R-:W-:-:S05]  /*4bd0*/  LEA.HI.X R57, R64, UR5, R69, 0x1, P3 ;  /* 0x0000000540397c11 */ /* 0x000fca00098f0c45 */
[----:B--2---:R1:W-:Y:S04]  /*4be0*/  STG.E.128 desc[UR38][R56.64], R44 ;  /* 0x0000002c38007986 */ /* 0x0043e8000c101d26 */
.L_x_1712:
[----:B------:R-:W-:Y:S05]  /*4bf0*/  BSYNC B1 ;  /* 0x0000000000017941 */ /* 0x000fea0003800000 */
.L_x_1711:
[----:B------:R-:W-:Y:S05]  /*4c00*/  @P5 BRA `(.L_x_1719) ;  /* 0x0000003800485947 */ /* 0x000fea0003800000 */
[----:B------:R-:W-:Y:S01]  /*4c10*/  IADD3 R121, P3, P4, R29, R120, R16 ;  /* 0x000000781d797210 */ /* 0x000fe20007c7e010 */
[----:B------:R-:W-:Y:S03]  /*4c20*/  BSSY B1, `(.L_x_1720) ;  /* 0x000003c000017945 */ /* 0x000fe60003800000 */
[----:B------:R-:W-:Y:S01]  /*4c30*/  IADD3.X R122, R31, R122, R17, P3, P4 ;  /* 0x0000007a1f7a7210 */ /* 0x000fe20001fe8411 */
[----:B------:R-:W-:Y:S08]  /*4c40*/  @P2 BRA `(.L_x_1721) ;  /* 0x0000000000e42947 */ /* 0x000ff00003800000 */
[----:B-1234-:R1:W2:Y:S01]  /*4c50*/  LDS.128 R44, [R111+0x1b400] ;  /* 0x01b400006f2c7984 */ /* 0x01e2a20000000c00 */
[----:B------:R-:W-:Y:S01]  /*4c60*/  ISETP.GE.AND P4, PT, R18, R123, PT ;  /* 0x0000007b1200720c */ /* 0x000fe20003f86270 */
[----:B------:R-:W-:Y:S01]  /*4c70*/  BSSY B2, `(.L_x_1722) ;  /* 0x0000031000027945 */ /* 0x000fe20003800000 */
[----:B------:R-:W-:-:S11]  /*4c80*/  IADD3 R60, P3, R121, R96, RZ ;  /* 0x00000060793c7210 */ /* 0x000fd60007f7e0ff */
        /* <DEDUP_REMOVED lines=47> */
.L_x_1723:
[----:B------:R-:W-:Y:S05]  /*4f80*/  BSYNC B2 ;  /* 0x0000000000027941 */ /* 0x000fea0003800000 */
.L_x_1722:
[----:B------:R-:W-:Y:S01]  /*4f90*/  ULDC.64 UR4, c[0x0][0x2e8] ;  /* 0x0000ba0000047ab9 */ /* 0x000fe20000000a00 */
[----:B------:R-:W-:Y:S01]  /*4fa0*/  IMAD.X R53, R122, 0x1, R35, P3 ;  /* 0x000000017a357824 */ /* 0x000fe200018e0623 */
[----:B------:R-:W-:-:S04]  /*4fb0*/  LEA R52, P3, R60, UR4, 0x1 ;  /* 0x000000043c347c11 */ /* 0x000fc8000f8608ff */
[----:B------:R-:W-:-:S05]  /*4fc0*/  LEA.HI.X R53, R60, UR5, R53, 0x1, P3 ;  /* 0x000000053c357c11 */ /* 0x000fca00098f0c35 */
[----:B--2---:R1:W-:Y:S04]  /*4fd0*/  STG.E.128 desc[UR38][R52.64], R44 ;  /* 0x0000002c34007986 */ /* 0x0043e8000c101d26 */
.L_x_1721:
[----:B------:R-:W-:Y:S05]  /*4fe0*/  BSYNC B1 ;  /* 0x0000000000017941 */ /* 0x000fea0003800000 */
.L_x_1720:
[----:B------:R-:W-:Y:S05]  /*4ff0*/  @P1 BRA `(.L_x_1719) ;  /* 0x00000034004c1947 */ /* 0x000fea0003800000 */
        /* <DEDUP_REMOVED lines=51> */
.L_x_1725:
[----:B------:R-:W-:Y:S05]  /*5330*/  BSYNC B1 ;  /* 0x0000000000017941 */ /* 0x000fea0003800000 */
.L_x_1724:
[----:B------:R-:W-:Y:S01]  /*5340*/  ULDC.64 UR4, c[0x0][0x2e8] ;  /* 0x0000ba0000047ab9 */ /* 0x000fe20000000a00 */
[----:B------:R-:W-:Y:S01]  /*5350*/  IMAD.X R49, R122, 0x1, R103, P3 ;  /* 0x000000017a317824 */ /* 0x000fe200018e0667 */
[----:B------:R-:W-:-:S04]  /*5360*/  LEA R48, P3, R56, UR4, 0x1 ;  /* 0x0000000438307c11 */ /* 0x000fc8000f8608ff */
[----:B------:R-:W-:-:S05]  /*5370*/  LEA.HI.X R49, R56, UR5, R49, 0x1, P3 ;  /* 0x0000000538317c11 */ /* 0x000fca00098f0c31 */
[----:B--2---:R1:W-:Y:S01]  /*5380*/  STG.E.128 desc[UR38][R48.64], R44 ;  /* 0x0000002c30007986 */ /* 0x0043e2000c101d26 */
[----:B------:R-:W-:Y:S05]  /*5390*/  BRA `(.L_x_1719) ;  /* 0x0000003000647947 */ /* 0x000fea0003800000 */
.L_x_1683:
[----:B------:R-:W-:Y:S02]  /*53a0*/  ISETP.GE.AND P3, PT, R212, R114, PT ;  /* 0x00000072d400720c */ /* 0x000fe40003f66270 */
[----:B------:R-:W-:Y:S02]  /*53b0*/  CS2R R50, SRZ ;  /* 0x0000000000327805 */ /* 0x000fe4000001ff00 */
[----:B------:R-:W-:-:S13]  /*53c0*/  ISETP.GE.OR P3, PT, R16, R123, P3 ;  /* 0x0000007b1000720c */ /* 0x000fda0001f66670 */
[----:B------:R-:W-:Y:S01]  /*53d0*/  @!P3 IADD3 R46, P0, P4, R90, R78, R14 ;  /* 0x0000004e5a2eb210 */ /* 0x000fe20007c1e00e */
[----:B------:R-:W0:Y:S03]  /*53e0*/  @!P3 LDC.64 R60, c[0x0][0x3e8] ;  /* 0x0000fa00ff3cbb82 */ /* 0x000e260000000a00 */
[----:B------:R-:W-:Y:S02]  /*53f0*/  @!P3 IADD3.X R47, R33, R119, R21, P0, P4 ;  /* 0x00000077212fb210 */ /* 0x000fe400007e8415 */
[----:B------:R-:W-:-:S03]  /*5400*/  @!P3 IADD3 R44, P0, P4, R84, R76, R8 ;  /* 0x0000004c542cb210 */ /* 0x000fc60007c1e008 */
[----:B------:R-:W1:Y:S01]  /*5410*/  @!P3 LDC.64 R62, c[0x0][0x400] ;  /* 0x00010000ff3ebb82 */ /* 0x000e620000000a00 */
        /* <DEDUP_REMOVED lines=11> */
[----:B------:R-:W4:Y:S01]  /*54d0*/  @!P4 LDC.64 R52, c[0x0][0x3e8] ;  /* 0x0000fa00ff34cb82 */ /* 0x000f220000000a00 */
[----:B------:R-:W-:-:S05]  /*54e0*/  @!P4 IADD3 R48, P5, R90, R78, RZ ;  /* 0x0000004e5a30c210 */ /* 0x000fca0007fbe0ff */
[----:B------:R-:W-:Y:S02]  /*54f0*/  @!P4 IMAD.X R49, R119, 0x1, R33, P5 ;  /* 0x000000017731c824 */ /* 0x000fe400028e0621 */
[----:B------:R-:W0:Y:S01]  /*5500*/  @!P4 LDC.64 R54, c[0x0][0x400] ;  /* 0x00010000ff36cb82 */ /* 0x000e220000000a00 */
[----:B----4-:R-:W-:-:S04]  /*5510*/  @!P4 LEA R52, P5, R48, R52, 0x1 ;  /* 0x000000343034c211 */ /* 0x010fc800078a08ff */
[----:B------:R-:W-:Y:S02]  /*5520*/  @!P4 LEA.HI.X R53, R48, R53, R49, 0x1, P5 ;  /* 0x000000353035c211 */ /* 0x000fe400028f0c31 */
[----:B------:R-:W-:-:S05]  /*5530*/  @!P4 IADD3 R48, P5, R84, R76, RZ ;  /* 0x0000004c5430c210 */ /* 0x000fca0007fbe0ff */
[----:B------:R-:W-:Y:S01]  /*5540*/  @!P4 IMAD.X R49, R106, 0x1, R100, P5 ;  /* 0x000000016a31c824 */ /* 0x000fe200028e0664 */
[----:B0-----:R-:W-:-:S04]  /*5550*/  @!P4 LEA R54, P5, R48, R54, 0x1 ;  /* 0x000000363036c211 */ /* 0x001fc800078a08ff */
[----:B------:R-:W-:Y:S02]  /*5560*/  @!P4 LEA.HI.X R55, R48, R55, R49, 0x1, P5 ;  /* 0x000000373037c211 */ /* 0x000fe400028f0c31 */
[----:B------:R-:W-:Y:S02]  /*5570*/  CS2R R48, SRZ ;  /* 0x0000000000307805 */ /* 0x000fe4000001ff00 */
[----:B------:R-:W-:-:S04]  /*5580*/  @!P3 LEA R60, P5, R46, R60, 0x1 ;  /* 0x0000003c2e3cb211 */ /* 0x000fc800078a08ff */
[----:B------:R-:W-:Y:S02]  /*5590*/  @!P3 LEA.HI.X R61, R46, R61, R47, 0x1, P5 ;  /* 0x0000003d2e3db211 */ /* 0x000fe400028f0c2f */
[----:B------:R-:W-:Y:S02]  /*55a0*/  CS2R R46, SRZ ;  /* 0x00000000002e7805 */ /* 0x000fe4000001ff00 */
[C---:B-1----:R-:W-:Y:S01]  /*55b0*/  @!P3 LEA R62, P5, R44.reuse, R62, 0x1 ;  /* 0x0000003e2c3eb211 */ /* 0x042fe200078a08ff */
[----:B------:R0:W5:Y:S03]  /*55c0*/  @!P4 LDG.E.128 R48, desc[UR38][R54.64] ;  /* 0x000000263630c981 */ /* 0x000166000c1e1d00 */
[----:B------:R-:W-:Y:S02]  /*55d0*/  @!P3 LEA.HI.X R63, R44, R63, R45, 0x1, P5 ;  /* 0x0000003f2c3fb211 */ /* 0x000fe400028f0c2d */
[----:B------:R-:W-:-:S02]  /*55e0*/  CS2R R44, SRZ ;  /* 0x00000000002c7805 */ /* 0x000fc4000001ff00 */
[----:B------:R-:W-:Y:S02]  /*55f0*/  CS2R R58, SRZ ;  /* 0x00000000003a7805 */ /* 0x000fe4000001ff00 */
[----:B------:R-:W-:Y:S02]  /*5600*/  CS2R R56, SRZ ;  /* 0x0000000000387805 */ /* 0x000fe4000001ff00 */
[----:B------:R1:W5:Y:S01]  /*5610*/  @!P4 LDG.E.128 R44, desc[UR38][R52.64] ;  /* 0x00000026342cc981 */ /* 0x000362000c1e1d00 */
[----:B0-----:R-:W-:-:S03]  /*5620*/  CS2R R54, SRZ ;  /* 0x0000000000367805 */ /* 0x001fc6000001ff00 */
[----:B------:R0:W5:Y:S01]  /*5630*/  @!P3 LDG.E.128 R56, desc[UR38][R62.64] ;  /* 0x000000263e38b981 */ /* 0x000162000c1e1d00 */
[----:B-1----:R-:W-:-:S06]  /*5640*/  CS2R R52, SRZ ;  /* 0x0000000000347805 */ /* 0x002fcc000001ff00 */
[----:B------:R1:W5:Y:S01]  /*5650*/  @!P3 LDG.E.128 R52, desc[UR38][R60.64] ;  /* 0x000000263c34b981 */ /* 0x000362000c1e1d00 */
[----:B--2---:R-:W-:-:S04]  /*5660*/  @!P0 LEA R68, P3, R66, R68, 0x1 ;  /* 0x0000004442448211 */ /* 0x004fc800078608ff */
[----:B------:R-:W-:Y:S02]  /*5670*/  @!P0 LEA.HI.X R69, R66, R69, R67, 0x1, P3 ;  /* 0x0000004542458211 */ /* 0x000fe400018f0c43 */
[C---:B---3--:R-:W-:Y:S02]  /*5680*/  @!P0 LEA R70, P3, R64.reuse, R70, 0x1 ;  /* 0x0000004640468211 */ /* 0x048fe400078608ff */
[----:B0-----:R-:W-:Y:S02]  /*5690*/  CS2R R62, SRZ ;  /* 0x00000000003e7805 */ /* 0x001fe4000001ff00 */
[----:B------:R-:W-:Y:S02]  /*56a0*/  CS2R R66, SRZ ;  /* 0x0000000000427805 */ /* 0x000fe4000001ff00 */
[----:B-1----:R-:W-:Y:S02]  /*56b0*/  CS2R R60, SRZ ;  /* 0x00000000003c7805 */ /* 0x002fe4000001ff00 */
[----:B------:R-:W-:-:S02]  /*56c0*/  @!P0 LEA.HI.X R71, R64, R71, R65, 0x1, P3 ;  /* 0x0000004740478211 */ /* 0x000fc400018f0c41 */
[----:B------:R-:W-:Y:S02]  /*56d0*/  CS2R R64, SRZ ;  /* 0x0000000000407805 */ /* 0x000fe4000001ff00 */
[----:B------:R0:W5:Y:S04]  /*56e0*/  @!P0 LDG.E.128 R60, desc[UR38][R68.64] ;  /* 0x00000026443c8981 */ /* 0x000168000c1e1d00 */
[----:B------:R1:W5:Y:S01]  /*56f0*/  @!P0 LDG.E.128 R64, desc[UR38][R70.64] ;  /* 0x0000002646408981 */ /* 0x000362000c1e1d00 */
[----:B------:R-:W-:-:S04]  /*5700*/  ISETP.GE.AND P0, PT, R210, R114, PT ;  /* 0x00000072d200720c */ /* 0x000fc80003f06270 */
[CC--:B------:R-:W-:Y:S01]  /*5710*/  ISETP.GE.OR P0, PT, R16.reuse, R123.reuse, P0 ;  /* 0x0000007b1000720c */ /* 0x0c0fe20000706670 */
[----:B------:R-:W-:Y:S01]  /*5720*/  BSSY B1, `(.L_x_1726) ;  /* 0x000001c000017945 */ /* 0x000fe20003800000 */
[----:B------:R-:W-:Y:S02]  /*5730*/  ISETP.GE.AND P3, PT, R16, R123, PT ;  /* 0x0000007b1000720c */ /* 0x000fe40003f66270 */
[----:B0-----:R-:W-:Y:S02]  /*5740*/  CS2R R68, SRZ ;  /* 0x0000000000447805 */ /* 0x001fe4000001ff00 */
[----:B------:R-:W-:Y:S02]  /*5750*/  CS2R R74, SRZ ;  /* 0x00000000004a7805 */ /* 0x000fe4000001ff00 */
[----:B-1----:R-:W-:Y:S02]  /*5760*/  CS2R R70, SRZ ;  /* 0x0000000000467805 */ /* 0x002fe4000001ff00 */
[----:B------:R-:W-:-:S03]  /*5770*/  CS2R R72, SRZ ;  /* 0x0000000000487805 */ /* 0x000fc6000001ff00 */
[----:B------:R-:W-:Y:S05]  /*5780*/  @P0 BRA `(.L_x_1727) ;  /* 0x0000000000540947 */ /* 0x000fea0003800000 */
[----:B------:R-:W0:Y:S01]  /*5790*/  LDC.64 R68, c[0x0][0x3f8] ;  /* 0x0000fe00ff447b82 */ /* 0x000e220000000a00 */
[----:B------:R-:W-:Y:S01]  /*57a0*/  IMAD.MOV.U32 R72, RZ, RZ, R78 ;  /* 0x000000ffff487224 */ /* 0x000fe200078e004e */
[----:B------:R-:W-:Y:S01]  /*57b0*/  ULDC.64 UR4, c[0x0][0x3e8] ;  /* 0x0000fa0000047ab9 */ /* 0x000fe20000000a00 */
[----:B------:R-:W-:Y:S01]  /*57c0*/  IMAD.MOV.U32 R73, RZ, RZ, R119 ;  /* 0x000000ffff497224 */ /* 0x000fe200078e0077 */
[----:B------:R-:W-:Y:S01]  /*57d0*/  ULDC.64 UR6, c[0x0][0x400] ;  /* 0x0001000000067ab9 */ /* 0x000fe20000000a00 */
[----:B------:R-:W-:-:S03]  /*57e0*/  IMAD.MOV.U32 R77, RZ, RZ, R106 ;  /* 0x000000ffff4d7224 */ /* 0x000fc600078e006a */
        /* <DEDUP_REMOVED lines=15> */
.L_x_1727:
[----:B------:R-:W-:Y:S05]  /*58e0*/  BSYNC B1 ;  /* 0x0000000000017941 */ /* 0x000fea0003800000 */
.L_x_1726:
[----:B-----5:R-:W-:Y:S01]  /*58f0*/  IMAD.MOV.U32 R76, RZ, RZ, R70 ;  /* 0x000000ffff4c7224 */ /* 0x020fe200078e0046 */
        /* <DEDUP_REMOVED lines=66> */
.L_x_1728:
[----:B------:R-:W-:Y:S01]  /*5d20*/  IMAD R106, R184, 0x8, R2 ;  /* 0x00000008b86a7824 */ /* 0x000fe200078e0202 */
[----:B------:R-:W-:Y:S01]  /*5d30*/  SHF.L.U32 R119, R192, 0x1f, RZ ;  /* 0x0000001fc0777819 */ /* 0x000fe200000006ff */
[----:B------:R-:W0:Y:S01]  /*5d40*/  LDC R132, c[0x0][0x2f4] ;  /* 0x0000bd00ff847b82 */ /* 0x000e220000000800 */
[----:B------:R-:W-:Y:S01]  /*5d50*/  IMAD.MOV.U32 R121, RZ, RZ, R122 ;  /* 0x000000ffff797224 */ /* 0x000fe200078e007a */
[----:B------:R-:W-:Y:S01]  /*5d60*/  BSSY B1, `(.L_x_1729) ;  /* 0x0000005000017945 */ /* 0x000fe20003800000 */
[----:B------:R-:W1:Y:S05]  /*5d70*/  SYNCS.PHASECHK.TRANS64.TRYWAIT P4, [R106+URZ+0x28890], R119 ;  /* 0x028890776a0075a7 */ /* 0x000e6a000808017f */
[----:B------:R-:W2:Y:S01]  /*5d80*/  LDC.64 R122, c[0x0][0x300] ;  /* 0x0000c000ff7a7b82 */ /* 0x000ea20000000a00 */
[----:B0-----:R-:W-:Y:S01]  /*5d90*/  IMAD.IADD R134, R132, 0x1, -R113 ;  /* 0x0000000184867824 */ /* 0x001fe200078e0a71 */
[----:B-1----:R-:W-:Y:S06]  /*5da0*/  @!P4 BRA `(.L_x_1730) ;  /* 0x000001f0002cc947 */ /* 0x002fec0003800000 */
.L_x_2099:
[----:B------:R-:W-:Y:S05]  /*5db0*/  BSYNC B1 ;  /* 0x0000000000017941 */ /* 0x000fea0003800000 */
.L_x_1729:
[----:B------:R-:W-:Y:S01]  /*5dc0*/  ISETP.GE.OR P4, PT, R23, R114, P2 ;  /* 0x000000721700720c */ /* 0x000fe20001786670 */
[----:B------:R-:W-:-:S12]  /*5dd0*/  BSSY B1, `(.L_x_1731) ;  /* 0x0000087000017945 */ /* 0x000fd80003800000 */
[----:B------:R-:W-:Y:S05]  /*5de0*/  @P4 BRA `(.L_x_1732) ;  /* 0x0000000800144947 */ /* 0x000fea0003800000 */
[-C--:B--2---:R-:W-:Y:S01]  /*5df0*/  IMAD R76, R215, R122.reuse, RZ ;  /* 0x0000007ad74c7224 */ /* 0x084fe200078e02ff */
[----:B------:R-:W-:Y:S01]  /*5e00*/  ISETP.NE.AND P6, PT, R0, RZ, PT ;  /* 0x000000ff0000720c */ /* 0x000fe20003fc5270 */
[C---:B------:R-:W-:Y:S01]  /*5e10*/  IMAD.WIDE.U32 R124, R23.reuse, R122, R120 ;  /* 0x0000007a177c7225 */ /* 0x040fe200078e0078 */
[----:B------:R-:W-:Y:S03]  /*5e20*/  BSSY B2, `(.L_x_1733) ;  /* 0x0000076000027945 */ /* 0x000fe60003800000 */
[----:B------:R-:W-:Y:S01]  /*5e30*/  IMAD R77, R23, R123, R76 ;  /* 0x0000007b174d7224 */ /* 0x000fe200078e024c */
[----:B------:R-:W-:Y:S02]  /*5e40*/  SEL R76, R113, R134, !P6 ;  /* 0x00000086714c7207 */ /* 0x000fe40007000000 */
[----:B------:R-:W-:Y:S01]  /*5e50*/  IADD3 R150, P4, P5, R96, R124, R37 ;  /* 0x0000007c60967210 */ /* 0x000fe20007d9e025 */
[----:B------:R-:W-:Y:S01]  /*5e60*/  IMAD.IADD R152, R77, 0x1, R125 ;  /* 0x000000014d987824 */ /* 0x000fe200078e027d */
[----:B------:R-:W-:-:S04]  /*5e70*/  SHF.R.S32.HI R77, RZ, 0x1f, R76 ;  /* 0x0000001fff4d7819 */ /* 0x000fc8000001144c */
[----:B------:R-:W-:Y:S02]  /*5e80*/  LEA.HI R76, R77, R76, RZ, 0x4 ;  /* 0x0000004c4d4c7211 */ /* 0x000fe400078f20ff */
[----:B------:R-:W-:Y:S02]  /*5e90*/  IADD3.X R151, R35, R152, R102, P4, P5 ;  /* 0x0000009823977210 */ /* 0x000fe400027ea466 */
[----:B------:R-:W-:-:S04]  /*5ea0*/  LEA.HI.SX32 R76, R76, R101, 0x1c ;  /* 0x000000654c4c7211 */ /* 0x000fc800078fe2ff */
[----:B------:R-:W-:Y:S01]  /*5eb0*/  SHF.R.S32.HI R77, RZ, 0x1f, R76 ;  /* 0x0000001fff4d7819 */ /* 0x000fe2000001144c */
[----:B------:R-:W-:-:S03]  /*5ec0*/  IMAD.SHL.U32 R153, R76, 0x8, RZ ;  /* 0x000000084c997824 */ /* 0x000fc600078e00ff */
[----:B------:R-:W-:Y:S02]  /*5ed0*/  LEA.HI R77, R77, R76, RZ, 0x3 ;  /* 0x0000004c4d4d7211 */ /* 0x000fe400078f18ff */
[----:B------:R-:W-:-:S03]  /*5ee0*/  LOP3.LUT R76, R153, 0x38, RZ, 0xc0, !PT ;  /* 0x00000038994c7812 */ /* 0x000fc600078ec0ff */
[----:B------:R-:W-:Y:S01]  /*5ef0*/  IMAD.SHL.U32 R77, R77, 0x400, RZ ;  /* 0x000004004d4d7824 */ /* 0x000fe200078e00ff */
[----:B------:R-:W-:-:S04]  /*5f00*/  LOP3.LUT R76, R76, 0x1c0, R225, 0xf8, !PT ;  /* 0x000001c04c4c7812 */ /* 0x000fc800078ef8e1 */
[----:B------:R-:W-:Y:S02]  /*5f10*/  LOP3.LUT R77, R77, 0x7fffe000, RZ, 0xc0, !PT ;  /* 0x7fffe0004d4d7812 */ /* 0x000fe400078ec0ff */
[----:B------:R-:W-:-:S04]  /*5f20*/  LOP3.LUT R76, R76, R203, RZ, 0x3c, !PT ;  /* 0x000000cb4c4c7212 */ /* 0x000fc800078e3cff */
[----:B------:R-:W-:Y:S01]  /*5f30*/  IADD3 R79, R76, R77, R204 ;  /* 0x0000004d4c4f7210 */ /* 0x000fe20007ffe0cc */
[----:B------:R-:W-:-:S04]  /*5f40*/  IMAD R77, R184, 0x4000, R112 ;  /* 0x00004000b84d7824 */ /* 0x000fc800078e0270 */
[----:B------:R-:W-:Y:S02]  /*5f50*/  IMAD R79, R184, 0x4000, R79 ;  /* 0x00004000b84f7824 */ /* 0x000fe400078e024f */
[--C-:B------:R-:W-:Y:S02]  /*5f60*/  IMAD R77, R77, 0x2, R2.reuse ;  /* 0x000000024d4d7824 */ /* 0x100fe400078e0202 */
[----:B------:R-:W-:-:S04]  /*5f70*/  IMAD R80, R79, 0x2, R2 ;  /* 0x000000024f507824 */ /* 0x000fc800078e0202 */
[----:B------:R-:W1:Y:S04]  /*5f80*/  LDS.128 R76, [R77+0x18400] ;  /* 0x018400004d4c7984 */ /* 0x000e680000000c00 */
[----:B------:R-:W2:Y:S01]  /*5f90*/  LDS.128 R80, [R80+0x18400] ;  /* 0x0184000050507984 */ /* 0x000ea20000000c00 */
[----:B------:R-:W-:Y:S05]  /*5fa0*/  @P3 BRA `(.L_x_1734) ;  /* 0x0000000400743947 */ /* 0x000fea0003800000 */
[----:B------:R-:W-:Y:S01]  /*5fb0*/  SHF.R.U32.HI R174, RZ, 0x10, R49 ;  /* 0x00000010ffae7819 */ /* 0x000fe20000011631 */
[----:B--2---:R-:W-:Y:S01]  /*5fc0*/  IMAD.U32 R169, R81, 0x10000, RZ ;  /* 0x0001000051a97824 */ /* 0x004fe200078e00ff */
[----:B------:R-:W-:Y:S02]  /*5fd0*/  SHF.R.U32.HI R172, RZ, 0x10, R45 ;  /* 0x00000010ffac7819 */ /* 0x000fe4000001162d */
[----:B------:R-:W-:Y:S02]  /*5fe0*/  PRMT R173, R173, 0x5410, R174 ;  /* 0x00005410adad7816 */ /* 0x000fe400000000ae */
[----:B------:R-:W-:Y:S01]  /*5ff0*/  SHF.R.U64 R163, R48, 0x10, R49 ;  /* 0x0000001030a37819 */ /* 0x000fe20000001231 */
[----:B------:R-:W-:Y:S01]  /*6000*/  IMAD.U32 R49, R82, 0x10000, RZ ;  /* 0x0001000052317824 */ /* 0x000fe200078e00ff */
[----:B------:R-:W-:Y:S01]  /*6010*/  PRMT R172, R137, 0x5432, R172 ;  /* 0x0000543289ac7816 */ /* 0x000fe200000000ac */
[----:B------:R-:W-:Y:S01]  /*6020*/  IMAD.U32 R174, R173, 0x10000, RZ ;  /* 0x00010000adae7824 */ /* 0x000fe200078e00ff */
[----:B------:R-:W-:Y:S01]  /*6030*/  SHF.R.U32.HI R168, RZ, 0x10, R51 ;  /* 0x00000010ffa87819 */ /* 0x000fe20000011633 */
[----:B-1----:R-:W-:Y:S01]  /*6040*/  IMAD.U32 R48, R78, 0x10000, RZ ;  /* 0x000100004e307824 */ /* 0x002fe200078e00ff */
[----:B------:R-:W-:Y:S01]  /*6050*/  PRMT R163, R170, 0x5410, R163 ;  /* 0x00005410aaa37816 */ /* 0x000fe200000000a3 */
[----:B------:R-:W-:Y:S01]  /*6060*/  IMAD.U32 R170, R172, 0x10000, RZ ;  /* 0x00010000acaa7824 */ /* 0x000fe200078e00ff */
[----:B------:R-:W-:Y:S01]  /*6070*/  SHF.R.U32.HI R167, RZ, 0x10, R47 ;  /* 0x00000010ffa77819 */ /* 0x000fe2000001162f */
[----:B------:R-:W-:Y:S01]  /*6080*/  FMUL.FTZ R176, R169, R174 ;  /* 0x000000aea9b07220 */ /* 0x000fe20000410000 */
[----:B------:R-:W-:Y:S01]  /*6090*/  LOP3.LUT R81, R81, 0xffff0000, RZ, 0xc0, !PT ;  /* 0xffff000051517812 */ /* 0x000fe200078ec0ff */
[----:B------:R-:W-:Y:S01]  /*60a0*/  FMUL.FTZ R178, R169, R170 ;  /* 0x000000aaa9b27220 */ /* 0x000fe20000410000 */
[----:B------:R-:W-:-:S02]  /*60b0*/  LOP3.LUT R173, R173, 0xffff0000, RZ, 0xc0, !PT ;  /* 0xffff0000adad7812 */ /* 0x000fc400078ec0ff */
[----:B------:R-:W-:Y:S02]  /*60c0*/  PRMT R165, R165, 0x5410, R168 ;  /* 0x00005410a5a57816 */ /* 0x000fe400000000a8 */
[----:B------:R-:W-:Y:S01]  /*60d0*/  SHF.R.U64 R164, R46, 0x10, R47 ;  /* 0x000000102ea47819 */ /* 0x000fe2000000122f */
[----:B------:R-:W-:Y:S01]  /*60e0*/  FMUL.FTZ R169, R81, R173 ;  /* 0x000000ad51a97220 */ /* 0x000fe20000410000 */
[----:B------:R-:W-:Y:S01]  /*60f0*/  SHF.R.U64 R166, R50, 0x10, R51 ;  /* 0x0000001032a67819 */ /* 0x000fe20000001233 */
[----:B------:R-:W-:Y:S01]  /*6100*/  IMAD.U32 R51, R77, 0x10000, RZ ;  /* 0x000100004d337824 */ /* 0x000fe200078e00ff */
[----:B------:R-:W-:Y:S01]  /*6110*/  LOP3.LUT R168, R172, 0xffff0000, RZ, 0xc0, !PT ;  /* 0xffff0000aca87812 */ /* 0x000fe200078ec0ff */
[----:B------:R-:W-:Y:S01]  /*6120*/  IMAD.U32 R172, R165, 0x10000, RZ ;  /* 0x00010000a5ac7824 */ /* 0x000fe200078e00ff */
[----:B------:R-:W-:Y:S01]  /*6130*/  LOP3.LUT R46, R77, 0xffff0000, RZ, 0xc0, !PT ;  /* 0xffff00004d2e7812 */ /* 0x000fe200078ec0ff */
[----:B------:R-:W-:Y:S01]  /*6140*/  IMAD.U32 R77, R79, 0x10000, RZ ;  /* 0x000100004f4d7824 */ /* 0x000fe200078e00ff */
[----:B------:R-:W-:Y:S01]  /*6150*/  PRMT R167, R171, 0x5410, R167 ;  /* 0x00005410aba77816 */ /* 0x000fe200000000a7 */
[----:B------:R-:W-:Y:S01]  /*6160*/  FMUL.FTZ R81, R81, R168 ;  /* 0x000000a851517220 */ /* 0x000fe20000410000 */
[----:B------:R-:W-:Y:S01]  /*6170*/  LOP3.LUT R47, R79, 0xffff0000, RZ, 0xc0, !PT ;  /* 0xffff00004f2f7812 */ /* 0x000fe200078ec0ff */
[C---:B------:R-:W-:Y:S01]  /*6180*/  IMAD.U32 R79, R83.reuse, 0x10000, RZ ;  /* 0x00010000534f7824 */ /* 0x040fe200078e00ff */
[----:B------:R-:W-:Y:S01]  /*6190*/  LOP3.LUT R50, R83, 0xffff0000, RZ, 0xc0, !PT ;  /* 0xffff000053327812 */ /* 0x000fe200078ec0ff */
[C---:B------:R-:W-:Y:S01]  /*61a0*/  FFMA.FTZ R83, R51.reuse, R170, -R176 ;  /* 0x000000aa33537223 */ /* 0x040fe200000108b0 */
[----:B------:R-:W-:Y:S01]  /*61b0*/  FFMA.FTZ R51, R51, R174, R178 ;  /* 0x000000ae33337223 */ /* 0x000fe200000100b2 */
[----:B------:R-:W-:-:S02]  /*61c0*/  IMAD.U32 R170, R167, 0x10000, RZ ;  /* 0x00010000a7aa7824 */ /* 0x000fc400078e00ff */
[----:B------:R-:W-:Y:S01]  /*61d0*/  FFMA.FTZ R168, R46, R168, -R169 ;  /* 0x000000a82ea87223 */ /* 0x000fe200000108a9 */
[----:B------:R-:W-:Y:S01]  /*61e0*/  SHF.R.U64 R162, R44, 0x10, R45 ;  /* 0x000000102ca27819 */ /* 0x000fe2000000122d */
[----:B------:R-:W-:Y:S01]  /*61f0*/  FMUL.FTZ R174, R79, R172 ;  /* 0x000000ac4fae7220 */ /* 0x000fe20000410000 */
[----:B------:R-:W-:Y:S01]  /*6200*/  LOP3.LUT R169, R165, 0xffff0000, RZ, 0xc0, !PT ;  /* 0xffff0000a5a97812 */ /* 0x000fe200078ec0ff */
[-C--:B------:R-:W-:Y:S01]  /*6210*/  FMUL.FTZ R165, R79, R170.reuse ;  /* 0x000000aa4fa57220 */ /* 0x080fe20000410000 */
[----:B------:R-:W-:Y:S01]  /*6220*/  LOP3.LUT R167, R167, 0xffff0000, RZ, 0xc0, !PT ;  /* 0xffff0000a7a77812 */ /* 0x000fe200078ec0ff */
[C---:B------:R-:W-:Y:S01]  /*6230*/  FFMA.FTZ R79, R77.reuse, R170, -R174 ;  /* 0x000000aa4d4f7223 */ /* 0x040fe200000108ae */
[----:B------:R-:W-:Y:S01]  /*6240*/  PRMT R162, R136, 0x5432, R162 ;  /* 0x0000543288a27816 */ /* 0x000fe200000000a2 */
[----:B------:R-:W-:Y:S01]  /*6250*/  FMUL.FTZ R170, R50, R169 ;  /* 0x000000a932aa7220 */ /* 0x000fe20000410000 */
[----:B------:R-:W-:Y:S01]  /*6260*/  FFMA.FTZ R77, R77, R172, R165 ;  /* 0x000000ac4d4d7223 */ /* 0x000fe200000100a5 */
[----:B------:R-:W-:Y:S01]  /*6270*/  FFMA.FTZ R46, R46, R173, R81 ;  /* 0x000000ad2e2e7223 */ /* 0x000fe20000010051 */
[----:B------:R-:W-:Y:S01]  /*6280*/  FMUL.FTZ R172, R50, R167 ;  /* 0x000000a732ac7220 */ /* 0x000fe20000410000 */
[----:B------:R-:W-:-:S02]  /*6290*/  IMAD.U32 R45, R80, 0x10000, RZ ;  /* 0x00010000502d7824 */ /* 0x000fc400078e00ff */
[----:B------:R-:W-:Y:S01]  /*62a0*/  FFMA.FTZ R50, R47, R167, -R170 ;  /* 0x000000a72f327223 */ /* 0x000fe200000108aa */
[----:B------:R-:W-:Y:S01]  /*62b0*/  IMAD.U32 R81, R162, 0x10000, RZ ;  /* 0x00010000a2517824 */ /* 0x000fe200078e00ff */
[----:B------:R-:W-:Y:S01]  /*62c0*/  LOP3.LUT R80, R80, 0xffff0000, RZ, 0xc0, !PT ;  /* 0xffff000050507812 */ /* 0x000fe200078ec0ff */
[C---:B------:R-:W-:Y:S01]  /*62d0*/  IMAD.U32 R165, R163.reuse, 0x10000, RZ ;  /* 0x00010000a3a57824 */ /* 0x040fe200078e00ff */
[----:B------:R-:W-:Y:S01]  /*62e0*/  LOP3.LUT R167, R163, 0xffff0000, RZ, 0xc0, !PT ;  /* 0xffff0000a3a77812 */ /* 0x000fe200078ec0ff */
[----:B------:R-:W-:Y:S01]  /*62f0*/  IMAD.U32 R44, R76, 0x10000, RZ ;  /* 0x000100004c2c7824 */ /* 0x000fe200078e00ff */
[----:B------:R-:W-:Y:S01]  /*6300*/  LOP3.LUT R163, R162, 0xffff0000, RZ, 0xc0, !PT ;  /* 0xffff0000a2a37812 */ /* 0x000fe200078ec0ff */
[C---:B------:R-:W-:Y:S01]  /*6310*/  FMUL.FTZ R162, R45.reuse, R81 ;  /* 0x000000512da27220 */ /* 0x040fe20000410000 */
[----:B------:R-:W-:Y:S01]  /*6320*/  LOP3.LUT R76, R76, 0xffff0000, RZ, 0xc0, !PT ;  /* 0xffff00004c4c7812 */ /* 0x000fe200078ec0ff */
[----:B------:R-:W-:Y:S01]  /*6330*/  FMUL.FTZ R171, R45, R165 ;  /* 0x000000a52dab7220 */ /* 0x000fe20000410000 */
[----:B------:R-:W-:Y:S01]  /*6340*/  PRMT R164, R135, 0x5432, R164 ;  /* 0x0000543287a47816 */ /* 0x000fe200000000a4 */
[----:B------:R-:W-:Y:S01]  /*6350*/  FMUL.FTZ R45, R80, R167 ;  /* 0x000000a7502d7220 */ /* 0x000fe20000410000 */
[----:B------:R-:W-:Y:S01]  /*6360*/  PRMT R166, R133, 0x5432, R166 ;  /* 0x0000543285a67816 */ /* 0x000fe200000000a6 */
[C---:B------:R-:W-:Y:S01]  /*6370*/  FFMA.FTZ R162, R44.reuse, R165, R162 ;  /* 0x000000a52ca27223 */ /* 0x040fe200000100a2 */
[----:B------:R-:W-:Y:S01]  /*6380*/  FFMA.FTZ R172, R47, R169, R172 ;  /* 0x000000a92fac7223 */ /* 0x000fe200000100ac */
[----:B------:R-:W-:Y:S01]  /*6390*/  FFMA.FTZ R171, R44, R81, -R171 ;  /* 0x000000512cab7223 */ /* 0x000fe200000108ab */
[-C--:B------:R-:W-:Y:S01]  /*63a0*/  FMUL.FTZ R165, R80, R163.reuse ;  /* 0x000000a350a57220 */ /* 0x080fe20000410000 */
[----:B------:R-:W-:Y:S01]  /*63b0*/  LOP3.LUT R82, R82, 0xffff0000, RZ, 0xc0, !PT ;  /* 0xffff000052527812 */ /* 0x000fe200078ec0ff */
[----:B------:R-:W-:Y:S01]  /*63c0*/  FFMA.FTZ R80, R76, R163, -R45 ;  /* 0x000000a34c507223 */ /* 0x000fe2000001082d */
[C---:B------:R-:W-:Y:S01]  /*63d0*/  IMAD.U32 R47, R166.reuse, 0x10000, RZ ;  /* 0x00010000a62f7824 */ /* 0x040fe200078e00ff */
[----:B------:R-:W-:Y:S01]  /*63e0*/  LOP3.LUT R81, R166, 0xffff0000, RZ, 0xc0, !PT ;  /* 0xffff0000a6517812 */ /* 0x000fe200078ec0ff */
[C---:B------:R-:W-:Y:S01]  /*63f0*/  IMAD.U32 R44, R164.reuse, 0x10000, RZ ;  /* 0x00010000a42c7824 */ /* 0x040fe200078e00ff */
[----:B------:R-:W-:Y:S01]  /*6400*/  LOP3.LUT R45, R164, 0xffff0000, RZ, 0xc0, !PT ;  /* 0xffff0000a42d7812 */ /* 0x000fe200078ec0ff */
[----:B------:R-:W-:Y:S01]  /*6410*/  FFMA.FTZ R165, R76, R167, R165 ;  /* 0x000000a74ca57223 */ /* 0x000fe200000100a5 */
[C---:B------:R-:W-:Y:S01]  /*6420*/  FMUL.FTZ R163, R49.reuse, R47 ;  /* 0x0000002f31a37220 */ /* 0x040fe20000410000 */
[-C--:B------:R-:W-:Y:S01]  /*6430*/  FMUL.FTZ R76, R49, R44.reuse ;  /* 0x0000002c314c7220 */ /* 0x080fe20000410000 */
[----:B------:R-:W-:Y:S01]  /*6440*/  LOP3.LUT R78, R78, 0xffff0000, RZ, 0xc0, !PT ;  /* 0xffff00004e4e7812 */ /* 0x000fe200078ec0ff */
[C---:B------:R-:W-:Y:S01]  /*6450*/  FMUL.FTZ R49, R82.reuse, R81 ;  /* 0x0000005152317220 */ /* 0x040fe20000410000 */
[----:B------:R-:W-:Y:S01]  /*6460*/  FMUL.FTZ R82, R82, R45 ;  /* 0x0000002d52527220 */ /* 0x000fe20000410000 */
[C---:B------:R-:W-:Y:S01]  /*6470*/  FFMA.FTZ R76, R48.reuse, R47, R76 ;  /* 0x0000002f304c7223 */ /* 0x040fe2000001004c */
[----:B------:R-:W-:Y:S01]  /*6480*/  FFMA.FTZ R163, R48, R44, -R163 ;  /* 0x0000002c30a37223 */ /* 0x000fe200000108a3 */
        /* <DEDUP_REMOVED lines=12> */
[----:B------:R-:W-:Y:S01]  /*6550*/  IMAD.MOV.U32 R82, RZ, RZ, R45 ;  /* 0x000000ffff527224 */ /* 0x000fe200078e002d */
[----:B------:R-:W-:Y:S01]  /*6560*/  F2FP.BF16.F32.PACK_AB R78, R44, R163 ;  /* 0x000000a32c4e723e */ /* 0x000fe200000010ff */
[----:B------:R-:W-:-:S07]  /*6570*/  IMAD.MOV.U32 R83, RZ, RZ, R172 ;  /* 0x000000ffff537224 */ /* 0x000fce00078e00ac */
.L_x_1734:
[----:B------:R-:W-:Y:S05]  /*6580*/  BSYNC B2 ;  /* 0x0000000000027941 */ /* 0x000fea0003800000 */
.L_x_1733:
[----:B------:R-:W-:Y:S01]  /*6590*/  ISETP.GE.AND P4, PT, R153, R132, PT ;  /* 0x000000849900720c */ /* 0x000fe20003f86270 */
[----:B------:R-:W-:-:S12]  /*65a0*/  ULDC.64 UR4, c[0x0][0x2e8] ;  /* 0x0000ba0000047ab9 */ /* 0x000fd80000000a00 */
[--C-:B------:R-:W-:Y:S02]  /*65b0*/  @!P4 SHF.R.S32.HI R44, RZ, 0x1f, R153.reuse ;  /* 0x0000001fff2cc819 */ /* 0x100fe40000011499 */
[----:B------:R-:W-:-:S04]  /*65c0*/  @!P4 IADD3 R124, P5, P6, R96, R124, R153 ;  /* 0x0000007c607cc210 */ /* 0x000fc80007ebe099 */
[----:B------:R-:W-:Y:S02]  /*65d0*/  @!P4 IADD3.X R47, R35, R152, R44, P5, P6 ;  /* 0x00000098232fc210 */ /* 0x000fe40002fec42c */
[----:B------:R-:W-:-:S04]  /*65e0*/  LEA R44, P5, R150, UR4, 0x1 ;  /* 0x00000004962c7c11 */ /* 0x000fc8000f8a08ff */
[----:B------:R-:W-:Y:S02]  /*65f0*/  LEA.HI.X R45, R150, UR5, R151, 0x1, P5 ;  /* 0x00000005962d7c11 */ /* 0x000fe4000a8f0c97 */
[----:B------:R-:W-:-:S03]  /*6600*/  @!P4 LEA R46, P5, R124, UR4, 0x1 ;  /* 0x000000047c2ecc11 */ /* 0x000fc6000f8a08ff */
[----:B-1----:R1:W-:Y:S01]  /*6610*/  STG.E.128 desc[UR38][R44.64], R76 ;  /* 0x0000004c2c007986 */ /* 0x0023e2000c101d26 */
[----:B------:R-:W-:-:S05]  /*6620*/  @!P4 LEA.HI.X R47, R124, UR5, R47, 0x1, P5 ;  /* 0x000000057c2fcc11 */ /* 0x000fca000a8f0c2f */
[----:B--2---:R1:W-:Y:S04]  /*6630*/  @!P4 STG.E.128 desc[UR38][R46.64], R80 ;  /* 0x000000502e00c986 */ /* 0x0043e8000c101d26 */
.L_x_1732:
[----:B------:R-:W-:Y:S05]  /*6640*/  BSYNC B1 ;  /* 0x0000000000017941 */ /* 0x000fea0003800000 */
.L_x_1731:
[----:B------:R-:W-:Y:S01]  /*6650*/  ISETP.GE.OR P4, PT, R212, R114, P2 ;  /* 0x00000072d400720c */ /* 0x000fe20001786670 */
[----:B------:R-:W-:-:S12]  /*6660*/  BSSY B1, `(.L_x_1735) ;  /* 0x0000082000017945 */ /* 0x000fd80003800000 */
[----:B------:R-:W-:Y:S05]  /*6670*/  @P4 BRA `(.L_x_1736) ;  /* 0x0000000800004947 */ /* 0x000fea0003800000 */
[-C--:B-12---:R-:W-:Y:S01]  /*6680*/  IMAD R44, R118, R122.reuse, RZ ;  /* 0x0000007a762c7224 */ /* 0x086fe200078e02ff */
        /* <DEDUP_REMOVED lines=14> */
[----:B------:R-:W-:-:S03]  /*6770*/  LOP3.LUT R45, R199, 0x38, R81, 0xf8, !PT ;  /* 0x00000038c72d7812 */ /* 0x000fc600078ef851 */
[----:B------:R-:W-:Y:S01]  /*6780*/  IMAD.SHL.U32 R44, R44, 0x400, RZ ;  /* 0x000004002c2c7824 */ /* 0x000fe200078e00ff */
[----:B------:R-:W-:-:S04]  /*6790*/  LOP3.LUT R45, R45, R228, RZ, 0x3c, !PT ;  /* 0x000000e42d2d7212 */ /* 0x000fc800078e3cff */
[----:B------:R-:W-:-:S04]  /*67a0*/  LOP3.LUT R44, R44, 0x7fffe000, RZ, 0xc0, !PT ;  /* 0x7fffe0002c2c7812 */ /* 0x000fc800078ec0ff */
        /* <DEDUP_REMOVED lines=12> */
[----:B------:R-:W-:Y:S02]  /*6870*/  PRMT R154, R154, 0x5410, R151 ;  /* 0x000054109a9a7816 */ /* 0x000fe40000000097 */
[--C-:B------:R-:W-:Y:S02]  /*6880*/  SHF.R.U64 R152, R54, 0x10, R55.reuse ;  /* 0x0000001036987819 */ /* 0x100fe40000001237 */
[----:B------:R-:W-:-:S02]  /*6890*/  SHF.R.U32.HI R153, RZ, 0x10, R55 ;  /* 0x00000010ff997819 */ /* 0x000fc40000011637 */
[--C-:B------:R-:W-:Y:S01]  /*68a0*/  SHF.R.U64 R124, R58, 0x10, R59.reuse ;  /* 0x000000103a7c7819 */ /* 0x100fe2000000123b */
[----:B-1----:R-:W-:Y:S01]  /*68b0*/  IMAD.U32 R58, R45, 0x10000, RZ ;  /* 0x000100002d3a7824 */ /* 0x002fe200078e00ff */
[----:B------:R-:W-:Y:S01]  /*68c0*/  SHF.R.U32.HI R125, RZ, 0x10, R59 ;  /* 0x00000010ff7d7819 */ /* 0x000fe2000001163b */
[C---:B------:R-:W-:Y:S01]  /*68d0*/  IMAD.U32 R59, R49.reuse, 0x10000, RZ ;  /* 0x00010000313b7824 */ /* 0x040fe200078e00ff */
[----:B------:R-:W-:Y:S01]  /*68e0*/  LOP3.LUT R82, R49, 0xffff0000, RZ, 0xc0, !PT ;  /* 0xffff000031527812 */ /* 0x000fe200078ec0ff */
[----:B------:R-:W-:Y:S01]  /*68f0*/  IMAD.U32 R49, R158, 0x10000, RZ ;  /* 0x000100009e317824 */ /* 0x000fe200078e00ff */
[----:B------:R-:W-:Y:S01]  /*6900*/  LOP3.LUT R55, R51, 0xffff0000, RZ, 0xc0, !PT ;  /* 0xffff000033377812 */ /* 0x000fe200078ec0ff */
[----:B------:R-:W-:Y:S01]  /*6910*/  IMAD.U32 R51, R154, 0x10000, RZ ;  /* 0x000100009a337824 */ /* 0x000fe200078e00ff */
[----:B------:R-:W-:Y:S01]  /*6920*/  PRMT R160, R160, 0x5410, R153 ;  /* 0x00005410a0a07816 */ /* 0x000fe20000000099 */
[C---:B------:R-:W-:Y:S01]  /*6930*/  FMUL.FTZ R153, R59.reuse, R49 ;  /* 0x000000313b997220 */ /* 0x040fe20000410000 */
[----:B------:R-:W-:Y:S01]  /*6940*/  PRMT R156, R156, 0x5410, R125 ;  /* 0x000054109c9c7816 */ /* 0x000fe2000000007d */
[-C--:B------:R-:W-:Y:S01]  /*6950*/  FMUL.FTZ R151, R59, R51.reuse ;  /* 0x000000333b977220 */ /* 0x080fe20000410000 */
[----:B------:R-:W-:Y:S01]  /*6960*/  PRMT R157, R157, 0x5410, R124 ;  /* 0x000054109d9d7816 */ /* 0x000fe2000000007c */
[----:B------:R-:W-:Y:S01]  /*6970*/  FFMA.FTZ R51, R58, R51, R153 ;  /* 0x000000333a337223 */ /* 0x000fe20000010099 */
[----:B------:R-:W-:Y:S01]  /*6980*/  LOP3.LUT R125, R154, 0xffff0000, RZ, 0xc0, !PT ;  /* 0xffff00009a7d7812 */ /* 0x000fe200078ec0ff */
[----:B------:R-:W-:Y:S01]  /*6990*/  FFMA.FTZ R49, R58, R49, -R151 ;  /* 0x000000313a317223 */ /* 0x000fe20000010897 */
[----:B------:R-:W-:Y:S01]  /*69a0*/  LOP3.LUT R59, R158, 0xffff0000, RZ, 0xc0, !PT ;  /* 0xffff00009e3b7812 */ /* 0x000fe200078ec0ff */
[----:B------:R-:W-:Y:S01]  /*69b0*/  IMAD.U32 R124, R156, 0x10000, RZ ;  /* 0x000100009c7c7824 */ /* 0x000fe200078e00ff */
[----:B------:R-:W-:Y:S01]  /*69c0*/  SHF.R.U64 R162, R52, 0x10, R53 ;  /* 0x0000001034a27819 */ /* 0x000fe20000001235 */
[----:B------:R-:W-:Y:S01]  /*69d0*/  IMAD.U32 R58, R160, 0x10000, RZ ;  /* 0x00010000a03a7824 */ /* 0x000fe200078e00ff */
[----:B------:R-:W-:Y:S01]  /*69e0*/  SHF.R.U64 R150, R56, 0x10, R57 ;  /* 0x0000001038967819 */ /* 0x000fe20000001239 */
[----:B------:R-:W-:Y:S01]  /*69f0*/  IMAD.U32 R57, R47, 0x10000, RZ ;  /* 0x000100002f397824 */ /* 0x000fe200078e00ff */
[----:B------:R-:W-:Y:S01]  /*6a00*/  PRMT R161, R161, 0x5410, R152 ;  /* 0x00005410a1a17816 */ /* 0x000fe20000000098 */
[----:B------:R-:W-:Y:S01]  /*6a10*/  FMUL.FTZ R152, R83, R124 ;  /* 0x0000007c53987220 */ /* 0x000fe20000410000 */
[----:B------:R-:W-:Y:S01]  /*6a20*/  LOP3.LUT R56, R45, 0xffff0000, RZ, 0xc0, !PT ;  /* 0xffff00002d387812 */ /* 0x000fe200078ec0ff */
[C---:B------:R-:W-:Y:S01]  /*6a30*/  FMUL.FTZ R151, R82.reuse, R125 ;  /* 0x0000007d52977220 */ /* 0x040fe20000410000 */
[----:B------:R-:W-:Y:S01]  /*6a40*/  PRMT R159, R159, 0x5410, R162 ;  /* 0x000054109f9f7816 */ /* 0x000fe200000000a2 */
[-C--:B------:R-:W-:Y:S01]  /*6a50*/  FMUL.FTZ R153, R82, R59.reuse ;  /* 0x0000003b52997220 */ /* 0x080fe20000410000 */
[----:B------:R-:W-:Y:S01]  /*6a60*/  PRMT R155, R155, 0x5410, R150 ;  /* 0x000054109b9b7816 */ /* 0x000fe20000000096 */
[-C--:B------:R-:W-:Y:S01]  /*6a70*/  FMUL.FTZ R83, R83, R58.reuse ;  /* 0x0000003a53537220 */ /* 0x080fe20000410000 */
[----:B------:R-:W-:Y:S01]  /*6a80*/  LOP3.LUT R156, R156, 0xffff0000, RZ, 0xc0, !PT ;  /* 0xffff00009c9c7812 */ /* 0x000fe200078ec0ff */
[----:B------:R-:W-:Y:S01]  /*6a90*/  FFMA.FTZ R82, R56, R59, -R151 ;  /* 0x0000003b38527223 */ /* 0x000fe20000010897 */
[----:B------:R-:W-:Y:S01]  /*6aa0*/  LOP3.LUT R160, R160, 0xffff0000, RZ, 0xc0, !PT ;  /* 0xffff0000a0a07812 */ /* 0x000fe200078ec0ff */
[----:B------:R-:W-:Y:S01]  /*6ab0*/  FFMA.FTZ R150, R56, R125, R153 ;  /* 0x0000007d38967223 */ /* 0x000fe20000010099 */
[C---:B------:R-:W-:Y:S01]  /*6ac0*/  FFMA.FTZ R152, R57.reuse, R58, -R152 ;  /* 0x0000003a39987223 */ /* 0x040fe20000010898 */
[----:B------:R-:W-:Y:S01]  /*6ad0*/  FFMA.FTZ R83, R57, R124, R83 ;  /* 0x0000007c39537223 */ /* 0x000fe20000010053 */
[----:B------:R-:W-:-:S02]  /*6ae0*/  IMAD.U32 R53, R48, 0x10000, RZ ;  /* 0x0001000030357824 */ /* 0x000fc400078e00ff */
[----:B------:R-:W-:Y:S01]  /*6af0*/  FMUL.FTZ R59, R55, R156 ;  /* 0x0000009c373b7220 */ /* 0x000fe20000410000 */
[----:B------:R-:W-:Y:S02]  /*6b00*/  IMAD.U32 R56, R159, 0x10000, RZ ;  /* 0x000100009f387824 */ /* 0x000fe400078e00ff */
[----:B------:R-:W-:Y:S01]  /*6b10*/  FMUL.FTZ R125, R55, R160 ;  /* 0x000000a0377d7220 */ /* 0x000fe20000410000 */
[C---:B------:R-:W-:Y:S01]  /*6b20*/  IMAD.U32 R57, R155.reuse, 0x10000, RZ ;  /* 0x000100009b397824 */ /* 0x040fe200078e00ff */
[----:B------:R-:W-:Y:S01]  /*6b30*/  LOP3.LUT R48, R48, 0xffff0000, RZ, 0xc0, !PT ;  /* 0xffff000030307812 */ /* 0x000fe200078ec0ff */
[----:B------:R-:W-:Y:S01]  /*6b40*/  IMAD.U32 R52, R44, 0x10000, RZ ;  /* 0x000100002c347824 */ /* 0x000fe200078e00ff */
[----:B------:R-:W-:Y:S01]  /*6b50*/  LOP3.LUT R155, R155, 0xffff0000, RZ, 0xc0, !PT ;  /* 0xffff00009b9b7812 */ /* 0x000fe200078ec0ff */
[-C--:B------:R-:W-:Y:S01]  /*6b60*/  FMUL.FTZ R55, R53, R57.reuse ;  /* 0x0000003935377220 */ /* 0x080fe20000410000 */
[----:B------:R-:W-:Y:S01]  /*6b70*/  LOP3.LUT R159, R159, 0xffff0000, RZ, 0xc0, !PT ;  /* 0xffff00009f9f7812 */ /* 0x000fe200078ec0ff */
[-C--:B------:R-:W-:Y:S01]  /*6b80*/  FMUL.FTZ R58, R53, R56.reuse ;  /* 0x00000038353a7220 */ /* 0x080fe20000410000 */
[----:B------:R-:W-:Y:S01]  /*6b90*/  LOP3.LUT R54, R47, 0xffff0000, RZ, 0xc0, !PT ;  /* 0xffff00002f367812 */ /* 0x000fe200078ec0ff */
[----:B------:R-:W-:Y:S01]  /*6ba0*/  IMAD.U32 R45, R46, 0x10000, RZ ;  /* 0x000100002e2d7824 */ /* 0x000fe200078e00ff */
        /* <DEDUP_REMOVED lines=9> */
[----:B------:R-:W-:Y:S01]  /*6c40*/  IMAD.U32 R48, R161, 0x10000, RZ ;  /* 0x00010000a1307824 */ /* 0x000fe200078e00ff */
[----:B------:R-:W-:Y:S01]  /*6c50*/  LOP3.LUT R157, R157, 0xffff0000, RZ, 0xc0, !PT ;  /* 0xffff00009d9d7812 */ /* 0x000fe200078ec0ff */
[C---:B------:R-:W-:Y:S01]  /*6c60*/  FFMA.FTZ R59, R54.reuse, R160, -R59 ;  /* 0x000000a0363b7223 */ /* 0x040fe2000001083b */
[----:B------:R-:W-:Y:S01]  /*6c70*/  LOP3.LUT R161, R161, 0xffff0000, RZ, 0xc0, !PT ;  /* 0xffff0000a1a17812 */ /* 0x000fe200078ec0ff */
[----:B------:R-:W-:Y:S01]  /*6c80*/  FFMA.FTZ R156, R54, R156, R125 ;  /* 0x0000009c369c7223 */ /* 0x000fe2000001007d */
        /* <DEDUP_REMOVED lines=15> */
[----:B------:R-:W-:Y:S02]  /*6d80*/  F2FP.BF16.F32.PACK_AB R47, R59, R152 ;  /* 0x000000983b2f723e */ /* 0x000fe400000010ff */
[----:B------:R-:W-:Y:S02]  /*6d90*/  F2FP.BF16.F32.PACK_AB R51, R156, R83 ;  /* 0x000000539c33723e */ /* 0x000fe400000010ff */
[----:B------:R-:W-:-:S02]  /*6da0*/  F2FP.BF16.F32.PACK_AB R48, R57, R58 ;  /* 0x0000003a3930723e */ /* 0x000fc400000010ff */
[----:B------:R-:W-:-:S07]  /*6db0*/  F2FP.BF16.F32.PACK_AB R50, R50, R53 ;  /* 0x000000353232723e */ /* 0x000fce00000010ff */
.L_x_1738:
[----:B------:R-:W-:Y:S05]  /*6dc0*/  BSYNC B2 ;  /* 0x0000000000027941 */ /* 0x000fea0003800000 */
.L_x_1737:
        /* <DEDUP_REMOVED lines=11> */
.L_x_1736:
[----:B------:R-:W-:Y:S05]  /*6e80*/  BSYNC B1 ;  /* 0x0000000000017941 */ /* 0x000fea0003800000 */
.L_x_1735:
[----:B------:R-:W-:Y:S01]  /*6e90*/  ISETP.GE.OR P4, PT, R211, R114, P2 ;  /* 0x00000072d300720c */ /* 0x000fe20001786670 */
[----:B------:R-:W-:-:S12]  /*6ea0*/  BSSY B1, `(.L_x_1739) ;  /* 0x0000083000017945 */ /* 0x000fd80003800000 */
[----:B------:R-:W-:Y:S05]  /*6eb0*/  @P4 BRA `(.L_x_1740) ;  /* 0x0000000800044947 */ /* 0x000fea0003800000 */
[-C--:B-123--:R-:W-:Y:S01]  /*6ec0*/  IMAD R44, R117, R122.reuse, RZ ;  /* 0x0000007a752c7224 */ /* 0x08efe200078e02ff */
        /* <DEDUP_REMOVED lines=27> */
[----:B-1----:R-:W-:Y:S01]  /*7080*/  IMAD.U32 R59, R45, 0x10000, RZ ;  /* 0x000100002d3b7824 */ /* 0x002fe200078e00ff */
[----:B------:R-:W-:Y:S01]  /*7090*/  SHF.R.U32.HI R76, RZ, 0x10, R65 ;  /* 0x00000010ff4c7819 */ /* 0x000fe20000011641 */
[----:B------:R-:W-:Y:S01]  /*70a0*/  IMAD.U32 R58, R44, 0x10000, RZ ;  /* 0x000100002c3a7824 */ /* 0x000fe200078e00ff */
[----:B------:R-:W-:Y:S02]  /*70b0*/  PRMT R145, R145, 0x5410, R82 ;  /* 0x0000541091917816 */ /* 0x000fe40000000052 */
[----:B------:R-:W-:Y:S02]  /*70c0*/  PRMT R149, R149, 0x5410, R76 ;  /* 0x0000541095957816 */ /* 0x000fe4000000004c */
[--C-:B------:R-:W-:Y:S02]  /*70d0*/  SHF.R.U64 R81, R62, 0x10, R63.reuse ;  /* 0x000000103e517819 */ /* 0x100fe4000000123f */
[----:B------:R-:W-:Y:S01]  /*70e0*/  SHF.R.U32.HI R78, RZ, 0x10, R63 ;  /* 0x00000010ff4e7819 */ /* 0x000fe2000001163f */
[----:B--2---:R-:W-:Y:S01]  /*70f0*/  IMAD.U32 R63, R49, 0x10000, RZ ;  /* 0x00010000313f7824 */ /* 0x004fe200078e00ff */
[--C-:B------:R-:W-:Y:S01]  /*7100*/  SHF.R.U64 R77, R66, 0x10, R67.reuse ;  /* 0x00000010424d7819 */ /* 0x100fe20000001243 */
[----:B------:R-:W-:Y:S01]  /*7110*/  IMAD.U32 R76, R149, 0x10000, RZ ;  /* 0x00010000954c7824 */ /* 0x000fe200078e00ff */
[----:B------:R-:W-:Y:S01]  /*7120*/  SHF.R.U32.HI R80, RZ, 0x10, R67 ;  /* 0x00000010ff507819 */ /* 0x000fe20000011643 */
[----:B------:R-:W-:Y:S01]  /*7130*/  IMAD.U32 R66, R145, 0x10000, RZ ;  /* 0x0001000091427824 */ /* 0x000fe200078e00ff */
[----:B------:R-:W-:Y:S01]  /*7140*/  PRMT R143, R143, 0x5410, R78 ;  /* 0x000054108f8f7816 */ /* 0x000fe2000000004e */
[----:B------:R-:W-:Y:S01]  /*7150*/  FMUL.FTZ R78, R63, R76 ;  /* 0x0000004c3f4e7220 */ /* 0x000fe20000410000 */
[----:B------:R-:W-:Y:S01]  /*7160*/  PRMT R147, R147, 0x5410, R80 ;  /* 0x0000541093937816 */ /* 0x000fe20000000050 */
[-C--:B------:R-:W-:Y:S01]  /*7170*/  FMUL.FTZ R80, R63, R66.reuse ;  /* 0x000000423f507220 */ /* 0x080fe20000410000 */
[----:B------:R-:W-:Y:S01]  /*7180*/  SHF.R.U64 R79, R64, 0x10, R65 ;  /* 0x00000010404f7819 */ /* 0x000fe20000001241 */
[----:B------:R-:W-:Y:S01]  /*7190*/  FFMA.FTZ R78, R59, R66, -R78 ;  /* 0x000000423b4e7223 */ /* 0x000fe2000001084e */
[----:B------:R-:W-:Y:S01]  /*71a0*/  LOP3.LUT R64, R49, 0xffff0000, RZ, 0xc0, !PT ;  /* 0xffff000031407812 */ /* 0x000fe200078ec0ff */
[----:B------:R-:W-:Y:S01]  /*71b0*/  FFMA.FTZ R80, R59, R76, R80 ;  /* 0x0000004c3b507223 */ /* 0x000fe20000010050 */
[----:B------:R-:W-:Y:S01]  /*71c0*/  LOP3.LUT R149, R149, 0xffff0000, RZ, 0xc0, !PT ;  /* 0xffff000095957812 */ /* 0x000fe200078ec0ff */
[----:B------:R-:W-:Y:S01]  /*71d0*/  IMAD.U32 R65, R51, 0x10000, RZ ;  /* 0x0001000033417824 */ /* 0x000fe200078e00ff */
[----:B------:R-:W-:Y:S01]  /*71e0*/  LOP3.LUT R145, R145, 0xffff0000, RZ, 0xc0, !PT ;  /* 0xffff000091917812 */ /* 0x000fe200078ec0ff */
[----:B------:R-:W-:Y:S01]  /*71f0*/  IMAD.U32 R59, R143, 0x10000, RZ ;  /* 0x000100008f3b7824 */ /* 0x000fe200078e00ff */
[----:B------:R-:W-:Y:S01]  /*7200*/  SHF.R.U64 R83, R60, 0x10, R61 ;  /* 0x000000103c537819 */ /* 0x000fe2000000123d */
[----:B------:R-:W-:Y:S01]  /*7210*/  IMAD.U32 R63, R147, 0x10000, RZ ;  /* 0x00010000933f7824 */ /* 0x000fe200078e00ff */
[----:B------:R-:W-:Y:S01]  /*7220*/  LOP3.LUT R60, R45, 0xffff0000, RZ, 0xc0, !PT ;  /* 0xffff00002d3c7812 */ /* 0x000fe200078ec0ff */
[----:B------:R-:W-:Y:S01]  /*7230*/  IMAD.U32 R61, R48, 0x10000, RZ ;  /* 0x00010000303d7824 */ /* 0x000fe200078e00ff */
[----:B------:R-:W-:Y:S01]  /*7240*/  PRMT R146, R146, 0x5410, R77 ;  /* 0x0000541092927816 */ /* 0x000fe2000000004d */
[----:B------:R-:W-:Y:S01]  /*7250*/  FMUL.FTZ R67, R64, R149 ;  /* 0x0000009540437220 */ /* 0x000fe20000410000 */
[----:B------:R-:W-:Y:S01]  /*7260*/  LOP3.LUT R62, R48, 0xffff0000, RZ, 0xc0, !PT ;  /* 0xffff0000303e7812 */ /* 0x000fe200078ec0ff */
[----:B------:R-:W-:Y:S01]  /*7270*/  FMUL.FTZ R77, R64, R145 ;  /* 0x00000091404d7220 */ /* 0x000fe20000410000 */
[----:B------:R-:W-:Y:S01]  /*7280*/  IMAD.U32 R48, R47, 0x10000, RZ ;  /* 0x000100002f307824 */ /* 0x000fe200078e00ff */
[----:B------:R-:W-:Y:S01]  /*7290*/  LOP3.LUT R51, R51, 0xffff0000, RZ, 0xc0, !PT ;  /* 0xffff000033337812 */ /* 0x000fe200078ec0ff */
[C---:B------:R-:W-:Y:S01]  /*72a0*/  FMUL.FTZ R66, R65.reuse, R59 ;  /* 0x0000003b41427220 */ /* 0x040fe20000410000 */
[----:B------:R-:W-:Y:S01]  /*72b0*/  PRMT R148, R148, 0x5410, R79 ;  /* 0x0000541094947816 */ /* 0x000fe2000000004f */
[----:B------:R-:W-:Y:S01]  /*72c0*/  FMUL.FTZ R79, R65, R63 ;  /* 0x0000003f414f7220 */ /* 0x000fe20000410000 */
[----:B------:R-:W-:Y:S01]  /*72d0*/  LOP3.LUT R64, R147, 0xffff0000, RZ, 0xc0, !PT ;  /* 0xffff000093407812 */ /* 0x000fe200078ec0ff */
[----:B------:R-:W-:Y:S01]  /*72e0*/  FFMA.FTZ R67, R60, R145, -R67 ;  /* 0x000000913c437223 */ /* 0x000fe20000010843 */
[----:B------:R-:W-:Y:S01]  /*72f0*/  PRMT R144, R144, 0x5410, R83 ;  /* 0x0000541090907816 */ /* 0x000fe20000000053 */
[----:B------:R-:W-:Y:S01]  /*7300*/  FFMA.FTZ R77, R60, R149, R77 ;  /* 0x000000953c4d7223 */ /* 0x000fe2000001004d */
[----:B------:R-:W-:Y:S01]  /*7310*/  LOP3.LUT R49, R47, 0xffff0000, RZ, 0xc0, !PT ;  /* 0xffff00002f317812 */ /* 0x000fe200078ec0ff */
[C---:B------:R-:W-:Y:S01]  /*7320*/  FFMA.FTZ R65, R48.reuse, R63, R66 ;  /* 0x0000003f30417223 */ /* 0x040fe20000010042 */
[----:B------:R-:W-:Y:S01]  /*7330*/  LOP3.LUT R60, R143, 0xffff0000, RZ, 0xc0, !PT ;  /* 0xffff00008f3c7812 */ /* 0x000fe200078ec0ff */
[----:B------:R-:W-:Y:S01]  /*7340*/  FFMA.FTZ R79, R48, R59, -R79 ;  /* 0x0000003b304f7223 */ /* 0x000fe2000001084f */
[----:B------:R-:W-:Y:S01]  /*7350*/  FMUL.FTZ R66, R51, R64 ;  /* 0x0000004033427220 */ /* 0x000fe20000410000 */
[----:B------:R-:W-:Y:S01]  /*7360*/  IMAD.U32 R48, R144, 0x10000, RZ ;  /* 0x0001000090307824 */ /* 0x000fe200078e00ff */
[----:B------:R-:W-:Y:S01]  /*7370*/  PRMT R142, R142, 0x5410, R81 ;  /* 0x000054108e8e7816 */ /* 0x000fe20000000051 */
[----:B------:R-:W-:-:S02]  /*7380*/  IMAD.U32 R59, R148, 0x10000, RZ ;  /* 0x00010000943b7824 */ /* 0x000fc400078e00ff */
[-C--:B------:R-:W-:Y:S01]  /*7390*/  FMUL.FTZ R82, R51, R60.reuse ;  /* 0x0000003c33527220 */ /* 0x080fe20000410000 */
[----:B------:R-:W-:Y:S01]  /*73a0*/  FFMA.FTZ R76, R49, R60, -R66 ;  /* 0x0000003c314c7223 */ /* 0x000fe20000010842 */
[CC--:B------:R-:W-:Y:S01]  /*73b0*/  FMUL.FTZ R66, R61.reuse, R48.reuse ;  /* 0x000000303d427220 */ /* 0x0c0fe20000410000 */
[-C--:B------:R-:W-:Y:S01]  /*73c0*/  FMUL.FTZ R51, R61, R59.reuse ;  /* 0x0000003b3d337220 */ /* 0x080fe20000410000 */
[----:B------:R-:W-:Y:S01]  /*73d0*/  LOP3.LUT R148, R148, 0xffff0000, RZ, 0xc0, !PT ;  /* 0xffff000094947812 */ /* 0x000fe200078ec0ff */
[----:B------:R-:W-:Y:S02]  /*73e0*/  IMAD.U32 R47, R50, 0x10000, RZ ;  /* 0x00010000322f7824 */ /* 0x000fe400078e00ff */
[C---:B------:R-:W-:Y:S01]  /*73f0*/  FFMA.FTZ R66, R58.reuse, R59, R66 ;  /* 0x0000003b3a427223 */ /* 0x040fe20000010042 */
[----:B------:R-:W-:Y:S01]  /*7400*/  FFMA.FTZ R60, R58, R48, -R51 ;  /* 0x000000303a3c7223 */ /* 0x000fe20000010833 */
[----:B------:R-:W-:Y:S01]  /*7410*/  LOP3.LUT R45, R44, 0xffff0000, RZ, 0xc0, !PT ;  /* 0xffff00002c2d7812 */ /* 0x000fe200078ec0ff */
[----:B------:R-:W-:Y:S01]  /*7420*/  FFMA.FTZ R82, R49, R64, R82 ;  /* 0x0000004031527223 */ /* 0x000fe20000010052 */
[----:B------:R-:W-:Y:S01]  /*7430*/  LOP3.LUT R50, R50, 0xffff0000, RZ, 0xc0, !PT ;  /* 0xffff000032327812 */ /* 0x000fe200078ec0ff */
[----:B------:R-:W-:Y:S01]  /*7440*/  IMAD.U32 R51, R146, 0x10000, RZ ;  /* 0x0001000092337824 */ /* 0x000fe200078e00ff */
[----:B------:R-:W-:Y:S01]  /*7450*/  LOP3.LUT R144, R144, 0xffff0000, RZ, 0xc0, !PT ;  /* 0xffff000090907812 */ /* 0x000fe200078ec0ff */
[----:B------:R-:W-:Y:S01]  /*7460*/  IMAD.U32 R48, R142, 0x10000, RZ ;  /* 0x000100008e307824 */ /* 0x000fe200078e00ff */
[----:B------:R-:W-:Y:S01]  /*7470*/  LOP3.LUT R59, R146, 0xffff0000, RZ, 0xc0, !PT ;  /* 0xffff0000923b7812 */ /* 0x000fe200078ec0ff */
[----:B------:R-:W-:Y:S01]  /*7480*/  FMUL.FTZ R64, R62, R148 ;  /* 0x000000943e407220 */ /* 0x000fe20000410000 */
[----:B------:R-:W-:Y:S01]  /*7490*/  LOP3.LUT R49, R142, 0xffff0000, RZ, 0xc0, !PT ;  /* 0xffff00008e317812 */ /* 0x000fe200078ec0ff */
[C---:B------:R-:W-:Y:S01]  /*74a0*/  IMAD.U32 R44, R46.reuse, 0x10000, RZ ;  /* 0x000100002e2c7824 */ /* 0x040fe200078e00ff */
[----:B------:R-:W-:Y:S01]  /*74b0*/  LOP3.LUT R46, R46, 0xffff0000, RZ, 0xc0, !PT ;  /* 0xffff00002e2e7812 */ /* 0x000fe200078ec0ff */
[C---:B------:R-:W-:Y:S01]  /*74c0*/  FMUL.FTZ R63, R47.reuse, R51 ;  /* 0x000000332f3f7220 */ /* 0x040fe20000410000 */
[----:B------:R-:W-:Y:S01]  /*74d0*/  FMUL.FTZ R58, R47, R48 ;  /* 0x000000302f3a7220 */ /* 0x000fe20000410000 */
[-C--:B------:R-:W-:Y:S01]  /*74e0*/  FMUL.FTZ R62, R62, R144.reuse ;  /* 0x000000903e3e7220 */ /* 0x080fe20000410000 */
[C---:B------:R-:W-:Y:S01]  /*74f0*/  FFMA.FTZ R61, R45.reuse, R144, -R64 ;  /* 0x000000902d3d7223 */ /* 0x040fe20000010840 */
[C---:B------:R-:W-:Y:S01]  /*7500*/  FMUL.FTZ R47, R50.reuse, R59 ;  /* 0x0000003b322f7220 */ /* 0x040fe20000410000 */
[----:B------:R-:W-:Y:S01]  /*7510*/  FMUL.FTZ R50, R50, R49 ;  /* 0x0000003132327220 */ /* 0x000fe20000410000 */
        /* <DEDUP_REMOVED lines=15> */
.L_x_1742:
[----:B------:R-:W-:Y:S05]  /*7610*/  BSYNC B2 ;  /* 0x0000000000027941 */ /* 0x000fea0003800000 */
.L_x_1741:
        /* <DEDUP_REMOVED lines=11> */
.L_x_1740:
[----:B------:R-:W-:Y:S05]  /*76d0*/  BSYNC B1 ;  /* 0x0000000000017941 */ /* 0x000fea0003800000 */
.L_x_1739:
[----:B------:R-:W-:Y:S01]  /*76e0*/  ISETP.GE.OR P4, PT, R210, R114, P2 ;  /* 0x00000072d200720c */ /* 0x000fe20001786670 */
[-C--:B-1234-:R-:W-:Y:S02]  /*76f0*/  IMAD R44, R116, R122.reuse, RZ ;  /* 0x0000007a742c7224 */ /* 0x09efe400078e02ff */
[----:B------:R-:W-:-:S04]  /*7700*/  IMAD.WIDE.U32 R120, R210, R122, R120 ;  /* 0x0000007ad2787225 */ /* 0x000fc800078e0078 */
[----:B------:R-:W-:-:S06]  /*7710*/  IMAD R123, R210, R123, R44 ;  /* 0x0000007bd27b7224 */ /* 0x000fcc00078e022c */
[----:B------:R-:W-:Y:S05]  /*7720*/  @P4 BRA `(.L_x_1719) ;  /* 0x0000000c00804947 */ /* 0x000fea0003800000 */
[----:B------:R-:W1:Y:S01]  /*7730*/  LDC.64 R52, c[0x0][0x2e8] ;  /* 0x0000ba00ff347b82 */ /* 0x000e620000000a00 */
[----:B------:R-:W-:Y:S01]  /*7740*/  IMAD.IADD R56, R121, 0x1, R123 ;  /* 0x0000000179387824 */ /* 0x000fe200078e027b */
[----:B------:R-:W-:Y:S01]  /*7750*/  IADD3 R44, P4, P5, R96, R120, R37 ;  /* 0x00000078602c7210 */ /* 0x000fe20007d9e025 */
[----:B------:R-:W-:Y:S01]  /*7760*/  BSSY B1, `(.L_x_1743) ;  /* 0x0000073000017945 */ /* 0x000fe20003800000 */
[----:B------:R-:W-:Y:S02]  /*7770*/  ISETP.NE.AND P6, PT, R0, RZ, PT ;  /* 0x000000ff0000720c */ /* 0x000fe40003fc5270 */
[----:B------:R-:W-:Y:S02]  /*7780*/  IADD3.X R45, R35, R56, R102, P4, P5 ;  /* 0x00000038232d7210 */ /* 0x000fe400027ea466 */
[----:B------:R-:W-:Y:S02]  /*7790*/  SEL R134, R113, R134, !P6 ;  /* 0x0000008671867207 */ /* 0x000fe40007000000 */
[----:B-1----:R-:W-:-:S04]  /*77a0*/  LEA R54, P4, R44, R52, 0x1 ;  /* 0x000000342c367211 */ /* 0x002fc800078808ff */
[----:B------:R-:W-:Y:S02]  /*77b0*/  LEA.HI.X R55, R44, R53, R45, 0x1, P4 ;  /* 0x000000352c377211 */ /* 0x000fe400020f0c2d */
[----:B------:R-:W-:-:S04]  /*77c0*/  SHF.R.S32.HI R45, RZ, 0x1f, R134 ;  /* 0x0000001fff2d7819 */ /* 0x000fc80000011486 */
[----:B------:R-:W-:-:S04]  /*77d0*/  LEA.HI R134, R45, R134, RZ, 0x4 ;  /* 0x000000862d867211 */ /* 0x000fc800078f20ff */
        /* <DEDUP_REMOVED lines=16> */
[----:B------:R-:W-:Y:S01]  /*78e0*/  SHF.R.U64 R67, R72, 0x10, R73 ;  /* 0x0000001048437819 */ /* 0x000fe20000001249 */
[----:B--2---:R-:W-:Y:S01]  /*78f0*/  IMAD.U32 R62, R49, 0x10000, RZ ;  /* 0x00010000313e7824 */ /* 0x004fe200078e00ff */
[----:B------:R-:W-:Y:S01]  /*7900*/  SHF.R.U64 R77, R68, 0x10, R69 ;  /* 0x00000010444d7819 */ /* 0x000fe20000001245 */
[----:B-1----:R-:W-:Y:S01]  /*7910*/  IMAD.U32 R58, R45, 0x10000, RZ ;  /* 0x000100002d3a7824 */ /* 0x002fe200078e00ff */
[----:B------:R-:W-:Y:S01]  /*7920*/  SHF.R.U32.HI R72, RZ, 0x10, R73 ;  /* 0x00000010ff487819 */ /* 0x000fe20000011649 */
[----:B------:R-:W-:Y:S01]  /*7930*/  IMAD.U32 R64, R51, 0x10000, RZ ;  /* 0x0001000033407824 */ /* 0x000fe200078e00ff */
[----:B------:R-:W-:Y:S01]  /*7940*/  SHF.R.U32.HI R68, RZ, 0x10, R69 ;  /* 0x00000010ff447819 */ /* 0x000fe20000011645 */
[----:B------:R-:W-:Y:S01]  /*7950*/  IMAD.U32 R60, R48, 0x10000, RZ ;  /* 0x00010000303c7824 */ /* 0x000fe200078e00ff */
[----:B------:R-:W-:Y:S02]  /*7960*/  PRMT R141, R141, 0x5410, R72 ;  /* 0x000054108d8d7816 */ /* 0x000fe40000000048 */
[----:B------:R-:W-:-:S02]  /*7970*/  PRMT R137, R137, 0x5410, R68 ;  /* 0x0000541089897816 */ /* 0x000fc40000000044 */
[--C-:B------:R-:W-:Y:S01]  /*7980*/  SHF.R.U64 R66, R70, 0x10, R71.reuse ;  /* 0x0000001046427819 */ /* 0x100fe20000001247 */
[----:B------:R-:W-:Y:S01]  /*7990*/  IMAD.U32 R69, R141, 0x10000, RZ ;  /* 0x000100008d457824 */ /* 0x000fe200078e00ff */
[----:B------:R-:W-:Y:S02]  /*79a0*/  SHF.R.U32.HI R70, RZ, 0x10, R71 ;  /* 0x00000010ff467819 */ /* 0x000fe40000011647 */
[--C-:B------:R-:W-:Y:S02]  /*79b0*/  SHF.R.U64 R71, R74, 0x10, R75.reuse ;  /* 0x000000104a477819 */ /* 0x100fe4000000124b */
[----:B------:R-:W-:Y:S02]  /*79c0*/  SHF.R.U32.HI R74, RZ, 0x10, R75 ;  /* 0x00000010ff4a7819 */ /* 0x000fe4000001164b */
[----:B------:R-:W-:Y:S01]  /*79d0*/  PRMT R140, R140, 0x5410, R67 ;  /* 0x000054108c8c7816 */ /* 0x000fe20000000043 */
[----:B------:R-:W-:Y:S01]  /*79e0*/  IMAD.U32 R67, R137, 0x10000, RZ ;  /* 0x0001000089437824 */ /* 0x000fe200078e00ff */
[----:B------:R-:W-:-:S02]  /*79f0*/  PRMT R133, R133, 0x5410, R66 ;  /* 0x0000541085857816 */ /* 0x000fc40000000042 */
[----:B------:R-:W-:Y:S01]  /*7a00*/  LOP3.LUT R63, R49, 0xffff0000, RZ, 0xc0, !PT ;  /* 0xffff0000313f7812 */ /* 0x000fe200078ec0ff */
[----:B------:R-:W-:Y:S01]  /*7a10*/  FMUL.FTZ R73, R62, R67 ;  /* 0x000000433e497220 */ /* 0x000fe20000410000 */
[----:B------:R-:W-:Y:S02]  /*7a20*/  LOP3.LUT R66, R141, 0xffff0000, RZ, 0xc0, !PT ;  /* 0xffff00008d427812 */ /* 0x000fe400078ec0ff */
[----:B------:R-:W-:Y:S01]  /*7a30*/  PRMT R138, R138, 0x5410, R71 ;  /* 0x000054108a8a7816 */ /* 0x000fe20000000047 */
[-C--:B------:R-:W-:Y:S01]  /*7a40*/  FMUL.FTZ R71, R62, R69.reuse ;  /* 0x000000453e477220 */ /* 0x080fe20000410000 */
[----:B------:R-:W-:Y:S01]  /*7a50*/  PRMT R139, R139, 0x5410, R74 ;  /* 0x000054108b8b7816 */ /* 0x000fe2000000004a */
[C---:B------:R-:W-:Y:S01]  /*7a60*/  FFMA.FTZ R73, R58.reuse, R69, R73 ;  /* 0x000000453a497223 */ /* 0x040fe20000010049 */
[----:B------:R-:W-:Y:S01]  /*7a70*/  PRMT R135, R135, 0x5410, R70 ;  /* 0x0000541087877816 */ /* 0x000fe20000000046 */
[----:B------:R-:W-:Y:S01]  /*7a80*/  FMUL.FTZ R70, R63, R66 ;  /* 0x000000423f467220 */ /* 0x000fe20000410000 */
[----:B------:R-:W-:Y:S01]  /*7a90*/  LOP3.LUT R59, R45, 0xffff0000, RZ, 0xc0, !PT ;  /* 0xffff00002d3b7812 */ /* 0x000fe200078ec0ff */
[----:B------:R-:W-:Y:S01]  /*7aa0*/  FFMA.FTZ R68, R58, R67, -R71 ;  /* 0x000000433a447223 */ /* 0x000fe20000010847 */
[----:B------:R-:W-:Y:S01]  /*7ab0*/  LOP3.LUT R62, R137, 0xffff0000, RZ, 0xc0, !PT ;  /* 0xffff0000893e7812 */ /* 0x000fe200078ec0ff */
[----:B------:R-:W-:Y:S01]  /*7ac0*/  IMAD.U32 R71, R139, 0x10000, RZ ;  /* 0x000100008b477824 */ /* 0x000fe200078e00ff */
[----:B------:R-:W-:Y:S01]  /*7ad0*/  LOP3.LUT R65, R51, 0xffff0000, RZ, 0xc0, !PT ;  /* 0xffff000033417812 */ /* 0x000fe200078ec0ff */
[----:B------:R-:W-:Y:S01]  /*7ae0*/  IMAD.U32 R67, R135, 0x10000, RZ ;  /* 0x0001000087437824 */ /* 0x000fe200078e00ff */
[----:B------:R-:W-:Y:S01]  /*7af0*/  LOP3.LUT R61, R48, 0xffff0000, RZ, 0xc0, !PT ;  /* 0xffff0000303d7812 */ /* 0x000fe200078ec0ff */
[-C--:B------:R-:W-:Y:S01]  /*7b00*/  FMUL.FTZ R58, R63, R62.reuse ;  /* 0x0000003e3f3a7220 */ /* 0x080fe20000410000 */
[----:B------:R-:W-:Y:S01]  /*7b10*/  FFMA.FTZ R69, R59, R62, -R70 ;  /* 0x0000003e3b457223 */ /* 0x000fe20000010846 */
[----:B------:R-:W-:Y:S01]  /*7b20*/  LOP3.LUT R62, R139, 0xffff0000, RZ, 0xc0, !PT ;  /* 0xffff00008b3e7812 */ /* 0x000fe200078ec0ff */
[----:B------:R-:W-:Y:S01]  /*7b30*/  FMUL.FTZ R63, R64, R71 ;  /* 0x00000047403f7220 */ /* 0x000fe20000410000 */
[----:B------:R-:W-:Y:S01]  /*7b40*/  IMAD.U32 R48, R47, 0x10000, RZ ;  /* 0x000100002f307824 */ /* 0x000fe200078e00ff */
[----:B------:R-:W-:Y:S01]  /*7b50*/  PRMT R136, R136, 0x5410, R77 ;  /* 0x0000541088887816 */ /* 0x000fe2000000004d */
[-C--:B------:R-:W-:Y:S01]  /*7b60*/  FMUL.FTZ R64, R64, R67.reuse ;  /* 0x0000004340407220 */ /* 0x080fe20000410000 */
[----:B------:R-:W-:Y:S01]  /*7b70*/  FFMA.FTZ R66, R59, R66, R58 ;  /* 0x000000423b427223 */ /* 0x000fe2000001003a */
[----:B------:R-:W-:Y:S01]  /*7b80*/  LOP3.LUT R49, R47, 0xffff0000, RZ, 0xc0, !PT ;  /* 0xffff00002f317812 */ /* 0x000fe200078ec0ff */
[----:B------:R-:W-:Y:S01]  /*7b90*/  FMUL.FTZ R70, R65, R62 ;  /* 0x0000003e41467220 */ /* 0x000fe20000410000 */
[----:B------:R-:W-:Y:S01]  /*7ba0*/  LOP3.LUT R58, R135, 0xffff0000, RZ, 0xc0, !PT ;  /* 0xffff0000873a7812 */ /* 0x000fe200078ec0ff */
[C---:B------:R-:W-:Y:S01]  /*7bb0*/  FFMA.FTZ R67, R48.reuse, R67, -R63 ;  /* 0x0000004330437223 */ /* 0x040fe2000001083f */
[----:B------:R-:W-:Y:S01]  /*7bc0*/  FFMA.FTZ R64, R48, R71, R64 ;  /* 0x0000004730407223 */ /* 0x000fe20000010040 */
[C---:B------:R-:W-:Y:S01]  /*7bd0*/  IMAD.U32 R59, R140.reuse, 0x10000, RZ ;  /* 0x000100008c3b7824 */ /* 0x040fe200078e00ff */
[----:B------:R-:W-:Y:S01]  /*7be0*/  LOP3.LUT R140, R140, 0xffff0000, RZ, 0xc0, !PT ;  /* 0xffff00008c8c7812 */ /* 0x000fe200078ec0ff */
[----:B------:R-:W-:-:S02]  /*7bf0*/  IMAD.U32 R48, R136, 0x10000, RZ ;  /* 0x0001000088307824 */ /* 0x000fc400078e00ff */
[-C--:B------:R-:W-:Y:S01]  /*7c00*/  FMUL.FTZ R72, R65, R58.reuse ;  /* 0x0000003a41487220 */ /* 0x080fe20000410000 */
[C---:B------:R-:W-:Y:S01]  /*7c10*/  FFMA.FTZ R70, R49.reuse, R58, -R70 ;  /* 0x0000003a31467223 */ /* 0x040fe20000010846 */
[-C--:B------:R-:W-:Y:S01]  /*7c20*/  FMUL.FTZ R58, R60, R59.reuse ;  /* 0x0000003b3c3a7220 */ /* 0x080fe20000410000 */
[----:B------:R-:W-:Y:S01]  /*7c30*/  IMAD.U32 R45, R44, 0x10000, RZ ;  /* 0x000100002c2d7824 */ /* 0x000fe200078e00ff */
[----:B------:R-:W-:Y:S01]  /*7c40*/  LOP3.LUT R136, R136, 0xffff0000, RZ, 0xc0, !PT ;  /* 0xffff000088887812 */ /* 0x000fe200078ec0ff */
[----:B------:R-:W-:Y:S01]  /*7c50*/  FMUL.FTZ R60, R60, R48 ;  /* 0x000000303c3c7220 */ /* 0x000fe20000410000 */
[----:B------:R-:W-:Y:S01]  /*7c60*/  FFMA.FTZ R65, R49, R62, R72 ;  /* 0x0000003e31417223 */ /* 0x000fe20000010048 */
[----:B------:R-:W-:Y:S01]  /*7c70*/  LOP3.LUT R44, R44, 0xffff0000, RZ, 0xc0, !PT ;  /* 0xffff00002c2c7812 */ /* 0x000fe200078ec0ff */
[C---:B------:R-:W-:Y:S02]  /*7c80*/  IMAD.U32 R51, R50.reuse, 0x10000, RZ ;  /* 0x0001000032337824 */ /* 0x040fe400078e00ff */
[----:B------:R-:W-:Y:S01]  /*7c90*/  FMUL.FTZ R63, R61, R140 ;  /* 0x0000008c3d3f7220 */ /* 0x000fe20000410000 */
[C---:B------:R-:W-:Y:S01]  /*7ca0*/  FFMA.FTZ R49, R45.reuse, R48, -R58 ;  /* 0x000000302d317223 */ /* 0x040fe2000001083a */
[----:B------:R-:W-:Y:S01]  /*7cb0*/  FFMA.FTZ R60, R45, R59, R60 ;  /* 0x0000003b2d3c7223 */ /* 0x000fe2000001003c */
[----:B------:R-:W-:Y:S01]  /*7cc0*/  LOP3.LUT R50, R50, 0xffff0000, RZ, 0xc0, !PT ;  /* 0xffff000032327812 */ /* 0x000fe200078ec0ff */
[----:B------:R-:W-:Y:S01]  /*7cd0*/  FMUL.FTZ R61, R61, R136 ;  /* 0x000000883d3d7220 */ /* 0x000fe20000410000 */
[C---:B------:R-:W-:Y:S01]  /*7ce0*/  IMAD.U32 R48, R133.reuse, 0x10000, RZ ;  /* 0x0001000085307824 */ /* 0x040fe200078e00ff */
[C---:B------:R-:W-:Y:S01]  /*7cf0*/  LOP3.LUT R45, R138.reuse, 0xffff0000, RZ, 0xc0, !PT ;  /* 0xffff00008a2d7812 */ /* 0x040fe200078ec0ff */
[----:B------:R-:W-:Y:S01]  /*7d00*/  IMAD.U32 R58, R138, 0x10000, RZ ;  /* 0x000100008a3a7824 */ /* 0x000fe200078e00ff */
[----:B------:R-:W-:Y:S01]  /*7d10*/  LOP3.LUT R133, R133, 0xffff0000, RZ, 0xc0, !PT ;  /* 0xffff000085857812 */ /* 0x000fe200078ec0ff */
[----:B------:R-:W-:-:S02]  /*7d20*/  IMAD.U32 R47, R46, 0x10000, RZ ;  /* 0x000100002e2f7824 */ /* 0x000fc400078e00ff */
[C---:B------:R-:W-:Y:S01]  /*7d30*/  FFMA.FTZ R136, R44.reuse, R136, -R63 ;  /* 0x000000882c887223 */ /* 0x040fe2000001083f */
[----:B------:R-:W-:Y:S01]  /*7d40*/  FFMA.FTZ R61, R44, R140, R61 ;  /* 0x0000008c2c3d7223 */ /* 0x000fe2000001003d */
[----:B------:R-:W-:Y:S01]  /*7d50*/  LOP3.LUT R46, R46, 0xffff0000, RZ, 0xc0, !PT ;  /* 0xffff00002e2e7812 */ /* 0x000fe200078ec0ff */
[C---:B------:R-:W-:Y:S01]  /*7d60*/  FMUL.FTZ R44, R51.reuse, R58 ;  /* 0x0000003a332c7220 */ /* 0x040fe20000410000 */
        /* <DEDUP_REMOVED lines=16> */
[----:B------:R-:W-:-:S02]  /*7e70*/  F2FP.BF16.F32.PACK_AB R47, R70, R67 ;  /* 0x00000043462f723e */ /* 0x000fc400000010ff */
[----:B------:R-:W-:-:S07]  /*7e80*/  F2FP.BF16.F32.PACK_AB R48, R61, R60 ;  /* 0x0000003c3d30723e */ /* 0x000fce00000010ff */
.L_x_1744:
[----:B------:R-:W-:Y:S05]  /*7e90*/  BSYNC B1 ;  /* 0x0000000000017941 */ /* 0x000fea0003800000 */
.L_x_1743:
[----:B-1----:R1:W-:Y:S01]  /*7ea0*/  STG.E.128 desc[UR38][R54.64], R44 ;  /* 0x0000002c36007986 */ /* 0x0023e2000c101d26 */
[----:B------:R-:W-:-:S13]  /*7eb0*/  ISETP.GE.AND P3, PT, R57, R132, PT ;  /* 0x000000843900720c */ /* 0x000fda0003f66270 */
[----:B------:R-:W-:Y:S05]  /*7ec0*/  @P3 BRA `(.L_x_1719) ;  /* 0x0000000400983947 */ /* 0x000fea0003800000 */
[--C-:B-1----:R-:W-:Y:S02]  /*7ed0*/  SHF.R.S32.HI R44, RZ, 0x1f, R57.reuse ;  /* 0x0000001fff2c7819 */ /* 0x102fe40000011439 */
[----:B------:R-:W-:-:S04]  /*7ee0*/  IADD3 R57, P3, P4, R96, R120, R57 ;  /* 0x0000007860397210 */ /* 0x000fc80007c7e039 */
[----:B------:R-:W-:Y:S02]  /*7ef0*/  IADD3.X R56, R35, R56, R44, P3, P4 ;  /* 0x0000003823387210 */ /* 0x000fe40001fe842c */
[----:B------:R-:W-:-:S04]  /*7f00*/  LEA R52, P3, R57, R52, 0x1 ;  /* 0x0000003439347211 */ /* 0x000fc800078608ff */
[----:B------:R-:W-:-:S05]  /*7f10*/  LEA.HI.X R53, R57, R53, R56, 0x1, P3 ;  /* 0x0000003539357211 */ /* 0x000fca00018f0c38 */
[----:B--2---:R1:W-:Y:S01]  /*7f20*/  STG.E.128 desc[UR38][R52.64], R48 ;  /* 0x0000003034007986 */ /* 0x0043e2000c101d26 */
[----:B------:R-:W-:Y:S05]  /*7f30*/  BRA `(.L_x_1719) ;  /* 0x00000004007c7947 */ /* 0x000fea0003800000 */
.L_x_1682:
[----:B------:R-:W-:-:S13]  /*7f40*/  ISETP.NE.AND P0, PT, R191, 0x3, PT ;  /* 0x00000003bf00780c */ /* 0x000fda0003f05270 */
[----:B------:R-:W-:Y:S05]  /*7f50*/  @!P0 BRA `(.L_x_1745) ;  /* 0x0000000000048947 */ /* 0x000fea0003800000 */
[----:B------:R-:W-:Y:S01]  /*7f60*/  BPT.TRAP 0x1 ;  /* 0x000000040000795c */ /* 0x000fe20000300000 */
.L_x_1745:
[----:B------:R-:W-:Y:S01]  /*7f70*/  IMAD R106, R184, 0x8, R2 ;  /* 0x00000008b86a7824 */ /* 0x000fe200078e0202 */
[----:B------:R-:W-:Y:S01]  /*7f80*/  SHF.L.U32 R119, R192, 0x1f, RZ ;  /* 0x0000001fc0777819 */ /* 0x000fe200000006ff */
[----:B------:R-:W-:Y:S01]  /*7f90*/  IMAD R114, R26, -0x80, R24 ;  /* 0xffffff801a727824 */ /* 0x000fe200078e0218 */
[----:B------:R-:W-:Y:S01]  /*7fa0*/  BSSY B1, `(.L_x_1746) ;  /* 0x0000006000017945 */ /* 0x000fe20003800000 */
[----:B------:R-:W-:Y:S01]  /*7fb0*/  SHF.R.S32.HI R45, RZ, 0x1f, R26 ;  /* 0x0000001fff2d7819 */ /* 0x000fe2000001141a */
[----:B------:R-:W0:Y:S01]  /*7fc0*/  SYNCS.PHASECHK.TRANS64.TRYWAIT P3, [R106+URZ+0x28890], R119 ;  /* 0x028890776a0075a7 */ /* 0x000e22000806017f */
[----:B------:R-:W-:Y:S01]  /*7fd0*/  IMAD R44, R3, R26, RZ ;  /* 0x0000001a032c7224 */ /* 0x000fe200078e02ff */
[----:B------:R-:W-:Y:S01]  /*7fe0*/  VIMNMX R114, R114, 0x80, PT ;  /* 0x0000008072727848 */ /* 0x000fe20003fe0100 */
[----:B0-----:R-:W-:Y:S06]  /*7ff0*/  @!P3 BRA `(.L_x_1747) ;  /* 0x000001cc00acb947 */ /* 0x001fec0003800000 */
.L_x_2100:
[----:B------:R-:W-:Y:S05]  /*8000*/  BSYNC B1 ;  /* 0x0000000000017941 */ /* 0x000fea0003800000 */
.L_x_1746:
[----:B------:R-:W-:Y:S01]  /*8010*/  ISETP.GE.AND P3, PT, R23, R114, PT ;  /* 0x000000721700720c */ /* 0x000fe20003f66270 */
[----:B------:R-:W-:Y:S01]  /*8020*/  IMAD R45, R45, R128, R44 ;  /* 0x000000802d2d7224 */ /* 0x000fe200078e022c */
[----:B------:R-:W-:Y:S01]  /*8030*/  BSSY B1, `(.L_x_1748) ;  /* 0x0000012000017945 */ /* 0x000fe20003800000 */
[----:B------:R-:W-:-:S04]  /*8040*/  IMAD.WIDE.U32 R52, R128, R26, RZ ;  /* 0x0000001a80347225 */ /* 0x000fc800078e00ff */
[----:B------:R-:W-:-:S06]  /*8050*/  IMAD.IADD R61, R45, 0x1, R53 ;  /* 0x000000012d3d7824 */ /* 0x000fcc00078e0235 */
[----:B------:R-:W-:Y:S05]  /*8060*/  @P3 BRA `(.L_x_1749) ;  /* 0x0000000000383947 */ /* 0x000fea0003800000 */
[----:B------:R-:W1:Y:S01]  /*8070*/  @!P2 LDC.64 R54, c[0x0][0x2e8] ;  /* 0x0000ba00ff36ab82 */ /* 0x000e620000000a00 */
[----:B------:R-:W2:Y:S01]  /*8080*/  @!P2 LDS.128 R44, [R111+0x18400] ;  /* 0x018400006f2ca984 */ /* 0x000ea20000000c00 */
[----:B------:R-:W-:-:S03]  /*8090*/  @!P2 IADD3 R58, P3, R36, R52, RZ ;  /* 0x00000034243aa210 */ /* 0x000fc60007f7e0ff */
[----:B------:R-:W3:Y:S02]  /*80a0*/  @!P1 LDS.128 R48, [R111+0x1c400] ;  /* 0x01c400006f309984 */ /* 0x000ee40000000c00 */
[----:B------:R-:W-:Y:S01]  /*80b0*/  @!P2 IMAD.X R59, R61, 0x1, R39, P3 ;  /* 0x000000013d3ba824 */ /* 0x000fe200018e0627 */
[----:B------:R-:W4:Y:S01]  /*80c0*/  @!P1 LDC.64 R56, c[0x0][0x2e8] ;  /* 0x0000ba00ff389b82 */ /* 0x000f220000000a00 */
[----:B-1----:R-:W-:-:S04]  /*80d0*/  @!P2 LEA R54, P3, R58, R54, 0x1 ;  /* 0x000000363a36a211 */ /* 0x002fc800078608ff */
[----:B------:R-:W-:Y:S02]  /*80e0*/  @!P2 LEA.HI.X R55, R58, R55, R59, 0x1, P3 ;  /* 0x000000373a37a211 */ /* 0x000fe400018f0c3b */
[----:B------:R-:W-:-:S05]  /*80f0*/  @!P1 IADD3 R58, P3, R99, R52, RZ ;  /* 0x00000034633a9210 */ /* 0x000fca0007f7e0ff */
[----:B------:R-:W-:Y:S01]  /*8100*/  @!P1 IMAD.X R59, R61, 0x1, R104, P3 ;  /* 0x000000013d3b9824 */ /* 0x000fe200018e0668 */
[----:B----4-:R-:W-:-:S04]  /*8110*/  @!P1 LEA R56, P3, R58, R56, 0x1 ;  /* 0x000000383a389211 */ /* 0x010fc800078608ff */
[----:B------:R-:W-:Y:S01]  /*8120*/  @!P1 LEA.HI.X R57, R58, R57, R59, 0x1, P3 ;  /* 0x000000393a399211 */ /* 0x000fe200018f0c3b */
[----:B--2---:R1:W-:Y:S04]  /*8130*/  @!P2 STG.E.128 desc[UR38][R54.64], R44 ;  /* 0x0000002c3600a986 */ /* 0x0043e8000c101d26 */
[----:B---3--:R1:W-:Y:S04]  /*8140*/  @!P1 STG.E.128 desc[UR38][R56.64], R48 ;  /* 0x0000003038009986 */ /* 0x0083e8000c101d26 */
.L_x_1749:
[----:B------:R-:W-:Y:S05]  /*8150*/  BSYNC B1 ;  /* 0x0000000000017941 */ /* 0x000fea0003800000 */
.L_x_1748:
[----:B------:R-:W-:Y:S01]  /*8160*/  ISETP.GE.AND P3, PT, R212, R114, PT ;  /* 0x00000072d400720c */ /* 0x000fe20003f66270 */
[----:B------:R-:W-:-:S12]  /*8170*/  BSSY B1, `(.L_x_1750) ;  /* 0x0000012000017945 */ /* 0x000fd80003800000 */
[----:B------:R-:W-:Y:S05]  /*8180*/  @P3 BRA `(.L_x_1751) ;  /* 0x0000000000403947 */ /* 0x000fea0003800000 */
[----:B-1----:R-:W1:Y:S01]  /*8190*/  @!P2 LDC.64 R54, c[0x0][0x2e8] ;  /* 0x0000ba00ff36ab82 */ /* 0x002e620000000a00 */
[----:B------:R-:W2:Y:S01]  /*81a0*/  @!P2 LDS.128 R44, [R111+0x19400] ;  /* 0x019400006f2ca984 */ /* 0x000ea20000000c00 */
[----:B------:R-:W-:-:S03]  /*81b0*/  IADD3 R60, P3, R88, R52, RZ ;  /* 0x00000034583c7210 */ /* 0x000fc60007f7e0ff */
[----:B------:R-:W3:Y:S02]  /*81c0*/  @!P1 LDS.128 R48, [R111+0x1d400] ;  /* 0x01d400006f309984 */ /* 0x000ee40000000c00 */
[----:B------:R-:W-:Y:S01]  /*81d0*/  IMAD.X R62, R61, 0x1, R89, P3 ;  /* 0x000000013d3e7824 */ /* 0x000fe200018e0659 */
[----:B------:R-:W4:Y:S01]  /*81e0*/  @!P1 LDC.64 R56, c[0x0][0x2e8] ;  /* 0x0000ba00ff389b82 */ /* 0x000f220000000a00 */
[----:B------:R-:W-:-:S05]  /*81f0*/  @!P2 IADD3 R58, P3, R60, R36, RZ ;  /* 0x000000243c3aa210 */ /* 0x000fca0007f7e0ff */
[----:B------:R-:W-:Y:S01]  /*8200*/  @!P2 IMAD.X R59, R62, 0x1, R39, P3 ;  /* 0x000000013e3ba824 */ /* 0x000fe200018e0627 */
        /* <DEDUP_REMOVED lines=8> */
.L_x_1751:
[----:B------:R-:W-:Y:S05]  /*8290*/  BSYNC B1 ;  /* 0x0000000000017941 */ /* 0x000fea0003800000 */
.L_x_1750:
[----:B------:R-:W-:Y:S01]  /*82a0*/  ISETP.GE.AND P3, PT, R211, R114, PT ;  /* 0x00000072d300720c */ /* 0x000fe20003f66270 */
[----:B------:R-:W-:-:S12]  /*82b0*/  BSSY B1, `(.L_x_1752) ;  /* 0x0000012000017945 */ /* 0x000fd80003800000 */
[----:B------:R-:W-:Y:S05]  /*82c0*/  @P3 BRA `(.L_x_1753) ;  /* 0x0000000000403947 */ /* 0x000fea0003800000 */
[----:B-12---:R-:W1:Y:S01]  /*82d0*/  @!P2 LDC.64 R54, c[0x0][0x2e8] ;  /* 0x0000ba00ff36ab82 */ /* 0x006e620000000a00 */
[----:B------:R-:W2:Y:S01]  /*82e0*/  @!P2 LDS.128 R44, [R111+0x1a400] ;  /* 0x01a400006f2ca984 */ /* 0x000ea20000000c00 */
[----:B------:R-:W-:-:S03]  /*82f0*/  LEA R60, P3, R98, R52, 0x6 ;  /* 0x00000034623c7211 */ /* 0x000fc600078630ff */
        /* <DEDUP_REMOVED lines=13> */
.L_x_1753:
[----:B------:R-:W-:Y:S05]  /*83d0*/  BSYNC B1 ;  /* 0x0000000000017941 */ /* 0x000fea0003800000 */
.L_x_1752:
[----:B------:R-:W-:-:S13]  /*83e0*/  ISETP.GE.AND P3, PT, R210, R114, PT ;  /* 0x00000072d200720c */ /* 0x000fda0003f66270 */
[----:B------:R-:W-:Y:S05]  /*83f0*/  @P3 BRA `(.L_x_1719) ;  /* 0x00000000004c3947 */ /* 0x000fea0003800000 */
[----:B------:R-:W3:Y:S01]  /*8400*/  LDC.64 R58, c[0x0][0x300] ;  /* 0x0000c000ff3a7b82 */ /* 0x000ee20000000a00 */
[----:B-12-4-:R-:W1:Y:S01]  /*8410*/  @!P2 LDS.128 R44, [R111+0x1b400] ;  /* 0x01b400006f2ca984 */ /* 0x016e620000000c00 */
[----:B------:R-:W-:-:S03]  /*8420*/  IMAD.MOV.U32 R53, RZ, RZ, R61 ;  /* 0x000000ffff357224 */ /* 0x000fc600078e003d */
[----:B------:R-:W2:Y:S03]  /*8430*/  @!P1 LDS.128 R48, [R111+0x1f400] ;  /* 0x01f400006f309984 */ /* 0x000ea60000000c00 */
[----:B------:R-:W4:Y:S08]  /*8440*/  @!P2 LDC.64 R54, c[0x0][0x2e8] ;  /* 0x0000ba00ff36ab82 */ /* 0x000f300000000a00 */
[----:B------:R-:W5:Y:S01]  /*8450*/  @!P1 LDC.64 R56, c[0x0][0x2e8] ;  /* 0x0000ba00ff389b82 */ /* 0x000f620000000a00 */
[----:B---3--:R-:W-:-:S04]  /*8460*/  IMAD.WIDE.U32 R52, R58, 0x60, R52 ;  /* 0x000000603a347825 */ /* 0x008fc800078e0034 */
[----:B------:R-:W-:-:S04]  /*8470*/  IMAD R59, R59, 0x60, RZ ;  /* 0x000000603b3b7824 */ /* 0x000fc800078e02ff */
[----:B------:R-:W-:Y:S01]  /*8480*/  IMAD.IADD R59, R53, 0x1, R59 ;  /* 0x00000001353b7824 */ /* 0x000fe200078e023b */
[----:B------:R-:W-:-:S05]  /*8490*/  @!P2 IADD3 R53, P3, R36, R52, RZ ;  /* 0x000000342435a210 */ /* 0x000fca0007f7e0ff */
[----:B------:R-:W-:Y:S01]  /*84a0*/  @!P2 IMAD.X R58, R59, 0x1, R39, P3 ;  /* 0x000000013b3aa824 */ /* 0x000fe200018e0627 */
[----:B----4-:R-:W-:-:S04]  /*84b0*/  @!P2 LEA R54, P3, R53, R54, 0x1 ;  /* 0x000000363536a211 */ /* 0x010fc800078608ff */
[----:B------:R-:W-:Y:S02]  /*84c0*/  @!P2 LEA.HI.X R55, R53, R55, R58, 0x1, P3 ;  /* 0x000000373537a211 */ /* 0x000fe400018f0c3a */
[----:B------:R-:W-:-:S03]  /*84d0*/  @!P1 IADD3 R52, P3, R99, R52, RZ ;  /* 0x0000003463349210 */ /* 0x000fc60007f7e0ff */
[----:B-1----:R1:W-:Y:S02]  /*84e0*/  @!P2 STG.E.128 desc[UR38][R54.64], R44 ;  /* 0x0000002c3600a986 */ /* 0x0023e4000c101d26 */
[----:B------:R-:W-:Y:S01]  /*84f0*/  @!P1 IMAD.X R53, R59, 0x1, R104, P3 ;  /* 0x000000013b359824 */ /* 0x000fe200018e0668 */
[----:B-----5:R-:W-:-:S04]  /*8500*/  @!P1 LEA R56, P3, R52, R56, 0x1 ;  /* 0x0000003834389211 */ /* 0x020fc800078608ff */
[----:B------:R-:W-:-:S05]  /*8510*/  @!P1 LEA.HI.X R57, R52, R57, R53, 0x1, P3 ;  /* 0x0000003934399211 */ /* 0x000fca00018f0c35 */
[----:B--2---:R1:W-:Y:S04]  /*8520*/  @!P1 STG.E.128 desc[UR38][R56.64], R48 ;  /* 0x0000003038009986 */ /* 0x0043e8000c101d26 */
.L_x_1719:
[----:B------:R-:W-:Y:S05]  /*8530*/  BSYNC B0 ;  /* 0x0000000000007941 */ /* 0x000fea0003800000 */
.L_x_1681:
[----:B-1234-:R-:W1:Y:S01]  /*8540*/  S2R R44, SR_TID.X ;  /* 0x00000000002c7919 */ /* 0x01ee620000002100 */
        /* <DEDUP_REMOVED lines=8> */
[----:B-1----:R-:W-:Y:S01]  /*85d0*/  LOP3.LUT R44, R44, 0x7f, RZ, 0xc0, !PT ;  /* 0x0000007f2c2c7812 */ /* 0x002fe200078ec0ff */
[----:B--2---:R1:W-:Y:S03]  /*85e0*/  BAR.SYNC.DEFER_BLOCKING R126, 0x80 ;  /* 0x0002007e0000751d */ /* 0x0043e60000010000 */
[----:B------:R-:W-:-:S13]  /*85f0*/  ISETP.NE.AND P3, PT, R44, RZ, PT ;  /* 0x000000ff2c00720c */ /* 0x000fda0003f65270 */
[----:B------:R-:W-:-:S05]  /*8600*/  @!P3 VIADD R44, R106, 0x288a0 ;  /* 0x000288a06a2cb836 */ /* 0x000fca0000000000 */
[----:B------:R-:W-:-:S04]  /*8610*/  @!P3 PRMT R44, RZ, 0x654, R44 ;  /* 0x00000654ff2cb816 */ /* 0x000fc8000000002c */
[----:B------:R1:W-:Y:S01]  /*8620*/  @!P3 SYNCS.ARRIVE.TRANS64.RED.A1T0 RZ, [R44+URZ], RZ ;  /* 0x000000ff2cffb9a7 */ /* 0x0003e2000810043f */
[----:B------:R-:W-:Y:S05]  /*8630*/  @!P0 BRA `(.L_x_1755) ;  /* 0x0000000000048947 */ /* 0x000fea0003800000 */
[----:B------:R-:W-:Y:S01]  /*8640*/  BPT.TRAP 0x1 ;  /* 0x000000040000795c */ /* 0x000fe20000300000 */
.L_x_1755:
[----:B------:R-:W-:Y:S05]  /*8650*/  BSYNC B0 ;  /* 0x0000000000007941 */ /* 0x000fea0003800000 */
.L_x_1754:
[----:B------:R-:W2:Y:S01]  /*8660*/  SYNCS.PHASECHK.TRANS64.TRYWAIT P0, [R106+URZ+0x288b0], R119 ;  /* 0x0288b0776a0075a7 */ /* 0x000ea2000800017f */
[----:B------:R-:W-:Y:S01]  /*8670*/  ULDC UR36, c[0x0][0x2f4] ;  /* 0x0000bd0000247ab9 */ /* 0x000fe20000000800 */
[----:B------:R-:W-:Y:S01]  /*8680*/  ULDC.64 UR40, c[0x0][0x328] ;  /* 0x0000ca0000287ab9 */ /* 0x000fe20000000a00 */
[----:B------:R-:W-:Y:S01]  /*8690*/  ULDC.64 UR42, c[0x0][0x318] ;  /* 0x0000c600002a7ab9 */ /* 0x000fe20000000a00 */
[----:B------:R-:W-:Y:S04]  /*86a0*/  BSSY B0, `(.L_x_1756) ;  /* 0x0000002000007945 */ /* 0x000fe80003800000 */
[----:B--2---:R-:W-:Y:S05]  /*86b0*/  @!P0 BRA `(.L_x_1757) ;  /* 0x000001c800108947 */ /* 0x004fea0003800000 */
.L_x_2101:
[----:B------:R-:W-:Y:S05]  /*86c0*/  BSYNC B0 ;  /* 0x0000000000007941 */ /* 0x000fea0003800000 */
.L_x_1756:
[----:B------:R-:W-:Y:S01]  /*86d0*/  ISETP.GE.AND P0, PT, R23, R114, PT ;  /* 0x000000721700720c */ /* 0x000fe20003f06270 */
[----:B------:R-:W-:Y:S01]  /*86e0*/  BSSY B0, `(.L_x_1758) ;  /* 0x0000011000007945 */ /* 0x000fe20003800000 */
[----:B------:R-:W-:-:S11]  /*86f0*/  IMAD.WIDE R48, R26, 0x80, R42 ;  /* 0x000000801a307825 */ /* 0x000fd600078e022a */
[----:B------:R-:W-:Y:S05]  /*8700*/  @P0 BRA `(.L_x_1759) ;  /* 0x0000000000380947 */ /* 0x000fea0003800000 */
[----:B------:R-:W-:Y:S02]  /*8710*/  IMAD R47, R49, UR40, RZ ;  /* 0x00000028312f7c24 */ /* 0x000fe4000f8e02ff */
[----:B-1----:R-:W-:Y:S02]  /*8720*/  IMAD.MOV.U32 R44, RZ, RZ, R94 ;  /* 0x000000ffff2c7224 */ /* 0x002fe400078e005e */
[----:B------:R-:W-:Y:S02]  /*8730*/  IMAD.MOV.U32 R45, RZ, RZ, R105 ;  /* 0x000000ffff2d7224 */ /* 0x000fe400078e0069 */
[C---:B------:R-:W-:Y:S02]  /*8740*/  IMAD R47, R48.reuse, UR41, R47 ;  /* 0x00000029302f7c24 */ /* 0x040fe4000f8e022f */
[----:B------:R-:W-:-:S04]  /*8750*/  IMAD.WIDE.U32 R44, R48, UR40, R44 ;  /* 0x00000028302c7c25 */ /* 0x000fc8000f8e002c */
[----:B------:R-:W-:Y:S01]  /*8760*/  IMAD.IADD R45, R45, 0x1, R47 ;  /* 0x000000012d2d7824 */ /* 0x000fe200078e022f */
[----:B------:R-:W-:-:S04]  /*8770*/  LEA R50, P0, R44, UR42, 0x1 ;  /* 0x0000002a2c327c11 */ /* 0x000fc8000f8008ff */
[----:B------:R-:W-:Y:S02]  /*8780*/  LEA.HI.X R51, R44, UR43, R45, 0x1, P0 ;  /* 0x0000002b2c337c11 */ /* 0x000fe400080f0c2d */
[----:B------:R-:W-:-:S13]  /*8790*/  ISETP.GE.AND P0, PT, R16, UR36, PT ;  /* 0x0000002410007c0c */ /* 0x000fda000bf06270 */
[----:B------:R-:W1:Y:S04]  /*87a0*/  @!P0 LDS.128 R44, [R111+0x400] ;  /* 0x000400006f2c8984 */ /* 0x000e680000000c00 */
[----:B-1----:R-:W-:Y:S01]  /*87b0*/  @!P0 STG.E.128 desc[UR38][R50.64], R44 ;  /* 0x0000002c32008986 */ /* 0x002fe2000c101d26 */
[----:B------:R-:W-:-:S13]  /*87c0*/  ISETP.GE.AND P0, PT, R190, UR36, PT ;  /* 0x00000024be007c0c */ /* 0x000fda000bf06270 */
[----:B------:R-:W1:Y:S04]  /*87d0*/  @!P0 LDS.128 R44, [R111+0x4400] ;  /* 0x004400006f2c8984 */ /* 0x000e680000000c00 */
[----:B-1----:R3:W-:Y:S02]  /*87e0*/  @!P0 STG.E.128 desc[UR38][R50.64+0x80], R44 ;  /* 0x0000802c32008986 */ /* 0x0027e4000c101d26 */
.L_x_1759:
[----:B------:R-:W-:Y:S05]  /*87f0*/  BSYNC B0 ;  /* 0x0000000000007941 */ /* 0x000fea0003800000 */
.L_x_1758:
[----:B------:R-:W-:Y:S01]  /*8800*/  ISETP.GE.AND P0, PT, R212, R114, PT ;  /* 0x00000072d400720c */ /* 0x000fe20003f06270 */
[----:B------:R-:W-:-:S12]  /*8810*/  BSSY B0, `(.L_x_1760) ;  /* 0x0000012000007945 */ /* 0x000fd80003800000 */
[----:B------:R-:W-:Y:S05]  /*8820*/  @P0 BRA `(.L_x_1761) ;  /* 0x0000000000400947 */ /* 0x000fea0003800000 */
[----:B---3--:R-:W-:Y:S01]  /*8830*/  IADD3 R47, P0, R48, 0x20, RZ ;  /* 0x00000020302f7810 */ /* 0x008fe20007f1e0ff */
[----:B------:R-:W-:-:S04]  /*8840*/  IMAD.MOV.U32 R45, RZ, RZ, R105 ;  /* 0x000000ffff2d7224 */ /* 0x000fc800078e0069 */
[----:B-1----:R-:W-:-:S04]  /*8850*/  IMAD.X R44, RZ, RZ, R49, P0 ;  /* 0x000000ffff2c7224 */ /* 0x002fc800000e0631 */
[----:B------:R-:W-:Y:S02]  /*8860*/  IMAD R46, R44, UR40, RZ ;  /* 0x000000282c2e7c24 */ /* 0x000fe4000f8e02ff */
[----:B------:R-:W-:-:S04]  /*8870*/  IMAD.MOV.U32 R44, RZ, RZ, R94 ;  /* 0x000000ffff2c7224 */ /* 0x000fc800078e005e */
[----:B------:R-:W-:-:S04]  /*8880*/  IMAD.WIDE.U32 R44, R47, UR40, R44 ;  /* 0x000000282f2c7c25 */ /* 0x000fc8000f8e002c */
[----:B------:R-:W-:Y:S01]  /*8890*/  IMAD R47, R47, UR41, R46 ;  /* 0x000000292f2f7c24 */ /* 0x000fe2000f8e022e */
[----:B------:R-:W-:-:S03]  /*88a0*/  LEA R50, P0, R44, UR42, 0x1 ;  /* 0x0000002a2c327c11 */ /* 0x000fc6000f8008ff */
[----:B------:R-:W-:-:S05]  /*88b0*/  IMAD.IADD R45, R45, 0x1, R47 ;  /* 0x000000012d2d7824 */ /* 0x000fca00078e022f */
[----:B------:R-:W-:Y:S02]  /*88c0*/  LEA.HI.X R51, R44, UR43, R45, 0x1, P0 ;  /* 0x0000002b2c337c11 */ /* 0x000fe400080f0c2d */
[----:B------:R-:W-:-:S13]  /*88d0*/  ISETP.GE.AND P0, PT, R16, UR36, PT ;  /* 0x0000002410007c0c */ /* 0x000fda000bf06270 */
[----:B------:R-:W1:Y:S04]  /*88e0*/  @!P0 LDS.128 R44, [R111+0x1400] ;  /* 0x001400006f2c8984 */ /* 0x000e680000000c00 */
[----:B-1----:R-:W-:Y:S01]  /*88f0*/  @!P0 STG.E.128 desc[UR38][R50.64], R44 ;  /* 0x0000002c32008986 */ /* 0x002fe2000c101d26 */
[----:B------:R-:W-:-:S13]  /*8900*/  ISETP.GE.AND P0, PT, R190, UR36, PT ;  /* 0x00000024be007c0c */ /* 0x000fda000bf06270 */
[----:B------:R-:W1:Y:S04]  /*8910*/  @!P0 LDS.128 R44, [R111+0x5400] ;  /* 0x005400006f2c8984 */ /* 0x000e680000000c00 */
[----:B-1----:R4:W-:Y:S02]  /*8920*/  @!P0 STG.E.128 desc[UR38][R50.64+0x80], R44 ;  /* 0x0000802c32008986 */ /* 0x0029e4000c101d26 */
.L_x_1761:
[----:B------:R-:W-:Y:S05]  /*8930*/  BSYNC B0 ;  /* 0x0000000000007941 */ /* 0x000fea0003800000 */
.L_x_1760:
[----:B------:R-:W-:Y:S01]  /*8940*/  ISETP.GE.AND P0, PT, R211, R114, PT ;  /* 0x00000072d300720c */ /* 0x000fe20003f06270 */
[----:B------:R-:W-:-:S12]  /*8950*/  BSSY B0, `(.L_x_1762) ;  /* 0x0000012000007945 */ /* 0x000fd80003800000 */
[----:B------:R-:W-:Y:S05]  /*8960*/  @P0 BRA `(.L_x_1763) ;  /* 0x0000000000400947 */ /* 0x000fea0003800000 */
[----:B---34-:R-:W-:Y:S01]  /*8970*/  IADD3 R47, P0, R48, 0x40, RZ ;  /* 0x00000040302f7810 */ /* 0x018fe20007f1e0ff */
        /* <DEDUP_REMOVED lines=15> */
.L_x_1763:
[----:B------:R-:W-:Y:S05]  /*8a70*/  BSYNC B0 ;  /* 0x0000000000007941 */ /* 0x000fea0003800000 */
.L_x_1762:
[----:B------:R-:W-:Y:S01]  /*8a80*/  ISETP.GE.AND P0, PT, R210, R114, PT ;  /* 0x00000072d200720c */ /* 0x000fe20003f06270 */
[----:B------:R-:W-:-:S12]  /*8a90*/  BSSY B0, `(.L_x_1764) ;  /* 0x0000012000007945 */ /* 0x000fd80003800000 */
[----:B------:R-:W-:Y:S05]  /*8aa0*/  @P0 BRA `(.L_x_1765) ;  /* 0x0000000000400947 */ /* 0x000fea0003800000 */
[----:B-1-34-:R-:W-:Y:S01]  /*8ab0*/  IADD3 R47, P0, R48, 0x60, RZ ;  /* 0x00000060302f7810 */ /* 0x01afe20007f1e0ff */
[----:B------:R-:W-:Y:S02]  /*8ac0*/  IMAD.MOV.U32 R44, RZ, RZ, R94 ;  /* 0x000000ffff2c7224 */ /* 0x000fe400078e005e */
        /* <DEDUP_REMOVED lines=14> */
.L_x_1765:
[----:B------:R-:W-:Y:S05]  /*8bb0*/  BSYNC B0 ;  /* 0x0000000000007941 */ /* 0x000fea0003800000 */
.L_x_1764:
[----:B------:R-:W-:Y:S01]  /*8bc0*/  @!PT LDS RZ, [RZ] ;  /* 0x00000000fffff984 */ /* 0x000fe20000000800 */
[----:B------:R-:W-:Y:S01]  /*8bd0*/  @!PT LDS RZ, [RZ] ;  /* 0x00000000fffff984 */ /* 0x000fe20000000800 */
[----:B------:R-:W-:Y:S01]  /*8be0*/  @!PT LDS RZ, [RZ] ;  /* 0x00000000fffff984 */ /* 0x000fe20000000800 */
[----:B------:R-:W-:Y:S01]  /*8bf0*/  @!PT LDS RZ, [RZ] ;  /* 0x00000000fffff984 */ /* 0x000fe20000000800 */
[----:B------:R5:W-:Y:S06]  /*8c00*/  MEMBAR.ALL.CTA ;  /* 0x0000000000007992 */ /* 0x000bec0000008000 */
[----:B-----5:R-:W5:Y:S02]  /*8c10*/  FENCE.VIEW.ASYNC.S ;  /* 0x00000000000073c6 */ /* 0x020f640000000000 */
[----:B-----5:R1:W-:Y:S01]  /*8c20*/  BAR.SYNC.DEFER_BLOCKING R126, 0x80 ;  /* 0x0002007e0000751d */ /* 0x0203e20000010000 */
[----:B------:R-:W-:Y:S01]  /*8c30*/  ISETP.NE.AND P4, PT, R107, RZ, PT ;  /* 0x000000ff6b00720c */ /* 0x000fe20003f85270 */
[----:B------:R-:W-:-:S02]  /*8c40*/  VIADD R184, R184, 0x1 ;  /* 0x00000001b8b87836 */ /* 0x000fc40000000000 */
[----:B0-2---:R-:W-:-:S03]  /*8c50*/  @!P3 VIADD R106, R106, 0x288c0 ;  /* 0x000288c06a6ab836 */ /* 0x005fc60000000000 */
[C---:B------:R-:W-:Y:S02]  /*8c60*/  ISETP.NE.AND P0, PT, R184.reuse, 0x2, PT ;  /* 0x00000002b800780c */ /* 0x040fe40003f05270 */
[----:B------:R-:W-:Y:S02]  /*8c70*/  @!P3 PRMT R106, RZ, 0x654, R106 ;  /* 0x00000654ff6ab816 */ /* 0x000fe4000000006a */
[----:B-1-34-:R-:W-:Y:S02]  /*8c80*/  SEL R45, RZ, 0x1, P0 ;  /* 0x00000001ff2d7807 */ /* 0x01afe40000000000 */
[----:B------:R-:W-:Y:S02]  /*8c90*/  SEL R184, R184, RZ, P0 ;  /* 0x000000ffb8b87207 */ /* 0x000fe40000000000 */
[----:B------:R-:W-:Y:S01]  /*8ca0*/  LOP3.LUT R192, R192, R45, RZ, 0x3c, !PT ;  /* 0x0000002dc0c07212 */ /* 0x000fe200078e3cff */
[----:B------:R0:W-:Y:S01]  /*8cb0*/  @!P3 SYNCS.ARRIVE.TRANS64.RED.A1T0 RZ, [R106+URZ], RZ ;  /* 0x000000ff6affb9a7 */ /* 0x0001e2000810043f */
[----:B------:R-:W-:Y:S05]  /*8cc0*/  @P4 BRA `(.L_x_1766) ;  /* 0xffffff9800904947 */ /* 0x000fea000383ffff */
[----:B------:R-:W1:Y:S01]  /*8cd0*/  S2R R44, SR_TID.X ;  /* 0x00000000002c7919 */ /* 0x000e620000002100 */
[----:B------:R-:W-:Y:S02]  /*8ce0*/  PLOP3.LUT P0, PT, PT, PT, PT, 0x8, 0x0 ;  /* 0x000000000000781c */ /* 0x000fe40003f0e170 */
[----:B-1----:R-:W-:-:S04]  /*8cf0*/  SHF.R.U32.HI R44, RZ, 0x7, R44 ;  /* 0x00000007ff2c7819 */ /* 0x002fc8000001162c */
[----:B------:R-:W-:-:S13]  /*8d00*/  ISETP.NE.AND P4, PT, R44, 0x1, PT ;  /* 0x000000012c00780c */ /* 0x000fda0003f85270 */
[----:B------:R-:W-:Y:S06]  /*8d10*/  @!P4 BAR.ARV 0x9, 0x100 ;  /* 0x024400000000cb1d */ /* 0x000fec0000002000 */
.L_x_1676:
[----:B------:R-:W1:Y:S01]  /*8d20*/  LDC R0, c[0x0][0x448] ;  /* 0x00011200ff007b82 */ /* 0x000e620000000800 */
[----:B------:R-:W-:-:S07]  /*8d30*/  IADD3 R5, R188, 0x1, -R187 ;  /* 0x00000001bc057810 */ /* 0x000fce0007ffe8bb */
[----:B------:R-:W2:Y:S01]  /*8d40*/  LDC.64 R6, c[0x0][0x9e0] ;  /* 0x00027800ff067b82 */ /* 0x000ea20000000a00 */
[----:B-1----:R-:W-:Y:S01]  /*8d50*/  ISETP.NE.AND P1, PT, R0, 0x1, PT ;  /* 0x000000010000780c */ /* 0x002fe20003f25270 */
[----:B------:R-:W-:Y:S01]  /*8d60*/  VIADD R0, R193, 0x7f ;  /* 0x0000007fc1007836 */ /* 0x000fe20000000000 */
[----:B--2---:R-:W-:-:S11]  /*8d70*/  ISETP.GE.AND P2, PT, R7, 0x1, PT ;  /* 0x000000010700780c */ /* 0x004fd60003f46270 */
[----:B------:R-:W1:Y:S08]  /*8d80*/  @P1 LDC R3, c[0x0][0x44c] ;  /* 0x00011300ff031b82 */ /* 0x000e700000000800 */
[----:B------:R-:W2:Y:S01]  /*8d90*/  @P1 LDC R4, c[0x0][0x450] ;  /* 0x00011400ff041b82 */ /* 0x000ea20000000800 */
[----:B-1----:R-:W-:-:S05]  /*8da0*/  @P1 IMAD.HI.U32 R3, R0, R3, RZ ;  /* 0x0000000300031227 */ /* 0x002fca00078e00ff */
[----:B--2---:R-:W-:-:S05]  /*8db0*/  @P1 SHF.R.U32.HI R0, RZ, R4, R3 ;  /* 0x00000004ff001219 */ /* 0x004fca0000011603 */
[----:B------:R-:W-:Y:S01]  /*8dc0*/  IMAD.IADD R5, R5, 0x1, R0 ;  /* 0x0000000105057824 */ /* 0x000fe200078e0200 */
[----:B------:R-:W-:Y:S06]  /*8dd0*/  @P0 BRA `(.L_x_1767) ;  /* 0x00000000000c0947 */ /* 0x000fec0003800000 */
[----:B------:R-:W1:Y:S01]  /*8de0*/  FENCE.VIEW.ASYNC.G ;  /* 0x00000000000073c6 */ /* 0x000e620000000100 */
[----:B------:R-:W-:Y:S05]  /*8df0*/  WARPSYNC.ALL ;  /* 0x0000000000007948 */ /* 0x000fea0003800000 */
[----:B-1----:R-:W-:Y:S06]  /*8e00*/  BAR.ARV 0xc, 0x180 ;  /* 0x0306000000007b1d */ /* 0x002fec0000002000 */
.L_x_1767:
[----:B------:R-:W-:Y:S01]  /*8e10*/  IMAD.IADD R0, R5, 0x1, R6 ;  /* 0x0000000105007824 */ /* 0x000fe200078e0206 */
[----:B------:R-:W-:Y:S06]  /*8e20*/  @!P2 BRA `(.L_x_1768) ;  /* 0x000000000048a947 */ /* 0x000fec0003800000 */
[C---:B------:R-:W-:Y:S01]  /*8e30*/  ISETP.GT.AND P0, PT, R5.reuse, RZ, PT ;  /* 0x000000ff0500720c */ /* 0x040fe20003f04270 */
[----:B------:R-:W-:Y:S01]  /*8e40*/  BSSY B0, `(.L_x_1769) ;  /* 0x000000e000007945 */ /* 0x000fe20003800000 */
[----:B------:R-:W-:-:S11]  /*8e50*/  VIADD R3, R5, 0xffffffff ;  /* 0xffffffff05037836 */ /* 0x000fd60000000000 */
[----:B------:R-:W-:Y:S05]  /*8e60*/  @P0 BRA `(.L_x_1770) ;  /* 0x00000000001c0947 */ /* 0x000fea0003800000 */
[----:B------:R-:W-:Y:S01]  /*8e70*/  ISETP.NE.AND P0, PT, R7, 0x1, PT ;  /* 0x000000010700780c */ /* 0x000fe20003f05270 */
[----:B------:R-:W-:-:S12]  /*8e80*/  IMAD.MOV R3, RZ, RZ, -R5 ;  /* 0x000000ffff037224 */ /* 0x000fd800078e0a05 */
[----:B------:R-:W1:Y:S02]  /*8e90*/  @P0 LDC.64 R8, c[0x0][0x9e8] ;  /* 0x00027a00ff080b82 */ /* 0x000e640000000a00 */
[----:B-1----:R-:W-:-:S05]  /*8ea0*/  @P0 IMAD.HI.U32 R4, R3, R8, RZ ;  /* 0x0000000803040227 */ /* 0x002fca00078e00ff */
[----:B------:R-:W-:-:S04]  /*8eb0*/  @P0 SHF.R.U32.HI R3, RZ, R9, R4 ;  /* 0x00000009ff030219 */ /* 0x000fc80000011604 */
[----:B------:R-:W-:Y:S01]  /*8ec0*/  LOP3.LUT R3, RZ, R3, RZ, 0x33, !PT ;  /* 0x00000003ff037212 */ /* 0x000fe200078e33ff */
[----:B------:R-:W-:Y:S06]  /*8ed0*/  BRA `(.L_x_1771) ;  /* 0x0000000000107947 */ /* 0x000fec0003800000 */
.L_x_1770:
[----:B------:R-:W-:-:S13]  /*8ee0*/  ISETP.NE.AND P0, PT, R7, 0x1, PT ;  /* 0x000000010700780c */ /* 0x000fda0003f05270 */
[----:B------:R-:W1:Y:S02]  /*8ef0*/  @P0 LDC.64 R4, c[0x0][0x9e8] ;  /* 0x00027a00ff040b82 */ /* 0x000e640000000a00 */
[----:B-1----:R-:W-:-:S05]  /*8f00*/  @P0 IMAD.HI.U32 R4, R3, R4, RZ ;  /* 0x0000000403040227 */ /* 0x002fca00078e00ff */
[----:B------:R-:W-:-:S07]  /*8f10*/  @P0 SHF.R.U32.HI R3, RZ, R5, R4 ;  /* 0x00000005ff030219 */ /* 0x000fce0000011604 */
.L_x_1771:
[----:B------:R-:W-:Y:S05]  /*8f20*/  BSYNC B0 ;  /* 0x0000000000007941 */ /* 0x000fea0003800000 */
.L_x_1769:
[----:B------:R-:W-:-:S05]  /*8f30*/  IMAD R3, R3, R7, R7 ;  /* 0x0000000703037224 */ /* 0x000fca00078e0207 */
[----:B------:R-:W-:-:S07]  /*8f40*/  VIMNMX R0, R0, R3, PT ;  /* 0x0000000300007248 */ /* 0x000fce0003fe0100 */
.L_x_1768:
[----:B------:R-:W1:Y:S01]  /*8f50*/  @P1 LDC R4, c[0x0][0x44c] ;  /* 0x00011300ff041b82 */ /* 0x000e620000000800 */
[----:B------:R-:W-:Y:S01]  /*8f60*/  VIADD R0, R0, 0x7f ;  /* 0x0000007f00007836 */ /* 0x000fe20000000000 */
[----:B------:R-:W-:-:S04]  /*8f70*/  ULDC UR4, c[0x0][0x9dc] ;  /* 0x0002770000047ab9 */ /* 0x000fc80000000800 */
[----:B------:R-:W-:Y:S02]  /*8f80*/  SHF.R.S32.HI R3, RZ, 0x1f, R0 ;  /* 0x0000001fff037819 */ /* 0x000fe40000011400 */
[----:B------:R-:W2:Y:S02]  /*8f90*/  @P1 LDC R6, c[0x0][0x450] ;  /* 0x00011400ff061b82 */ /* 0x000ea40000000800 */
[----:B------:R-:W-:-:S04]  /*8fa0*/  LEA.HI R3, R3, R0, RZ, 0x7 ;  /* 0x0000000003037211 */ /* 0x000fc800078f38ff */
[----:B------:R-:W-:-:S04]  /*8fb0*/  SHF.R.S32.HI R0, RZ, 0x7, R3 ;  /* 0x00000007ff007819 */ /* 0x000fc80000011403 */
[----:B------:R-:W-:Y:S01]  /*8fc0*/  VIMNMX R129, R129, R0, PT ;  /* 0x0000000081817248 */ /* 0x000fe20003fe0100 */
[----:B-1----:R-:W-:-:S04]  /*8fd0*/  @P1 IMAD.HI.U32 R5, R193, R4, RZ ;  /* 0x00000004c1051227 */ /* 0x002fc800078e00ff */
[----:B------:R-:W-:Y:S01]  /*8fe0*/  IMAD.MOV.U32 R4, RZ, RZ, R193 ;  /* 0x000000ffff047224 */ /* 0x000fe200078e00c1 */
[----:B--2---:R-:W-:-:S05]  /*8ff0*/  @P1 SHF.R.U32.HI R4, RZ, R6, R5 ;  /* 0x00000006ff041219 */ /* 0x004fca0000011605 */
        /* <DEDUP_REMOVED lines=8> */
[----:B------:R-:W1:Y:S02]  /*9080*/  @P0 LDC.64 R4, c[0x0][0x9e8] ;  /* 0x00027a00ff040b82 */ /* 0x000e640000000a00 */
[----:B-1----:R-:W-:-:S05]  /*9090*/  @P0 IMAD.HI.U32 R4, R3, R4, RZ ;  /* 0x0000000403040227 */ /* 0x002fca00078e00ff */
[----:B------:R-:W-:-:S04]  /*90a0*/  @P0 SHF.R.U32.HI R3, RZ, R5, R4 ;  /* 0x00000005ff030219 */ /* 0x000fc80000011604 */
[----:B------:R-:W-:Y:S01]  /*90b0*/  LOP3.LUT R3, RZ, R3, RZ, 0x33, !PT ;  /* 0x00000003ff037212 */ /* 0x000fe200078e33ff */
[----:B------:R-:W-:Y:S06]  /*90c0*/  BRA `(.L_x_1775) ;  /* 0x0000000000107947 */ /* 0x000fec0003800000 */
.L_x_1774:
[----:B------:R-:W-:-:S13]  /*90d0*/  ISETP.NE.AND P0, PT, R7, 0x1, PT ;  /* 0x000000010700780c */ /* 0x000fda0003f05270 */
[----:B------:R-:W1:Y:S02]  /*90e0*/  @P0 LDC.64 R4, c[0x0][0x9e8] ;  /* 0x00027a00ff040b82 */ /* 0x000e640000000a00 */
[----:B-1----:R-:W-:-:S05]  /*90f0*/  @P0 IMAD.HI.U32 R4, R3, R4, RZ ;  /* 0x0000000403040227 */ /* 0x002fca00078e00ff */
[----:B------:R-:W-:-:S07]  /*9100*/  @P0 SHF.R.U32.HI R3, RZ, R5, R4 ;  /* 0x00000005ff030219 */ /* 0x000fce0000011604 */
.L_x_1775:
[----:B------:R-:W-:Y:S05]  /*9110*/  BSYNC B0 ;  /* 0x0000000000007941 */ /* 0x000fea0003800000 */
.L_x_1773:
[----:B------:R-:W-:-:S05]  /*9120*/  IMAD R3, R3, R7, RZ ;  /* 0x0000000703037224 */ /* 0x000fca00078e02ff */
[----:B------:R-:W-:-:S07]  /*9130*/  VIMNMX R0, R0, R3, !PT ;  /* 0x0000000300007248 */ /* 0x000fce0007fe0100 */
.L_x_1772:
[----:B------:R-:W-:Y:S01]  /*9140*/  SHF.R.S32.HI R5, RZ, 0x1f, R0 ;  /* 0x0000001fff057819 */ /* 0x000fe20000011400 */
[----:B------:R-:W-:Y:S01]  /*9150*/  IMAD.MOV.U32 R3, RZ, RZ, RZ ;  /* 0x000000ffff037224 */ /* 0x000fe200078e00ff */
[----:B------:R-:W-:Y:S02]  /*9160*/  PLOP3.LUT P0, PT, PT, PT, PT, 0x80, 0x0 ;  /* 0x000000000000781c */ /* 0x000fe40003f0f070 */
[----:B------:R-:W-:Y:S02]  /*9170*/  CS2R R20, SRZ ;  /* 0x0000000000147805 */ /* 0x000fe4000001ff00 */
[----:B------:R-:W-:Y:S02]  /*9180*/  LEA.HI R5, R5, R0, RZ, 0x7 ;  /* 0x0000000005057211 */ /* 0x000fe400078f38ff */
[----:B------:R-:W-:Y:S02]  /*9190*/  CS2R R150, SRZ ;  /* 0x0000000000967805 */ /* 0x000fe4000001ff00 */
[----:B------:R-:W-:-:S02]  /*91a0*/  CS2R R148, SRZ ;  /* 0x0000000000947805 */ /* 0x000fc4000001ff00 */
[----:B------:R-:W-:Y:S02]  /*91b0*/  CS2R R146, SRZ ;  /* 0x0000000000927805 */ /* 0x000fe4000001ff00 */
[----:B------:R-:W-:Y:S02]  /*91c0*/  SHF.R.S32.HI R5, RZ, 0x7, R5 ;  /* 0x00000007ff057819 */ /* 0x000fe40000011405 */
[----:B------:R-:W-:Y:S02]  /*91d0*/  CS2R R144, SRZ ;  /* 0x0000000000907805 */ /* 0x000fe4000001ff00 */
[----:B------:R-:W-:Y:S01]  /*91e0*/  CS2R R38, SRZ ;  /* 0x0000000000267805 */ /* 0x000fe2000001ff00 */
[----:B------:R-:W-:Y:S01]  /*91f0*/  IMAD.MOV.U32 R142, RZ, RZ, RZ ;  /* 0x000000ffff8e7224 */ /* 0x000fe200078e00ff */
[----:B------:R-:W-:Y:S01]  /*9200*/  VIMNMX R196, RZ, R5, !PT ;  /* 0x00000005ffc47248 */ /* 0x000fe20007fe0100 */
[----:B------:R-:W-:Y:S01]  /*9210*/  IMAD.MOV.U32 R141, RZ, RZ, RZ ;  /* 0x000000ffff8d7224 */ /* 0x000fe200078e00ff */
[----:B------:R-:W-:Y:S01]  /*9220*/  CS2R R36, SRZ ;  /* 0x0000000000247805 */ /* 0x000fe2000001ff00 */
[----:B------:R-:W-:Y:S01]  /*9230*/  IMAD.MOV.U32 R138, RZ, RZ, RZ ;  /* 0x000000ffff8a7224 */ /* 0x000fe200078e00ff */
[----:B------:R-:W-:Y:S01]  /*9240*/  ISETP.GT.AND P1, PT, R129, R196, PT ;  /* 0x000000c48100720c */ /* 0x000fe20003f24270 */
[----:B------:R-:W-:Y:S01]  /*9250*/  IMAD.MOV.U32 R137, RZ, RZ, RZ ;  /* 0x000000ffff897224 */ /* 0x000fe200078e00ff */
[----:B------:R-:W-:Y:S01]  /*9260*/  CS2R R34, SRZ ;  /* 0x0000000000227805 */ /* 0x000fe2000001ff00 */
        /* <DEDUP_REMOVED lines=9> */
[----:B------:R-:W-:-:S02]  /*9300*/  CS2R R118, SRZ ;  /* 0x0000000000767805 */ /* 0x000fc4000001ff00 */
[----:B------:R-:W-:Y:S02]  /*9310*/  CS2R R116, SRZ ;  /* 0x0000000000747805 */ /* 0x000fe4000001ff00 */
[----:B------:R-:W-:Y:S02]  /*9320*/  CS2R R42, SRZ ;  /* 0x00000000002a7805 */ /* 0x000fe4000001ff00 */
[----:B------:R-:W-:Y:S02]  /*9330*/  CS2R R112, SRZ ;  /* 0x0000000000707805 */ /* 0x000fe4000001ff00 */
[----:B------:R-:W-:Y:S02]  /*9340*/  CS2R R110, SRZ ;  /* 0x00000000006e7805 */ /* 0x000fe4000001ff00 */
[----:B------:R-:W-:Y:S02]  /*9350*/  CS2R R108, SRZ ;  /* 0x00000000006c7805 */ /* 0x000fe4000001ff00 */
[----:B0-----:R-:W-:-:S02]  /*9360*/  CS2R R106, SRZ ;  /* 0x00000000006a7805 */ /* 0x001fc4000001ff00 */
[----:B------:R-:W-:Y:S02]  /*9370*/  CS2R R104, SRZ ;  /* 0x0000000000687805 */ /* 0x000fe4000001ff00 */
[----:B------:R-:W-:Y:S02]  /*9380*/  CS2R R102, SRZ ;  /* 0x0000000000667805 */ /* 0x000fe4000001ff00 */
[----:B------:R-:W-:Y:S02]  /*9390*/  CS2R R100, SRZ ;  /* 0x0000000000647805 */ /* 0x000fe4000001ff00 */
[----:B------:R-:W-:Y:S02]  /*93a0*/  CS2R R98, SRZ ;  /* 0x0000000000627805 */ /* 0x000fe4000001ff00 */
[----:B------:R-:W-:Y:S02]  /*93b0*/  CS2R R96, SRZ ;  /* 0x0000000000607805 */ /* 0x000fe4000001ff00 */
[----:B------:R-:W-:Y:S01]  /*93c0*/  CS2R R6, SRZ ;  /* 0x0000000000067805 */ /* 0x000fe2000001ff00 */
[----:B------:R-:W-:Y:S01]  /*93d0*/  IMAD.MOV.U32 R94, RZ, RZ, RZ ;  /* 0x000000ffff5e7224 */ /* 0x000fe200078e00ff */
[----:B------:R-:W-:Y:S01]  /*93e0*/  CS2R R90, SRZ ;  /* 0x00000000005a7805 */ /* 0x000fe2000001ff00 */
[----:B------:R-:W-:Y:S01]  /*93f0*/  IMAD.MOV.U32 R93, RZ, RZ, RZ ;  /* 0x000000ffff5d7224 */ /* 0x000fe200078e00ff */
[----:B------:R-:W-:Y:S01]  /*9400*/  CS2R R88, SRZ ;  /* 0x0000000000587805 */ /* 0x000fe2000001ff00 */
[----:B------:R-:W-:Y:S06]  /*9410*/  @!P1 BRA `(.L_x_1776) ;  /* 0x0000011c00889947 */ /* 0x000fec0003800000 */
[----:B------:R-:W-:-:S03]  /*9420*/  UMOV UR4, 0xffffffff ;  /* 0xffffffff00047882 */ /* 0x000fc60000000000 */
[----:B------:R-:W-:Y:S05]  /*9430*/  BRA.DIV UR4, `(.L_x_1777) ;  /* 0x000001ba04c47947 */ /* 0x000fea000b800000 */
[----:B------:R0:W1:Y:S02]  /*9440*/  SHFL.IDX PT, R194, R222, RZ, 0x1f ;  /* 0x00001fffdec27589 */ /* 0x00006400000e0000 */
.L_x_2104:
[----:B-1----:R-:W-:Y:S02]  /*9450*/  LEA.HI R0, R194, R194, RZ, 0x1 ;  /* 0x000000c2c2007211 */ /* 0x002fe400078f08ff */
[----:B------:R-:W-:Y:S02]  /*9460*/  LOP3.LUT P0, RZ, R217, 0x3ff, RZ, 0xc0, !PT ;  /* 0x000003ffd9ff7812 */ /* 0x000fe4000780c0ff */
[----:B------:R-:W-:Y:S02]  /*9470*/  LOP3.LUT R3, R0, 0x1e, RZ, 0xc0, !PT ;  /* 0x0000001e00037812 */ /* 0x000fe400078ec0ff */
[----:B------:R-:W-:-:S03]  /*9480*/  P2R R24, PR, RZ, 0x1 ;  /* 0x00000001ff187803 */ /* 0x000fc60000000000 */
        /* <DEDUP_REMOVED lines=9> */
[----:B------:R1:W2:Y:S01]  /*9520*/  LDC.64 R14, c[0x4][R0] ;  /* 0x01000000000e7b82 */ /* 0x0002a20000000a00 */
        /* <DEDUP_REMOVED lines=8> */
[----:B-1----:R-:W-:-:S07]  /*95b0*/  IMAD.MOV.U32 R13, RZ, RZ, RZ ;  /* 0x000000ffff0d7224 */ /* 0x002fce00078e00ff */
[----:B------:R-:W-:-:S07]  /*95c0*/  LEPC R20, `(.L_x_1778) ;  /* 0x000000001014794e */ /* 0x000fce0000000000 */
[----:B0-2--5:R-:W-:Y:S05]  /*95d0*/  CALL.ABS.NOINC R14 ;  /* 0x000000000e007343 */ /* 0x025fea0003c00000 */
.L_x_1778:
[----:B------:R-:W-:Y:S02]  /*95e0*/  ULDC UR4, c[0x0][0x3f4] ;  /* 0x0000fd0000047ab9 */ /* 0x000fe40000000800 */
[----:B------:R-:W-:-:S13]  /*95f0*/  ISETP.LT.AND P0, PT, RZ, UR4, PT ;  /* 0x00000004ff007c0c */ /* 0x000fda000bf01270 */
[----:B------:R-:W-:Y:S05]  /*9600*/  @P0 BRA `(.L_x_1779) ;  /* 0x00000000003c0947 */ /* 0x000fea0003800000 */
[----:B------:R-:W-:-:S04]  /*9610*/  LEA.HI R0, R213, R213, RZ, 0x1 ;  /* 0x000000d5d5007211 */ /* 0x000fc800078f08ff */
        /* <DEDUP_REMOVED lines=8> */
.L_x_1782:
[----:B--2---:R2:W3:Y:S02]  /*96a0*/  SYNCS.PHASECHK.TRANS64.TRYWAIT P0, [R2+URZ+0x28800], R3 ;  /* 0x02880003020075a7 */ /* 0x0044e4000800017f */
[----:B---3--:R-:W-:Y:S05]  /*96b0*/  @!P0 NANOSLEEP.SYNCS 0x989680 ;  /* 0x009896800000895d */ /* 0x008fea0003900000 */
[----:B------:R-:W3:Y:S02]  /*96c0*/  @!P0 SYNCS.PHASECHK.TRANS64 P0, [R2+URZ+0x28800], R3 ;  /* 0x02880003020085a7 */ /* 0x000ee4000800007f */
[----:B---3--:R-:W-:Y:S05]  /*96d0*/  @!P0 BRA `(.L_x_1782) ;  /* 0xfffffffc00f08947 */ /* 0x008fea000383ffff */
.L_x_1781:
[----:B------:R-:W-:Y:S05]  /*96e0*/  BSYNC B0 ;  /* 0x0000000000007941 */ /* 0x000fea0003800000 */
.L_x_1780:
[----:B------:R-:W-:Y:S05]  /*96f0*/  BRA `(.L_x_1783) ;  /* 0x0000005000e87947 */ /* 0x000fea0003800000 */
.L_x_1779:
[----:B------:R-:W-:Y:S01]  /*9700*/  ISETP.NE.AND P0, PT, R24, RZ, PT ;  /* 0x000000ff1800720c */ /* 0x000fe20003f05270 */
[----:B------:R-:W-:Y:S01]  /*9710*/  ULDC.64 UR4, c[0x0][0x3f8] ;  /* 0x0000fe0000047ab9 */ /* 0x000fe20000000a00 */
[----:B-----5:R-:W-:Y:S01]  /*9720*/  SHF.R.S32.HI R0, RZ, 0x1f, R115 ;  /* 0x0000001fff007819 */ /* 0x020fe20000011473 */
[----:B------:R-:W-:Y:S01]  /*9730*/  ULDC.64 UR6, c[0x0][0x408] ;  /* 0x0001020000067ab9 */ /* 0x000fe20000000a00 */
[----:B------:R-:W-:-:S04]  /*9740*/  IMAD.WIDE.U32 R24, R115, UR4, RZ ;  /* 0x0000000473187c25 */ /* 0x000fc8000f8e00ff */
[C---:B------:R-:W-:Y:S02]  /*9750*/  IMAD R4, R0.reuse, UR4, RZ ;  /* 0x0000000400047c24 */ /* 0x040fe4000f8e02ff */
[----:B------:R-:W-:Y:S02]  /*9760*/  IMAD R0, R0, UR6, RZ ;  /* 0x0000000600007c24 */ /* 0x000fe4000f8e02ff */
[C---:B------:R-:W-:Y:S02]  /*9770*/  IMAD R29, R115.reuse, UR5, R4 ;  /* 0x00000005731d7c24 */ /* 0x040fe4000f8e0204 */
[C---:B------:R-:W-:Y:S02]  /*9780*/  IMAD R31, R115.reuse, UR7, R0 ;  /* 0x00000007731f7c24 */ /* 0x040fe4000f8e0200 */
[----:B------:R-:W-:-:S04]  /*9790*/  IMAD.WIDE.U32 R26, R115, UR6, RZ ;  /* 0x00000006731a7c25 */ /* 0x000fc8000f8e00ff */
[----:B------:R-:W-:Y:S02]  /*97a0*/  IMAD.IADD R29, R29, 0x1, R25 ;  /* 0x000000011d1d7824 */ /* 0x000fe400078e0219 */
[----:B------:R-:W-:Y:S01]  /*97b0*/  IMAD.IADD R31, R31, 0x1, R27 ;  /* 0x000000011f1f7824 */ /* 0x000fe200078e021b */
        /* <DEDUP_REMOVED lines=16> */
[----:B0-2---:R-:W-:Y:S05]  /*98c0*/  CALL.ABS.NOINC R14 ;  /* 0x000000000e007343 */ /* 0x005fea0003c00000 */
.L_x_1784:
[----:B------:R-:W-:Y:S01]  /*98d0*/  ULDC.U8 UR4, c[0x0][0x410] ;  /* 0x0001040000047ab9 */ /* 0x000fe20000000000 */
[----:B------:R-:W-:Y:S01]  /*98e0*/  IMAD.IADD R57, R23, 0x1, R193 ;  /* 0x0000000117397824 */ /* 0x000fe200078e02c1 */
[----:B------:R-:W-:Y:S01]  /*98f0*/  ISETP.NE.AND P0, PT, RZ, UR4, PT ;  /* 0x00000004ff007c0c */ /* 0x000fe2000bf05270 */
[----:B------:R-:W-:Y:S02]  /*9900*/  BSSY B0, `(.L_x_1785) ;  /* 0x0000511000007945 */ /* 0x000fe40003800000 */
[----:B------:R-:W-:-:S10]  /*9910*/  IMAD R3, R207, 0x20, R57 ;  /* 0x00000020cf037824 */ /* 0x000fd400078e0239 */
[----:B------:R-:W-:Y:S05]  /*9920*/  @!P0 BRA `(.L_x_1786) ;  /* 0x0000002800588947 */ /* 0x000fea0003800000 */
[----:B------:R-:W1:Y:S01]  /*9930*/  LDC R74, c[0x0][0x448] ;  /* 0x00011200ff4a7b82 */ /* 0x000e620000000800 */
[----:B------:R-:W-:Y:S01]  /*9940*/  ULDC.64 UR4, c[0x0][0x3f8] ;  /* 0x0000fe0000047ab9 */ /* 0x000fe20000000a00 */
[----:B------:R-:W-:Y:S01]  /*9950*/  ULDC.64 UR6, c[0x0][0x408] ;  /* 0x0001020000067ab9 */ /* 0x000fe20000000a00 */
[----:B------:R-:W-:Y:S02]  /*9960*/  IMAD.MOV.U32 R6, RZ, RZ, R24 ;  /* 0x000000ffff067224 */ /* 0x000fe400078e0018 */
[----:B------:R-:W-:Y:S02]  /*9970*/  IMAD.MOV.U32 R7, RZ, RZ, R29 ;  /* 0x000000ffff077224 */ /* 0x000fe400078e001d */
[----:B------:R-:W-:Y:S02]  /*9980*/  IMAD.MOV.U32 R8, RZ, RZ, R26 ;  /* 0x000000ffff087224 */ /* 0x000fe400078e001a */
[----:B------:R-:W-:Y:S01]  /*9990*/  IMAD.MOV.U32 R9, RZ, RZ, R31 ;  /* 0x000000ffff097224 */ /* 0x000fe200078e001f */
[----:B-1----:R-:W-:-:S13]  /*99a0*/  ISETP.NE.AND P0, PT, R74, 0x1, PT ;  /* 0x000000014a00780c */ /* 0x002fda0003f05270 */
[----:B------:R-:W1:Y:S08]  /*99b0*/  @P0 LDC R0, c[0x0][0x44c] ;  /* 0x00011300ff000b82 */ /* 0x000e700000000800 */
[----:B------:R-:W2:Y:S01]  /*99c0*/  @P0 LDC R5, c[0x0][0x450] ;  /* 0x00011400ff050b82 */ /* 0x000ea20000000800 */
[----:B-1----:R-:W-:-:S05]  /*99d0*/  @P0 IMAD.HI.U32 R0, R3, R0, RZ ;  /* 0x0000000003000227 */ /* 0x002fca00078e00ff */
[----:B--2---:R-:W-:-:S04]  /*99e0*/  @P0 SHF.R.U32.HI R3, RZ, R5, R0 ;  /* 0x00000005ff030219 */ /* 0x004fc80000011600 */
[----:B------:R-:W-:Y:S01]  /*99f0*/  SHF.R.S32.HI R0, RZ, 0x1f, R3 ;  /* 0x0000001fff007819 */ /* 0x000fe20000011403 */
[----:B------:R-:W-:-:S04]  /*9a00*/  IMAD.WIDE.U32 R6, R3, UR4, R6 ;  /* 0x0000000403067c25 */ /* 0x000fc8000f8e0006 */
[C---:B------:R-:W-:Y:S02]  /*9a10*/  IMAD R4, R0.reuse, UR4, RZ ;  /* 0x0000000400047c24 */ /* 0x040fe4000f8e02ff */
[----:B------:R-:W-:Y:S02]  /*9a20*/  IMAD R0, R0, UR6, RZ ;  /* 0x0000000600007c24 */ /* 0x000fe4000f8e02ff */
[C---:B------:R-:W-:Y:S01]  /*9a30*/  IMAD R11, R3.reuse, UR5, R4 ;  /* 0x00000005030b7c24 */ /* 0x040fe2000f8e0204 */
[----:B------:R-:W-:Y:S01]  /*9a40*/  ULDC.64 UR4, c[0x0][0x3e8] ;  /* 0x0000fa0000047ab9 */ /* 0x000fe20000000a00 */
[C---:B------:R-:W-:Y:S01]  /*9a50*/  IMAD.WIDE.U32 R8, R3.reuse, UR6, R8 ;  /* 0x0000000603087c25 */ /* 0x040fe2000f8e0008 */
[----:B------:R-:W-:Y:S01]  /*9a60*/  LEA R5, P0, R6, UR4, 0x1 ;  /* 0x0000000406057c11 */ /* 0x000fe2000f8008ff */
[----:B------:R-:W-:Y:S02]  /*9a70*/  UMOV UR4, 0xffffffff ;  /* 0xffffffff00047882 */ /* 0x000fe40000000000 */
[----:B------:R-:W-:Y:S01]  /*9a80*/  IMAD R3, R3, UR7, R0 ;  /* 0x0000000703037c24 */ /* 0x000fe2000f8e0200 */
[----:B------:R-:W-:Y:S01]  /*9a90*/  ULDC.64 UR6, c[0x0][0x400] ;  /* 0x0001000000067ab9 */ /* 0x000fe20000000a00 */
[----:B------:R-:W-:Y:S01]  /*9aa0*/  IMAD.IADD R11, R7, 0x1, R11 ;  /* 0x00000001070b7824 */ /* 0x000fe200078e020b */
[----:B------:R-:W-:Y:S01]  /*9ab0*/  LEA R7, P1, R8, UR6, 0x1 ;  /* 0x0000000608077c11 */ /* 0x000fe2000f8208ff */
[----:B------:R-:W-:-:S03]  /*9ac0*/  IMAD.IADD R3, R9, 0x1, R3 ;  /* 0x0000000109037824 */ /* 0x000fc600078e0203 */
[----:B------:R-:W-:Y:S02]  /*9ad0*/  LEA.HI.X R6, R6, UR5, R11, 0x1, P0 ;  /* 0x0000000506067c11 */ /* 0x000fe400080f0c0b */
[----:B------:R-:W-:Y:S01]  /*9ae0*/  LEA.HI.X R8, R8, UR7, R3, 0x1, P1 ;  /* 0x0000000708087c11 */ /* 0x000fe200088f0c03 */
[----:B------:R-:W-:Y:S06]  /*9af0*/  BRA.DIV UR4, `(.L_x_1787) ;  /* 0x000001b604407947 */ /* 0x000fec000b800000 */
[----:B------:R1:W2:Y:S04]  /*9b00*/  SHFL.IDX PT, R0, R6, RZ, 0x181f ;  /* 0x00181fff06007589 */ /* 0x0002a800000e0000 */
[----:B------:R1:W3:Y:S04]  /*9b10*/  SHFL.IDX PT, R3, R5, RZ, 0x181f ;  /* 0x00181fff05037589 */ /* 0x0002e800000e0000 */
[----:B------:R1:W4:Y:S04]  /*9b20*/  SHFL.IDX PT, R4, R8, RZ, 0x181f ;  /* 0x00181fff08047589 */ /* 0x00032800000e0000 */
[----:B------:R1:W0:Y:S02]  /*9b30*/  SHFL.IDX PT, R14, R7, RZ, 0x181f ;  /* 0x00181fff070e7589 */ /* 0x00022400000e0000 */
.L_x_2110:
[----:B------:R-:W-:Y:S01]  /*9b40*/  IMAD R74, R187, R74, RZ ;  /* 0x0000004abb4a7224 */ /* 0x000fe200078e02ff */
[----:B------:R-:W-:Y:S01]  /*9b50*/  BSSY B1, `(.L_x_1788) ;  /* 0x000001e000017945 */ /* 0x000fe20003800000 */
[----:B------:R-:W-:Y:S02]  /*9b60*/  CS2R R48, SRZ ;  /* 0x0000000000307805 */ /* 0x000fe4000001ff00 */
[----:B------:R-:W-:Y:S02]  /*9b70*/  CS2R R44, SRZ ;  /* 0x00000000002c7805 */ /* 0x000fe4000001ff00 */
[----:B------:R-:W-:Y:S02]  /*9b80*/  CS2R R46, SRZ ;  /* 0x00000000002e7805 */ /* 0x000fe4000001ff00 */
[----:B------:R-:W-:Y:S02]  /*9b90*/  ISETP.GE.AND P0, PT, R57, R74, PT ;  /* 0x0000004a3900720c */ /* 0x000fe40003f06270 */
[----:B------:R-:W-:-:S11]  /*9ba0*/  CS2R R40, SRZ ;  /* 0x0000000000287805 */ /* 0x000fd6000001ff00 */
[----:B------:R-:W-:Y:S05]  /*9bb0*/  @P0 BRA `(.L_x_1789) ;  /* 0x00000000005c0947 */ /* 0x000fea0003800000 */
[----:B------:R-:W-:Y:S01]  /*9bc0*/  ULDC UR4, c[0x0][0x3f4] ;  /* 0x0000fd0000047ab9 */ /* 0x000fe20000000800 */
[----:B------:R-:W-:Y:S02]  /*9bd0*/  CS2R R40, SRZ ;  /* 0x0000000000287805 */ /* 0x000fe4000001ff00 */
[----:B------:R-:W-:Y:S02]  /*9be0*/  ISETP.GE.AND P4, PT, R18, UR4, PT ;  /* 0x0000000412007c0c */ /* 0x000fe4000bf86270 */
[----:B------:R-:W-:Y:S02]  /*9bf0*/  CS2R R44, SRZ ;  /* 0x00000000002c7805 */ /* 0x000fe4000001ff00 */
[----:B------:R-:W-:-:S09]  /*9c00*/  ISETP.GE.AND P5, PT, R185, UR4, PT ;  /* 0x00000004b9007c0c */ /* 0x000fd2000bfa6270 */
[C---:B------:R-:W-:Y:S01]  /*9c10*/  @!P4 IMAD.SHL.U32 R12, R18.reuse, 0x2, RZ ;  /* 0x00000002120cc824 */ /* 0x040fe200078e00ff */
[----:B------:R-:W-:-:S03]  /*9c20*/  @!P4 SHF.L.U64.HI R13, R18, 0x1, R19 ;  /* 0x00000001120dc819 */ /* 0x000fc60000010213 */
[C---:B------:R-:W-:Y:S01]  /*9c30*/  @!P5 IMAD.SHL.U32 R15, R185.reuse, 0x2, RZ ;  /* 0x00000002b90fd824 */ /* 0x040fe200078e00ff */
[----:B------:R-:W-:Y:S02]  /*9c40*/  @!P5 SHF.L.U64.HI R9, R185, 0x1, R216 ;  /* 0x00000001b909d819 */ /* 0x000fe400000102d8 */
[CC--:B---3--:R-:W-:Y:S02]  /*9c50*/  @!P4 IADD3 R10, P0, R3.reuse, R12.reuse, RZ ;  /* 0x0000000c030ac210 */ /* 0x0c8fe40007f1e0ff */
[----:B0-----:R-:W-:Y:S02]  /*9c60*/  @!P4 IADD3 R12, P1, R14, R12, RZ ;  /* 0x0000000c0e0cc210 */ /* 0x001fe40007f3e0ff */
[-C--:B------:R-:W-:Y:S01]  /*9c70*/  @!P5 IADD3 R20, P2, R3, R15.reuse, RZ ;  /* 0x0000000f0314d210 */ /* 0x080fe20007f5e0ff */
[----:B--2---:R-:W-:Y:S01]  /*9c80*/  @!P4 IMAD.X R11, R0, 0x1, R13, P0 ;  /* 0x00000001000bc824 */ /* 0x004fe200000e060d */
[----:B------:R-:W-:Y:S02]  /*9c90*/  @!P5 IADD3 R14, P3, R14, R15, RZ ;  /* 0x0000000f0e0ed210 */ /* 0x000fe40007f7e0ff */
[----:B------:R-:W-:-:S02]  /*9ca0*/  CS2R R46, SRZ ;  /* 0x00000000002e7805 */ /* 0x000fc4000001ff00 */
[----:B------:R-:W-:Y:S01]  /*9cb0*/  CS2R R48, SRZ ;  /* 0x0000000000307805 */ /* 0x000fe2000001ff00 */
[----:B------:R-:W-:Y:S02]  /*9cc0*/  @!P5 IMAD.X R21, R0, 0x1, R9, P2 ;  /* 0x000000010015d824 */ /* 0x000fe400010e0609 */
[C---:B----4-:R-:W-:Y:S02]  /*9cd0*/  @!P4 IMAD.X R13, R4.reuse, 0x1, R13, P1 ;  /* 0x00000001040dc824 */ /* 0x050fe400008e060d */
[----:B------:R-:W-:Y:S01]  /*9ce0*/  @!P5 IMAD.X R15, R4, 0x1, R9, P3 ;  /* 0x00000001040fd824 */ /* 0x000fe200018e0609 */
[----:B------:R0:W5:Y:S04]  /*9cf0*/  @!P5 LD.E.64 R40, desc[UR38][R20.64] ;  /* 0x000000261428d980 */ /* 0x000168000c101b00 */
[----:B------:R0:W5:Y:S04]  /*9d00*/  @!P5 LD.E.64 R44, desc[UR38][R14.64] ;  /* 0x000000260e2cd980 */ /* 0x000168000c101b00 */
[----:B------:R0:W5:Y:S04]  /*9d10*/  @!P4 LD.E.64 R46, desc[UR38][R10.64] ;  /* 0x000000260a2ec980 */ /* 0x000168000c101b00 */
[----:B------:R0:W5:Y:S02]  /*9d20*/  @!P4 LD.E.64 R48, desc[UR38][R12.64] ;  /* 0x000000260c30c980 */ /* 0x000164000c101b00 */
.L_x_1789:
[----:B------:R-:W-:Y:S05]  /*9d30*/  BSYNC B1 ;  /* 0x0000000000017941 */ /* 0x000fea0003800000 */
.L_x_1788:
[----:B--2--5:R-:W-:Y:S01]  /*9d40*/  IMAD.MOV.U32 R0, RZ, RZ, R48 ;  /* 0x000000ffff007224 */ /* 0x024fe200078e0030 */
[----:B------:R-:W-:Y:S01]  /*9d50*/  UMOV UR4, 0xffffffff ;  /* 0xffffffff00047882 */ /* 0x000fe20000000000 */
[----:B---3--:R-:W-:Y:S01]  /*9d60*/  IMAD.MOV.U32 R3, RZ, RZ, R49 ;  /* 0x000000ffff037224 */ /* 0x008fe200078e0031 */
[----:B------:R-:W-:Y:S01]  /*9d70*/  CS2R R38, SRZ ;  /* 0x0000000000267805 */ /* 0x000fe2000001ff00 */
[----:B----4-:R-:W-:Y:S01]  /*9d80*/  IMAD.MOV.U32 R4, RZ, RZ, R44 ;  /* 0x000000ffff047224 */ /* 0x010fe200078e002c */
        /* <DEDUP_REMOVED lines=13> */
[----:B------:R-:W-:Y:S06]  /*9e60*/  BRA.DIV UR4, `(.L_x_1790) ;  /* 0x000001b204d47947 */ /* 0x000fec000b800000 */
[----:B------:R2:W3:Y:S04]  /*9e70*/  SHFL.IDX PT, R0, R6, 0x1, 0x181f ;  /* 0x00381f0006007f89 */ /* 0x0004e800000e0000 */
[----:B------:R2:W4:Y:S04]  /*9e80*/  SHFL.IDX PT, R3, R5, 0x1, 0x181f ;  /* 0x00381f0005037f89 */ /* 0x00052800000e0000 */
[----:B------:R2:W1:Y:S04]  /*9e90*/  SHFL.IDX PT, R4, R8, 0x1, 0x181f ;  /* 0x00381f0008047f89 */ /* 0x00046800000e0000 */
[----:B0-----:R2:W0:Y:S02]  /*9ea0*/  SHFL.IDX PT, R14, R7, 0x1, 0x181f ;  /* 0x00381f00070e7f89 */ /* 0x00142400000e0000 */
.L_x_2116:
[----:B------:R-:W-:Y:S01]  /*9eb0*/  VIADD R9, R57, 0x20 ;  /* 0x0000002039097836 */ /* 0x000fe20000000000 */
[----:B------:R-:W-:Y:S01]  /*9ec0*/  BSSY B1, `(.L_x_1791) ;  /* 0x000001d000017945 */ /* 0x000fe20003800000 */
[----:B------:R-:W-:Y:S02]  /*9ed0*/  CS2R R34, SRZ ;  /* 0x0000000000227805 */ /* 0x000fe4000001ff00 */
[----:B------:R-:W-:Y:S02]  /*9ee0*/  CS2R R36, SRZ ;  /* 0x0000000000247805 */ /* 0x000fe4000001ff00 */
[----:B------:R-:W-:Y:S02]  /*9ef0*/  CS2R R32, SRZ ;  /* 0x0000000000207805 */ /* 0x000fe4000001ff00 */
[----:B------:R-:W-:-:S13]  /*9f00*/  ISETP.GE.AND P0, PT, R9, R74, PT ;  /* 0x0000004a0900720c */ /* 0x000fda0003f06270 */
        /* <DEDUP_REMOVED lines=10> */
[CC--:B----4-:R-:W-:Y:S02]  /*9fb0*/  @!P4 IADD3 R10, P0, R3.reuse, R12.reuse, RZ ;  /* 0x0000000c030ac210 */ /* 0x0d0fe40007f1e0ff */
[-C--:B------:R-:W-:Y:S02]  /*9fc0*/  @!P5 IADD3 R20, P2, R3, R11.reuse, RZ ;  /* 0x0000000b0314d210 */ /* 0x080fe40007f5e0ff */
[C---:B0-----:R-:W-:Y:S02]  /*9fd0*/  @!P4 IADD3 R12, P1, R14.reuse, R12, RZ ;  /* 0x0000000c0e0cc210 */ /* 0x041fe40007f3e0ff */
[----:B------:R-:W-:Y:S01]  /*9fe0*/  @!P5 IADD3 R14, P3, R14, R11, RZ ;  /* 0x0000000b0e0ed210 */ /* 0x000fe20007f7e0ff */
[----:B---3--:R-:W-:Y:S01]  /*9ff0*/  @!P5 IMAD.X R21, R0, 0x1, R15, P2 ;  /* 0x000000010015d824 */ /* 0x008fe200010e060f */
[----:B------:R-:W-:-:S02]  /*a000*/  CS2R R36, SRZ ;  /* 0x0000000000247805 */ /* 0x000fc4000001ff00 */
[----:B------:R-:W-:Y:S01]  /*a010*/  CS2R R38, SRZ ;  /* 0x0000000000267805 */ /* 0x000fe2000001ff00 */
[--C-:B------:R-:W-:Y:S02]  /*a020*/  @!P4 IMAD.X R11, R0, 0x1, R9.reuse, P0 ;  /* 0x00000001000bc824 */ /* 0x100fe400000e0609 */
[C---:B-1----:R-:W-:Y:S01]  /*a030*/  @!P4 IMAD.X R13, R4.reuse, 0x1, R9, P1 ;  /* 0x00000001040dc824 */ /* 0x042fe200008e0609 */
[----:B------:R0:W5:Y:S01]  /*a040*/  @!P5 LD.E.64 R32, desc[UR38][R20.64] ;  /* 0x000000261420d980 */ /* 0x000162000c101b00 */
[----:B------:R-:W-:-:S03]  /*a050*/  @!P5 IMAD.X R15, R4, 0x1, R15, P3 ;  /* 0x00000001040fd824 */ /* 0x000fc600018e060f */
[----:B------:R0:W5:Y:S04]  /*a060*/  @!P4 LD.E.64 R36, desc[UR38][R10.64] ;  /* 0x000000260a24c980 */ /* 0x000168000c101b00 */
[----:B------:R0:W5:Y:S04]  /*a070*/  @!P5 LD.E.64 R34, desc[UR38][R14.64] ;  /* 0x000000260e22d980 */ /* 0x000168000c101b00 */
[----:B------:R0:W5:Y:S02]  /*a080*/  @!P4 LD.E.64 R38, desc[UR38][R12.64] ;  /* 0x000000260c26c980 */ /* 0x000164000c101b00 */
.L_x_1792:
[----:B------:R-:W-:Y:S05]  /*a090*/  BSYNC B1 ;  /* 0x0000000000017941 */ /* 0x000fea0003800000 */
.L_x_1791:
[----:B---3-5:R-:W-:Y:S01]  /*a0a0*/  IMAD.MOV.U32 R0, RZ, RZ, R38 ;  /* 0x000000ffff007224 */ /* 0x028fe200078e0026 */
[----:B------:R-:W-:Y:S01]  /*a0b0*/  UMOV UR4, 0xffffffff ;  /* 0xffffffff00047882 */ /* 0x000fe20000000000 */
[----:B----4-:R-:W-:Y:S02]  /*a0c0*/  IMAD.MOV.U32 R3, RZ, RZ, R39 ;  /* 0x000000ffff037224 */ /* 0x010fe400078e0027 */
[----:B-1----:R-:W-:Y:S01]  /*a0d0*/  IMAD.MOV.U32 R4, RZ, RZ, R34 ;  /* 0x000000ffff047224 */ /* 0x002fe200078e0022 */
        /* <DEDUP_REMOVED lines=18> */
.L_x_2122:
[----:B------:R-:W-:Y:S01]  /*a200*/  VIADD R9, R57, 0x40 ;  /* 0x0000004039097836 */ /* 0x000fe20000000000 */
        /* <DEDUP_REMOVED lines=30> */
.L_x_1795:
[----:B------:R-:W-:Y:S05]  /*a3f0*/  BSYNC B1 ;  /* 0x0000000000017941 */ /* 0x000fea0003800000 */
.L_x_1794:
[----:B---3-5:R-:W-:Y:S01]  /*a400*/  IMAD.MOV.U32 R0, RZ, RZ, R30 ;  /* 0x000000ffff007224 */ /* 0x028fe200078e001e */
[----:B------:R-:W-:Y:S01]  /*a410*/  UMOV UR4, 0xffffffff ;  /* 0xffffffff00047882 */ /* 0x000fe20000000000 */
[----:B----4-:R-:W-:Y:S01]  /*a420*/  IMAD.MOV.U32 R3, RZ, RZ, R31 ;  /* 0x000000ffff037224 */ /* 0x010fe200078e001f */
[----:B0-----:R-:W-:Y:S01]  /*a430*/  CS2R R26, SRZ ;  /* 0x00000000001a7805 */ /* 0x001fe2000001ff00 */
        /* <DEDUP_REMOVED lines=15> */
[----:B------:R0:W1:Y:S04]  /*a530*/  SHFL.IDX PT, R0, R6, 0x3, 0x181f ;  /* 0x00781f0006007f89 */ /* 0x00006800000e0000 */
[----:B------:R0:W3:Y:S04]  /*a540*/  SHFL.IDX PT, R3, R5, 0x3, 0x181f ;  /* 0x00781f0005037f89 */ /* 0x0000e800000e0000 */
[----:B------:R0:W4:Y:S04]  /*a550*/  SHFL.IDX PT, R4, R8, 0x3, 0x181f ;  /* 0x00781f0008047f89 */ /* 0x00012800000e0000 */
[----:B------:R0:W0:Y:S02]  /*a560*/  SHFL.IDX PT, R14, R7, 0x3, 0x181f ;  /* 0x00781f00070e7f89 */ /* 0x00002400000e0000 */
.L_x_2128:
[----:B------:R-:W-:Y:S01]  /*a570*/  VIADD R57, R57, 0x60 ;  /* 0x0000006039397836 */ /* 0x000fe20000000000 */
[----:B0-2---:R-:W-:Y:S01]  /*a580*/  LEA.HI R5, R213, R213, RZ, 0x1 ;  /* 0x000000d5d5057211 */ /* 0x005fe200078f08ff */
[----:B------:R-:W-:Y:S01]  /*a590*/  BSSY B1, `(.L_x_1797) ;  /* 0x0000020000017945 */ /* 0x000fe20003800000 */
[----:B------:R-:W-:Y:S02]  /*a5a0*/  CS2R R10, SRZ ;  /* 0x00000000000a7805 */ /* 0x000fe4000001ff00 */
[----:B------:R-:W-:Y:S02]  /*a5b0*/  CS2R R12, SRZ ;  /* 0x00000000000c7805 */ /* 0x000fe4000001ff00 */
[----:B------:R-:W-:Y:S02]  /*a5c0*/  ISETP.GE.AND P0, PT, R57, R74, PT ;  /* 0x0000004a3900720c */ /* 0x000fe40003f06270 */
[----:B------:R-:W-:Y:S02]  /*a5d0*/  CS2R R8, SRZ ;  /* 0x0000000000087805 */ /* 0x000fe4000001ff00 */
[----:B------:R-:W-:-:S05]  /*a5e0*/  LOP3.LUT R6, R5, 0xfffffffe, RZ, 0xc0, !PT ;  /* 0xfffffffe05067812 */ /* 0x000fca00078ec0ff */
[----:B------:R-:W-:-:S05]  /*a5f0*/  IMAD.IADD R5, R213, 0x1, -R6 ;  /* 0x00000001d5057824 */ /* 0x000fca00078e0a06 */
[----:B------:R-:W-:Y:S01]  /*a600*/  SHF.L.U32 R5, R5, 0x1f, RZ ;  /* 0x0000001f05057819 */ /* 0x000fe200000006ff */
[----:B------:R-:W-:Y:S06]  /*a610*/  @P0 BRA `(.L_x_1798) ;  /* 0x00000000005c0947 */ /* 0x000fec0003800000 */
[----:B------:R-:W-:Y:S01]  /*a620*/  ULDC UR4, c[0x0][0x3f4] ;  /* 0x0000fd0000047ab9 */ /* 0x000fe20000000800 */
[----:B------:R-:W-:Y:S02]  /*a630*/  CS2R R8, SRZ ;  /* 0x0000000000087805 */ /* 0x000fe4000001ff00 */
[----:B------:R-:W-:Y:S02]  /*a640*/  ISETP.GE.AND P4, PT, R18, UR4, PT ;  /* 0x0000000412007c0c */ /* 0x000fe4000bf86270 */
[----:B------:R-:W-:-:S11]  /*a650*/  ISETP.GE.AND P5, PT, R185, UR4, PT ;  /* 0x00000004b9007c0c */ /* 0x000fd6000bfa6270 */
[C---:B------:R-:W-:Y:S01]  /*a660*/  @!P4 IMAD.SHL.U32 R62, R18.reuse, 0x2, RZ ;  /* 0x00000002123ec824 */ /* 0x040fe200078e00ff */
[----:B------:R-:W-:Y:S01]  /*a670*/  @!P4 SHF.L.U64.HI R11, R18, 0x1, R19 ;  /* 0x00000001120bc819 */ /* 0x000fe20000010213 */
[C---:B------:R-:W-:Y:S01]  /*a680*/  @!P5 IMAD.SHL.U32 R15, R185.reuse, 0x2, RZ ;  /* 0x00000002b90fd824 */ /* 0x040fe200078e00ff */
[----:B------:R-:W-:Y:S02]  /*a690*/  @!P5 SHF.L.U64.HI R13, R185, 0x1, R216 ;  /* 0x00000001b90dd819 */ /* 0x000fe400000102d8 */
[CC--:B---3--:R-:W-:Y:S02]  /*a6a0*/  @!P4 IADD3 R6, P0, R3.reuse, R62.reuse, RZ ;  /* 0x0000003e0306c210 */ /* 0x0c8fe40007f1e0ff */
[----:B------:R-:W-:Y:S02]  /*a6b0*/  @!P4 IADD3 R62, P1, R14, R62, RZ ;  /* 0x0000003e0e3ec210 */ /* 0x000fe40007f3e0ff */
[-C--:B------:R-:W-:Y:S01]  /*a6c0*/  @!P5 IADD3 R64, P2, R3, R15.reuse, RZ ;  /* 0x0000000f0340d210 */ /* 0x080fe20007f5e0ff */
[--C-:B-1----:R-:W-:Y:S01]  /*a6d0*/  @!P4 IMAD.X R7, R0, 0x1, R11.reuse, P0 ;  /* 0x000000010007c824 */ /* 0x102fe200000e060b */
[----:B------:R-:W-:Y:S01]  /*a6e0*/  @!P5 IADD3 R14, P3, R14, R15, RZ ;  /* 0x0000000f0e0ed210 */ /* 0x000fe20007f7e0ff */
[----:B----4-:R-:W-:Y:S01]  /*a6f0*/  @!P4 IMAD.X R63, R4, 0x1, R11, P1 ;  /* 0x00000001043fc824 */ /* 0x010fe200008e060b */
[----:B------:R-:W-:Y:S01]  /*a700*/  CS2R R10, SRZ ;  /* 0x00000000000a7805 */ /* 0x000fe2000001ff00 */
[--C-:B------:R-:W-:Y:S01]  /*a710*/  @!P5 IMAD.X R65, R0, 0x1, R13.reuse, P2 ;  /* 0x000000010041d824 */ /* 0x100fe200010e060d */
[----:B------:R-:W-:Y:S01]  /*a720*/  CS2R R26, SRZ ;  /* 0x00000000001a7805 */ /* 0x000fe2000001ff00 */
[----:B------:R-:W-:Y:S01]  /*a730*/  @!P5 IMAD.X R15, R4, 0x1, R13, P3 ;  /* 0x00000001040fd824 */ /* 0x000fe200018e060d */
[----:B------:R-:W-:-:S02]  /*a740*/  CS2R R12, SRZ ;  /* 0x00000000000c7805 */ /* 0x000fc4000001ff00 */
[----:B------:R0:W5:Y:S04]  /*a750*/  @!P5 LD.E.64 R8, desc[UR38][R64.64] ;  /* 0x000000264008d980 */ /* 0x000168000c101b00 */
[----:B------:R0:W5:Y:S04]  /*a760*/  @!P5 LD.E.64 R10, desc[UR38][R14.64] ;  /* 0x000000260e0ad980 */ /* 0x000168000c101b00 */
[----:B------:R0:W5:Y:S04]  /*a770*/  @!P4 LD.E.64 R12, desc[UR38][R6.64] ;  /* 0x00000026060cc980 */ /* 0x000168000c101b00 */
[----:B------:R0:W5:Y:S02]  /*a780*/  @!P4 LD.E.64 R26, desc[UR38][R62.64] ;  /* 0x000000263e1ac980 */ /* 0x000164000c101b00 */
.L_x_1798:
[----:B------:R-:W-:Y:S05]  /*a790*/  BSYNC B1 ;  /* 0x0000000000017941 */ /* 0x000fea0003800000 */
.L_x_1797:
[----:B------:R-:W2:Y:S01]  /*a7a0*/  SYNCS.PHASECHK.TRANS64.TRYWAIT P0, [R2+URZ+0x28800], R5 ;  /* 0x02880005020075a7 */ /* 0x000ea2000800017f */
[----:B----45:R-:W-:Y:S01]  /*a7b0*/  IMAD.MOV.U32 R4, RZ, RZ, R27 ;  /* 0x000000ffff047224 */ /* 0x030fe200078e001b */
[----:B-1----:R-:W-:Y:S01]  /*a7c0*/  VIADDMNMX R0, R74, -R193, 0x80, PT ;  /* 0x000000804a007446 */ /* 0x002fe200038009c1 */
[----:B---3--:R-:W-:Y:S01]  /*a7d0*/  IMAD.MOV.U32 R3, RZ, RZ, R26 ;  /* 0x000000ffff037224 */ /* 0x008fe200078e001a */
[----:B------:R-:W-:Y:S01]  /*a7e0*/  BSSY B1, `(.L_x_1799) ;  /* 0x000000e000017945 */ /* 0x000fe20003800000 */
[----:B0-----:R-:W-:Y:S01]  /*a7f0*/  IMAD.MOV.U32 R6, RZ, RZ, R12 ;  /* 0x000000ffff067224 */ /* 0x001fe200078e000c */
        /* <DEDUP_REMOVED lines=8> */
[----:B------:R-:W-:Y:S01]  /*a880*/  ISETP.GE.AND P1, PT, R23, R0, PT ;  /* 0x000000001700720c */ /* 0x000fe20003f26270 */
[----:B------:R-:W-:Y:S01]  /*a890*/  IMAD.MOV.U32 R6, RZ, RZ, R9 ;  /* 0x000000ffff067224 */ /* 0x000fe200078e0009 */
[----:B------:R-:W-:Y:S01]  /*a8a0*/  PRMT R65, R7, 0x7610, R65 ;  /* 0x0000761007417816 */ /* 0x000fe20000000041 */
[----:B--2---:R-:W-:Y:S10]  /*a8b0*/  @!P0 BRA `(.L_x_1800) ;  /* 0x000001ac00908947 */ /* 0x004ff40003800000 */
.L_x_2129:
[----:B------:R-:W-:Y:S05]  /*a8c0*/  BSYNC B1 ;  /* 0x0000000000017941 */ /* 0x000fea0003800000 */
.L_x_1799:
[----:B------:R-:W-:Y:S01]  /*a8d0*/  BSSY B1, `(.L_x_1801) ;  /* 0x0000067000017945 */ /* 0x000fe20003800000 */
[----:B------:R-:W-:Y:S02]  /*a8e0*/  PRMT R15, R4, 0x7610, R15 ;  /* 0x00007610040f7816 */ /* 0x000fe4000000000f */
[----:B------:R-:W-:Y:S01]  /*a8f0*/  PRMT R57, R6, 0x7610, R57 ;  /* 0x0000761006397816 */ /* 0x000fe20000000039 */
[----:B------:R-:W-:Y:S06]  /*a900*/  @P1 BRA `(.L_x_1802) ;  /* 0x00000004008c1947 */ /* 0x000fec0003800000 */
[----:B------:R-:W1:Y:S01]  /*a910*/  LDC R4, c[0x0][0x3f4] ;  /* 0x0000fd00ff047b82 */ /* 0x000e620000000800 */
[----:B------:R-:W-:Y:S01]  /*a920*/  BSSY B2, `(.L_x_1803) ;  /* 0x0000032000027945 */ /* 0x000fe20003800000 */
[-C--:B-1----:R-:W-:Y:S02]  /*a930*/  ISETP.GE.AND P0, PT, R18, R4.reuse, PT ;  /* 0x000000041200720c */ /* 0x082fe40003f06270 */
[----:B------:R-:W-:-:S11]  /*a940*/  ISETP.GE.AND P1, PT, R185, R4, PT ;  /* 0x00000004b900720c */ /* 0x000fd60003f26270 */
[----:B------:R-:W-:Y:S05]  /*a950*/  @P0 BRA `(.L_x_1804) ;  /* 0x0000000000b80947 */ /* 0x000fea0003800000 */
[----:B0-----:R-:W0:Y:S01]  /*a960*/  LDS.128 R4, [R205] ;  /* 0x00000000cd047984 */ /* 0x001e220000000c00 */
[----:B------:R-:W-:Y:S02]  /*a970*/  SHF.R.U32.HI R78, RZ, 0x10, R49 ;  /* 0x00000010ff4e7819 */ /* 0x000fe40000011631 */
[----:B------:R-:W-:Y:S02]  /*a980*/  SHF.R.U32.HI R75, RZ, 0x10, R47 ;  /* 0x00000010ff4b7819 */ /* 0x000fe4000001162f */
[----:B------:R-:W-:Y:S02]  /*a990*/  PRMT R78, R43, 0x5432, R78 ;  /* 0x000054322b4e7816 */ /* 0x000fe4000000004e */
[----:B------:R-:W-:Y:S02]  /*a9a0*/  SHF.R.U64 R77, R48, 0x10, R49 ;  /* 0x00000010304d7819 */ /* 0x000fe40000001231 */
[----:B------:R-:W-:Y:S01]  /*a9b0*/  PRMT R75, R79, 0x5410, R75 ;  /* 0x000054104f4b7816 */ /* 0x000fe2000000004b */
[----:B------:R-:W-:Y:S01]  /*a9c0*/  IMAD.U32 R79, R78, 0x10000, RZ ;  /* 0x000100004e4f7824 */ /* 0x000fe200078e00ff */
[----:B------:R-:W-:-:S02]  /*a9d0*/  SHF.R.U64 R74, R46, 0x10, R47 ;  /* 0x000000102e4a7819 */ /* 0x000fc4000000122f */
[----:B------:R-:W-:Y:S01]  /*a9e0*/  PRMT R77, R76, 0x5410, R77 ;  /* 0x000054104c4d7816 */ /* 0x000fe2000000004d */
[C---:B------:R-:W-:Y:S01]  /*a9f0*/  IMAD.U32 R76, R75.reuse, 0x10000, RZ ;  /* 0x000100004b4c7824 */ /* 0x040fe200078e00ff */
[----:B------:R-:W-:Y:S02]  /*aa00*/  LOP3.LUT R78, R78, 0xffff0000, RZ, 0xc0, !PT ;  /* 0xffff00004e4e7812 */ /* 0x000fe400078ec0ff */
[----:B------:R-:W-:Y:S02]  /*aa10*/  LOP3.LUT R75, R75, 0xffff0000, RZ, 0xc0, !PT ;  /* 0xffff00004b4b7812 */ /* 0x000fe400078ec0ff */
[----:B------:R-:W-:Y:S02]  /*aa20*/  PRMT R74, R50, 0x5432, R74 ;  /* 0x00005432324a7816 */ /* 0x000fe4000000004a */
[C---:B0-----:R-:W-:Y:S01]  /*aa30*/  LOP3.LUT R47, R6.reuse, 0xffff0000, RZ, 0xc0, !PT ;  /* 0xffff0000062f7812 */ /* 0x041fe200078ec0ff */
[----:B------:R-:W-:Y:S01]  /*aa40*/  IMAD.U32 R46, R6, 0x10000, RZ ;  /* 0x00010000062e7824 */ /* 0x000fe200078e00ff */
[C---:B------:R-:W-:Y:S01]  /*aa50*/  LOP3.LUT R49, R7.reuse, 0xffff0000, RZ, 0xc0, !PT ;  /* 0xffff000007317812 */ /* 0x040fe200078ec0ff */
[----:B------:R-:W-:-:S02]  /*aa60*/  IMAD.U32 R48, R7, 0x10000, RZ ;  /* 0x0001000007307824 */ /* 0x000fc400078e00ff */
[CC--:B------:R-:W-:Y:S01]  /*aa70*/  FMUL.FTZ R81, R47.reuse, R79.reuse ;  /* 0x0000004f2f517220 */ /* 0x0c0fe20000410000 */
[----:B------:R-:W-:Y:S01]  /*aa80*/  FMUL.FTZ R80, R47, R76 ;  /* 0x0000004c2f507220 */ /* 0x000fe20000410000 */
[----:B------:R-:W-:Y:S01]  /*aa90*/  FMUL.FTZ R47, R49, R78 ;  /* 0x0000004e312f7220 */ /* 0x000fe20000410000 */
[----:B------:R-:W-:Y:S02]  /*aaa0*/  IMAD.U32 R6, R4, 0x10000, RZ ;  /* 0x0001000004067824 */ /* 0x000fe400078e00ff */
[C---:B------:R-:W-:Y:S01]  /*aab0*/  FFMA.FTZ R81, R46.reuse, R76, -R81 ;  /* 0x0000004c2e517223 */ /* 0x040fe20000010851 */
[----:B------:R-:W-:Y:S01]  /*aac0*/  FFMA.FTZ R80, R46, R79, R80 ;  /* 0x0000004f2e507223 */ /* 0x000fe20000010050 */
[-C--:B------:R-:W-:Y:S01]  /*aad0*/  FFMA.FTZ R79, R48, R75.reuse, -R47 ;  /* 0x0000004b304f7223 */ /* 0x080fe2000001082f */
[C---:B------:R-:W-:Y:S01]  /*aae0*/  IMAD.U32 R7, R5.reuse, 0x10000, RZ ;  /* 0x0001000005077824 */ /* 0x040fe200078e00ff */
[----:B------:R-:W-:Y:S01]  /*aaf0*/  LOP3.LUT R4, R4, 0xffff0000, RZ, 0xc0, !PT ;  /* 0xffff000004047812 */ /* 0x000fe200078ec0ff */
[C---:B------:R-:W-:Y:S01]  /*ab00*/  IMAD.U32 R47, R74.reuse, 0x10000, RZ ;  /* 0x000100004a2f7824 */ /* 0x040fe200078e00ff */
[----:B------:R-:W-:Y:S01]  /*ab10*/  LOP3.LUT R5, R5, 0xffff0000, RZ, 0xc0, !PT ;  /* 0xffff000005057812 */ /* 0x000fe200078ec0ff */
[----:B------:R-:W-:Y:S01]  /*ab20*/  FMUL.FTZ R83, R49, R75 ;  /* 0x0000004b31537220 */ /* 0x000fe20000410000 */
[C---:B------:R-:W-:Y:S01]  /*ab30*/  LOP3.LUT R46, R77.reuse, 0xffff0000, RZ, 0xc0, !PT ;  /* 0xffff00004d2e7812 */ /* 0x040fe200078ec0ff */
[----:B------:R-:W-:Y:S01]  /*ab40*/  IMAD.U32 R49, R77, 0x10000, RZ ;  /* 0x000100004d317824 */ /* 0x000fe200078e00ff */
[----:B------:R-:W-:Y:S01]  /*ab50*/  LOP3.LUT R74, R74, 0xffff0000, RZ, 0xc0, !PT ;  /* 0xffff00004a4a7812 */ /* 0x000fe200078ec0ff */
[----:B------:R-:W-:Y:S01]  /*ab60*/  FFMA.FTZ R78, R48, R78, R83 ;  /* 0x0000004e304e7223 */ /* 0x000fe20000010053 */
[C---:B------:R-:W-:Y:S01]  /*ab70*/  FMUL.FTZ R48, R4.reuse, R47 ;  /* 0x0000002f04307220 */ /* 0x040fe20000410000 */
[-C--:B------:R-:W-:Y:S01]  /*ab80*/  FMUL.FTZ R75, R4, R49.reuse ;  /* 0x00000031044b7220 */ /* 0x080fe20000410000 */
[C---:B------:R-:W-:Y:S01]  /*ab90*/  FMUL.FTZ R76, R5.reuse, R46 ;  /* 0x0000002e054c7220 */ /* 0x040fe20000410000 */
[-C--:B------:R-:W-:Y:S01]  /*aba0*/  FMUL.FTZ R77, R5, R74.reuse ;  /* 0x0000004a054d7220 */ /* 0x080fe20000410000 */
[C---:B------:R-:W-:Y:S01]  /*abb0*/  FFMA.FTZ R49, R6.reuse, R49, R48 ;  /* 0x0000003106317223 */ /* 0x040fe20000010030 */
[----:B------:R-:W-:Y:S01]  /*abc0*/  FFMA.FTZ R4, R6, R47, -R75 ;  /* 0x0000002f06047223 */ /* 0x000fe2000001084b */
[C---:B------:R-:W-:Y:S01]  /*abd0*/  FFMA.FTZ R5, R7.reuse, R74, -R76 ;  /* 0x0000004a07057223 */ /* 0x040fe2000001084c */
[----:B------:R-:W-:Y:S01]  /*abe0*/  FFMA.FTZ R46, R7, R46, R77 ;  /* 0x0000002e072e7223 */ /* 0x000fe2000001004d */
[----:B------:R-:W-:-:S02]  /*abf0*/  F2FP.BF16.F32.PACK_AB R6, R80, R81 ;  /* 0x000000515006723e */ /* 0x000fc400000010ff */
[----:B------:R-:W-:Y:S02]  /*ac00*/  F2FP.BF16.F32.PACK_AB R7, R78, R79 ;  /* 0x0000004f4e07723e */ /* 0x000fe400000010ff */
[----:B------:R-:W-:Y:S02]  /*ac10*/  F2FP.BF16.F32.PACK_AB R4, R49, R4 ;  /* 0x000000043104723e */ /* 0x000fe400000010ff */
[----:B------:R-:W-:-:S05]  /*ac20*/  F2FP.BF16.F32.PACK_AB R5, R46, R5 ;  /* 0x000000052e05723e */ /* 0x000fca00000010ff */
[----:B------:R1:W-:Y:S02]  /*ac30*/  STS.128 [R205], R4 ;  /* 0x00000004cd007388 */ /* 0x0003e40000000c00 */
.L_x_1804:
[----:B------:R-:W-:Y:S05]  /*ac40*/  BSYNC B2 ;  /* 0x0000000000027941 */ /* 0x000fea0003800000 */
.L_x_1803:
[----:B------:R-:W-:Y:S05]  /*ac50*/  @P1 BRA `(.L_x_1802) ;  /* 0x0000000000b81947 */ /* 0x000fea0003800000 */
[----:B01----:R-:W0:Y:S01]  /*ac60*/  LDS.128 R4, [R205+0x4000] ;  /* 0x00400000cd047984 */ /* 0x003e220000000c00 */
[--C-:B------:R-:W-:Y:S02]  /*ac70*/  SHF.R.U64 R47, R40, 0x10, R41.reuse ;  /* 0x00000010282f7819 */ /* 0x100fe40000001229 */
[----:B------:R-:W-:Y:S02]  /*ac80*/  SHF.R.U32.HI R40, RZ, 0x10, R41 ;  /* 0x00000010ff287819 */ /* 0x000fe40000011629 */
[--C-:B------:R-:W-:Y:S02]  /*ac90*/  SHF.R.U64 R41, R44, 0x10, R45.reuse ;  /* 0x000000102c297819 */ /* 0x100fe4000000122d */
[----:B------:R-:W-:Y:S02]  /*aca0*/  SHF.R.U32.HI R44, RZ, 0x10, R45 ;  /* 0x00000010ff2c7819 */ /* 0x000fe4000001162d */
[----:B------:R-:W-:Y:S02]  /*acb0*/  PRMT R73, R73, 0x5410, R40 ;  /* 0x0000541049497816 */ /* 0x000fe40000000028 */
[----:B------:R-:W-:-:S02]  /*acc0*/  PRMT R71, R71, 0x5410, R44 ;  /* 0x0000541047477816 */ /* 0x000fc4000000002c */
[----:B------:R-:W-:Y:S01]  /*acd0*/  PRMT R70, R70, 0x5410, R41 ;  /* 0x0000541046467816 */ /* 0x000fe20000000029 */
[----:B------:R-:W-:Y:S01]  /*ace0*/  IMAD.U32 R46, R73, 0x10000, RZ ;  /* 0x00010000492e7824 */ /* 0x000fe200078e00ff */
[----:B------:R-:W-:Y:S01]  /*acf0*/  PRMT R72, R72, 0x5410, R47 ;  /* 0x0000541048487816 */ /* 0x000fe2000000002f */
[C---:B------:R-:W-:Y:S01]  /*ad00*/  IMAD.U32 R47, R71.reuse, 0x10000, RZ ;  /* 0x00010000472f7824 */ /* 0x040fe200078e00ff */
[----:B------:R-:W-:Y:S02]  /*ad10*/  LOP3.LUT R71, R71, 0xffff0000, RZ, 0xc0, !PT ;  /* 0xffff000047477812 */ /* 0x000fe400078ec0ff */
[----:B------:R-:W-:Y:S02]  /*ad20*/  LOP3.LUT R73, R73, 0xffff0000, RZ, 0xc0, !PT ;  /* 0xffff000049497812 */ /* 0x000fe400078ec0ff */
[C---:B0-----:R-:W-:Y:S01]  /*ad30*/  LOP3.LUT R41, R6.reuse, 0xffff0000, RZ, 0xc0, !PT ;  /* 0xffff000006297812 */ /* 0x041fe200078ec0ff */
[----:B------:R-:W-:Y:S01]  /*ad40*/  IMAD.U32 R40, R6, 0x10000, RZ ;  /* 0x0001000006287824 */ /* 0x000fe200078e00ff */
[C---:B------:R-:W-:Y:S01]  /*ad50*/  LOP3.LUT R45, R7.reuse, 0xffff0000, RZ, 0xc0, !PT ;  /* 0xffff0000072d7812 */ /* 0x040fe200078ec0ff */
[----:B------:R-:W-:-:S02]  /*ad60*/  IMAD.U32 R44, R7, 0x10000, RZ ;  /* 0x00010000072c7824 */ /* 0x000fc400078e00ff */
[CC--:B------:R-:W-:Y:S01]  /*ad70*/  FMUL.FTZ R48, R41.reuse, R46.reuse ;  /* 0x0000002e29307220 */ /* 0x0c0fe20000410000 */
[----:B------:R-:W-:Y:S01]  /*ad80*/  FMUL.FTZ R49, R41, R47 ;  /* 0x0000002f29317220 */ /* 0x000fe20000410000 */
[C---:B------:R-:W-:Y:S01]  /*ad90*/  FMUL.FTZ R41, R45.reuse, R71 ;  /* 0x000000472d297220 */ /* 0x040fe20000410000 */
[----:B------:R-:W-:Y:S02]  /*ada0*/  IMAD.U32 R6, R4, 0x10000, RZ ;  /* 0x0001000004067824 */ /* 0x000fe400078e00ff */
[----:B------:R-:W-:Y:S01]  /*adb0*/  FFMA.FTZ R75, R40, R47, R48 ;  /* 0x0000002f284b7223 */ /* 0x000fe20000010030 */
[-C--:B------:R-:W-:Y:S01]  /*adc0*/  FMUL.FTZ R47, R45, R73.reuse ;  /* 0x000000492d2f7220 */ /* 0x080fe20000410000 */
[----:B------:R-:W-:Y:S01]  /*add0*/  FFMA.FTZ R73, R44, R73, -R41 ;  /* 0x000000492c497223 */ /* 0x000fe20000010829 */
[C---:B------:R-:W-:Y:S01]  /*ade0*/  IMAD.U32 R7, R5.reuse, 0x10000, RZ ;  /* 0x0001000005077824 */ /* 0x040fe200078e00ff */
[----:B------:R-:W-:Y:S01]  /*adf0*/  LOP3.LUT R4, R4, 0xffff0000, RZ, 0xc0, !PT ;  /* 0xffff000004047812 */ /* 0x000fe200078ec0ff */
[----:B------:R-:W-:Y:S01]  /*ae00*/  IMAD.U32 R45, R70, 0x10000, RZ ;  /* 0x00010000462d7824 */ /* 0x000fe200078e00ff */
[----:B------:R-:W-:Y:S01]  /*ae10*/  LOP3.LUT R5, R5, 0xffff0000, RZ, 0xc0, !PT ;  /* 0xffff000005057812 */ /* 0x000fe200078ec0ff */
[----:B------:R-:W-:Y:S01]  /*ae20*/  IMAD.U32 R41, R72, 0x10000, RZ ;  /* 0x0001000048297824 */ /* 0x000fe200078e00ff */
[----:B------:R-:W-:Y:S01]  /*ae30*/  LOP3.LUT R70, R70, 0xffff0000, RZ, 0xc0, !PT ;  /* 0xffff000046467812 */ /* 0x000fe200078ec0ff */
[----:B------:R-:W-:Y:S01]  /*ae40*/  FFMA.FTZ R46, R40, R46, -R49 ;  /* 0x0000002e282e7223 */ /* 0x000fe20000010831 */
[----:B------:R-:W-:Y:S01]  /*ae50*/  LOP3.LUT R72, R72, 0xffff0000, RZ, 0xc0, !PT ;  /* 0xffff000048487812 */ /* 0x000fe200078ec0ff */
        /* <DEDUP_REMOVED lines=14> */
.L_x_1802:
[----:B------:R-:W-:Y:S05]  /*af40*/  BSYNC B1 ;  /* 0x0000000000017941 */ /* 0x000fea0003800000 */
.L_x_1801:
[----:B------:R-:W-:Y:S01]  /*af50*/  ISETP.GE.AND P0, PT, R212, R0, PT ;  /* 0x00000000d400720c */ /* 0x000fe20003f06270 */
[----:B------:R-:W-:-:S12]  /*af60*/  BSSY B1, `(.L_x_1805) ;  /* 0x0000065000017945 */ /* 0x000fd80003800000 */
[----:B------:R-:W-:Y:S05]  /*af70*/  @P0 BRA `(.L_x_1806) ;  /* 0x00000004008c0947 */ /* 0x000fea0003800000 */
[----:B-12---:R-:W1:Y:S01]  /*af80*/  LDC R4, c[0x0][0x3f4] ;  /* 0x0000fd00ff047b82 */ /* 0x006e620000000800 */
[----:B------:R-:W-:Y:S01]  /*af90*/  BSSY B2, `(.L_x_1807) ;  /* 0x0000032000027945 */ /* 0x000fe20003800000 */
[-C--:B-1----:R-:W-:Y:S02]  /*afa0*/  ISETP.GE.AND P0, PT, R18, R4.reuse, PT ;  /* 0x000000041200720c */ /* 0x082fe40003f06270 */
[----:B------:R-:W-:-:S11]  /*afb0*/  ISETP.GE.AND P1, PT, R185, R4, PT ;  /* 0x00000004b900720c */ /* 0x000fd60003f26270 */
[----:B------:R-:W-:Y:S05]  /*afc0*/  @P0 BRA `(.L_x_1808) ;  /* 0x0000000000b80947 */ /* 0x000fea0003800000 */
[----:B0-----:R-:W0:Y:S01]  /*afd0*/  LDS.128 R4, [R205+0x1000] ;  /* 0x00100000cd047984 */ /* 0x001e220000000c00 */
[----:B------:R-:W-:Y:S02]  /*afe0*/  SHF.R.U64 R40, R36, 0x10, R37 ;  /* 0x0000001024287819 */ /* 0x000fe40000001225 */
[----:B------:R-:W-:Y:S02]  /*aff0*/  SHF.R.U64 R36, R38, 0x10, R39 ;  /* 0x0000001026247819 */ /* 0x000fe40000001227 */
[----:B------:R-:W-:Y:S02]  /*b000*/  SHF.R.U32.HI R37, RZ, 0x10, R37 ;  /* 0x00000010ff257819 */ /* 0x000fe40000011625 */
        /* <DEDUP_REMOVED lines=13> */
[C---:B------:R-:W-:Y:S01]  /*b0e0*/  FMUL.FTZ R44, R37.reuse, R40 ;  /* 0x00000028252c7220 */ /* 0x040fe20000410000 */
[-C--:B------:R-:W-:Y:S01]  /*b0f0*/  FMUL.FTZ R45, R37, R41.reuse ;  /* 0x00000029252d7220 */ /* 0x080fe20000410000 */
[----:B------:R-:W-:Y:S01]  /*b100*/  FMUL.FTZ R37, R39, R66 ;  /* 0x0000004227257220 */ /* 0x000fe20000410000 */
[----:B------:R-:W-:Y:S02]  /*b110*/  IMAD.U32 R6, R4, 0x10000, RZ ;  /* 0x0001000004067824 */ /* 0x000fe400078e00ff */
[C---:B------:R-:W-:Y:S01]  /*b120*/  FFMA.FTZ R47, R36.reuse, R41, R44 ;  /* 0x00000029242f7223 */ /* 0x040fe2000001002c */
[----:B------:R-:W-:Y:S02]  /*b130*/  IMAD.U32 R7, R5, 0x10000, RZ ;  /* 0x0001000005077824 */ /* 0x000fe400078e00ff */
[----:B------:R-:W-:Y:S01]  /*b140*/  FFMA.FTZ R46, R36, R40, -R45 ;  /* 0x00000028242e7223 */ /* 0x000fe2000001082d */
[-C--:B------:R-:W-:Y:S01]  /*b150*/  FMUL.FTZ R41, R39, R68.reuse ;  /* 0x0000004427297220 */ /* 0x080fe20000410000 */
[----:B------:R-:W-:Y:S01]  /*b160*/  LOP3.LUT R4, R4, 0xffff0000, RZ, 0xc0, !PT ;  /* 0xffff000004047812 */ /* 0x000fe200078ec0ff */
[C---:B------:R-:W-:Y:S01]  /*b170*/  FFMA.FTZ R68, R38.reuse, R68, -R37 ;  /* 0x0000004426447223 */ /* 0x040fe20000010825 */
[----:B------:R-:W-:Y:S01]  /*b180*/  LOP3.LUT R5, R5, 0xffff0000, RZ, 0xc0, !PT ;  /* 0xffff000005057812 */ /* 0x000fe200078ec0ff */
[C---:B------:R-:W-:Y:S01]  /*b190*/  IMAD.U32 R39, R67.reuse, 0x10000, RZ ;  /* 0x0001000043277824 */ /* 0x040fe200078e00ff */
[----:B------:R-:W-:Y:S01]  /*b1a0*/  LOP3.LUT R40, R67, 0xffff0000, RZ, 0xc0, !PT ;  /* 0xffff000043287812 */ /* 0x000fe200078ec0ff */
[C---:B------:R-:W-:Y:S01]  /*b1b0*/  IMAD.U32 R37, R69.reuse, 0x10000, RZ ;  /* 0x0001000045257824 */ /* 0x040fe200078e00ff */
        /* <DEDUP_REMOVED lines=15> */
.L_x_1808:
[----:B------:R-:W-:Y:S05]  /*b2b0*/  BSYNC B2 ;  /* 0x0000000000027941 */ /* 0x000fea0003800000 */
.L_x_1807:
[----:B------:R-:W-:Y:S05]  /*b2c0*/  @P1 BRA `(.L_x_1806) ;  /* 0x0000000000b81947 */ /* 0x000fea0003800000 */
[----:B01----:R-:W0:Y:S01]  /*b2d0*/  LDS.128 R4, [R205+0x5000] ;  /* 0x00500000cd047984 */ /* 0x003e220000000c00 */
        /* <DEDUP_REMOVED lines=45> */
.L_x_1806:
[----:B------:R-:W-:Y:S05]  /*b5b0*/  BSYNC B1 ;  /* 0x0000000000017941 */ /* 0x000fea0003800000 */
.L_x_1805:
[----:B------:R-:W-:Y:S01]  /*b5c0*/  ISETP.GE.AND P0, PT, R211, R0, PT ;  /* 0x00000000d300720c */ /* 0x000fe20003f06270 */
[----:B------:R-:W-:-:S12]  /*b5d0*/  BSSY B1, `(.L_x_1809) ;  /* 0x0000065000017945 */ /* 0x000fd80003800000 */
[----:B------:R-:W-:Y:S05]  /*b5e0*/  @P0 BRA `(.L_x_1810) ;  /* 0x00000004008c0947 */ /* 0x000fea0003800000 */
[----:B-123--:R-:W1:Y:S01]  /*b5f0*/  LDC R4, c[0x0][0x3f4] ;  /* 0x0000fd00ff047b82 */ /* 0x00ee620000000800 */
[----:B------:R-:W-:Y:S01]  /*b600*/  BSSY B2, `(.L_x_1811) ;  /* 0x0000032000027945 */ /* 0x000fe20003800000 */
[-C--:B-1----:R-:W-:Y:S02]  /*b610*/  ISETP.GE.AND P0, PT, R18, R4.reuse, PT ;  /* 0x000000041200720c */ /* 0x082fe40003f06270 */
[----:B------:R-:W-:-:S11]  /*b620*/  ISETP.GE.AND P1, PT, R185, R4, PT ;  /* 0x00000004b900720c */ /* 0x000fd60003f26270 */
[----:B------:R-:W-:Y:S05]  /*b630*/  @P0 BRA `(.L_x_1812) ;  /* 0x0000000000b80947 */ /* 0x000fea0003800000 */
[----:B0-----:R-:W0:Y:S01]  /*b640*/  LDS.128 R4, [R205+0x2000] ;  /* 0x00200000cd047984 */ /* 0x001e220000000c00 */
        /* <DEDUP_REMOVED lines=45> */
.L_x_1812:
[----:B------:R-:W-:Y:S05]  /*b920*/  BSYNC B2 ;  /* 0x0000000000027941 */ /* 0x000fea0003800000 */
.L_x_1811:
        /* <DEDUP_REMOVED lines=9> */
[C---:B------:R-:W-:Y:S01]  /*b9c0*/  IMAD.U32 R28, R52.reuse, 0x10000, RZ ;  /* 0x00010000341c7824 */ /* 0x040fe200078e00ff */
[----:B------:R-:W-:Y:S01]  /*b9d0*/  LOP3.LUT R52, R52, 0xffff0000, RZ, 0xc0, !PT ;  /* 0xffff000034347812 */ /* 0x000fe200078ec0ff */
[C---:B------:R-:W-:Y:S01]  /*b9e0*/  IMAD.U32 R29, R50.reuse, 0x10000, RZ ;  /* 0x00010000321d7824 */ /* 0x040fe200078e00ff */
[----:B------:R-:W-:Y:S02]  /*b9f0*/  LOP3.LUT R50, R50, 0xffff0000, RZ, 0xc0, !PT ;  /* 0xffff000032327812 */ /* 0x000fe400078ec0ff */
[----:B------:R-:W-:Y:S02]  /*ba00*/  PRMT R51, R51, 0x5410, R24 ;  /* 0x0000541033337816 */ /* 0x000fe40000000018 */
        /* <DEDUP_REMOVED lines=33> */
.L_x_1810:
[----:B------:R-:W-:Y:S05]  /*bc20*/  BSYNC B1 ;  /* 0x0000000000017941 */ /* 0x000fea0003800000 */
.L_x_1809:
[----:B------:R-:W-:-:S13]  /*bc30*/  ISETP.GE.AND P0, PT, R210, R0, PT ;  /* 0x00000000d200720c */ /* 0x000fda0003f06270 */
[----:B------:R-:W-:Y:S05]  /*bc40*/  @P0 BRA `(.L_x_1813) ;  /* 0x0000002c00700947 */ /* 0x000fea0003800000 */
[----:B------:R-:W5:Y:S01]  /*bc50*/  LDC R0, c[0x0][0x3f4] ;  /* 0x0000fd00ff007b82 */ /* 0x000f620000000800 */
[----:B------:R-:W-:Y:S01]  /*bc60*/  BSSY B1, `(.L_x_1814) ;  /* 0x0000032000017945 */ /* 0x000fe20003800000 */
[-C--:B-----5:R-:W-:Y:S02]  /*bc70*/  ISETP.GE.AND P0, PT, R18, R0.reuse, PT ;  /* 0x000000001200720c */ /* 0x0a0fe40003f06270 */
[----:B------:R-:W-:-:S11]  /*bc80*/  ISETP.GE.AND P1, PT, R185, R0, PT ;  /* 0x00000000b900720c */ /* 0x000fd60003f26270 */
[----:B------:R-:W-:Y:S05]  /*bc90*/  @P0 BRA `(.L_x_1815) ;  /* 0x0000000000b80947 */ /* 0x000fea0003800000 */
[----:B01234-:R-:W0:Y:S01]  /*bca0*/  LDS.128 R4, [R205+0x3000] ;  /* 0x00300000cd047984 */ /* 0x01fe220000000c00 */
[--C-:B------:R-:W-:Y:S02]  /*bcb0*/  SHF.R.U64 R21, R12, 0x10, R13.reuse ;  /* 0x000000100c157819 */ /* 0x100fe4000000120d */
[----:B------:R-:W-:Y:S02]  /*bcc0*/  SHF.R.U32.HI R12, RZ, 0x10, R13 ;  /* 0x00000010ff0c7819 */ /* 0x000fe4000001160d */
[--C-:B------:R-:W-:Y:S02]  /*bcd0*/  SHF.R.U64 R13, R26, 0x10, R27.reuse ;  /* 0x000000101a0d7819 */ /* 0x100fe4000000121b */
[----:B------:R-:W-:Y:S02]  /*bce0*/  SHF.R.U32.HI R26, RZ, 0x10, R27 ;  /* 0x00000010ff1a7819 */ /* 0x000fe4000001161b */
[----:B------:R-:W-:Y:S02]  /*bcf0*/  PRMT R65, R65, 0x5410, R12 ;  /* 0x0000541041417816 */ /* 0x000fe4000000000c */
[----:B------:R-:W-:-:S02]  /*bd00*/  PRMT R63, R63, 0x5410, R26 ;  /* 0x000054103f3f7816 */ /* 0x000fc4000000001a */
[----:B------:R-:W-:Y:S02]  /*bd10*/  PRMT R62, R62, 0x5410, R13 ;  /* 0x000054103e3e7816 */ /* 0x000fe4000000000d */
[----:B------:R-:W-:Y:S01]  /*bd20*/  PRMT R64, R64, 0x5410, R21 ;  /* 0x0000541040407816 */ /* 0x000fe20000000015 */
[C---:B------:R-:W-:Y:S01]  /*bd30*/  IMAD.U32 R24, R63.reuse, 0x10000, RZ ;  /* 0x000100003f187824 */ /* 0x040fe200078e00ff */
[----:B------:R-:W-:Y:S01]  /*bd40*/  LOP3.LUT R63, R63, 0xffff0000, RZ, 0xc0, !PT ;  /* 0xffff00003f3f7812 */ /* 0x000fe200078ec0ff */
[C---:B------:R-:W-:Y:S01]  /*bd50*/  IMAD.U32 R21, R65.reuse, 0x10000, RZ ;  /* 0x0001000041157824 */ /* 0x040fe200078e00ff */
[----:B------:R-:W-:Y:S02]  /*bd60*/  LOP3.LUT R65, R65, 0xffff0000, RZ, 0xc0, !PT ;  /* 0xffff000041417812 */ /* 0x000fe400078ec0ff */
[C---:B0-----:R-:W-:Y:S01]  /*bd70*/  LOP3.LUT R13, R6.reuse, 0xffff0000, RZ, 0xc0, !PT ;  /* 0xffff0000060d7812 */ /* 0x041fe200078ec0ff */
[C---:B------:R-:W-:Y:S01]  /*bd80*/  IMAD.U32 R20, R7.reuse, 0x10000, RZ ;  /* 0x0001000007147824 */ /* 0x040fe200078e00ff */
[----:B------:R-:W-:Y:S01]  /*bd90*/  LOP3.LUT R7, R7, 0xffff0000, RZ, 0xc0, !PT ;  /* 0xffff000007077812 */ /* 0x000fe200078ec0ff */
[----:B------:R-:W-:-:S02]  /*bda0*/  IMAD.U32 R12, R6, 0x10000, RZ ;  /* 0x00010000060c7824 */ /* 0x000fc400078e00ff */
[CC--:B------:R-:W-:Y:S01]  /*bdb0*/  FMUL.FTZ R25, R13.reuse, R24.reuse ;  /* 0x000000180d197220 */ /* 0x0c0fe20000410000 */
[----:B------:R-:W-:Y:S01]  /*bdc0*/  FMUL.FTZ R13, R13, R21 ;  /* 0x000000150d0d7220 */ /* 0x000fe20000410000 */
[C---:B------:R-:W-:Y:S01]  /*bdd0*/  FMUL.FTZ R27, R7.reuse, R63 ;  /* 0x0000003f071b7220 */ /* 0x040fe20000410000 */
[----:B------:R-:W-:Y:S02]  /*bde0*/  IMAD.U32 R0, R4, 0x10000, RZ ;  /* 0x0001000004007824 */ /* 0x000fe400078e00ff */
[C---:B------:R-:W-:Y:S01]  /*bdf0*/  FFMA.FTZ R26, R12.reuse, R21, -R25 ;  /* 0x000000150c1a7223 */ /* 0x040fe20000010819 */
[----:B------:R-:W-:Y:S01]  /*be00*/  FFMA.FTZ R29, R12, R24, R13 ;  /* 0x000000180c1d7223 */ /* 0x000fe2000001000d */
[-C--:B------:R-:W-:Y:S01]  /*be10*/  FMUL.FTZ R21, R7, R65.reuse ;  /* 0x0000004107157220 */ /* 0x080fe20000410000 */
        /* <DEDUP_REMOVED lines=22> */
.L_x_1815:
[----:B------:R-:W-:Y:S05]  /*bf80*/  BSYNC B1 ;  /* 0x0000000000017941 */ /* 0x000fea0003800000 */
.L_x_1814:
[----:B------:R-:W-:Y:S05]  /*bf90*/  @P1 BRA `(.L_x_1813) ;  /* 0x00000028009c1947 */ /* 0x000fea0003800000 */
[----:B01234-:R-:W0:Y:S01]  /*bfa0*/  LDS.128 R4, [R205+0x7000] ;  /* 0x00700000cd047984 */ /* 0x01fe220000000c00 */
        /* <DEDUP_REMOVED lines=11> */
[----:B------:R-:W-:Y:S01]  /*c060*/  PRMT R15, R15, 0x5410, R0 ;  /* 0x000054100f0f7816 */ /* 0x000fe20000000000 */
        /* <DEDUP_REMOVED lines=11> */
[----:B------:R-:W-:Y:S01]  /*c120*/  FFMA.FTZ R20, R8, R13, R6 ;  /* 0x0000000d08147223 */ /* 0x000fe20000010006 */
[-C--:B------:R-:W-:Y:S01]  /*c130*/  FMUL.FTZ R8, R7, R10.reuse ;  /* 0x0000000a07087220 */ /* 0x080fe20000410000 */
[C---:B------:R-:W-:Y:S01]  /*c140*/  IMAD.U32 R7, R12.reuse, 0x10000, RZ ;  /* 0x000100000c077824 */ /* 0x040fe200078e00ff */
[----:B------:R-:W-:Y:S01]  /*c150*/  LOP3.LUT R5, R5, 0xffff0000, RZ, 0xc0, !PT ;  /* 0xffff000005057812 */ /* 0x000fe200078ec0ff */
[----:B------:R-:W-:Y:S01]  /*c160*/  IMAD.U32 R6, R15, 0x10000, RZ ;  /* 0x000100000f067824 */ /* 0x000fe200078e00ff */
[----:B------:R-:W-:Y:S01]  /*c170*/  LOP3.LUT R12, R12, 0xffff0000, RZ, 0xc0, !PT ;  /* 0xffff00000c0c7812 */ /* 0x000fe200078ec0ff */
[----:B------:R-:W-:Y:S01]  /*c180*/  FFMA.FTZ R24, R9, R10, -R24 ;  /* 0x0000000a09187223 */ /* 0x000fe20000010818 */
[----:B------:R-:W-:Y:S01]  /*c190*/  LOP3.LUT R15, R15, 0xffff0000, RZ, 0xc0, !PT ;  /* 0xffff00000f0f7812 */ /* 0x000fe200078ec0ff */
[----:B------:R-:W-:Y:S01]  /*c1a0*/  FFMA.FTZ R11, R9, R14, R8 ;  /* 0x0000000e090b7223 */ /* 0x000fe20000010008 */
[C---:B------:R-:W-:Y:S01]  /*c1b0*/  FMUL.FTZ R9, R3.reuse, R7 ;  /* 0x0000000703097220 */ /* 0x040fe20000410000 */
        /* <DEDUP_REMOVED lines=11> */
[----:B------:R0:W-:Y:S01]  /*c270*/  STS.128 [R205+0x7000], R4 ;  /* 0x00700004cd007388 */ /* 0x0001e20000000c00 */
[----:B------:R-:W-:Y:S05]  /*c280*/  BRA `(.L_x_1813) ;  /* 0x0000002400e07947 */ /* 0x000fea0003800000 */
.L_x_1786:
[----:B------:R-:W1:Y:S01]  /*c290*/  LDC R0, c[0x0][0x448] ;  /* 0x00011200ff007b82 */ /* 0x000e620000000800 */
[----:B------:R-:W-:Y:S01]  /*c2a0*/  ULDC.64 UR4, c[0x0][0x3f8] ;  /* 0x0000fe0000047ab9 */ /* 0x000fe20000000a00 */
[----:B------:R-:W-:Y:S01]  /*c2b0*/  ULDC.64 UR6, c[0x0][0x408] ;  /* 0x0001020000067ab9 */ /* 0x000fe20000000a00 */
        /* <DEDUP_REMOVED lines=24> */
[----:B------:R-:W1:Y:S01]  /*c440*/  LDC R56, c[0x0][0x3f4] ;  /* 0x0000fd00ff387b82 */ /* 0x000e620000000800 */
[----:B------:R-:W2:Y:S01]  /*c450*/  SHFL.IDX PT, R4, R32, RZ, 0x181f ;  /* 0x00181fff20047589 */ /* 0x000ea200000e0000 */
[----:B------:R-:W-:-:S03]  /*c460*/  IMAD R0, R187, R0, RZ ;  /* 0x00000000bb007224 */ /* 0x000fc600078e02ff */
[----:B------:R-:W3:Y:S04]  /*c470*/  SHFL.IDX PT, R3, R35, RZ, 0x181f ;  /* 0x00181fff23037589 */ /* 0x000ee800000e0000 */
[----:B------:R-:W4:Y:S04]  /*c480*/  SHFL.IDX PT, R14, R34, RZ, 0x181f ;  /* 0x00181fff220e7589 */ /* 0x000f2800000e0000 */
[----:B------:R-:W5:Y:S01]  /*c490*/  SHFL.IDX PT, R5, R33, RZ, 0x181f ;  /* 0x00181fff21057589 */ /* 0x000f6200000e0000 */
[----:B-1----:R-:W-:-:S04]  /*c4a0*/  ISETP.GE.AND P0, PT, R16, R56, PT ;  /* 0x000000381000720c */ /* 0x002fc80003f06270 */
[----:B------:R-:W-:-:S13]  /*c4b0*/  ISETP.GE.OR P1, PT, R57, R0, P0 ;  /* 0x000000003900720c */ /* 0x000fda0000726670 */
[C---:B------:R-:W-:Y:S01]  /*c4c0*/  @!P1 IMAD.SHL.U32 R7, R16.reuse, 0x2, RZ ;  /* 0x0000000210079824 */ /* 0x040fe200078e00ff */
[----:B------:R-:W-:-:S04]  /*c4d0*/  @!P1 SHF.L.U64.HI R6, R16, 0x1, R17 ;  /* 0x0000000110069819 */ /* 0x000fc80000010211 */
[----:B--2---:R-:W-:-:S05]  /*c4e0*/  @!P1 IADD3 R4, P2, R4, R7, RZ ;  /* 0x0000000704049210 */ /* 0x004fca0007f5e0ff */
[----:B---3--:R-:W-:Y:S02]  /*c4f0*/  @!P1 IMAD.X R3, R3, 0x1, R6, P2 ;  /* 0x0000000103039824 */ /* 0x008fe400010e0606 */
[----:B------:R-:W-:Y:S02]  /*c500*/  @!P1 IMAD.MOV.U32 R24, RZ, RZ, R4 ;  /* 0x000000ffff189224 */ /* 0x000fe400078e0004 */
[----:B------:R-:W-:-:S06]  /*c510*/  @!P1 IMAD.MOV.U32 R25, RZ, RZ, R3 ;  /* 0x000000ffff199224 */ /* 0x000fcc00078e0003 */
[----:B------:R-:W2:Y:S01]  /*c520*/  @!P1 LD.E.128 R24, desc[UR38][R24.64] ;  /* 0x0000002618189980 */ /* 0x000ea2000c101d00 */
[----:B----4-:R-:W-:-:S05]  /*c530*/  @!P1 IADD3 R14, P2, R14, R7, RZ ;  /* 0x000000070e0e9210 */ /* 0x010fca0007f5e0ff */
[----:B-----5:R-:W-:Y:S02]  /*c540*/  @!P1 IMAD.X R5, R5, 0x1, R6, P2 ;  /* 0x0000000105059824 */ /* 0x020fe400010e0606 */
[----:B------:R-:W-:-:S06]  /*c550*/  @!P1 IMAD.MOV.U32 R4, RZ, RZ, R14 ;  /* 0x000000ffff049224 */ /* 0x000fcc00078e000e */
[----:B------:R-:W3:Y:S01]  /*c560*/  @!P1 LD.E.128 R4, desc[UR38][R4.64] ;  /* 0x0000002604049980 */ /* 0x000ee2000c101d00 */
[----:B------:R-:W-:Y:S02]  /*c570*/  CS2R R48, SRZ ;  /* 0x0000000000307805 */ /* 0x000fe4000001ff00 */
[----:B------:R-:W-:Y:S02]  /*c580*/  CS2R R50, SRZ ;  /* 0x0000000000327805 */ /* 0x000fe4000001ff00 */
[----:B------:R-:W-:Y:S01]  /*c590*/  CS2R R20, SRZ ;  /* 0x0000000000147805 */ /* 0x000fe2000001ff00 */
[----:B------:R1:W4:Y:S01]  /*c5a0*/  SHFL.IDX PT, R9, R33, 0x1, 0x181f ;  /* 0x00381f0021097f89 */ /* 0x00032200000e0000 */
[----:B------:R-:W-:-:S03]  /*c5b0*/  CS2R R36, SRZ ;  /* 0x0000000000247805 */ /* 0x000fc6000001ff00 */
[----:B------:R1:W0:Y:S01]  /*c5c0*/  SHFL.IDX PT, R14, R34, 0x1, 0x181f ;  /* 0x00381f00220e7f89 */ /* 0x00022200000e0000 */
[----:B--2---:R-:W-:Y:S02]  /*c5d0*/  @!P1 IMAD.MOV.U32 R48, RZ, RZ, R24 ;  /* 0x000000ffff309224 */ /* 0x004fe400078e0018 */
[----:B------:R-:W-:Y:S01]  /*c5e0*/  @!P1 IMAD.MOV.U32 R49, RZ, RZ, R25 ;  /* 0x000000ffff319224 */ /* 0x000fe200078e0019 */
[----:B------:R-:W-:Y:S01]  /*c5f0*/  CS2R R24, SRZ ;  /* 0x0000000000187805 */ /* 0x000fe2000001ff00 */
[----:B------:R-:W-:Y:S02]  /*c600*/  IMAD.MOV.U32 R3, RZ, RZ, R48 ;  /* 0x000000ffff037224 */ /* 0x000fe400078e0030 */
[----:B------:R-:W-:Y:S02]  /*c610*/  IMAD.MOV.U32 R8, RZ, RZ, R49 ;  /* 0x000000ffff087224 */ /* 0x000fe400078e0031 */
[----:B------:R-:W-:Y:S01]  /*c620*/  @!P1 IMAD.MOV.U32 R50, RZ, RZ, R26 ;  /* 0x000000ffff329224 */ /* 0x000fe200078e001a */
[----:B------:R-:W-:Y:S01]  /*c630*/  PRMT R46, R46, 0x5410, R3 ;  /* 0x000054102e2e7816 */ /* 0x000fe20000000003 */
[----:B------:R-:W-:Y:S01]  /*c640*/  @!P1 IMAD.MOV.U32 R51, RZ, RZ, R27 ;  /* 0x000000ffff339224 */ /* 0x000fe200078e001b */
[----:B------:R-:W-:Y:S01]  /*c650*/  PRMT R83, R8, 0x7610, R83 ;  /* 0x0000761008537816 */ /* 0x000fe20000000053 */
[----:B------:R1:W2:Y:S01]  /*c660*/  SHFL.IDX PT, R3, R35, 0x1, 0x181f ;  /* 0x00381f0023037f89 */ /* 0x0002a200000e0000 */
[----:B------:R-:W-:-:S02]  /*c670*/  IMAD.MOV.U32 R10, RZ, RZ, R50 ;  /* 0x000000ffff0a7224 */ /* 0x000fc400078e0032 */
[----:B------:R-:W-:Y:S01]  /*c680*/  IMAD.MOV.U32 R11, RZ, RZ, R51 ;  /* 0x000000ffff0b7224 */ /* 0x000fe200078e0033 */
[----:B------:R1:W0:Y:S01]  /*c690*/  SHFL.IDX PT, R8, R32, 0x1, 0x181f ;  /* 0x00381f0020087f89 */ /* 0x00022200000e0000 */
[----:B---3--:R-:W-:Y:S01]  /*c6a0*/  @!P1 IMAD.MOV.U32 R20, RZ, RZ, R4 ;  /* 0x000000ffff149224 */ /* 0x008fe200078e0004 */
[----:B------:R-:W-:Y:S01]  /*c6b0*/  PRMT R43, R10, 0x7610, R43 ;  /* 0x000076100a2b7816 */ /* 0x000fe2000000002b */
[----:B------:R-:W-:Y:S01]  /*c6c0*/  @!P1 IMAD.MOV.U32 R21, RZ, RZ, R5 ;  /* 0x000000ffff159224 */ /* 0x000fe200078e0005 */
[----:B------:R-:W-:Y:S01]  /*c6d0*/  PRMT R44, R11, 0x7610, R44 ;  /* 0x000076100b2c7816 */ /* 0x000fe2000000002c */
[----:B------:R-:W-:Y:S02]  /*c6e0*/  @!P1 IMAD.MOV.U32 R36, RZ, RZ, R6 ;  /* 0x000000ffff249224 */ /* 0x000fe400078e0006 */
[----:B------:R-:W-:Y:S02]  /*c6f0*/  @!P1 IMAD.MOV.U32 R37, RZ, RZ, R7 ;  /* 0x000000ffff259224 */ /* 0x000fe400078e0007 */
[----:B------:R-:W-:-:S02]  /*c700*/  IMAD.MOV.U32 R4, RZ, RZ, R20 ;  /* 0x000000ffff047224 */ /* 0x000fc400078e0014 */
[----:B------:R-:W-:Y:S02]  /*c710*/  IMAD.MOV.U32 R5, RZ, RZ, R21 ;  /* 0x000000ffff057224 */ /* 0x000fe400078e0015 */
[----:B------:R-:W-:Y:S01]  /*c720*/  IMAD.MOV.U32 R6, RZ, RZ, R36 ;  /* 0x000000ffff067224 */ /* 0x000fe200078e0024 */
[----:B------:R-:W-:Y:S01]  /*c730*/  PRMT R43, R43, 0x5410, R4 ;  /* 0x000054102b2b7816 */ /* 0x000fe20000000004 */
[----:B------:R-:W-:Y:S01]  /*c740*/  IMAD.MOV.U32 R7, RZ, RZ, R37 ;  /* 0x000000ffff077224 */ /* 0x000fe200078e0025 */
[----:B------:R-:W-:Y:S02]  /*c750*/  PRMT R44, R44, 0x5410, R5 ;  /* 0x000054102c2c7816 */ /* 0x000fe40000000005 */
[----:B------:R-:W-:Y:S02]  /*c760*/  PRMT R45, R45, 0x5410, R6 ;  /* 0x000054102d2d7816 */ /* 0x000fe40000000006 */
[----:B-12-4-:R-:W-:-:S07]  /*c770*/  PRMT R81, R7, 0x7610, R81 ;  /* 0x0000761007517816 */ /* 0x016fce0000000051 */
.L_x_2139:
[----:B------:R-:W-:Y:S01]  /*c780*/  VIADD R5, R57, 0x20 ;  /* 0x0000002039057836 */ /* 0x000fe20000000000 */
[----:B------:R-:W-:Y:S01]  /*c790*/  BSSY B1, `(.L_x_1817) ;  /* 0x0000012000017945 */ /* 0x000fe20003800000 */
[----:B------:R-:W-:Y:S02]  /*c7a0*/  CS2R R26, SRZ ;  /* 0x00000000001a7805 */ /* 0x000fe4000001ff00 */
[----:B------:R-:W-:Y:S02]  /*c7b0*/  CS2R R6, SRZ ;  /* 0x0000000000067805 */ /* 0x000fe4000001ff00 */
[----:B------:R-:W-:Y:S02]  /*c7c0*/  ISETP.GE.AND P1, PT, R5, R0, PT ;  /* 0x000000000500720c */ /* 0x000fe40003f26270 */
[----:B------:R-:W-:-:S11]  /*c7d0*/  CS2R R4, SRZ ;  /* 0x0000000000047805 */ /* 0x000fd6000001ff00 */
[----:B------:R-:W-:Y:S05]  /*c7e0*/  @P1 BRA `(.L_x_1818) ;  /* 0x0000000000301947 */ /* 0x000fea0003800000 */
[----:B------:R-:W-:Y:S02]  /*c7f0*/  CS2R R26, SRZ ;  /* 0x00000000001a7805 */ /* 0x000fe4000001ff00 */
[----:B------:R-:W-:Y:S02]  /*c800*/  CS2R R4, SRZ ;  /* 0x0000000000047805 */ /* 0x000fe4000001ff00 */
[----:B------:R-:W-:Y:S01]  /*c810*/  CS2R R6, SRZ ;  /* 0x0000000000067805 */ /* 0x000fe2000001ff00 */
[----:B------:R-:W-:Y:S06]  /*c820*/  @P0 BRA `(.L_x_1818) ;  /* 0x0000000000200947 */ /* 0x000fec0003800000 */
[C---:B------:R-:W-:Y:S01]  /*c830*/  IMAD.SHL.U32 R15, R16.reuse, 0x2, RZ ;  /* 0x00000002100f7824 */ /* 0x040fe200078e00ff */
[----:B------:R-:W-:-:S04]  /*c840*/  SHF.L.U64.HI R6, R16, 0x1, R17 ;  /* 0x0000000110067819 */ /* 0x000fc80000010211 */
[-C--:B0-----:R-:W-:Y:S02]  /*c850*/  IADD3 R4, P1, R8, R15.reuse, RZ ;  /* 0x0000000f08047210 */ /* 0x081fe40007f3e0ff */
[----:B------:R-:W-:-:S03]  /*c860*/  IADD3 R14, P2, R14, R15, RZ ;  /* 0x0000000f0e0e7210 */ /* 0x000fc60007f5e0ff */
[--C-:B------:R-:W-:Y:S02]  /*c870*/  IMAD.X R5, R3, 0x1, R6.reuse, P1 ;  /* 0x0000000103057824 */ /* 0x100fe400008e0606 */
[----:B------:R-:W-:-:S04]  /*c880*/  IMAD.X R15, R9, 0x1, R6, P2 ;  /* 0x00000001090f7824 */ /* 0x000fc800010e0606 */
[----:B------:R-:W5:Y:S04]  /*c890*/  LD.E.128 R4, desc[UR38][R4.64] ;  /* 0x0000002604047980 */ /* 0x000f68000c101d00 */
[----:B------:R1:W5:Y:S02]  /*c8a0*/  LD.E.128 R24, desc[UR38][R14.64] ;  /* 0x000000260e187980 */ /* 0x000364000c101d00 */
.L_x_1818:
[----:B------:R-:W-:Y:S05]  /*c8b0*/  BSYNC B1 ;  /* 0x0000000000017941 */ /* 0x000fea0003800000 */
.L_x_1817:
[----:B-----5:R-:W-:Y:S01]  /*c8c0*/  IMAD.MOV.U32 R3, RZ, RZ, R24 ;  /* 0x000000ffff037224 */ /* 0x020fe200078e0018 */
[----:B------:R-:W-:Y:S01]  /*c8d0*/  UMOV UR4, 0xffffffff ;  /* 0xffffffff00047882 */ /* 0x000fe20000000000 */
[----:B0-----:R-:W-:Y:S02]  /*c8e0*/  IMAD.MOV.U32 R8, RZ, RZ, R25 ;  /* 0x000000ffff087224 */ /* 0x001fe400078e0019 */
        /* <DEDUP_REMOVED lines=15> */
[----:B------:R-:W0:Y:S01]  /*c9e0*/  SHFL.IDX PT, R8, R32, 0x2, 0x181f ;  /* 0x00581f0020087f89 */ /* 0x000e2200000e0000 */
[----:B------:R-:W-:-:S03]  /*c9f0*/  VIADD R9, R57, 0x40 ;  /* 0x0000004039097836 */ /* 0x000fc60000000000 */
[----:B------:R-:W2:Y:S02]  /*ca00*/  SHFL.IDX PT, R3, R35, 0x2, 0x181f ;  /* 0x00581f0023037f89 */ /* 0x000ea400000e0000 */
[----:B------:R-:W-:Y:S02]  /*ca10*/  ISETP.GE.OR P1, PT, R9, R0, P0 ;  /* 0x000000000900720c */ /* 0x000fe40000726670 */
[----:B-1----:R-:W1:Y:S04]  /*ca20*/  SHFL.IDX PT, R14, R34, 0x2, 0x181f ;  /* 0x00581f00220e7f89 */ /* 0x002e6800000e0000 */
[----:B------:R-:W3:Y:S07]  /*ca30*/  SHFL.IDX PT, R28, R33, 0x2, 0x181f ;  /* 0x00581f00211c7f89 */ /* 0x000eee00000e0000 */
[C---:B------:R-:W-:Y:S01]  /*ca40*/  @!P1 IMAD.SHL.U32 R31, R16.reuse, 0x2, RZ ;  /* 0x00000002101f9824 */ /* 0x040fe200078e00ff */
[----:B------:R-:W-:-:S04]  /*ca50*/  @!P1 SHF.L.U64.HI R29, R16, 0x1, R17 ;  /* 0x00000001101d9819 */ /* 0x000fc80000010211 */
[----:B0-----:R-:W-:-:S05]  /*ca60*/  @!P1 IADD3 R8, P2, R8, R31, RZ ;  /* 0x0000001f08089210 */ /* 0x001fca0007f5e0ff */
[----:B--2---:R-:W-:-:S06]  /*ca70*/  @!P1 IMAD.X R9, R3, 0x1, R29, P2 ;  /* 0x0000000103099824 */ /* 0x004fcc00010e061d */
[----:B------:R-:W2:Y:S01]  /*ca80*/  @!P1 LD.E.128 R8, desc[UR38][R8.64] ;  /* 0x0000002608089980 */ /* 0x000ea2000c101d00 */
[----:B-1----:R-:W-:-:S05]  /*ca90*/  @!P1 IADD3 R14, P2, R14, R31, RZ ;  /* 0x0000001f0e0e9210 */ /* 0x002fca0007f5e0ff */
[----:B---3--:R-:W-:-:S04]  /*caa0*/  @!P1 IMAD.X R3, R28, 0x1, R29, P2 ;  /* 0x000000011c039824 */ /* 0x008fc800010e061d */
[----:B------:R-:W-:-:S05]  /*cab0*/  @!P1 IMAD.MOV.U32 R15, RZ, RZ, R3 ;  /* 0x000000ffff0f9224 */ /* 0x000fca00078e0003 */
[----:B------:R-:W3:Y:S01]  /*cac0*/  @!P1 LD.E.128 R28, desc[UR38][R14.64] ;  /* 0x000000260e1c9980 */ /* 0x000ee2000c101d00 */
[----:B------:R-:W-:Y:S02]  /*cad0*/  CS2R R52, SRZ ;  /* 0x0000000000347805 */ /* 0x000fe4000001ff00 */
[----:B------:R-:W-:Y:S02]  /*cae0*/  CS2R R54, SRZ ;  /* 0x0000000000367805 */ /* 0x000fe4000001ff00 */
[----:B------:R-:W-:Y:S01]  /*caf0*/  CS2R R38, SRZ ;  /* 0x0000000000267805 */ /* 0x000fe2000001ff00 */
[----:B------:R-:W0:Y:S01]  /*cb00*/  SHFL.IDX PT, R32, R32, 0x3, 0x181f ;  /* 0x00781f0020207f89 */ /* 0x000e2200000e0000 */
[----:B------:R-:W-:-:S03]  /*cb10*/  CS2R R40, SRZ ;  /* 0x0000000000287805 */ /* 0x000fc6000001ff00 */
[----:B------:R-:W1:Y:S04]  /*cb20*/  SHFL.IDX PT, R34, R34, 0x3, 0x181f ;  /* 0x00781f0022227f89 */ /* 0x000e6800000e0000 */
[----:B------:R-:W4:Y:S01]  /*cb30*/  SHFL.IDX PT, R33, R33, 0x3, 0x181f ;  /* 0x00781f0021217f89 */ /* 0x000f2200000e0000 */
[----:B--2---:R-:W-:Y:S02]  /*cb40*/  @!P1 IMAD.MOV.U32 R52, RZ, RZ, R8 ;  /* 0x000000ffff349224 */ /* 0x004fe400078e0008 */
[----:B------:R-:W-:Y:S02]  /*cb50*/  @!P1 IMAD.MOV.U32 R54, RZ, RZ, R10 ;  /* 0x000000ffff369224 */ /* 0x000fe400078e000a */
[----:B------:R-:W-:Y:S02]  /*cb60*/  IMAD.MOV.U32 R3, RZ, RZ, R52 ;  /* 0x000000ffff037224 */ /* 0x000fe400078e0034 */
[----:B------:R-:W-:-:S02]  /*cb70*/  @!P1 IMAD.MOV.U32 R55, RZ, RZ, R11 ;  /* 0x000000ffff379224 */ /* 0x000fc400078e000b */
[----:B------:R-:W-:Y:S01]  /*cb80*/  @!P1 IMAD.MOV.U32 R53, RZ, RZ, R9 ;  /* 0x000000ffff359224 */ /* 0x000fe200078e0009 */
[----:B------:R-:W-:Y:S01]  /*cb90*/  PRMT R65, R3, 0x7610, R65 ;  /* 0x0000761003417816 */ /* 0x000fe20000000041 */
[----:B------:R-:W-:Y:S01]  /*cba0*/  IMAD.MOV.U32 R8, RZ, RZ, R54 ;  /* 0x000000ffff087224 */ /* 0x000fe200078e0036 */
[----:B------:R2:W0:Y:S01]  /*cbb0*/  SHFL.IDX PT, R3, R35, 0x3, 0x181f ;  /* 0x00781f0023037f89 */ /* 0x00042200000e0000 */
[----:B------:R-:W-:Y:S02]  /*cbc0*/  IMAD.MOV.U32 R9, RZ, RZ, R55 ;  /* 0x000000ffff097224 */ /* 0x000fe400078e0037 */
[----:B------:R-:W-:Y:S01]  /*cbd0*/  IMAD.MOV.U32 R12, RZ, RZ, R53 ;  /* 0x000000ffff0c7224 */ /* 0x000fe200078e0035 */
[----:B------:R-:W-:Y:S01]  /*cbe0*/  PRMT R45, R8, 0x7610, R45 ;  /* 0x00007610082d7816 */ /* 0x000fe2000000002d */
[----:B---3--:R-:W-:Y:S01]  /*cbf0*/  @!P1 IMAD.MOV.U32 R38, RZ, RZ, R28 ;  /* 0x000000ffff269224 */ /* 0x008fe200078e001c */
[----:B------:R-:W-:Y:S01]  /*cc00*/  PRMT R46, R9, 0x7610, R46 ;  /* 0x00007610092e7816 */ /* 0x000fe2000000002e */
[----:B------:R-:W-:Y:S01]  /*cc10*/  @!P1 IMAD.MOV.U32 R39, RZ, RZ, R29 ;  /* 0x000000ffff279224 */ /* 0x000fe200078e001d */
[----:B------:R-:W-:Y:S01]  /*cc20*/  PRMT R66, R12, 0x7610, R66 ;  /* 0x000076100c427816 */ /* 0x000fe20000000042 */
[----:B------:R-:W-:-:S02]  /*cc30*/  @!P1 IMAD.MOV.U32 R40, RZ, RZ, R30 ;  /* 0x000000ffff289224 */ /* 0x000fc400078e001e */
[----:B------:R-:W-:Y:S02]  /*cc40*/  @!P1 IMAD.MOV.U32 R41, RZ, RZ, R31 ;  /* 0x000000ffff299224 */ /* 0x000fe400078e001f */
[----:B------:R-:W-:Y:S02]  /*cc50*/  IMAD.MOV.U32 R8, RZ, RZ, R38 ;  /* 0x000000ffff087224 */ /* 0x000fe400078e0026 */
[----:B------:R-:W-:Y:S02]  /*cc60*/  IMAD.MOV.U32 R9, RZ, RZ, R39 ;  /* 0x000000ffff097224 */ /* 0x000fe400078e0027 */
[----:B------:R-:W-:Y:S01]  /*cc70*/  IMAD.MOV.U32 R10, RZ, RZ, R40 ;  /* 0x000000ffff0a7224 */ /* 0x000fe200078e0028 */
[----:B------:R-:W-:Y:S01]  /*cc80*/  PRMT R72, R8, 0x7610, R72 ;  /* 0x0000761008487816 */ /* 0x000fe20000000048 */
[----:B------:R-:W-:Y:S01]  /*cc90*/  IMAD.MOV.U32 R11, RZ, RZ, R41 ;  /* 0x000000ffff0b7224 */ /* 0x000fe200078e0029 */
[----:B------:R-:W-:Y:S02]  /*cca0*/  PRMT R73, R9, 0x7610, R73 ;  /* 0x0000761009497816 */ /* 0x000fe40000000049 */
[----:B------:R-:W-:-:S02]  /*ccb0*/  CS2R R8, SRZ ;  /* 0x0000000000087805 */ /* 0x000fc4000001ff00 */
[----:B------:R-:W-:Y:S02]  /*ccc0*/  PRMT R74, R10, 0x7610, R74 ;  /* 0x000076100a4a7816 */ /* 0x000fe4000000004a */
[----:B012-4-:R-:W-:-:S07]  /*ccd0*/  PRMT R75, R11, 0x7610, R75 ;  /* 0x000076100b4b7816 */ /* 0x017fce000000004b */
.L_x_2149:
[----:B------:R-:W-:Y:S01]  /*cce0*/  VIADD R57, R57, 0x60 ;  /* 0x0000006039397836 */ /* 0x000fe20000000000 */
[----:B------:R-:W-:Y:S01]  /*ccf0*/  LEA.HI R10, R213, R213, RZ, 0x1 ;  /* 0x000000d5d50a7211 */ /* 0x000fe200078f08ff */
[----:B------:R-:W-:Y:S01]  /*cd00*/  BSSY B1, `(.L_x_1820) ;  /* 0x0000015000017945 */ /* 0x000fe20003800000 */
[----:B------:R-:W-:Y:S02]  /*cd10*/  CS2R R12, SRZ ;  /* 0x00000000000c7805 */ /* 0x000fe4000001ff00 */
[----:B------:R-:W-:Y:S02]  /*cd20*/  CS2R R14, SRZ ;  /* 0x00000000000e7805 */ /* 0x000fe4000001ff00 */
[----:B------:R-:W-:Y:S02]  /*cd30*/  ISETP.GE.AND P1, PT, R57, R0, PT ;  /* 0x000000003900720c */ /* 0x000fe40003f26270 */
[----:B------:R-:W-:-:S05]  /*cd40*/  LOP3.LUT R10, R10, 0xfffffffe, RZ, 0xc0, !PT ;  /* 0xfffffffe0a0a7812 */ /* 0x000fca00078ec0ff */
[----:B------:R-:W-:Y:S01]  /*cd50*/  IMAD.IADD R29, R213, 0x1, -R10 ;  /* 0x00000001d51d7824 */ /* 0x000fe200078e0a0a */
[----:B------:R-:W-:-:S04]  /*cd60*/  CS2R R10, SRZ ;  /* 0x00000000000a7805 */ /* 0x000fc8000001ff00 */
[----:B------:R-:W-:Y:S01]  /*cd70*/  SHF.L.U32 R29, R29, 0x1f, RZ ;  /* 0x0000001f1d1d7819 */ /* 0x000fe200000006ff */
[----:B------:R-:W-:Y:S06]  /*cd80*/  @P1 BRA `(.L_x_1821) ;  /* 0x0000000000301947 */ /* 0x000fec0003800000 */
[----:B------:R-:W-:Y:S02]  /*cd90*/  CS2R R10, SRZ ;  /* 0x00000000000a7805 */ /* 0x000fe4000001ff00 */
[----:B------:R-:W-:Y:S02]  /*cda0*/  CS2R R12, SRZ ;  /* 0x00000000000c7805 */ /* 0x000fe4000001ff00 */
[----:B------:R-:W-:Y:S01]  /*cdb0*/  CS2R R14, SRZ ;  /* 0x00000000000e7805 */ /* 0x000fe2000001ff00 */
[----:B------:R-:W-:Y:S06]  /*cdc0*/  @P0 BRA `(.L_x_1821) ;  /* 0x0000000000200947 */ /* 0x000fec0003800000 */
[C---:B------:R-:W-:Y:S01]  /*cdd0*/  IMAD.SHL.U32 R9, R16.reuse, 0x2, RZ ;  /* 0x0000000210097824 */ /* 0x040fe200078e00ff */
[----:B------:R-:W-:-:S04]  /*cde0*/  SHF.L.U64.HI R10, R16, 0x1, R17 ;  /* 0x00000001100a7819 */ /* 0x000fc80000010211 */
[-C--:B------:R-:W-:Y:S02]  /*cdf0*/  IADD3 R12, P1, R32, R9.reuse, RZ ;  /* 0x00000009200c7210 */ /* 0x080fe40007f3e0ff */
[----:B------:R-:W-:-:S03]  /*ce00*/  IADD3 R8, P2, R34, R9, RZ ;  /* 0x0000000922087210 */ /* 0x000fc60007f5e0ff */
[--C-:B------:R-:W-:Y:S02]  /*ce10*/  IMAD.X R13, R3, 0x1, R10.reuse, P1 ;  /* 0x00000001030d7824 */ /* 0x100fe400008e060a */
[----:B------:R-:W-:-:S04]  /*ce20*/  IMAD.X R9, R33, 0x1, R10, P2 ;  /* 0x0000000121097824 */ /* 0x000fc800010e060a */
[----:B------:R-:W5:Y:S04]  /*ce30*/  LD.E.128 R12, desc[UR38][R12.64] ;  /* 0x000000260c0c7980 */ /* 0x000f68000c101d00 */
[----:B------:R-:W5:Y:S02]  /*ce40*/  LD.E.128 R8, desc[UR38][R8.64] ;  /* 0x0000002608087980 */ /* 0x000f64000c101d00 */
.L_x_1821:
[----:B------:R-:W-:Y:S05]  /*ce50*/  BSYNC B1 ;  /* 0x0000000000017941 */ /* 0x000fea0003800000 */
.L_x_1820:
[----:B------:R-:W0:Y:S01]  /*ce60*/  SYNCS.PHASECHK.TRANS64.TRYWAIT P4, [R2+URZ+0x28800], R29 ;  /* 0x0288001d020075a7 */ /* 0x000e22000808017f */
[----:B------:R-:W-:Y:S01]  /*ce70*/  VIADDMNMX R0, R0, -R193, 0x80, PT ;  /* 0x0000008000007446 */ /* 0x000fe200038009c1 */
[----:B-----5:R-:W-:Y:S01]  /*ce80*/  IMAD.MOV.U32 R3, RZ, RZ, R8 ;  /* 0x000000ffff037224 */ /* 0x020fe200078e0008 */
[----:B------:R-:W-:Y:S01]  /*ce90*/  BSSY B1, `(.L_x_1822) ;  /* 0x0000013000017945 */ /* 0x000fe20003800000 */
[----:B------:R-:W-:Y:S01]  /*cea0*/  IMAD.MOV.U32 R28, RZ, RZ, R9 ;  /* 0x000000ffff1c7224 */ /* 0x000fe200078e0009 */
[-C--:B------:R-:W-:Y:S01]  /*ceb0*/  ISETP.GE.OR P3, PT, R23, R0.reuse, P0 ;  /* 0x000000001700720c */ /* 0x080fe20000766670 */
[----:B------:R-:W-:Y:S01]  /*cec0*/  IMAD.MOV.U32 R30, RZ, RZ, R13 ;  /* 0x000000ffff1e7224 */ /* 0x000fe200078e000d */
[-C--:B------:R-:W-:Y:S02]  /*ced0*/  ISETP.GE.OR P2, PT, R212, R0.reuse, P0 ;  /* 0x00000000d400720c */ /* 0x080fe40000746670 */
[-C--:B------:R-:W-:Y:S02]  /*cee0*/  ISETP.GE.OR P1, PT, R211, R0.reuse, P0 ;  /* 0x00000000d300720c */ /* 0x080fe40000726670 */
[----:B------:R-:W-:Y:S01]  /*cef0*/  ISETP.GE.OR P0, PT, R210, R0, P0 ;  /* 0x00000000d200720c */ /* 0x000fe20000706670 */
        /* <DEDUP_REMOVED lines=11> */
[----:B0-----:R-:W-:Y:S06]  /*cfb0*/  @!P4 BRA `(.L_x_1823) ;  /* 0x0000019000c0c947 */ /* 0x001fec0003800000 */
.L_x_2150:
[----:B------:R-:W-:Y:S05]  /*cfc0*/  BSYNC B1 ;  /* 0x0000000000017941 */ /* 0x000fea0003800000 */
.L_x_1822:
[----:B------:R-:W-:Y:S04]  /*cfd0*/  BSSY B1, `(.L_x_1824) ;  /* 0x0000069000017945 */ /* 0x000fe80003800000 */
[----:B------:R-:W-:Y:S05]  /*cfe0*/  @P3 BRA `(.L_x_1825) ;  /* 0x00000004009c3947 */ /* 0x000fea0003800000 */
[----:B------:R-:W-:Y:S02]  /*cff0*/  LEA.HI R28, R56, R207, RZ, 0x1d ;  /* 0x000000cf381c7211 */ /* 0x000fe400078fe8ff */
[----:B------:R-:W-:Y:S02]  /*d000*/  SHF.R.U64 R48, R48, 0x10, R49 ;  /* 0x0000001030307819 */ /* 0x000fe40000001231 */
[----:B------:R-:W-:Y:S01]  /*d010*/  SHF.R.S32.HI R31, RZ, 0x1f, R28 ;  /* 0x0000001fff1f7819 */ /* 0x000fe2000001141c */
[----:B0-----:R-:W-:Y:S01]  /*d020*/  IMAD.SHL.U32 R29, R28, 0x8, RZ ;  /* 0x000000081c1d7824 */ /* 0x001fe200078e00ff */
[----:B------:R-:W-:Y:S02]  /*d030*/  SHF.R.U64 R80, R20, 0x10, R21 ;  /* 0x0000001014507819 */ /* 0x000fe40000001215 */
[----:B------:R-:W-:Y:S02]  /*d040*/  LEA.HI R31, R31, R28, RZ, 0x3 ;  /* 0x0000001c1f1f7211 */ /* 0x000fe400078f18ff */
[----:B------:R-:W-:-:S02]  /*d050*/  LOP3.LUT R30, R29, 0x38, RZ, 0xc0, !PT ;  /* 0x000000381d1e7812 */ /* 0x000fc400078ec0ff */
[----:B------:R-:W-:Y:S01]  /*d060*/  SHF.R.U64 R78, R50, 0x10, R51 ;  /* 0x00000010324e7819 */ /* 0x000fe20000001233 */
[----:B------:R-:W-:Y:S01]  /*d070*/  IMAD.SHL.U32 R31, R31, 0x400, RZ ;  /* 0x000004001f1f7824 */ /* 0x000fe200078e00ff */
[----:B------:R-:W-:Y:S02]  /*d080*/  LOP3.LUT R30, R30, 0x1c0, R225, 0xf8, !PT ;  /* 0x000001c01e1e7812 */ /* 0x000fe400078ef8e1 */
[----:B------:R-:W-:Y:S02]  /*d090*/  SHF.R.U32.HI R85, RZ, 0x10, R37 ;  /* 0x00000010ff557819 */ /* 0x000fe40000011625 */
[----:B------:R-:W-:Y:S02]  /*d0a0*/  LOP3.LUT R30, R30, R203, RZ, 0x3c, !PT ;  /* 0x000000cb1e1e7212 */ /* 0x000fe400078e3cff */
[----:B------:R-:W-:Y:S02]  /*d0b0*/  LOP3.LUT R31, R31, 0x7fffe000, RZ, 0xc0, !PT ;  /* 0x7fffe0001f1f7812 */ /* 0x000fe400078ec0ff */
[----:B------:R-:W-:-:S02]  /*d0c0*/  PRMT R50, R46, 0x5432, R48 ;  /* 0x000054322e327816 */ /* 0x000fc40000000030 */
[----:B------:R-:W-:Y:S02]  /*d0d0*/  IADD3 R33, R30, R31, R204 ;  /* 0x0000001f1e217210 */ /* 0x000fe40007ffe0cc */
[----:B------:R-:W0:Y:S01]  /*d0e0*/  LDS.128 R28, [R205] ;  /* 0x00000000cd1c7984 */ /* 0x000e220000000c00 */
[----:B------:R-:W-:Y:S02]  /*d0f0*/  PRMT R80, R43, 0x5432, R80 ;  /* 0x000054322b507816 */ /* 0x000fe40000000050 */
[----:B------:R-:W-:Y:S01]  /*d100*/  IMAD R76, R33, 0x2, R2 ;  /* 0x00000002214c7824 */ /* 0x000fe200078e0202 */
[----:B------:R-:W-:Y:S02]  /*d110*/  SHF.R.U32.HI R77, RZ, 0x10, R49 ;  /* 0x00000010ff4d7819 */ /* 0x000fe40000011631 */
[----:B------:R-:W-:Y:S02]  /*d120*/  SHF.R.U32.HI R82, RZ, 0x10, R21 ;  /* 0x00000010ff527819 */ /* 0x000fe40000011615 */
[----:B------:R-:W1:Y:S01]  /*d130*/  LDS.128 R32, [R76+0x10400] ;  /* 0x010400004c207984 */ /* 0x000e620000000c00 */
[----:B------:R-:W-:Y:S01]  /*d140*/  SHF.R.U32.HI R79, RZ, 0x10, R51 ;  /* 0x00000010ff4f7819 */ /* 0x000fe20000011633 */
[----:B------:R-:W-:Y:S01]  /*d150*/  IMAD.U32 R51, R50, 0x10000, RZ ;  /* 0x0001000032337824 */ /* 0x000fe200078e00ff */
[----:B------:R-:W-:-:S02]  /*d160*/  PRMT R78, R43, 0x5410, R78 ;  /* 0x000054102b4e7816 */ /* 0x000fc4000000004e */
[----:B------:R-:W-:Y:S01]  /*d170*/  PRMT R85, R81, 0x5410, R85 ;  /* 0x0000541051557816 */ /* 0x000fe20000000055 */
[----:B------:R-:W-:Y:S01]  /*d180*/  IMAD.U32 R81, R80, 0x10000, RZ ;  /* 0x0001000050517824 */ /* 0x000fe200078e00ff */
[----:B------:R-:W-:Y:S02]  /*d190*/  PRMT R77, R83, 0x5410, R77 ;  /* 0x00005410534d7816 */ /* 0x000fe4000000004d */
[C---:B------:R-:W-:Y:S01]  /*d1a0*/  PRMT R82, R44.reuse, 0x5432, R82 ;  /* 0x000054322c527816 */ /* 0x040fe20000000052 */
[----:B------:R-:W-:Y:S01]  /*d1b0*/  IMAD.U32 R86, R85, 0x10000, RZ ;  /* 0x0001000055567824 */ /* 0x000fe200078e00ff */
[----:B------:R-:W-:Y:S02]  /*d1c0*/  PRMT R79, R44, 0x5410, R79 ;  /* 0x000054102c4f7816 */ /* 0x000fe4000000004f */
[----:B------:R-:W-:Y:S01]  /*d1d0*/  SHF.R.U64 R84, R36, 0x10, R37 ;  /* 0x0000001024547819 */ /* 0x000fe20000001225 */
[----:B------:R-:W-:Y:S01]  /*d1e0*/  IMAD.U32 R83, R82, 0x10000, RZ ;  /* 0x0001000052537824 */ /* 0x000fe200078e00ff */
[----:B------:R-:W-:-:S02]  /*d1f0*/  LOP3.LUT R80, R80, 0xffff0000, RZ, 0xc0, !PT ;  /* 0xffff000050507812 */ /* 0x000fc400078ec0ff */
[----:B------:R-:W-:Y:S02]  /*d200*/  LOP3.LUT R50, R50, 0xffff0000, RZ, 0xc0, !PT ;  /* 0xffff000032327812 */ /* 0x000fe400078ec0ff */
[----:B------:R-:W-:Y:S02]  /*d210*/  PRMT R84, R45, 0x5432, R84 ;  /* 0x000054322d547816 */ /* 0x000fe40000000054 */
[----:B------:R-:W-:Y:S01]  /*d220*/  LOP3.LUT R82, R82, 0xffff0000, RZ, 0xc0, !PT ;  /* 0xffff000052527812 */ /* 0x000fe200078ec0ff */
        /* <DEDUP_REMOVED lines=14> */
[C---:B------:R-:W-:Y:S01]  /*d310*/  IMAD.U32 R43, R77.reuse, 0x10000, RZ ;  /* 0x000100004d2b7824 */ /* 0x040fe200078e00ff */
[----:B------:R-:W-:Y:S01]  /*d320*/  LOP3.LUT R77, R77, 0xffff0000, RZ, 0xc0, !PT ;  /* 0xffff00004d4d7812 */ /* 0x000fe200078ec0ff */
[----:B------:R-:W-:-:S02]  /*d330*/  IMAD.U32 R49, R35, 0x10000, RZ ;  /* 0x0001000023317824 */ /* 0x000fc400078e00ff */
[C---:B------:R-:W-:Y:S01]  /*d340*/  FFMA.FTZ R87, R20.reuse, R51, -R87 ;  /* 0x0000003314577223 */ /* 0x040fe20000010857 */
[----:B------:R-:W-:Y:S01]  /*d350*/  FFMA.FTZ R89, R20, R81, R89 ;  /* 0x0000005114597223 */ /* 0x000fe20000010059 */
[C---:B------:R-:W-:Y:S01]  /*d360*/  FMUL.FTZ R51, R44.reuse, R83 ;  /* 0x000000532c337220 */ /* 0x040fe20000410000 */
[----:B------:R-:W-:Y:S02]  /*d370*/  IMAD.U32 R20, R79, 0x10000, RZ ;  /* 0x000100004f147824 */ /* 0x000fe400078e00ff */
[-C--:B------:R-:W-:Y:S01]  /*d380*/  FMUL.FTZ R81, R44, R43.reuse ;  /* 0x0000002b2c517220 */ /* 0x080fe20000410000 */
[C---:B------:R-:W-:Y:S01]  /*d390*/  FMUL.FTZ R44, R49.reuse, R86 ;  /* 0x00000056312c7220 */ /* 0x040fe20000410000 */
[C---:B------:R-:W-:Y:S01]  /*d3a0*/  FFMA.FTZ R51, R36.reuse, R43, -R51 ;  /* 0x0000002b24337223 */ /* 0x040fe20000010833 */
[-C--:B------:R-:W-:Y:S01]  /*d3b0*/  FMUL.FTZ R49, R49, R20.reuse ;  /* 0x0000001431317220 */ /* 0x080fe20000410000 */
[----:B------:R-:W-:Y:S01]  /*d3c0*/  FFMA.FTZ R81, R36, R83, R81 ;  /* 0x0000005324517223 */ /* 0x000fe20000010051 */
[----:B------:R-:W-:Y:S01]  /*d3d0*/  FFMA.FTZ R43, R37, R20, -R44 ;  /* 0x00000014252b7223 */ /* 0x000fe2000001082c */
[C---:B------:R-:W-:Y:S01]  /*d3e0*/  FMUL.FTZ R20, R32.reuse, R80 ;  /* 0x0000005020147220 */ /* 0x040fe20000410000 */
[----:B------:R-:W-:Y:S01]  /*d3f0*/  FMUL.FTZ R36, R32, R50 ;  /* 0x0000003220247220 */ /* 0x000fe20000410000 */
[----:B------:R-:W-:-:S02]  /*d400*/  IMAD.U32 R48, R34, 0x10000, RZ ;  /* 0x0001000022307824 */ /* 0x000fc400078e00ff */
[----:B------:R-:W-:Y:S01]  /*d410*/  FFMA.FTZ R49, R37, R86, R49 ;  /* 0x0000005625317223 */ /* 0x000fe20000010031 */
[----:B------:R-:W-:Y:S02]  /*d420*/  IMAD.U32 R32, R84, 0x10000, RZ ;  /* 0x0001000054207824 */ /* 0x000fe400078e00ff */
[----:B------:R-:W-:Y:S01]  /*d430*/  FMUL.FTZ R37, R33, R82 ;  /* 0x0000005221257220 */ /* 0x000fe20000410000 */
[----:B------:R-:W-:Y:S01]  /*d440*/  FFMA.FTZ R50, R21, R50, -R20 ;  /* 0x0000003215327223 */ /* 0x000fe20000010814 */
[-C--:B------:R-:W-:Y:S01]  /*d450*/  FMUL.FTZ R33, R33, R77.reuse ;  /* 0x0000004d21217220 */ /* 0x080fe20000410000 */
[----:B------:R-:W-:Y:S02]  /*d460*/  IMAD.U32 R20, R78, 0x10000, RZ ;  /* 0x000100004e147824 */ /* 0x000fe400078e00ff */
[----:B------:R-:W-:Y:S01]  /*d470*/  FFMA.FTZ R36, R21, R80, R36 ;  /* 0x0000005015247223 */ /* 0x000fe20000010024 */
[----:B------:R-:W-:Y:S01]  /*d480*/  FMUL.FTZ R80, R48, R32 ;  /* 0x0000002030507220 */ /* 0x000fe20000410000 */
[----:B------:R-:W-:Y:S01]  /*d490*/  FFMA.FTZ R82, R28, R82, R33 ;  /* 0x000000521c527223 */ /* 0x000fe20000010021 */
[----:B------:R-:W-:Y:S01]  /*d4a0*/  LOP3.LUT R34, R34, 0xffff0000, RZ, 0xc0, !PT ;  /* 0xffff000022227812 */ /* 0x000fe200078ec0ff */
[----:B------:R-:W-:Y:S01]  /*d4b0*/  FFMA.FTZ R44, R28, R77, -R37 ;  /* 0x0000004d1c2c7223 */ /* 0x000fe20000010825 */
[-C--:B------:R-:W-:Y:S01]  /*d4c0*/  FMUL.FTZ R48, R48, R20.reuse ;  /* 0x0000001430307220 */ /* 0x080fe20000410000 */
[----:B------:R-:W-:Y:S01]  /*d4d0*/  LOP3.LUT R33, R84, 0xffff0000, RZ, 0xc0, !PT ;  /* 0xffff000054217812 */ /* 0x000fe200078ec0ff */
[----:B------:R-:W-:Y:S01]  /*d4e0*/  FFMA.FTZ R80, R29, R20, -R80 ;  /* 0x000000141d507223 */ /* 0x000fe20000010850 */
[----:B------:R-:W-:Y:S01]  /*d4f0*/  LOP3.LUT R35, R35, 0xffff0000, RZ, 0xc0, !PT ;  /* 0xffff000023237812 */ /* 0x000fe200078ec0ff */
[----:B------:R-:W-:Y:S01]  /*d500*/  FFMA.FTZ R48, R29, R32, R48 ;  /* 0x000000201d307223 */ /* 0x000fe20000010030 */
[----:B------:R-:W-:Y:S01]  /*d510*/  LOP3.LUT R21, R78, 0xffff0000, RZ, 0xc0, !PT ;  /* 0xffff00004e157812 */ /* 0x000fe200078ec0ff */
[----:B------:R-:W-:Y:S01]  /*d520*/  FMUL.FTZ R29, R34, R33 ;  /* 0x00000021221d7220 */ /* 0x000fe20000410000 */
[----:B------:R-:W-:-:S02]  /*d530*/  LOP3.LUT R28, R85, 0xffff0000, RZ, 0xc0, !PT ;  /* 0xffff0000551c7812 */ /* 0x000fc400078ec0ff */
[----:B------:R-:W-:Y:S01]  /*d540*/  LOP3.LUT R20, R79, 0xffff0000, RZ, 0xc0, !PT ;  /* 0xffff00004f147812 */ /* 0x000fe200078ec0ff */
[-C--:B------:R-:W-:Y:S01]  /*d550*/  FMUL.FTZ R34, R34, R21.reuse ;  /* 0x0000001522227220 */ /* 0x080fe20000410000 */
[----:B------:R-:W-:Y:S01]  /*d560*/  FFMA.FTZ R21, R30, R21, -R29 ;  /* 0x000000151e157223 */ /* 0x000fe2000001081d */
[C---:B------:R-:W-:Y:S01]  /*d570*/  FMUL.FTZ R32, R35.reuse, R28 ;  /* 0x0000001c23207220 */ /* 0x040fe20000410000 */
[----:B------:R-:W-:Y:S01]  /*d580*/  F2FP.BF16.F32.PACK_AB R29, R44, R51 ;  /* 0x000000332c1d723e */ /* 0x000fe200000010ff */
[-C--:B------:R-:W-:Y:S01]  /*d590*/  FMUL.FTZ R37, R35, R20.reuse ;  /* 0x0000001423257220 */ /* 0x080fe20000410000 */
[----:B------:R-:W-:Y:S01]  /*d5a0*/  FFMA.FTZ R35, R30, R33, R34 ;  /* 0x000000211e237223 */ /* 0x000fe20000010022 */
[----:B------:R-:W-:Y:S01]  /*d5b0*/  FFMA.FTZ R20, R31, R20, -R32 ;  /* 0x000000141f147223 */ /* 0x000fe20000010820 */
        /* <DEDUP_REMOVED lines=8> */
[----:B------:R-:W-:-:S05]  /*d640*/  F2FP.BF16.F32.PACK_AB R35, R78, R49 ;  /* 0x000000314e23723e */ /* 0x000fca00000010ff */
[----:B------:R1:W-:Y:S02]  /*d650*/  STS.128 [R76+0x10400], R32 ;  /* 0x010400204c007388 */ /* 0x0003e40000000c00 */
.L_x_1825:
[----:B------:R-:W-:Y:S05]  /*d660*/  BSYNC B1 ;  /* 0x0000000000017941 */ /* 0x000fea0003800000 */
.L_x_1824:
[----:B------:R-:W-:Y:S04]  /*d670*/  BSSY B1, `(.L_x_1826) ;  /* 0x0000068000017945 */ /* 0x000fe80003800000 */
[----:B------:R-:W-:Y:S05]  /*d680*/  @P2 BRA `(.L_x_1827) ;  /* 0x0000000400982947 */ /* 0x000fea0003800000 */
[----:B------:R-:W-:Y:S02]  /*d690*/  LEA.HI R20, R56, R207, RZ, 0x1d ;  /* 0x000000cf38147211 */ /* 0x000fe400078fe8ff */
[--C-:B------:R-:W-:Y:S02]  /*d6a0*/  SHF.R.U64 R36, R4, 0x10, R5.reuse ;  /* 0x0000001004247819 */ /* 0x100fe40000001205 */
[----:B------:R-:W-:Y:S01]  /*d6b0*/  SHF.R.S32.HI R21, RZ, 0x1f, R20 ;  /* 0x0000001fff157819 */ /* 0x000fe20000011414 */
[----:B-1----:R-:W-:Y:S01]  /*d6c0*/  IMAD.SHL.U32 R28, R20, 0x8, RZ ;  /* 0x00000008141c7824 */ /* 0x002fe200078e00ff */
[----:B------:R-:W-:Y:S02]  /*d6d0*/  SHF.R.U32.HI R5, RZ, 0x10, R5 ;  /* 0x00000010ff057819 */ /* 0x000fe40000011605 */
[----:B------:R-:W-:Y:S02]  /*d6e0*/  LEA.HI R20, R21, R20, RZ, 0x3 ;  /* 0x0000001415147211 */ /* 0x000fe400078f18ff */
[----:B------:R-:W-:-:S02]  /*d6f0*/  LOP3.LUT R21, R199, 0x38, R28, 0xf8, !PT ;  /* 0x00000038c7157812 */ /* 0x000fc400078ef81c */
[----:B0-----:R-:W0:Y:S01]  /*d700*/  LDS.128 R28, [R221] ;  /* 0x00000000dd1c7984 */ /* 0x001e220000000c00 */
[----:B------:R-:W-:Y:S01]  /*d710*/  IMAD.SHL.U32 R20, R20, 0x400, RZ ;  /* 0x0000040014147824 */ /* 0x000fe200078e00ff */
[----:B------:R-:W-:Y:S02]  /*d720*/  LOP3.LUT R21, R21, R228, RZ, 0x3c, !PT ;  /* 0x000000e415157212 */ /* 0x000fe400078e3cff */
[--C-:B------:R-:W-:Y:S02]  /*d730*/  SHF.R.U64 R4, R26, 0x10, R27.reuse ;  /* 0x000000101a047819 */ /* 0x100fe4000000121b */
[----:B------:R-:W-:Y:S02]  /*d740*/  LOP3.LUT R20, R20, 0x7fffe000, RZ, 0xc0, !PT ;  /* 0x7fffe00014147812 */ /* 0x000fe400078ec0ff */
[----:B------:R-:W-:Y:S02]  /*d750*/  SHF.R.U32.HI R27, RZ, 0x10, R27 ;  /* 0x00000010ff1b7819 */ /* 0x000fe4000001161b */
[----:B------:R-:W-:-:S02]  /*d760*/  IADD3 R21, R21, R20, R202 ;  /* 0x0000001415157210 */ /* 0x000fc40007ffe0ca */
[----:B------:R-:W-:Y:S02]  /*d770*/  SHF.R.U64 R20, R6, 0x10, R7 ;  /* 0x0000001006147819 */ /* 0x000fe40000001207 */
[----:B------:R-:W-:Y:S01]  /*d780*/  SHF.R.U64 R6, R24, 0x10, R25 ;  /* 0x0000001018067819 */ /* 0x000fe20000001219 */
[----:B------:R-:W-:Y:S01]  /*d790*/  IMAD R21, R21, 0x2, R2 ;  /* 0x0000000215157824 */ /* 0x000fe200078e0202 */
[----:B------:R-:W-:Y:S02]  /*d7a0*/  SHF.R.U32.HI R7, RZ, 0x10, R7 ;  /* 0x00000010ff077819 */ /* 0x000fe40000011607 */
[----:B------:R-:W-:Y:S02]  /*d7b0*/  SHF.R.U32.HI R25, RZ, 0x10, R25 ;  /* 0x00000010ff197819 */ /* 0x000fe40000011619 */
[----:B------:R-:W1:Y:S01]  /*d7c0*/  LDS.128 R32, [R21+0x10400] ;  /* 0x0104000015207984 */ /* 0x000e620000000c00 */
[----:B------:R-:W-:Y:S02]  /*d7d0*/  PRMT R47, R47, 0x5410, R6 ;  /* 0x000054102f2f7816 */ /* 0x000fe40000000006 */
[----:B------:R-:W-:-:S02]  /*d7e0*/  PRMT R61, R61, 0x5410, R36 ;  /* 0x000054103d3d7816 */ /* 0x000fc40000000024 */
[----:B------:R-:W-:Y:S01]  /*d7f0*/  PRMT R62, R62, 0x5410, R5 ;  /* 0x000054103e3e7816 */ /* 0x000fe20000000005 */
[----:B------:R-:W-:Y:S01]  /*d800*/  IMAD.U32 R37, R47, 0x10000, RZ ;  /* 0x000100002f257824 */ /* 0x000fe200078e00ff */
[----:B------:R-:W-:Y:S01]  /*d810*/  PRMT R63, R63, 0x5410, R20 ;  /* 0x000054103f3f7816 */ /* 0x000fe20000000014 */
[----:B------:R-:W-:Y:S01]  /*d820*/  IMAD.U32 R36, R61, 0x10000, RZ ;  /* 0x000100003d247824 */ /* 0x000fe200078e00ff */
[----:B------:R-:W-:Y:S02]  /*d830*/  PRMT R64, R64, 0x5410, R7 ;  /* 0x0000541040407816 */ /* 0x000fe40000000007 */
[----:B------:R-:W-:Y:S02]  /*d840*/  PRMT R58, R58, 0x5410, R25 ;  /* 0x000054103a3a7816 */ /* 0x000fe40000000019 */
[----:B------:R-:W-:Y:S02]  /*d850*/  PRMT R59, R59, 0x5410, R4 ;  /* 0x000054103b3b7816 */ /* 0x000fe40000000004 */
[----:B------:R-:W-:-:S02]  /*d860*/  PRMT R60, R60, 0x5410, R27 ;  /* 0x000054103c3c7816 */ /* 0x000fc4000000001b */
        /* <DEDUP_REMOVED lines=21> */
[----:B------:R-:W-:Y:S02]  /*d9c0*/  IMAD.U32 R25, R62, 0x10000, RZ ;  /* 0x000100003e197824 */ /* 0x000fe400078e00ff */
[----:B------:R-:W-:Y:S01]  /*d9d0*/  FFMA.FTZ R43, R4, R36, -R43 ;  /* 0x00000024042b7223 */ /* 0x000fe2000001082b */
[C---:B------:R-:W-:Y:S01]  /*d9e0*/  FMUL.FTZ R51, R27.reuse, R35 ;  /* 0x000000231b337220 */ /* 0x040fe20000410000 */
[----:B------:R-:W-:Y:S02]  /*d9f0*/  IMAD.U32 R36, R60, 0x10000, RZ ;  /* 0x000100003c247824 */ /* 0x000fe400078e00ff */
[----:B------:R-:W-:Y:S01]  /*da00*/  FFMA.FTZ R49, R4, R37, R49 ;  /* 0x0000002504317223 */ /* 0x000fe20000010031 */
[-C--:B------:R-:W-:Y:S01]  /*da10*/  FMUL.FTZ R27, R27, R25.reuse ;  /* 0x000000191b1b7220 */ /* 0x080fe20000410000 */
[----:B------:R-:W-:Y:S01]  /*da20*/  FFMA.FTZ R51, R6, R25, -R51 ;  /* 0x0000001906337223 */ /* 0x000fe20000010833 */
[----:B------:R-:W-:-:S02]  /*da30*/  IMAD.U32 R4, R64, 0x10000, RZ ;  /* 0x0001000040047824 */ /* 0x000fc400078e00ff */
[C---:B------:R-:W-:Y:S01]  /*da40*/  FMUL.FTZ R25, R33.reuse, R36 ;  /* 0x0000002421197220 */ /* 0x040fe20000410000 */
[----:B------:R-:W-:Y:S01]  /*da50*/  FFMA.FTZ R35, R6, R35, R27 ;  /* 0x0000002306237223 */ /* 0x000fe2000001001b */
[----:B------:R-:W-:Y:S01]  /*da60*/  LOP3.LUT R27, R58, 0xffff0000, RZ, 0xc0, !PT ;  /* 0xffff00003a1b7812 */ /* 0x000fe200078ec0ff */
[-C--:B------:R-:W-:Y:S01]  /*da70*/  FMUL.FTZ R33, R33, R4.reuse ;  /* 0x0000000421217220 */ /* 0x080fe20000410000 */
[----:B------:R-:W-:Y:S01]  /*da80*/  FFMA.FTZ R37, R24, R4, -R25 ;  /* 0x0000000418257223 */ /* 0x000fe20000010819 */
[----:B------:R-:W-:Y:S01]  /*da90*/  LOP3.LUT R25, R62, 0xffff0000, RZ, 0xc0, !PT ;  /* 0xffff00003e197812 */ /* 0x000fe200078ec0ff */
[----:B------:R-:W-:Y:S01]  /*daa0*/  FMUL.FTZ R4, R26, R47 ;  /* 0x0000002f1a047220 */ /* 0x000fe20000410000 */
[----:B------:R-:W-:Y:S01]  /*dab0*/  FFMA.FTZ R48, R24, R36, R33 ;  /* 0x0000002418307223 */ /* 0x000fe20000010021 */
[C---:B------:R-:W-:Y:S01]  /*dac0*/  FMUL.FTZ R33, R32.reuse, R27 ;  /* 0x0000001b20217220 */ /* 0x040fe20000410000 */
[----:B------:R-:W-:Y:S02]  /*dad0*/  IMAD.U32 R6, R59, 0x10000, RZ ;  /* 0x000100003b067824 */ /* 0x000fe400078e00ff */
[----:B------:R-:W-:Y:S01]  /*dae0*/  FFMA.FTZ R24, R5, R61, -R4 ;  /* 0x0000003d05187223 */ /* 0x000fe20000010804 */
[----:B------:R-:W-:Y:S01]  /*daf0*/  FMUL.FTZ R36, R32, R25 ;  /* 0x0000001920247220 */ /* 0x000fe20000410000 */
[----:B------:R-:W-:-:S02]  /*db00*/  IMAD.U32 R4, R63, 0x10000, RZ ;  /* 0x000100003f047824 */ /* 0x000fc400078e00ff */
[----:B------:R-:W-:Y:S01]  /*db10*/  FMUL.FTZ R26, R26, R61 ;  /* 0x0000003d1a1a7220 */ /* 0x000fe20000410000 */
[C---:B------:R-:W-:Y:S01]  /*db20*/  FFMA.FTZ R32, R28.reuse, R25, -R33 ;  /* 0x000000191c207223 */ /* 0x040fe20000010821 */
[----:B------:R-:W-:Y:S01]  /*db30*/  FFMA.FTZ R36, R28, R27, R36 ;  /* 0x0000001b1c247223 */ /* 0x000fe20000010024 */
[C---:B------:R-:W-:Y:S01]  /*db40*/  FMUL.FTZ R44, R29.reuse, R6 ;  /* 0x000000061d2c7220 */ /* 0x040fe20000410000 */
[-C--:B------:R-:W-:Y:S01]  /*db50*/  FMUL.FTZ R28, R29, R4.reuse ;  /* 0x000000041d1c7220 */ /* 0x080fe20000410000 */
[----:B------:R-:W-:Y:S01]  /*db60*/  LOP3.LUT R59, R59, 0xffff0000, RZ, 0xc0, !PT ;  /* 0xffff00003b3b7812 */ /* 0x000fe200078ec0ff */
[----:B------:R-:W-:Y:S01]  /*db70*/  FFMA.FTZ R26, R5, R47, R26 ;  /* 0x0000002f051a7223 */ /* 0x000fe2000001001a */
[----:B------:R-:W-:Y:S01]  /*db80*/  LOP3.LUT R63, R63, 0xffff0000, RZ, 0xc0, !PT ;  /* 0xffff00003f3f7812 */ /* 0x000fe200078ec0ff */
[C---:B------:R-:W-:Y:S01]  /*db90*/  FFMA.FTZ R44, R7.reuse, R4, -R44 ;  /* 0x00000004072c7223 */ /* 0x040fe2000001082c */
[----:B------:R-:W-:Y:S01]  /*dba0*/  LOP3.LUT R25, R60, 0xffff0000, RZ, 0xc0, !PT ;  /* 0xffff00003c197812 */ /* 0x000fe200078ec0ff */
[----:B------:R-:W-:Y:S01]  /*dbb0*/  FFMA.FTZ R28, R7, R6, R28 ;  /* 0x00000006071c7223 */ /* 0x000fe2000001001c */
[----:B------:R-:W-:Y:S01]  /*dbc0*/  LOP3.LUT R5, R64, 0xffff0000, RZ, 0xc0, !PT ;  /* 0xffff000040057812 */ /* 0x000fe200078ec0ff */
[C---:B------:R-:W-:Y:S01]  /*dbd0*/  FMUL.FTZ R7, R31.reuse, R59 ;  /* 0x0000003b1f077220 */ /* 0x040fe20000410000 */
[----:B------:R-:W-:Y:S01]  /*dbe0*/  FMUL.FTZ R4, R31, R63 ;  /* 0x0000003f1f047220 */ /* 0x000fe20000410000 */
[----:B------:R-:W-:-:S02]  /*dbf0*/  FMUL.FTZ R27, R34, R25 ;  /* 0x00000019221b7220 */ /* 0x000fc40000410000 */
[----:B------:R-:W-:Y:S01]  /*dc00*/  FMUL.FTZ R34, R34, R5 ;  /* 0x0000000522227220 */ /* 0x000fe20000410000 */
[C---:B------:R-:W-:Y:S01]  /*dc10*/  FFMA.FTZ R7, R20.reuse, R63, -R7 ;  /* 0x0000003f14077223 */ /* 0x040fe20000010807 */
[----:B------:R-:W-:Y:S01]  /*dc20*/  FFMA.FTZ R59, R20, R59, R4 ;  /* 0x0000003b143b7223 */ /* 0x000fe20000010004 */
[C---:B------:R-:W-:Y:S01]  /*dc30*/  FFMA.FTZ R20, R30.reuse, R5, -R27 ;  /* 0x000000051e147223 */ /* 0x040fe2000001081b */
[----:B------:R-:W-:Y:S01]  /*dc40*/  FFMA.FTZ R27, R30, R25, R34 ;  /* 0x000000191e1b7223 */ /* 0x000fe20000010022 */
[----:B------:R-:W-:Y:S02]  /*dc50*/  F2FP.BF16.F32.PACK_AB R4, R24, R43 ;  /* 0x0000002b1804723e */ /* 0x000fe400000010ff */
[----:B------:R-:W-:Y:S02]  /*dc60*/  F2FP.BF16.F32.PACK_AB R6, R7, R44 ;  /* 0x0000002c0706723e */ /* 0x000fe400000010ff */
[----:B------:R-:W-:Y:S02]  /*dc70*/  F2FP.BF16.F32.PACK_AB R24, R26, R49 ;  /* 0x000000311a18723e */ /* 0x000fe400000010ff */
[----:B------:R-:W-:-:S02]  /*dc80*/  F2FP.BF16.F32.PACK_AB R5, R32, R51 ;  /* 0x000000332005723e */ /* 0x000fc400000010ff */
[----:B------:R-:W-:Y:S02]  /*dc90*/  F2FP.BF16.F32.PACK_AB R7, R20, R37 ;  /* 0x000000251407723e */ /* 0x000fe400000010ff */
[----:B------:R-:W-:Y:S02]  /*dca0*/  F2FP.BF16.F32.PACK_AB R25, R36, R35 ;  /* 0x000000232419723e */ /* 0x000fe400000010ff */
[----:B------:R-:W-:Y:S01]  /*dcb0*/  F2FP.BF16.F32.PACK_AB R26, R59, R28 ;  /* 0x0000001c3b1a723e */ /* 0x000fe200000010ff */
[----:B------:R2:W-:Y:S01]  /*dcc0*/  STS.128 [R221], R4 ;  /* 0x00000004dd007388 */ /* 0x0005e20000000c00 */
[----:B------:R-:W-:-:S05]  /*dcd0*/  F2FP.BF16.F32.PACK_AB R27, R27, R48 ;  /* 0x000000301b1b723e */ /* 0x000fca00000010ff */
[----:B------:R2:W-:Y:S02]  /*dce0*/  STS.128 [R21+0x10400], R24 ;  /* 0x0104001815007388 */ /* 0x0005e40000000c00 */
.L_x_1827:
[----:B------:R-:W-:Y:S05]  /*dcf0*/  BSYNC B1 ;  /* 0x0000000000017941 */ /* 0x000fea0003800000 */
.L_x_1826:
[----:B------:R-:W-:Y:S04]  /*dd00*/  BSSY B1, `(.L_x_1828) ;  /* 0x0000068000017945 */ /* 0x000fe80003800000 */
[----:B------:R-:W-:Y:S05]  /*dd10*/  @P1 BRA `(.L_x_1829) ;  /* 0x0000000400981947 */ /* 0x000fea0003800000 */
[----:B--2---:R-:W-:Y:S02]  /*dd20*/  LEA.HI R4, R56, R207, RZ, 0x1d ;  /* 0x000000cf38047211 */ /* 0x004fe400078fe8ff */
[----:B-1----:R-:W-:Y:S02]  /*dd30*/  SHF.R.U64 R31, R38, 0x10, R39 ;  /* 0x00000010261f7819 */ /* 0x002fe40000001227 */
[----:B------:R-:W-:Y:S01]  /*dd40*/  SHF.R.S32.HI R7, RZ, 0x1f, R4 ;  /* 0x0000001fff077819 */ /* 0x000fe20000011404 */
[----:B------:R-:W-:Y:S01]  /*dd50*/  IMAD.SHL.U32 R5, R4, 0x8, RZ ;  /* 0x0000000804057824 */ /* 0x000fe200078e00ff */
[----:B------:R-:W-:Y:S02]  /*dd60*/  SHF.R.U64 R28, R52, 0x10, R53 ;  /* 0x00000010341c7819 */ /* 0x000fe40000001235 */
[----:B------:R-:W-:Y:S02]  /*dd70*/  LEA.HI R7, R7, R4, RZ, 0x3 ;  /* 0x0000000407077211 */ /* 0x000fe400078f18ff */
[----:B------:R-:W-:-:S02]  /*dd80*/  LOP3.LUT R4, R198, 0x38, R5, 0xf8, !PT ;  /* 0x00000038c6047812 */ /* 0x000fc400078ef805 */
[----:B------:R-:W-:Y:S01]  /*dd90*/  SHF.R.U32.HI R38, RZ, 0x10, R39 ;  /* 0x00000010ff267819 */ /* 0x000fe20000011627 */
[----:B------:R-:W-:Y:S01]  /*dda0*/  IMAD.SHL.U32 R7, R7, 0x400, RZ ;  /* 0x0000040007077824 */ /* 0x000fe200078e00ff */
[----:B------:R-:W-:Y:S02]  /*ddb0*/  LOP3.LUT R4, R4, R227, RZ, 0x3c, !PT ;  /* 0x000000e304047212 */ /* 0x000fe400078e3cff */
[----:B------:R-:W-:Y:S02]  /*ddc0*/  PRMT R72, R72, 0x5410, R31 ;  /* 0x0000541048487816 */ /* 0x000fe4000000001f */
[----:B------:R-:W-:Y:S02]  /*ddd0*/  LOP3.LUT R7, R7, 0x7fffe000, RZ, 0xc0, !PT ;  /* 0x7fffe00007077812 */ /* 0x000fe400078ec0ff */
[----:B------:R-:W-:Y:S01]  /*dde0*/  PRMT R65, R65, 0x5410, R28 ;  /* 0x0000541041417816 */ /* 0x000fe2000000001c */
[----:B------:R-:W-:Y:S01]  /*ddf0*/  IMAD.U32 R36, R72, 0x10000, RZ ;  /* 0x0001000048247824 */ /* 0x000fe200078e00ff */
[----:B------:R-:W-:-:S02]  /*de00*/  IADD3 R21, R4, R7, R201 ;  /* 0x0000000704157210 */ /* 0x000fc40007ffe0c9 */
[----:B------:R-:W1:Y:S01]  /*de10*/  LDS.128 R4, [R220] ;  /* 0x00000000dc047984 */ /* 0x000e620000000c00 */
[----:B------:R-:W-:Y:S01]  /*de20*/  SHF.R.U32.HI R53, RZ, 0x10, R53 ;  /* 0x00000010ff357819 */ /* 0x000fe20000011635 */
[----:B------:R-:W-:Y:S01]  /*de30*/  IMAD.U32 R35, R65, 0x10000, RZ ;  /* 0x0001000041237824 */ /* 0x000fe200078e00ff */
[----:B------:R-:W-:Y:S01]  /*de40*/  SHF.R.U64 R20, R54, 0x10, R55 ;  /* 0x0000001036147819 */ /* 0x000fe20000001237 */
[----:B------:R-:W-:Y:S01]  /*de50*/  IMAD R21, R21, 0x2, R2 ;  /* 0x0000000215157824 */ /* 0x000fe200078e0202 */
[--C-:B0-----:R-:W-:Y:S02]  /*de60*/  SHF.R.U64 R29, R40, 0x10, R41.reuse ;  /* 0x00000010281d7819 */ /* 0x101fe40000001229 */
[----:B------:R-:W-:Y:S02]  /*de70*/  PRMT R73, R73, 0x5410, R38 ;  /* 0x0000541049497816 */ /* 0x000fe40000000026 */
[----:B------:R-:W0:Y:S01]  /*de80*/  LDS.128 R24, [R21+0x10400] ;  /* 0x0104000015187984 */ /* 0x000e220000000c00 */
[----:B------:R-:W-:-:S02]  /*de90*/  SHF.R.U32.HI R40, RZ, 0x10, R41 ;  /* 0x00000010ff287819 */ /* 0x000fc40000011629 */
[----:B------:R-:W-:Y:S01]  /*dea0*/  PRMT R66, R66, 0x5410, R53 ;  /* 0x0000541042427816 */ /* 0x000fe20000000035 */
[----:B------:R-:W-:Y:S01]  /*deb0*/  IMAD.U32 R37, R73, 0x10000, RZ ;  /* 0x0001000049257824 */ /* 0x000fe200078e00ff */
[----:B------:R-:W-:Y:S02]  /*dec0*/  PRMT R45, R45, 0x5410, R20 ;  /* 0x000054102d2d7816 */ /* 0x000fe40000000014 */
[----:B------:R-:W-:Y:S02]  /*ded0*/  SHF.R.U32.HI R55, RZ, 0x10, R55 ;  /* 0x00000010ff377819 */ /* 0x000fe40000011637 */
[----:B------:R-:W-:Y:S02]  /*dee0*/  PRMT R75, R75, 0x5410, R40 ;  /* 0x000054104b4b7816 */ /* 0x000fe40000000028 */
[----:B------:R-:W-:Y:S02]  /*def0*/  PRMT R46, R46, 0x5410, R55 ;  /* 0x000054102e2e7816 */ /* 0x000fe40000000037 */
[----:B------:R-:W-:-:S02]  /*df00*/  LOP3.LUT R65, R65, 0xffff0000, RZ, 0xc0, !PT ;  /* 0xffff000041417812 */ /* 0x000fc400078ec0ff */
[----:B------:R-:W-:Y:S01]  /*df10*/  PRMT R74, R74, 0x5410, R29 ;  /* 0x000054104a4a7816 */ /* 0x000fe2000000001d */
        /* <DEDUP_REMOVED lines=12> */
[C---:B------:R-:W-:Y:S01]  /*dfe0*/  FMUL.FTZ R39, R31.reuse, R36 ;  /* 0x000000241f277220 */ /* 0x040fe20000410000 */
[----:B------:R-:W-:Y:S01]  /*dff0*/  FMUL.FTZ R41, R31, R35 ;  /* 0x000000231f297220 */ /* 0x000fe20000410000 */
[----:B------:R-:W-:-:S02]  /*e000*/  IMAD.U32 R31, R66, 0x10000, RZ ;  /* 0x00010000421f7824 */ /* 0x000fc400078e00ff */
[----:B------:R-:W-:Y:S01]  /*e010*/  FMUL.FTZ R43, R32, R37 ;  /* 0x00000025202b7220 */ /* 0x000fe20000410000 */
[----:B------:R-:W-:Y:S01]  /*e020*/  FFMA.FTZ R38, R20, R35, -R39 ;  /* 0x0000002314267223 */ /* 0x000fe20000010827 */
[----:B------:R-:W-:Y:S02]  /*e030*/  IMAD.U32 R34, R27, 0x10000, RZ ;  /* 0x000100001b227824 */ /* 0x000fe400078e00ff */
[-C--:B------:R-:W-:Y:S01]  /*e040*/  FMUL.FTZ R47, R32, R31.reuse ;  /* 0x0000001f202f7220 */ /* 0x080fe20000410000 */
[----:B------:R-:W-:Y:S02]  /*e050*/  IMAD.U32 R39, R75, 0x10000, RZ ;  /* 0x000100004b277824 */ /* 0x000fe400078e00ff */
[----:B------:R-:W-:Y:S01]  /*e060*/  FFMA.FTZ R43, R28, R31, -R43 ;  /* 0x0000001f1c2b7223 */ /* 0x000fe2000001082b */
[----:B------:R-:W-:Y:S01]  /*e070*/  IMAD.U32 R35, R46, 0x10000, RZ ;  /* 0x000100002e237824 */ /* 0x000fe200078e00ff */
[----:B------:R-:W-:Y:S01]  /*e080*/  LOP3.LUT R31, R72, 0xffff0000, RZ, 0xc0, !PT ;  /* 0xffff0000481f7812 */ /* 0x000fe200078ec0ff */
[----:B------:R-:W-:Y:S01]  /*e090*/  FMUL.FTZ R49, R34, R39 ;  /* 0x0000002722317220 */ /* 0x000fe20000410000 */
[----:B------:R-:W-:Y:S01]  /*e0a0*/  FFMA.FTZ R47, R28, R37, R47 ;  /* 0x000000251c2f7223 */ /* 0x000fe2000001002f */
[----:B------:R-:W-:Y:S01]  /*e0b0*/  LOP3.LUT R28, R73, 0xffff0000, RZ, 0xc0, !PT ;  /* 0xffff0000491c7812 */ /* 0x000fe200078ec0ff */
[-C--:B------:R-:W-:Y:S01]  /*e0c0*/  FMUL.FTZ R34, R34, R35.reuse ;  /* 0x0000002322227220 */ /* 0x080fe20000410000 */
[----:B------:R-:W-:Y:S01]  /*e0d0*/  FFMA.FTZ R49, R30, R35, -R49 ;  /* 0x000000231e317223 */ /* 0x000fe20000010831 */
[----:B------:R-:W-:Y:S01]  /*e0e0*/  LOP3.LUT R66, R66, 0xffff0000, RZ, 0xc0, !PT ;  /* 0xffff000042427812 */ /* 0x000fe200078ec0ff */
[C---:B------:R-:W-:Y:S01]  /*e0f0*/  FMUL.FTZ R35, R24.reuse, R31 ;  /* 0x0000001f18237220 */ /* 0x040fe20000410000 */
[----:B------:R-:W-:Y:S01]  /*e100*/  FMUL.FTZ R37, R24, R65 ;  /* 0x0000004118257220 */ /* 0x000fe20000410000 */
[----:B------:R-:W-:-:S02]  /*e110*/  IMAD.U32 R33, R26, 0x10000, RZ ;  /* 0x000100001a217824 */ /* 0x000fc400078e00ff */
[----:B------:R-:W-:Y:S01]  /*e120*/  FFMA.FTZ R41, R20, R36, R41 ;  /* 0x0000002414297223 */ /* 0x000fe20000010029 */
[----:B------:R-:W-:Y:S02]  /*e130*/  IMAD.U32 R24, R74, 0x10000, RZ ;  /* 0x000100004a187824 */ /* 0x000fe400078e00ff */
[----:B------:R-:W-:Y:S01]  /*e140*/  FFMA.FTZ R39, R30, R39, R34 ;  /* 0x000000271e277223 */ /* 0x000fe20000010022 */
[----:B------:R-:W-:Y:S01]  /*e150*/  FMUL.FTZ R32, R25, R28 ;  /* 0x0000001c19207220 */ /* 0x000fe20000410000 */
[C---:B------:R-:W-:Y:S01]  /*e160*/  FFMA.FTZ R35, R4.reuse, R65, -R35 ;  /* 0x0000004104237223 */ /* 0x040fe20000010823 */
[----:B------:R-:W-:Y:S02]  /*e170*/  IMAD.U32 R20, R45, 0x10000, RZ ;  /* 0x000100002d147824 */ /* 0x000fe400078e00ff */
[----:B------:R-:W-:Y:S01]  /*e180*/  FMUL.FTZ R25, R25, R66 ;  /* 0x0000004219197220 */ /* 0x000fe20000410000 */
[----:B------:R-:W-:Y:S01]  /*e190*/  FFMA.FTZ R30, R4, R31, R37 ;  /* 0x0000001f041e7223 */ /* 0x000fe20000010025 */
[----:B------:R-:W-:Y:S01]  /*e1a0*/  FMUL.FTZ R4, R33, R24 ;  /* 0x0000001821047220 */ /* 0x000fe20000410000 */
[C---:B------:R-:W-:Y:S01]  /*e1b0*/  FFMA.FTZ R32, R5.reuse, R66, -R32 ;  /* 0x0000004205207223 */ /* 0x040fe20000010820 */
[----:B------:R-:W-:Y:S01]  /*e1c0*/  FFMA.FTZ R28, R5, R28, R25 ;  /* 0x0000001c051c7223 */ /* 0x000fe20000010019 */
[-C--:B------:R-:W-:Y:S01]  /*e1d0*/  FMUL.FTZ R34, R33, R20.reuse ;  /* 0x0000001421227220 */ /* 0x080fe20000410000 */
[----:B------:R-:W-:Y:S01]  /*e1e0*/  LOP3.LUT R26, R26, 0xffff0000, RZ, 0xc0, !PT ;  /* 0xffff00001a1a7812 */ /* 0x000fe200078ec0ff */
[C---:B------:R-:W-:Y:S01]  /*e1f0*/  FFMA.FTZ R20, R29.reuse, R20, -R4 ;  /* 0x000000141d147223 */ /* 0x040fe20000010804 */
[----:B------:R-:W-:Y:S01]  /*e200*/  LOP3.LUT R5, R74, 0xffff0000, RZ, 0xc0, !PT ;  /* 0xffff00004a057812 */ /* 0x000fe200078ec0ff */
[----:B------:R-:W-:Y:S01]  /*e210*/  FFMA.FTZ R34, R29, R24, R34 ;  /* 0x000000181d227223 */ /* 0x000fe20000010022 */
[----:B------:R-:W-:-:S02]  /*e220*/  LOP3.LUT R27, R27, 0xffff0000, RZ, 0xc0, !PT ;  /* 0xffff00001b1b7812 */ /* 0x000fc400078ec0ff */
[----:B------:R-:W-:Y:S01]  /*e230*/  LOP3.LUT R45, R45, 0xffff0000, RZ, 0xc0, !PT ;  /* 0xffff00002d2d7812 */ /* 0x000fe200078ec0ff */
[----:B------:R-:W-:Y:S01]  /*e240*/  FMUL.FTZ R25, R26, R5 ;  /* 0x000000051a197220 */ /* 0x000fe20000410000 */
[----:B------:R-:W-:Y:S02]  /*e250*/  LOP3.LUT R4, R75, 0xffff0000, RZ, 0xc0, !PT ;  /* 0xffff00004b047812 */ /* 0x000fe400078ec0ff */
[----:B------:R-:W-:Y:S01]  /*e260*/  LOP3.LUT R46, R46, 0xffff0000, RZ, 0xc0, !PT ;  /* 0xffff00002e2e7812 */ /* 0x000fe200078ec0ff */
[-C--:B------:R-:W-:Y:S01]  /*e270*/  FMUL.FTZ R26, R26, R45.reuse ;  /* 0x0000002d1a1a7220 */ /* 0x080fe20000410000 */
[----:B------:R-:W-:Y:S01]  /*e280*/  FFMA.FTZ R45, R6, R45, -R25 ;  /* 0x0000002d062d7223 */ /* 0x000fe20000010819 */
[C---:B------:R-:W-:Y:S01]  /*e290*/  FMUL.FTZ R24, R27.reuse, R4 ;  /* 0x000000041b187220 */ /* 0x040fe20000410000 */
[----:B------:R-:W-:Y:S01]  /*e2a0*/  F2FP.BF16.F32.PACK_AB R25, R28, R47 ;  /* 0x0000002f1c19723e */ /* 0x000fe200000010ff */
[-C--:B------:R-:W-:Y:S01]  /*e2b0*/  FMUL.FTZ R29, R27, R46.reuse ;  /* 0x0000002e1b1d7220 */ /* 0x080fe20000410000 */
[----:B------:R-:W-:Y:S01]  /*e2c0*/  FFMA.FTZ R27, R6, R5, R26 ;  /* 0x00000005061b7223 */ /* 0x000fe2000001001a */
[C---:B------:R-:W-:Y:S01]  /*e2d0*/  FFMA.FTZ R46, R7.reuse, R46, -R24 ;  /* 0x0000002e072e7223 */ /* 0x040fe20000010818 */
[----:B------:R-:W-:Y:S01]  /*e2e0*/  F2FP.BF16.F32.PACK_AB R5, R32, R43 ;  /* 0x0000002b2005723e */ /* 0x000fe200000010ff */
[----:B------:R-:W-:Y:S01]  /*e2f0*/  FFMA.FTZ R36, R7, R4, R29 ;  /* 0x0000000407247223 */ /* 0x000fe2000001001d */
[----:B------:R-:W-:-:S02]  /*e300*/  F2FP.BF16.F32.PACK_AB R4, R35, R38 ;  /* 0x000000262304723e */ /* 0x000fc400000010ff */
[----:B------:R-:W-:Y:S02]  /*e310*/  F2FP.BF16.F32.PACK_AB R6, R45, R20 ;  /* 0x000000142d06723e */ /* 0x000fe400000010ff */
[----:B------:R-:W-:Y:S02]  /*e320*/  F2FP.BF16.F32.PACK_AB R26, R27, R34 ;  /* 0x000000221b1a723e */ /* 0x000fe400000010ff */
[----:B------:R-:W-:Y:S02]  /*e330*/  F2FP.BF16.F32.PACK_AB R7, R46, R49 ;  /* 0x000000312e07723e */ /* 0x000fe400000010ff */
[----:B------:R-:W-:Y:S02]  /*e340*/  F2FP.BF16.F32.PACK_AB R24, R30, R41 ;  /* 0x000000291e18723e */ /* 0x000fe400000010ff */
[----:B------:R-:W-:Y:S01]  /*e350*/  F2FP.BF16.F32.PACK_AB R27, R36, R39 ;  /* 0x00000027241b723e */ /* 0x000fe200000010ff */
[----:B------:R3:W-:Y:S04]  /*e360*/  STS.128 [R220], R4 ;  /* 0x00000004dc007388 */ /* 0x0007e80000000c00 */
[----:B------:R3:W-:Y:S02]  /*e370*/  STS.128 [R21+0x10400], R24 ;  /* 0x0104001815007388 */ /* 0x0007e40000000c00 */
.L_x_1829:
[----:B------:R-:W-:Y:S05]  /*e380*/  BSYNC B1 ;  /* 0x0000000000017941 */ /* 0x000fea0003800000 */
.L_x_1828:
[----:B------:R-:W-:Y:S01]  /*e390*/  PRMT R20, R3, 0x5410, R0 ;  /* 0x0000541003147816 */ /* 0x000fe20000000000 */
[----:B------:R-:W-:Y:S06]  /*e3a0*/  @P0 BRA `(.L_x_1813) ;  /* 0x0000000400980947 */ /* 0x000fec0003800000 */
[----:B------:R-:W-:Y:S01]  /*e3b0*/  LEA.HI R56, R56, R207, RZ, 0x1d ;  /* 0x000000cf38387211 */ /* 0x000fe200078fe8ff */
[----:B--23--:R-:W2:Y:S01]  /*e3c0*/  LDS.128 R4, [R219] ;  /* 0x00000000db047984 */ /* 0x00cea20000000c00 */
[--C-:B------:R-:W-:Y:S02]  /*e3d0*/  SHF.R.U64 R21, R12, 0x10, R13.reuse ;  /* 0x000000100c157819 */ /* 0x100fe4000000120d */
[----:B------:R-:W-:Y:S01]  /*e3e0*/  SHF.R.S32.HI R3, RZ, 0x1f, R56 ;  /* 0x0000001fff037819 */ /* 0x000fe20000011438 */
[----:B------:R-:W-:Y:S01]  /*e3f0*/  IMAD.SHL.U32 R0, R56, 0x8, RZ ;  /* 0x0000000838007824 */ /* 0x000fe200078e00ff */
[----:B------:R-:W-:Y:S02]  /*e400*/  SHF.R.U32.HI R12, RZ, 0x10, R13 ;  /* 0x00000010ff0c7819 */ /* 0x000fe4000001160d */
[----:B------:R-:W-:Y:S02]  /*e410*/  LEA.HI R56, R3, R56, RZ, 0x3 ;  /* 0x0000003803387211 */ /* 0x000fe400078f18ff */
[----:B------:R-:W-:-:S02]  /*e420*/  LOP3.LUT R3, R197, 0x38, R0, 0xf8, !PT ;  /* 0x00000038c5037812 */ /* 0x000fc400078ef800 */
[--C-:B------:R-:W-:Y:S01]  /*e430*/  SHF.R.U64 R0, R8, 0x10, R9.reuse ;  /* 0x0000001008007819 */ /* 0x100fe20000001209 */
[----:B------:R-:W-:Y:S01]  /*e440*/  IMAD.SHL.U32 R56, R56, 0x400, RZ ;  /* 0x0000040038387824 */ /* 0x000fe200078e00ff */
[----:B------:R-:W-:Y:S02]  /*e450*/  LOP3.LUT R3, R3, R226, RZ, 0x3c, !PT ;  /* 0x000000e203037212 */ /* 0x000fe400078e3cff */
[----:B------:R-:W-:Y:S02]  /*e460*/  SHF.R.U32.HI R8, RZ, 0x10, R9 ;  /* 0x00000010ff087819 */ /* 0x000fe40000011609 */
[----:B------:R-:W-:Y:S02]  /*e470*/  LOP3.LUT R56, R56, 0x7fffe000, RZ, 0xc0, !PT ;  /* 0x7fffe00038387812 */ /* 0x000fe400078ec0ff */
[----:B------:R-:W-:Y:S02]  /*e480*/  PRMT R57, R57, 0x5410, R0 ;  /* 0x0000541039397816 */ /* 0x000fe40000000000 */
[----:B------:R-:W-:-:S02]  /*e490*/  IADD3 R3, R3, R56, R200 ;  /* 0x0000003803037210 */ /* 0x000fc40007ffe0c8 */
[--C-:B------:R-:W-:Y:S02]  /*e4a0*/  SHF.R.U64 R9, R10, 0x10, R11.reuse ;  /* 0x000000100a097819 */ /* 0x100fe4000000120b */
[----:B------:R-:W-:Y:S01]  /*e4b0*/  SHF.R.U32.HI R10, RZ, 0x10, R11 ;  /* 0x00000010ff0a7819 */ /* 0x000fe2000001160b */
[----:B------:R-:W-:Y:S01]  /*e4c0*/  IMAD R3, R3, 0x2, R2 ;  /* 0x0000000203037824 */ /* 0x000fe200078e0202 */
[----:B------:R-:W-:Y:S02]  /*e4d0*/  PRMT R71, R71, 0x5410, R12 ;  /* 0x0000541047477816 */ /* 0x000fe4000000000c */
[--C-:B-1----:R-:W-:Y:S02]  /*e4e0*/  SHF.R.U64 R28, R14, 0x10, R15.reuse ;  /* 0x000000100e1c7819 */ /* 0x102fe4000000120f */
[----:B------:R-:W1:Y:S01]  /*e4f0*/  LDS.128 R24, [R3+0x10400] ;  /* 0x0104000003187984 */ /* 0x000e620000000c00 */
[----:B0-----:R-:W-:Y:S02]  /*e500*/  SHF.R.U32.HI R29, RZ, 0x10, R15 ;  /* 0x00000010ff1d7819 */ /* 0x001fe4000001160f */
[----:B------:R-:W-:-:S02]  /*e510*/  PRMT R70, R70, 0x5410, R21 ;  /* 0x0000541046467816 */ /* 0x000fc40000000015 */
[----:B------:R-:W-:Y:S02]  /*e520*/  PRMT R67, R67, 0x5410, R8 ;  /* 0x0000541043437816 */ /* 0x000fe40000000008 */
[----:B------:R-:W-:Y:S01]  /*e530*/  PRMT R28, R20, 0x5432, R28 ;  /* 0x00005432141c7816 */ /* 0x000fe2000000001c */
[----:B------:R-:W-:Y:S01]  /*e540*/  IMAD.U32 R21, R70, 0x10000, RZ ;  /* 0x0001000046157824 */ /* 0x000fe200078e00ff */
[----:B------:R-:W-:Y:S01]  /*e550*/  PRMT R29, R20, 0x5410, R29 ;  /* 0x00005410141d7816 */ /* 0x000fe2000000001d */
[----:B--2---:R-:W-:Y:S01]  /*e560*/  IMAD.U32 R0, R4, 0x10000, RZ ;  /* 0x0001000004007824 */ /* 0x004fe200078e00ff */
[----:B------:R-:W-:Y:S01]  /*e570*/  PRMT R69, R69, 0x5410, R10 ;  /* 0x0000541045457816 */ /* 0x000fe2000000000a */
[----:B------:R-:W-:Y:S01]  /*e580*/  IMAD.U32 R8, R5, 0x10000, RZ ;  /* 0x0001000005087824 */ /* 0x000fe200078e00ff */
[----:B------:R-:W-:Y:S01]  /*e590*/  PRMT R68, R68, 0x5410, R9 ;  /* 0x0000541044447816 */ /* 0x000fe20000000009 */
[----:B------:R-:W-:Y:S01]  /*e5a0*/  IMAD.U32 R10, R7, 0x10000, RZ ;  /* 0x00010000070a7824 */ /* 0x000fe200078e00ff */
[----:B------:R-:W-:Y:S01]  /*e5b0*/  LOP3.LUT R4, R4, 0xffff0000, RZ, 0xc0, !PT ;  /* 0xffff000004047812 */ /* 0x000fe200078ec0ff */
[----:B------:R-:W-:Y:S01]  /*e5c0*/  IMAD.U32 R9, R6, 0x10000, RZ ;  /* 0x0001000006097824 */ /* 0x000fe200078e00ff */
[----:B------:R-:W-:-:S02]  /*e5d0*/  LOP3.LUT R5, R5, 0xffff0000, RZ, 0xc0, !PT ;  /* 0xffff000005057812 */ /* 0x000fc400078ec0ff */
[----:B------:R-:W-:Y:S02]  /*e5e0*/  LOP3.LUT R6, R6, 0xffff0000, RZ, 0xc0, !PT ;  /* 0xffff000006067812 */ /* 0x000fe400078ec0ff */
[----:B------:R-:W-:Y:S01]  /*e5f0*/  LOP3.LUT R7, R7, 0xffff0000, RZ, 0xc0, !PT ;  /* 0xffff000007077812 */ /* 0x000fe200078ec0ff */
[C---:B-1----:R-:W-:Y:S01]  /*e600*/  IMAD.U32 R11, R24.reuse, 0x10000, RZ ;  /* 0x00010000180b7824 */ /* 0x042fe200078e00ff */
[----:B------:R-:W-:Y:S01]  /*e610*/  LOP3.LUT R12, R24, 0xffff0000, RZ, 0xc0, !PT ;  /* 0xffff0000180c7812 */ /* 0x000fe200078ec0ff */
[C---:B------:R-:W-:Y:S01]  /*e620*/  IMAD.U32 R13, R25.reuse, 0x10000, RZ ;  /* 0x00010000190d7824 */ /* 0x040fe200078e00ff */
[----:B------:R-:W-:Y:S01]  /*e630*/  LOP3.LUT R24, R25, 0xffff0000, RZ, 0xc0, !PT ;  /* 0xffff000019187812 */ /* 0x000fe200078ec0ff */
[----:B------:R-:W-:Y:S01]  /*e640*/  IMAD.U32 R25, R57, 0x10000, RZ ;  /* 0x0001000039197824 */ /* 0x000fe200078e00ff */
[C---:B------:R-:W-:Y:S01]  /*e650*/  LOP3.LUT R15, R26.reuse, 0xffff0000, RZ, 0xc0, !PT ;  /* 0xffff00001a0f7812 */ /* 0x040fe200078ec0ff */
[----:B------:R-:W-:Y:S01]  /*e660*/  IMAD.U32 R14, R26, 0x10000, RZ ;  /* 0x000100001a0e7824 */ /* 0x000fe200078e00ff */
[C---:B------:R-:W-:Y:S01]  /*e670*/  LOP3.LUT R26, R27.reuse, 0xffff0000, RZ, 0xc0, !PT ;  /* 0xffff00001b1a7812 */ /* 0x040fe200078ec0ff */
[----:B------:R-:W-:-:S02]  /*e680*/  IMAD.U32 R20, R27, 0x10000, RZ ;  /* 0x000100001b147824 */ /* 0x000fc400078e00ff */
[----:B------:R-:W-:Y:S01]  /*e690*/  FMUL.FTZ R31, R11, R25 ;  /* 0x000000190b1f7220 */ /* 0x000fe20000410000 */
[----:B------:R-:W-:Y:S02]  /*e6a0*/  IMAD.U32 R27, R67, 0x10000, RZ ;  /* 0x00010000431b7824 */ /* 0x000fe400078e00ff */
[-C--:B------:R-:W-:Y:S01]  /*e6b0*/  FMUL.FTZ R33, R11, R21.reuse ;  /* 0x000000150b217220 */ /* 0x080fe20000410000 */
[----:B------:R-:W-:Y:S02]  /*e6c0*/  IMAD.U32 R11, R71, 0x10000, RZ ;  /* 0x00010000470b7824 */ /* 0x000fe400078e00ff */
[----:B------:R-:W-:Y:S01]  /*e6d0*/  FFMA.FTZ R30, R0, R21, -R31 ;  /* 0x00000015001e7223 */ /* 0x000fe2000001081f */
[----:B------:R-:W-:Y:S01]  /*e6e0*/  FMUL.FTZ R35, R13, R27 ;  /* 0x0000001b0d237220 */ /* 0x000fe20000410000 */
[----:B------:R-:W-:Y:S02]  /*e6f0*/  IMAD.U32 R31, R69, 0x10000, RZ ;  /* 0x00010000451f7824 */ /* 0x000fe400078e00ff */
[----:B------:R-:W-:Y:S01]  /*e700*/  FMUL.FTZ R13, R13, R11 ;  /* 0x0000000b0d0d7220 */ /* 0x000fe20000410000 */
[----:B------:R-:W-:-:S02]  /*e710*/  IMAD.U32 R21, R29, 0x10000, RZ ;  /* 0x000100001d157824 */ /* 0x000fc400078e00ff */
[----:B------:R-:W-:Y:S01]  /*e720*/  FFMA.FTZ R35, R8, R11, -R35 ;  /* 0x0000000b08237223 */ /* 0x000fe20000010823 */
[----:B------:R-:W-:Y:S01]  /*e730*/  FMUL.FTZ R11, R20, R31 ;  /* 0x0000001f140b7220 */ /* 0x000fe20000410000 */
[----:B------:R-:W-:Y:S01]  /*e740*/  FFMA.FTZ R33, R0, R25, R33 ;  /* 0x0000001900217223 */ /* 0x000fe20000010021 */
[-C--:B------:R-:W-:Y:S01]  /*e750*/  FMUL.FTZ R0, R20, R21.reuse ;  /* 0x0000001514007220 */ /* 0x080fe20000410000 */
[----:B------:R-:W-:Y:S01]  /*e760*/  LOP3.LUT R57, R57, 0xffff0000, RZ, 0xc0, !PT ;  /* 0xffff000039397812 */ /* 0x000fe200078ec0ff */
[----:B------:R-:W-:Y:S01]  /*e770*/  FFMA.FTZ R20, R10, R21, -R11 ;  /* 0x000000150a147223 */ /* 0x000fe2000001080b */
[----:B------:R-:W-:Y:S01]  /*e780*/  LOP3.LUT R11, R70, 0xffff0000, RZ, 0xc0, !PT ;  /* 0xffff0000460b7812 */ /* 0x000fe200078ec0ff */
[----:B------:R-:W-:Y:S01]  /*e790*/  FFMA.FTZ R27, R8, R27, R13 ;  /* 0x0000001b081b7223 */ /* 0x000fe2000001000d */
[----:B------:R-:W-:Y:S01]  /*e7a0*/  LOP3.LUT R67, R67, 0xffff0000, RZ, 0xc0, !PT ;  /* 0xffff000043437812 */ /* 0x000fe200078ec0ff */
[C---:B------:R-:W-:Y:S01]  /*e7b0*/  FMUL.FTZ R13, R12.reuse, R57 ;  /* 0x000000390c0d7220 */ /* 0x040fe20000410000 */
[----:B------:R-:W-:Y:S01]  /*e7c0*/  LOP3.LUT R71, R71, 0xffff0000, RZ, 0xc0, !PT ;  /* 0xffff000047477812 */ /* 0x000fe200078ec0ff */
[----:B------:R-:W-:Y:S01]  /*e7d0*/  FMUL.FTZ R21, R12, R11 ;  /* 0x0000000b0c157220 */ /* 0x000fe20000410000 */
[----:B------:R-:W-:-:S02]  /*e7e0*/  IMAD.U32 R8, R68, 0x10000, RZ ;  /* 0x0001000044087824 */ /* 0x000fc400078e00ff */
[----:B------:R-:W-:Y:S01]  /*e7f0*/  FFMA.FTZ R31, R10, R31, R0 ;  /* 0x0000001f0a1f7223 */ /* 0x000fe20000010000 */
[----:B------:R-:W-:Y:S01]  /*e800*/  FFMA.FTZ R13, R4, R11, -R13 ;  /* 0x0000000b040d7223 */ /* 0x000fe2000001080d */
[----:B------:R-:W-:Y:S02]  /*e810*/  IMAD.U32 R0, R28, 0x10000, RZ ;  /* 0x000100001c007824 */ /* 0x000fe400078e00ff */
[----:B------:R-:W-:Y:S01]  /*e820*/  FMUL.FTZ R12, R24, R67 ;  /* 0x00000043180c7220 */ /* 0x000fe20000410000 */
[----:B------:R-:W-:Y:S01]  /*e830*/  FFMA.FTZ R10, R4, R57, R21 ;  /* 0x00000039040a7223 */ /* 0x000fe20000010015 */
[-C--:B------:R-:W-:Y:S01]  /*e840*/  FMUL.FTZ R24, R24, R71.reuse ;  /* 0x0000004718187220 */ /* 0x080fe20000410000 */
        /* <DEDUP_REMOVED lines=8> */
[----:B------:R-:W-:Y:S01]  /*e8d0*/  FFMA.FTZ R0, R9, R0, -R4 ;  /* 0x0000000009007223 */ /* 0x000fe20000010804 */
[C---:B------:R-:W-:Y:S01]  /*e8e0*/  FMUL.FTZ R5, R15.reuse, R68 ;  /* 0x000000440f057220 */ /* 0x040fe20000410000 */
[C---:B------:R-:W-:Y:S01]  /*e8f0*/  FMUL.FTZ R4, R26.reuse, R69 ;  /* 0x000000451a047220 */ /* 0x040fe20000410000 */
[-C--:B------:R-:W-:Y:S01]  /*e900*/  FMUL.FTZ R15, R15, R28.reuse ;  /* 0x0000001c0f0f7220 */ /* 0x080fe20000410000 */
[-C--:B------:R-:W-:Y:S01]  /*e910*/  FMUL.FTZ R26, R26, R29.reuse ;  /* 0x0000001d1a1a7220 */ /* 0x080fe20000410000 */
[C---:B------:R-:W-:Y:S01]  /*e920*/  FFMA.FTZ R11, R6.reuse, R28, -R5 ;  /* 0x0000001c060b7223 */ /* 0x040fe20000010805 */
        /* <DEDUP_REMOVED lines=10> */
[----:B------:R-:W-:Y:S01]  /*e9d0*/  F2FP.BF16.F32.PACK_AB R10, R15, R14 ;  /* 0x0000000e0f0a723e */ /* 0x000fe200000010ff */
[----:B------:R4:W-:Y:S01]  /*e9e0*/  STS.128 [R219], R4 ;  /* 0x00000004db007388 */ /* 0x0009e20000000c00 */
[----:B------:R-:W-:-:S05]  /*e9f0*/  F2FP.BF16.F32.PACK_AB R11, R26, R31 ;  /* 0x0000001f1a0b723e */ /* 0x000fca00000010ff */
[----:B------:R4:W-:Y:S02]  /*ea00*/  STS.128 [R3+0x10400], R8 ;  /* 0x0104000803007388 */ /* 0x0009e40000000c00 */
.L_x_1813:
[----:B------:R-:W-:Y:S05]  /*ea10*/  BSYNC B0 ;  /* 0x0000000000007941 */ /* 0x000fea0003800000 */
.L_x_1785:
        /* <DEDUP_REMOVED lines=8> */
.L_x_1783:
[----:B------:R-:W-:-:S13]  /*eaa0*/  ISETP.NE.AND P0, PT, R191, 0x3, PT ;  /* 0x00000003bf00780c */ /* 0x000fda0003f05270 */
[----:B------:R-:W-:Y:S05]  /*eab0*/  @!P0 BRA `(.L_x_1830) ;  /* 0x0000000000048947 */ /* 0x000fea0003800000 */
[----:B------:R-:W-:Y:S01]  /*eac0*/  BPT.TRAP 0x1 ;  /* 0x000000040000795c */ /* 0x000fe20000300000 */
.L_x_1830:
[----:B----4-:R-:W-:Y:S01]  /*ead0*/  IMAD R11, R22, 0x8, R2 ;  /* 0x00000008160b7824 */ /* 0x010fe200078e0202 */
[----:B------:R-:W-:-:S04]  /*eae0*/  SHF.L.U32 R0, R186, 0x1f, RZ ;  /* 0x0000001fba007819 */ /* 0x000fc800000006ff */
[----:B------:R4:W0:Y:S01]  /*eaf0*/  SYNCS.PHASECHK.TRANS64.TRYWAIT P2, [R11+URZ+0x28830], R0 ;  /* 0x028830000b0075a7 */ /* 0x000822000804017f */
[----:B------:R-:W-:Y:S05]  /*eb00*/  @!P0 BRA `(.L_x_1831) ;  /* 0x0000000000048947 */ /* 0x000fea0003800000 */
[----:B------:R-:W-:Y:S01]  /*eb10*/  BPT.TRAP 0x1 ;  /* 0x000000040000795c */ /* 0x000fe20000300000 */
.L_x_1831:
[----:B-12---:R-:W1:Y:S02]  /*eb20*/  S2R R3, SR_TID.X ;  /* 0x0000000000037919 */ /* 0x006e640000002100 */
[----:B-1----:R-:W-:-:S04]  /*eb30*/  LOP3.LUT R3, R3, 0x7f, RZ, 0xc0, !PT ;  /* 0x0000007f03037812 */ /* 0x002fc800078ec0ff */
[----:B------:R-:W-:Y:S01]  /*eb40*/  ISETP.NE.AND P1, PT, R3, RZ, PT ;  /* 0x000000ff0300720c */ /* 0x000fe20003f25270 */
[----:B0-----:R-:W-:-:S12]  /*eb50*/  @P2 BRA `(.L_x_1832) ;  /* 0x0000000000082947 */ /* 0x001fd80003800000 */
[----:B------:R-:W0:Y:S02]  /*eb60*/  SYNCS.PHASECHK.TRANS64.TRYWAIT P2, [R11+URZ+0x28830], R0 ;  /* 0x028830000b0075a7 */ /* 0x000e24000804017f */
[----:B0-----:R-:W-:Y:S05]  /*eb70*/  @!P2 BRA `(.L_x_1833) ;  /* 0x0000017400e4a947 */ /* 0x001fea0003800000 */
.L_x_1832:
[----:B------:R-:W-:Y:S05]  /*eb80*/  WARPSYNC.ALL ;  /* 0x0000000000007948 */ /* 0x000fea0003800000 */
[----:B0---4-:R-:W-:Y:S01]  /*eb90*/  VIADD R0, R2, 0x18400 ;  /* 0x0001840002007836 */ /* 0x011fe20000000000 */
[----:B------:R-:W-:Y:S01]  /*eba0*/  R2UR UR44, R42 ;  /* 0x000000002a2c72ca */ /* 0x000fe200000e0000 */
[----:B---3--:R-:W-:Y:S01]  /*ebb0*/  IMAD.MOV.U32 R5, RZ, RZ, 0x40000040 ;  /* 0x40000040ff057424 */ /* 0x008fe200078e00ff */
[----:B------:R-:W-:Y:S01]  /*ebc0*/  WARPGROUP.ARRIVE ;  /* 0x00000000000079c5 */ /* 0x000fe20000000000 */
[----:B------:R-:W-:Y:S01]  /*ebd0*/  UMOV UR45, 0x40000040 ;  /* 0x40000040002d7882 */ /* 0x000fe20000000000 */
[----:B------:R-:W-:Y:S01]  /*ebe0*/  SHF.R.U32.HI R0, RZ, 0x4, R0 ;  /* 0x00000004ff007819 */ /* 0x000fe20000011600 */
[----:B------:R-:W-:Y:S01]  /*ebf0*/  IMAD.MOV.U32 R9, RZ, RZ, 0x40000040 ;  /* 0x40000040ff097424 */ /* 0x000fe200078e00ff */
[----:B------:R-:W-:Y:S01]  /*ec00*/  R2UR UR47, R5 ;  /* 0x00000000052f72ca */ /* 0x000fe200000e0000 */
[----:B------:R-:W-:Y:S01]  /*ec10*/  UMOV UR9, 0x40000040 ;  /* 0x4000004000097882 */ /* 0x000fe20000000000 */
[----:B------:R-:W-:Y:S01]  /*ec20*/  LOP3.LUT R0, R0, 0x3fff, RZ, 0xc0, !PT ;  /* 0x00003fff00007812 */ /* 0x000fe200078ec0ff */
[----:B------:R-:W-:Y:S01]  /*ec30*/  UMOV UR13, 0x40000040 ;  /* 0x40000040000d7882 */ /* 0x000fe20000000000 */
[----:B------:R-:W-:Y:S01]  /*ec40*/  R2UR UR11, R9 ;  /* 0x00000000090b72ca */ /* 0x000fe200000e0000 */
[----:B------:R-:W-:Y:S01]  /*ec50*/  IMAD.MOV.U32 R9, RZ, RZ, 0x40000040 ;  /* 0x40000040ff097424 */ /* 0x000fe200078e00ff */
[----:B------:R-:W-:Y:S01]  /*ec60*/  LOP3.LUT R7, R0, 0x10000, RZ, 0xfc, !PT ;  /* 0x0001000000077812 */ /* 0x000fe200078efcff */
[----:B------:R-:W-:Y:S01]  /*ec70*/  ULOP3.LUT UR44, UR44, 0x10000, URZ, 0xfc, !UPT ;  /* 0x000100002c2c7892 */ /* 0x000fe2000f8efc3f */
[----:B------:R-:W-:Y:S01]  /*ec80*/  IMAD.MOV.U32 R5, RZ, RZ, 0x40000040 ;  /* 0x40000040ff057424 */ /* 0x000fe200078e00ff */
[----:B------:R-:W-:Y:S01]  /*ec90*/  UMOV UR17, 0x40000040 ;  /* 0x4000004000117882 */ /* 0x000fe20000000000 */
[----:B------:R-:W-:Y:S01]  /*eca0*/  R2UR UR15, R9 ;  /* 0x00000000090f72ca */ /* 0x000fe200000e0000 */
[----:B------:R-:W-:Y:S01]  /*ecb0*/  IMAD R4, R22, 0x800, R7 ;  /* 0x0000080016047824 */ /* 0x000fe200078e0207 */
[----:B------:R-:W-:Y:S01]  /*ecc0*/  UIADD3 UR8, UR44, 0x2, URZ ;  /* 0x000000022c087890 */ /* 0x000fe2000fffe03f */
[----:B------:R-:W-:Y:S01]  /*ecd0*/  IMAD.MOV.U32 R9, RZ, RZ, 0x40000040 ;  /* 0x40000040ff097424 */ /* 0x000fe200078e00ff */
[----:B------:R-:W-:Y:S01]  /*ece0*/  UIADD3 UR12, UR44, 0x4, URZ ;  /* 0x000000042c0c7890 */ /* 0x000fe2000fffe03f */
[C---:B------:R-:W-:Y:S01]  /*ecf0*/  VIADD R8, R4.reuse, 0x2 ;  /* 0x0000000204087836 */ /* 0x040fe20000000000 */
[----:B------:R-:W-:Y:S01]  /*ed00*/  R2UR UR46, R4 ;  /* 0x00000000042e72ca */ /* 0x000fe200000e0000 */
[----:B------:R-:W-:Y:S01]  /*ed10*/  UIADD3 UR16, UR44, 0x6, URZ ;  /* 0x000000062c107890 */ /* 0x000fe2000fffe03f */
[----:B------:R-:W-:Y:S01]  /*ed20*/  R2UR UR19, R9 ;  /* 0x00000000091372ca */ /* 0x000fe200000e0000 */
[----:B------:R-:W-:Y:S01]  /*ed30*/  IMAD.MOV.U32 R9, RZ, RZ, 0x40000040 ;  /* 0x40000040ff097424 */ /* 0x000fe200078e00ff */
[----:B------:R-:W-:Y:S01]  /*ed40*/  R2UR UR10, R8 ;  /* 0x00000000080a72ca */ /* 0x000fe200000e0000 */
[----:B------:R-:W-:Y:S01]  /*ed50*/  VIADD R8, R4, 0x4 ;  /* 0x0000000404087836 */ /* 0x000fe20000000000 */
[----:B------:R-:W-:Y:S01]  /*ed60*/  UIADD3 UR20, UR44, 0x400, URZ ;  /* 0x000004002c147890 */ /* 0x000fe2000fffe03f */
[----:B------:R-:W-:Y:S01]  /*ed70*/  R2UR UR35, R5 ;  /* 0x00000000052372ca */ /* 0x000fe200000e0000 */
[----:B------:R-:W-:Y:S01]  /*ed80*/  UMOV UR21, 0x40000040 ;  /* 0x4000004000157882 */ /* 0x000fe20000000000 */
[----:B------:R-:W-:Y:S01]  /*ed90*/  R2UR UR23, R9 ;  /* 0x00000000091772ca */ /* 0x000fe200000e0000 */
[----:B------:R-:W-:Y:S01]  /*eda0*/  IMAD.MOV.U32 R9, RZ, RZ, 0x40000040 ;  /* 0x40000040ff097424 */ /* 0x000fe200078e00ff */
[----:B------:R-:W-:Y:S01]  /*edb0*/  R2UR UR14, R8 ;  /* 0x00000000080e72ca */ /* 0x000fe200000e0000 */
[----:B------:R-:W-:Y:S01]  /*edc0*/  VIADD R8, R4, 0x6 ;  /* 0x0000000604087836 */ /* 0x000fe20000000000 */
[----:B------:R-:W-:Y:S01]  /*edd0*/  HGMMA.64x128x16.F32.BF16 R24, gdesc[UR44], RZ, !UPT, gsb0 ;  /* 0x01e000002c1879f0 */ /* 0x000fe2000c0018ff */
[----:B------:R-:W-:Y:S01]  /*ede0*/  UIADD3 UR24, UR44, 0x402, URZ ;  /* 0x000004022c187890 */ /* 0x000fe2000fffe03f */
[----:B------:R-:W-:Y:S01]  /*edf0*/  R2UR UR27, R9 ;  /* 0x00000000091b72ca */ /* 0x000fe200000e0000 */
[----:B------:R-:W-:Y:S01]  /*ee00*/  UMOV UR25, 0x40000040 ;  /* 0x4000004000197882 */ /* 0x000fe20000000000 */
[----:B------:R-:W-:Y:S01]  /*ee10*/  R2UR UR18, R8 ;  /* 0x00000000081272ca */ /* 0x000fe200000e0000 */
[----:B------:R-:W-:Y:S01]  /*ee20*/  VIADD R8, R4, 0x400 ;  /* 0x0000040004087836 */ /* 0x000fe20000000000 */
[----:B------:R-:W-:Y:S01]  /*ee30*/  UIADD3 UR28, UR44, 0x404, URZ ;  /* 0x000004042c1c7890 */ /* 0x000fe2000fffe03f */
[----:B------:R-:W-:Y:S01]  /*ee40*/  IMAD.MOV.U32 R9, RZ, RZ, 0x40000040 ;  /* 0x40000040ff097424 */ /* 0x000fe200078e00ff */
[----:B------:R-:W-:Y:S01]  /*ee50*/  UMOV UR29, 0x40000040 ;  /* 0x40000040001d7882 */ /* 0x000fe20000000000 */
[----:B------:R-:W-:Y:S01]  /*ee60*/  UIADD3 UR32, UR44, 0x406, URZ ;  /* 0x000004062c207890 */ /* 0x000fe2000fffe03f */
[----:B------:R-:W-:Y:S01]  /*ee70*/  R2UR UR22, R8 ;  /* 0x00000000081672ca */ /* 0x000fe200000e0000 */
[----:B------:R-:W-:Y:S01]  /*ee80*/  VIADD R8, R4, 0x402 ;  /* 0x0000040204087836 */ /* 0x000fe20000000000 */
[----:B------:R-:W-:Y:S01]  /*ee90*/  R2UR UR31, R9 ;  /* 0x00000000091f72ca */ /* 0x000fe200000e0000 */
[----:B------:R-:W-:Y:S01]  /*eea0*/  UMOV UR33, 0x40000040 ;  /* 0x4000004000217882 */ /* 0x000fe20000000000 */
[----:B------:R-:W0:Y:S01]  /*eeb0*/  LDC R0, c[0x0][0x448] ;  /* 0x00011200ff007b82 */ /* 0x000e220000000800 */
[----:B------:R-:W-:Y:S01]  /*eec0*/  ULDC UR4, c[0x0][0x9dc] ;  /* 0x0002770000047ab9 */ /* 0x000fe20000000800 */
[----:B------:R-:W-:Y:S01]  /*eed0*/  R2UR UR26, R8 ;  /* 0x00000000081a72ca */ /* 0x000fe200000e0000 */
[----:B------:R-:W-:-:S02]  /*eee0*/  VIADD R8, R4, 0x404 ;  /* 0x0000040404087836 */ /* 0x000fc40000000000 */
[----:B------:R-:W-:Y:S02]  /*eef0*/  VIADD R4, R4, 0x406 ;  /* 0x0000040604047836 */ /* 0x000fe40000000000 */
[----:B------:R-:W-:Y:S01]  /*ef00*/  IMAD.U32 R6, RZ, RZ, UR4 ;  /* 0x00000004ff067e24 */ /* 0x000fe2000f8e00ff */
[----:B------:R-:W-:Y:S01]  /*ef10*/  R2UR UR30, R8 ;  /* 0x00000000081e72ca */ /* 0x000fe200000e0000 */
[----:B------:R-:W1:Y:S01]  /*ef20*/  LDC.64 R12, c[0x0][0x9e0] ;  /* 0x00027800ff0c7b82 */ /* 0x000e620000000a00 */
[----:B------:R-:W-:Y:S02]  /*ef30*/  R2UR UR34, R4 ;  /* 0x00000000042272ca */ /* 0x000fe400000e0000 */
[----:B------:R-:W-:Y:S02]  /*ef40*/  LOP3.LUT R8, RZ, R6, RZ, 0x33, !PT ;  /* 0x00000006ff087212 */ /* 0x000fe400078e33ff */
[----:B0-----:R-:W-:Y:S01]  /*ef50*/  ISETP.NE.AND P2, PT, R0, 0x1, PT ;  /* 0x000000010000780c */ /* 0x001fe20003f45270 */
[----:B------:R-:W-:-:S04]  /*ef60*/  IMAD.IADD R0, R195, 0x1, R193 ;  /* 0x00000001c3007824 */ /* 0x000fc800078e02c1 */
[----:B------:R-:W-:Y:S01]  /*ef70*/  IMAD.MOV.U32 R9, RZ, RZ, R0 ;  /* 0x000000ffff097224 */ /* 0x000fe200078e0000 */
[----:B-1----:R-:W-:-:S07]  /*ef80*/  ISETP.GE.AND P3, PT, R13, 0x1, PT ;  /* 0x000000010d00780c */ /* 0x002fce0003f66270 */
[----:B------:R-:W0:Y:S08]  /*ef90*/  @P2 LDC R3, c[0x0][0x44c] ;  /* 0x00011300ff032b82 */ /* 0x000e300000000800 */
[----:B------:R-:W1:Y:S01]  /*efa0*/  @P2 LDC R4, c[0x0][0x450] ;  /* 0x00011400ff042b82 */ /* 0x000e620000000800 */
[----:B0-----:R-:W-:-:S04]  /*efb0*/  @P2 IMAD.HI.U32 R3, R0, R3, RZ ;  /* 0x0000000300032227 */ /* 0x001fc800078e00ff */
[----:B------:R-:W-:Y:S01]  /*efc0*/  @!P1 VIADD R0, R11, 0x28840 ;  /* 0x000288400b009836 */ /* 0x000fe20000000000 */
[----:B------:R-:W-:Y:S02]  /*efd0*/  LEA R11, R129, 0xffffff80, 0x7 ;  /* 0xffffff80810b7811 */ /* 0x000fe400078e38ff */
[----:B-1----:R-:W-:Y:S01]  /*efe0*/  @P2 SHF.R.U32.HI R9, RZ, R4, R3 ;  /* 0x00000004ff092219 */ /* 0x002fe20000011603 */
[----:B------:R-:W-:Y:S01]  /*eff0*/  IMAD.MOV.U32 R4, RZ, RZ, -0x80 ;  /* 0xffffff80ff047424 */ /* 0x000fe200078e00ff */
[----:B------:R-:W-:-:S03]  /*f000*/  @!P1 PRMT R0, RZ, 0x654, R0 ;  /* 0x00000654ff009816 */ /* 0x000fc60000000000 */
[----:B------:R-:W0:Y:S01]  /*f010*/  SHFL.IDX PT, R10, R9, RZ, 0x1c1f ;  /* 0x001c1fff090a7589 */ /* 0x000e2200000e0000 */
[----:B------:R-:W-:-:S04]  /*f020*/  IMAD R15, R129, R4, 0x80 ;  /* 0x00000080810f7424 */ /* 0x000fc800078e0204 */
[----:B------:R-:W-:-:S04]  /*f030*/  VIADD R4, R15, 0x1 ;  /* 0x000000010f047836 */ /* 0x000fc80000000000 */
[----:B------:R-:W-:-:S05]  /*f040*/  IMAD R4, R189, -0x2, R4 ;  /* 0xfffffffebd047824 */ /* 0x000fca00078e0204 */
[----:B------:R-:W-:-:S05]  /*f050*/  IADD3 R3, -R187, R4, R188 ;  /* 0x00000004bb037210 */ /* 0x000fca0007ffe1bc */
[C---:B------:R-:W-:Y:S02]  /*f060*/  IMAD.IADD R21, R3.reuse, 0x1, R12 ;  /* 0x0000000103157824 */ /* 0x040fe400078e020c */
[----:B------:R-:W-:-:S04]  /*f070*/  IMAD.IADD R89, R3, 0x1, R8 ;  /* 0x0000000103597824 */ /* 0x000fc800078e0208 */
[----:B0-----:R-:W-:Y:S01]  /*f080*/  IMAD.IADD R3, R89, 0x1, R10 ;  /* 0x0000000159037824 */ /* 0x001fe200078e020a */
[----:B------:R-:W-:Y:S02]  /*f090*/  WARPGROUP.DEPBAR.LE gsb0, 0x0 ;  /* 0x00008000000079c5 */ /* 0x000fe40000010000 */
[----:B------:R-:W-:-:S06]  /*f0a0*/  WARPGROUP.ARRIVE ;  /* 0x00000000000079c5 */ /* 0x000fcc0000000000 */
        /* <DEDUP_REMOVED lines=21> */
[----:B0-----:R-:W-:-:S04]  /*f200*/  IMAD.IADD R0, R188, 0x1, R15 ;  /* 0x00000001bc007824 */ /* 0x001fc800078e020f */
[----:B------:R-:W-:-:S05]  /*f210*/  IMAD R120, R189, -0x2, R0 ;  /* 0xfffffffebd787824 */ /* 0x000fca00078e0200 */
[----:B------:R-:W-:Y:S01]  /*f220*/  VIADDMNMX R0, R10, R21, R120, PT ;  /* 0x000000150a007246 */ /* 0x000fe20003800178 */
[----:B------:R-:W-:Y:S06]  /*f230*/  @!P3 BRA `(.L_x_1834) ;  /* 0x000000000050b947 */ /* 0x000fec0003800000 */
[----:B------:R-:W-:Y:S01]  /*f240*/  IADD3 R4, -R187, R188, R10 ;  /* 0x000000bcbb047210 */ /* 0x000fe20007ffe10a */
[----:B------:R-:W-:Y:S03]  /*f250*/  BSSY B0, `(.L_x_1835) ;  /* 0x000000e000007945 */ /* 0x000fe60003800000 */
        /* <DEDUP_REMOVED lines=9> */
.L_x_1836:
[----:B------:R-:W-:-:S13]  /*f2f0*/  ISETP.NE.AND P4, PT, R13, 0x1, PT ;  /* 0x000000010d00780c */ /* 0x000fda0003f85270 */
[----:B------:R-:W0:Y:S02]  /*f300*/  @P4 LDC.64 R90, c[0x0][0x9e8] ;  /* 0x00027a00ff5a4b82 */ /* 0x000e240000000a00 */
[----:B0-----:R-:W-:-:S05]  /*f310*/  @P4 IMAD.HI.U32 R8, R4, R90, RZ ;  /* 0x0000005a04084227 */ /* 0x001fca00078e00ff */
[----:B------:R-:W-:-:S07]  /*f320*/  @P4 SHF.R.U32.HI R4, RZ, R91, R8 ;  /* 0x0000005bff044219 */ /* 0x000fce0000011608 */
.L_x_1837:
[----:B------:R-:W-:Y:S05]  /*f330*/  BSYNC B0 ;  /* 0x0000000000007941 */ /* 0x000fea0003800000 */
.L_x_1835:
[----:B------:R-:W-:-:S04]  /*f340*/  IMAD R4, R4, R13, -R11 ;  /* 0x0000000d04047224 */ /* 0x000fc800078e0a0b */
[----:B------:R-:W-:-:S05]  /*f350*/  IMAD R4, R189, -0x2, R4 ;  /* 0xfffffffebd047824 */ /* 0x000fca00078e0204 */
[----:B------:R-:W-:Y:S02]  /*f360*/  VIMNMX R3, R3, R4, !PT ;  /* 0x0000000403037248 */ /* 0x000fe40007fe0100 */
[----:B------:R-:W-:-:S07]  /*f370*/  VIADDMNMX R0, R4, R13, R0, PT ;  /* 0x0000000d04007246 */ /* 0x000fce0003800100 */
.L_x_1834:
[C---:B------:R-:W-:Y:S02]  /*f380*/  ISETP.GE.AND P4, PT, R15.reuse, 0x2, PT ;  /* 0x000000020f00780c */ /* 0x040fe40003f86270 */
[----:B------:R-:W-:Y:S02]  /*f390*/  ISETP.GE.AND P6, PT, R15, 0x9, PT ;  /* 0x000000090f00780c */ /* 0x000fe40003fc6270 */
[----:B------:R-:W-:Y:S02]  /*f3a0*/  ISETP.GT.AND P5, PT, R3, 0x1, !P4 ;  /* 0x000000010300780c */ /* 0x000fe400067a4270 */
[----:B------:R-:W-:Y:S02]  /*f3b0*/  P2R R92, PR, RZ, 0x40 ;  /* 0x00000040ff5c7803 */ /* 0x000fe40000000000 */
[----:B------:R-:W-:-:S04]  /*f3c0*/  ISETP.LT.OR P5, PT, R0, 0x2, P5 ;  /* 0x000000020000780c */ /* 0x000fc80002fa1670 */
[----:B------:R-:W-:Y:S02]  /*f3d0*/  FSEL R134, R25, -INF , !P5 ;  /* 0xff80000019867808 */ /* 0x000fe40006800000 */
[----:B------:R-:W-:Y:S02]  /*f3e0*/  ISETP.GT.AND P5, PT, R3, 0x8, !P6 ;  /* 0x000000080300780c */ /* 0x000fe400077a4270 */
[----:B------:R-:W-:Y:S02]  /*f3f0*/  ISETP.GE.AND P6, PT, R15, 0xa, PT ;  /* 0x0000000a0f00780c */ /* 0x000fe40003fc6270 */
[----:B------:R-:W-:Y:S02]  /*f400*/  ISETP.LT.OR P5, PT, R0, 0x9, P5 ;  /* 0x000000090000780c */ /* 0x000fe40002fa1670 */
[----:B------:R-:W-:Y:S02]  /*f410*/  P2R R93, PR, RZ, 0x40 ;  /* 0x00000040ff5d7803 */ /* 0x000fe40000000000 */
[----:B------:R-:W-:-:S02]  /*f420*/  FSEL R136, R28, -INF , !P5 ;  /* 0xff8000001c887808 */ /* 0x000fc40006800000 */
[----:B------:R-:W-:Y:S02]  /*f430*/  ISETP.GT.AND P5, PT, R3, 0x9, !P6 ;  /* 0x000000090300780c */ /* 0x000fe400077a4270 */
[----:B------:R-:W-:Y:S02]  /*f440*/  ISETP.GE.AND P6, PT, R15, 0x11, PT ;  /* 0x000000110f00780c */ /* 0x000fe40003fc6270 */
[----:B------:R-:W-:Y:S02]  /*f450*/  ISETP.LT.OR P5, PT, R0, 0xa, P5 ;  /* 0x0000000a0000780c */ /* 0x000fe40002fa1670 */
[----:B------:R-:W-:Y:S02]  /*f460*/  P2R R94, PR, RZ, 0x40 ;  /* 0x00000040ff5e7803 */ /* 0x000fe40000000000 */
[----:B------:R-:W-:Y:S02]  /*f470*/  FSEL R138, R29, -INF , !P5 ;  /* 0xff8000001d8a7808 */ /* 0x000fe40006800000 */
[----:B------:R-:W-:-:S02]  /*f480*/  ISETP.GT.AND P5, PT, R3, 0x10, !P6 ;  /* 0x000000100300780c */ /* 0x000fc400077a4270 */
[----:B------:R-:W-:Y:S02]  /*f490*/  ISETP.GE.AND P6, PT, R15, 0x12, PT ;  /* 0x000000120f00780c */ /* 0x000fe40003fc6270 */
[----:B------:R-:W-:Y:S02]  /*f4a0*/  ISETP.LT.OR P5, PT, R0, 0x11, P5 ;  /* 0x000000110000780c */ /* 0x000fe40002fa1670 */
[----:B------:R-:W-:Y:S02]  /*f4b0*/  P2R R95, PR, RZ, 0x40 ;  /* 0x00000040ff5f7803 */ /* 0x000fe40000000000 */
[----:B------:R-:W-:Y:S02]  /*f4c0*/  FSEL R132, R32, -INF , !P5 ;  /* 0xff80000020847808 */ /* 0x000fe40006800000 */
[----:B------:R-:W-:Y:S02]  /*f4d0*/  ISETP.GT.AND P5, PT, R3, 0x11, !P6 ;  /* 0x000000110300780c */ /* 0x000fe400077a4270 */
[----:B------:R-:W-:-:S02]  /*f4e0*/  ISETP.GE.AND P6, PT, R15, 0x19, PT ;  /* 0x000000190f00780c */ /* 0x000fc40003fc6270 */
[----:B------:R-:W-:-:S04]  /*f4f0*/  ISETP.LT.OR P5, PT, R0, 0x12, P5 ;  /* 0x000000120000780c */ /* 0x000fc80002fa1670 */
        /* <DEDUP_REMOVED lines=18> */
[C---:B------:R-:W-:Y:S02]  /*f620*/  ISETP.LT.OR P5, PT, R0.reuse, 0x22, P5 ;  /* 0x000000220000780c */ /* 0x040fe40002fa1670 */
        /* <DEDUP_REMOVED lines=116> */
[----:B0-----:R-:W-:Y:S01]  /*fd70*/  VIADDMNMX R120, R0, R21, R120, PT ;  /* 0x0000001500787246 */ /* 0x001fe20003800178 */
[----:B------:R-:W-:Y:S01]  /*fd80*/  IMAD.IADD R3, R89, 0x1, R0 ;  /* 0x0000000159037824 */ /* 0x000fe200078e0200 */
        /* <DEDUP_REMOVED lines=12> */
.L_x_1840:
[----:B------:R-:W-:-:S13]  /*fe50*/  ISETP.NE.AND P6, PT, R13, 0x1, PT ;  /* 0x000000010d00780c */ /* 0x000fda0003fc5270 */
[----:B------:R-:W0:Y:S02]  /*fe60*/  @P6 LDC.64 R90, c[0x0][0x9e8] ;  /* 0x00027a00ff5a6b82 */ /* 0x000e240000000a00 */
[----:B0-----:R-:W-:-:S05]  /*fe70*/  @P6 IMAD.HI.U32 R90, R0, R90, RZ ;  /* 0x0000005a005a6227 */ /* 0x001fca00078e00ff */
[----:B------:R-:W-:-:S07]  /*fe80*/  @P6 SHF.R.U32.HI R0, RZ, R91, R90 ;  /* 0x0000005bff006219 */ /* 0x000fce000001165a */
.L_x_1841:
[----:B------:R-:W-:Y:S05]  /*fe90*/  BSYNC B0 ;  /* 0x0000000000007941 */ /* 0x000fea0003800000 */
.L_x_1839:
[----:B------:R-:W-:-:S04]  /*fea0*/  IMAD R0, R0, R13, -R11 ;  /* 0x0000000d00007224 */ /* 0x000fc800078e0a0b */
[----:B------:R-:W-:-:S05]  /*feb0*/  IMAD R0, R189, -0x2, R0 ;  /* 0xfffffffebd007824 */ /* 0x000fca00078e0200 */
[----:B------:R-:W-:Y:S02]  /*fec0*/  VIMNMX R3, R3, R0, !PT ;  /* 0x0000000003037248 */ /* 0x000fe40007fe0100 */
[----:B------:R-:W-:-:S07]  /*fed0*/  VIADDMNMX R120, R0, R13, R120, PT ;  /* 0x0000000d00787246 */ /* 0x000fce0003800178 */
.L_x_1838:
[----:B------:R-:W-:Y:S01]  /*fee0*/  ISETP.GT.AND P4, PT, R3, 0x1, !P4 ;  /* 0x000000010300780c */ /* 0x000fe20006784270 */
[----:B------:R-:W-:Y:S01]  /*fef0*/  ULDC UR4, c[0x0][0x988] ;  /* 0x0002620000047ab9 */ /* 0x000fe20000000800 */
[----:B------:R-:W-:Y:S01]  /*ff00*/  ISETP.NE.AND P6, PT, R96, RZ, PT ;  /* 0x000000ff6000720c */ /* 0x000fe20003fc5270 */
[----:B------:R-:W-:Y:S01]  /*ff10*/  IMAD.U32 R11, RZ, RZ, UR4 ;  /* 0x00000004ff0b7e24 */ /* 0x000fe2000f8e00ff */
        /* <DEDUP_REMOVED lines=38> */
[----:B------:R-:W-:Y:S02]  /*10180*/  ISETP.GT.AND P4, PT, R3, 0x19, !P6 ;  /* 0x000000190300780c */ /* 0x000fe40007784270 */
[----:B------:R-:W-:-:S02]  /*10190*/  ISETP.NE.AND P6, PT, R57, RZ, PT ;  /* 0x000000ff3900720c */ /* 0x000fc40003fc5270 */
        /* <DEDUP_REMOVED lines=36> */
[----:B------:R-:W-:Y:S01]  /*103e0*/  ISETP.GT.AND P5, PT, R3, 0x78, !P5 ;  /* 0x000000780300780c */ /* 0x000fe20006fa4270 */
[----:B------:R-:W0:Y:S01]  /*103f0*/  SHFL.BFLY PT, R0, R9, 0x2, 0x1f ;  /* 0x0c401f0009007f89 */ /* 0x000e2200000e0000 */
[----:B------:R-:W-:Y:S02]  /*10400*/  FSEL R50, R50, -INF , !P4 ;  /* 0xff80000032327808 */ /* 0x000fe40006000000 */
[----:B------:R-:W-:Y:S02]  /*10410*/  ISETP.NE.AND P4, PT, R99, RZ, PT ;  /* 0x000000ff6300720c */ /* 0x000fe40003f85270 */
[----:B------:R-:W-:Y:S02]  /*10420*/  ISETP.LT.OR P5, PT, R120, 0x79, P5 ;  /* 0x000000797800780c */ /* 0x000fe40002fa1670 */
[----:B------:R-:W-:Y:S02]  /*10430*/  ISETP.GT.AND P4, PT, R3, 0x31, !P4 ;  /* 0x000000310300780c */ /* 0x000fe40006784270 */
[----:B------:R-:W-:-:S02]  /*10440*/  FSEL R86, R86, -INF , !P5 ;  /* 0xff80000056567808 */ /* 0x000fc40006800000 */
[----:B------:R-:W-:-:S04]  /*10450*/  ISETP.LT.OR P4, PT, R120, 0x32, P4 ;  /* 0x000000327800780c */ /* 0x000fc80002781670 */
[----:B------:R-:W-:Y:S02]  /*10460*/  FSEL R96, R51, -INF , !P4 ;  /* 0xff80000033607808 */ /* 0x000fe40006000000 */
[----:B------:R-:W-:-:S04]  /*10470*/  ISETP.NE.AND P4, PT, R49, RZ, PT ;  /* 0x000000ff3100720c */ /* 0x000fc80003f85270 */
[----:B------:R-:W-:Y:S02]  /*10480*/  ISETP.GT.AND P4, PT, R3, 0x38, !P4 ;  /* 0x000000380300780c */ /* 0x000fe40006784270 */
[----:B0-----:R-:W-:Y:S02]  /*10490*/  FMNMX.FTZ R15, R9, R0, !PT ;  /* 0x00000000090f7209 */ /* 0x001fe40007810000 */
[----:B------:R-:W-:-:S03]  /*104a0*/  ISETP.LT.OR P4, PT, R120, 0x39, P4 ;  /* 0x000000397800780c */ /* 0x000fc60002781670 */
[----:B------:R-:W0:Y:S01]  /*104b0*/  SHFL.BFLY PT, R0, R15, 0x1, 0x1f ;  /* 0x0c201f000f007f89 */ /* 0x000e2200000e0000 */
[----:B------:R-:W-:Y:S02]  /*104c0*/  FSEL R54, R54, -INF , !P4 ;  /* 0xff80000036367808 */ /* 0x000fe40006000000 */
[----:B------:R-:W-:-:S04]  /*104d0*/  ISETP.NE.AND P4, PT, R101, RZ, PT ;  /* 0x000000ff6500720c */ /* 0x000fc80003f85270 */
[----:B------:R-:W-:-:S04]  /*104e0*/  ISETP.GT.AND P4, PT, R3, 0x39, !P4 ;  /* 0x000000390300780c */ /* 0x000fc80006784270 */
[----:B------:R-:W-:-:S04]  /*104f0*/  ISETP.LT.OR P4, PT, R120, 0x3a, P4 ;  /* 0x0000003a7800780c */ /* 0x000fc80002781670 */
[----:B------:R-:W-:Y:S02]  /*10500*/  FSEL R94, R55, -INF , !P4 ;  /* 0xff800000375e7808 */ /* 0x000fe40006000000 */
[----:B------:R-:W-:Y:S02]  /*10510*/  ISETP.NE.AND P4, PT, R53, RZ, PT ;  /* 0x000000ff3500720c */ /* 0x000fe40003f85270 */
[----:B------:R-:W1:Y:S02]  /*10520*/  @P2 LDC R53, c[0x0][0x450] ;  /* 0x00011400ff352b82 */ /* 0x000e640000000800 */
[----:B------:R-:W-:Y:S02]  /*10530*/  ISETP.GT.AND P4, PT, R3, 0x40, !P4 ;  /* 0x000000400300780c */ /* 0x000fe40006784270 */
[----:B0-----:R-:W-:Y:S02]  /*10540*/  FMNMX.FTZ R0, R15, R0, !PT ;  /* 0x000000000f007209 */ /* 0x001fe40007810000 */
[----:B------:R-:W-:-:S03]  /*10550*/  ISETP.LT.OR P4, PT, R120, 0x41, P4 ;  /* 0x000000417800780c */ /* 0x000fc60002781670 */
[----:B------:R-:W-:Y:S01]  /*10560*/  FMUL.FTZ R21, R0, R11 ;  /* 0x0000000b00157220 */ /* 0x000fe20000410000 */
[----:B------:R-:W-:Y:S02]  /*10570*/  FSEL R92, R58, -INF , !P4 ;  /* 0xff8000003a5c7808 */ /* 0x000fe40006000000 */
[----:B------:R-:W-:-:S04]  /*10580*/  ISETP.NE.AND P4, PT, R103, RZ, PT ;  /* 0x000000ff6700720c */ /* 0x000fc80003f85270 */
[----:B------:R-:W-:-:S04]  /*10590*/  ISETP.GT.AND P4, PT, R3, 0x41, !P4 ;  /* 0x000000410300780c */ /* 0x000fc80006784270 */
[----:B------:R-:W-:-:S04]  /*105a0*/  ISETP.LT.OR P4, PT, R120, 0x42, P4 ;  /* 0x000000427800780c */ /* 0x000fc80002781670 */
        /* <DEDUP_REMOVED lines=49> */
[----:B------:R-:W-:-:S04]  /*108c0*/  FSETP.NEU.FTZ.AND P4, PT, R0, -INF , PT ;  /* 0xff8000000000780b */ /* 0x000fc80003f9d000 */
[----:B------:R-:W-:Y:S02]  /*108d0*/  FSEL R49, R21, RZ, P4 ;  /* 0x000000ff15317208 */ /* 0x000fe40002000000 */
[----:B------:R-:W-:Y:S02]  /*108e0*/  ISETP.GT.AND P4, PT, R3, RZ, !P6 ;  /* 0x000000ff0300720c */ /* 0x000fe40007784270 */
[----:B------:R-:W-:Y:S01]  /*108f0*/  ISETP.NE.AND P6, PT, R25, RZ, PT ;  /* 0x000000ff1900720c */ /* 0x000fe20003fc5270 */
[-CC-:B------:R-:W-:Y:S01]  /*10900*/  FFMA.FTZ R32, R32, R11.reuse, -R49.reuse ;  /* 0x0000000b20207223 */ /* 0x180fe20000010831 */
[----:B------:R-:W-:Y:S01]  /*10910*/  ISETP.LT.OR P4, PT, R120, 0x1, P4 ;  /* 0x000000017800780c */ /* 0x000fe20002781670 */
[-CC-:B------:R-:W-:Y:S01]  /*10920*/  FFMA.FTZ R180, R5, R11.reuse, -R49.reuse ;  /* 0x0000000b05b47223 */ /* 0x180fe20000010831 */
[-CC-:B------:R-:W-:Y:S01]  /*10930*/  FFMA.FTZ R5, R134, R11.reuse, -R49.reuse ;  /* 0x0000000b86057223 */ /* 0x180fe20000010831 */
[-CC-:B------:R-:W-:Y:S01]  /*10940*/  FFMA.FTZ R182, R136, R11.reuse, -R49.reuse ;  /* 0x0000000b88b67223 */ /* 0x180fe20000010831 */
[----:B------:R-:W-:Y:S01]  /*10950*/  FSEL R47, R26, -INF , !P4 ;  /* 0xff8000001a2f7808 */ /* 0x000fe20006000000 */
[-CC-:B------:R-:W-:Y:S01]  /*10960*/  FFMA.FTZ R43, R8, R11.reuse, -R49.reuse ;  /* 0x0000000b082b7223 */ /* 0x180fe20000010831 */
[----:B------:R-:W-:Y:S01]  /*10970*/  ISETP.GT.AND P4, PT, R3, 0x79, !P6 ;  /* 0x000000790300780c */ /* 0x000fe20007784270 */
[----:B------:R-:W-:Y:S01]  /*10980*/  MUFU.EX2 R180, R180 ;  /* 0x000000b400b47308 */ /* 0x000fe20000000800 */
[----:B------:R-:W-:Y:S01]  /*10990*/  FMNMX.FTZ R15, R47, R108, !PT ;  /* 0x0000006c2f0f7209 */ /* 0x000fe20007810000 */
[-CC-:B------:R-:W-:Y:S01]  /*109a0*/  FFMA.FTZ R9, R138, R11.reuse, -R49.reuse ;  /* 0x0000000b8a097223 */ /* 0x180fe20000010831 */
[----:B------:R-:W-:Y:S01]  /*109b0*/  ISETP.LT.OR P4, PT, R120, 0x7a, P4 ;  /* 0x0000007a7800780c */ /* 0x000fe20002781670 */
[--C-:B------:R-:W-:Y:S01]  /*109c0*/  FFMA.FTZ R176, R132, R11, -R49.reuse ;  /* 0x0000000b84b07223 */ /* 0x100fe20000010831 */
[----:B------:R-:W-:Y:S01]  /*109d0*/  FMNMX.FTZ R15, R30, R15, !PT ;  /* 0x0000000f1e0f7209 */ /* 0x000fe20007810000 */
[--C-:B------:R-:W-:Y:S01]  /*109e0*/  FFMA.FTZ R130, R130, R11, -R49.reuse ;  /* 0x0000000b82827223 */ /* 0x100fe20000010831 */
[----:B------:R-:W-:Y:S01]  /*109f0*/  FSEL R26, R87, -INF , !P4 ;  /* 0xff800000571a7808 */ /* 0x000fe20006000000 */
        /* <DEDUP_REMOVED lines=8> */
[----:B------:R-:W2:Y:S01]  /*10a80*/  MUFU.EX2 R182, R182 ;  /* 0x000000b600b67308 */ /* 0x000ea20000000800 */
[----:B------:R-:W-:Y:S01]  /*10a90*/  FMNMX.FTZ R21, R104, R21, !PT ;  /* 0x0000001568157209 */ /* 0x000fe20007810000 */
[-CC-:B------:R-:W-:Y:S01]  /*10aa0*/  FFMA.FTZ R44, R44, R11.reuse, -R49.reuse ;  /* 0x0000000b2c2c7223 */ /* 0x180fe20000010831 */
[-CC-:B------:R-:W-:Y:S01]  /*10ab0*/  FFMA.FTZ R168, R48, R11.reuse, -R49.reuse ;  /* 0x0000000b30a87223 */ /* 0x180fe20000010831 */
[--C-:B------:R-:W-:Y:S01]  /*10ac0*/  FFMA.FTZ R36, R36, R11, -R49.reuse ;  /* 0x0000000b24247223 */ /* 0x100fe20000010831 */
[----:B------:R-:W-:Y:S01]  /*10ad0*/  FMNMX.FTZ R21, R38, R21, !PT ;  /* 0x0000001526157209 */ /* 0x000fe20007810000 */
[-CC-:B------:R-:W-:Y:S01]  /*10ae0*/  FFMA.FTZ R170, R52, R11.reuse, -R49.reuse ;  /* 0x0000000b34aa7223 */ /* 0x180fe20000010831 */
[--C-:B------:R-:W-:Y:S01]  /*10af0*/  FFMA.FTZ R164, R56, R11, -R49.reuse ;  /* 0x0000000b38a47223 */ /* 0x100fe20000010831 */
[----:B------:R-:W3:Y:S01]  /*10b00*/  MUFU.EX2 R9, R9 ;  /* 0x0000000900097308 */ /* 0x000ee20000000800 */
[----:B------:R-:W-:Y:S01]  /*10b10*/  FMNMX.FTZ R21, R102, R21, !PT ;  /* 0x0000001566157209 */ /* 0x000fe20007810000 */
[-CC-:B------:R-:W-:Y:S01]  /*10b20*/  FFMA.FTZ R3, R40, R11.reuse, -R49.reuse ;  /* 0x0000000b28037223 */ /* 0x180fe20000010831 */
[-CC-:B------:R-:W-:Y:S01]  /*10b30*/  FFMA.FTZ R166, R60, R11.reuse, -R49.reuse ;  /* 0x0000000b3ca67223 */ /* 0x180fe20000010831 */
[--C-:B------:R-:W-:Y:S01]  /*10b40*/  FFMA.FTZ R160, R64, R11, -R49.reuse ;  /* 0x0000000b40a07223 */ /* 0x100fe20000010831 */
        /* <DEDUP_REMOVED lines=10> */
[----:B------:R-:W-:Y:S01]  /*10bf0*/  FFMA.FTZ R154, R84, R11, -R49 ;  /* 0x0000000b549a7223 */ /* 0x000fe20000010831 */
[----:B------:R-:W4:Y:S01]  /*10c00*/  MUFU.EX2 R176, R176 ;  /* 0x000000b000b07308 */ /* 0x000f220000000800 */
[----:B------:R-:W-:Y:S01]  /*10c10*/  FMNMX.FTZ R25, R98, R25, !PT ;  /* 0x0000001962197209 */ /* 0x000fe20007810000 */
[----:B------:R-:W1:Y:S03]  /*10c20*/  @P2 LDC R40, c[0x0][0x44c] ;  /* 0x00011300ff282b82 */ /* 0x000e660000000800 */
[----:B------:R-:W-:-:S03]  /*10c30*/  FMNMX.FTZ R27, R50, R25, !PT ;  /* 0x00000019321b7209 */ /* 0x000fc60007810000 */
[----:B------:R-:W4:Y:S01]  /*10c40*/  MUFU.EX2 R15, R130 ;  /* 0x00000082000f7308 */ /* 0x000f220000000800 */
[----:B------:R-:W-:-:S04]  /*10c50*/  FMNMX.FTZ R27, R96, R27, !PT ;  /* 0x0000001b601b7209 */ /* 0x000fc80007810000 */
[----:B------:R-:W-:-:S03]  /*10c60*/  FMNMX.FTZ R27, R54, R27, !PT ;  /* 0x0000001b361b7209 */ /* 0x000fc60007810000 */
[----:B------:R-:W4:Y:S01]  /*10c70*/  MUFU.EX2 R178, R178 ;  /* 0x000000b200b27308 */ /* 0x000f220000000800 */
[----:B------:R-:W-:-:S04]  /*10c80*/  FMNMX.FTZ R27, R94, R27, !PT ;  /* 0x0000001b5e1b7209 */ /* 0x000fc80007810000 */
[----:B------:R-:W-:-:S03]  /*10c90*/  FMNMX.FTZ R29, R92, R27, !PT ;  /* 0x0000001b5c1d7209 */ /* 0x000fc60007810000 */
[----:B------:R-:W1:Y:S01]  /*10ca0*/  MUFU.EX2 R21, R124 ;  /* 0x0000007c00157308 */ /* 0x000e620000000800 */
[----:B------:R-:W-:-:S04]  /*10cb0*/  FMNMX.FTZ R29, R34, R29, !PT ;  /* 0x0000001d221d7209 */ /* 0x000fc80007810000 */
[----:B------:R-:W-:-:S03]  /*10cc0*/  FMNMX.FTZ R29, R62, R29, !PT ;  /* 0x0000001d3e1d7209 */ /* 0x000fc60007810000 */
[----:B------:R-:W1:Y:S01]  /*10cd0*/  MUFU.EX2 R172, R172 ;  /* 0x000000ac00ac7308 */ /* 0x000e620000000800 */
        /* <DEDUP_REMOVED lines=8> */
[----:B------:R0:W-:Y:S01]  /*10d60*/  MUFU.EX2 R31, R32 ;  /* 0x00000020001f7308 */ /* 0x0001e20000000800 */
        /* <DEDUP_REMOVED lines=9> */
[----:B0-----:R-:W-:Y:S01]  /*10e00*/  FMNMX.FTZ R32, R26, R33, !PT ;  /* 0x000000211a207209 */ /* 0x001fe20007810000 */
[----:B------:R-:W-:-:S04]  /*10e10*/  FFMA.FTZ R33, R4, R11, -R49 ;  /* 0x0000000b04217223 */ /* 0x000fc80000010831 */
[----:B------:R-:W0:Y:S02]  /*10e20*/  SHFL.BFLY PT, R39, R32, 0x2, 0x1f ;  /* 0x0c401f0020277f89 */ /* 0x000e2400000e0000 */
        /* <DEDUP_REMOVED lines=11> */
[----:B------:R-:W-:-:S03]  /*10ee0*/  FFMA.FTZ R45, R24, R11, -R49 ;  /* 0x0000000b182d7223 */ /* 0x000fc60000010831 */
[C---:B------:R-:W-:Y:S01]  /*10ef0*/  FSETP.NEU.FTZ.AND P4, PT, R8.reuse, -INF , PT ;  /* 0xff8000000800780b */ /* 0x040fe20003f9d000 */
[----:B------:R-:W-:Y:S02]  /*10f00*/  FMUL.FTZ R4, R8, R11 ;  /* 0x0000000b08047220 */ /* 0x000fe40000410000 */
[----:B------:R-:W-:Y:S03]  /*10f10*/  MUFU.EX2 R162, R162 ;  /* 0x000000a200a27308 */ /* 0x000fe60000000800 */
[----:B------:R-:W-:-:S05]  /*10f20*/  FSEL R49, R4, RZ, P4 ;  /* 0x000000ff04317208 */ /* 0x000fca0002000000 */
[----:B------:R-:W-:Y:S01]  /*10f30*/  MUFU.EX2 R37, R37 ;  /* 0x0000002500257308 */ /* 0x000fe20000000800 */
[-CC-:B------:R-:W-:Y:S01]  /*10f40*/  FFMA.FTZ R181, R47, R11.reuse, -R49.reuse ;  /* 0x0000000b2fb57223 */ /* 0x180fe20000010831 */
[-C--:B------:R-:W-:Y:S01]  /*10f50*/  FFMA.FTZ R4, R108, R11.reuse, -R49 ;  /* 0x0000000b6c047223 */ /* 0x080fe20000010831 */
[----:B------:R-:W-:Y:S01]  /*10f60*/  FADD.FTZ R47, R180, R5 ;  /* 0x00000005b42f7221 */ /* 0x000fe20000010000 */
[-CC-:B------:R-:W-:Y:S01]  /*10f70*/  FFMA.FTZ R183, R30, R11.reuse, -R49.reuse ;  /* 0x0000000b1eb77223 */ /* 0x180fe20000010831 */
[-CC-:B------:R-:W-:Y:S01]  /*10f80*/  FFMA.FTZ R10, R106, R11.reuse, -R49.reuse ;  /* 0x0000000b6a0a7223 */ /* 0x180fe20000010831 */
[-C--:B------:R-:W-:Y:S01]  /*10f90*/  FFMA.FTZ R177, R90, R11.reuse, -R49 ;  /* 0x0000000b5ab17223 */ /* 0x080fe20000010831 */
[----:B--2---:R-:W-:Y:S01]  /*10fa0*/  FADD.FTZ R36, R182, R47 ;  /* 0x0000002fb6247221 */ /* 0x004fe20000010000 */
[----:B------:R-:W-:Y:S01]  /*10fb0*/  MUFU.EX2 R181, R181 ;  /* 0x000000b500b57308 */ /* 0x000fe20000000800 */
[-CC-:B------:R-:W-:Y:S01]  /*10fc0*/  FFMA.FTZ R14, R104, R11.reuse, -R49.reuse ;  /* 0x0000000b680e7223 */ /* 0x180fe20000010831 */
[-CC-:B------:R-:W-:Y:S01]  /*10fd0*/  FFMA.FTZ R179, R38, R11.reuse, -R49.reuse ;  /* 0x0000000b26b37223 */ /* 0x180fe20000010831 */
[----:B---3--:R-:W-:Y:S01]  /*10fe0*/  FADD.FTZ R47, R9, R36 ;  /* 0x00000024092f7221 */ /* 0x008fe20000010000 */
[-CC-:B------:R-:W-:Y:S01]  /*10ff0*/  FFMA.FTZ R20, R102, R11.reuse, -R49.reuse ;  /* 0x0000000b66147223 */ /* 0x180fe20000010831 */
[-CC-:B------:R-:W-:Y:S01]  /*11000*/  FFMA.FTZ R173, R42, R11.reuse, -R49.reuse ;  /* 0x0000000b2aad7223 */ /* 0x180fe20000010831 */
[-C--:B------:R-:W-:Y:S01]  /*11010*/  FFMA.FTZ R24, R100, R11.reuse, -R49 ;  /* 0x0000000b64187223 */ /* 0x080fe20000010831 */
[----:B----4-:R-:W-:Y:S01]  /*11020*/  FADD.FTZ R36, R176, R47 ;  /* 0x0000002fb0247221 */ /* 0x010fe20000010000 */
[----:B------:R-:W0:Y:S01]  /*11030*/  MUFU.EX2 R4, R4 ;  /* 0x0000000400047308 */ /* 0x000e220000000800 */
[-CC-:B------:R-:W-:Y:S01]  /*11040*/  FFMA.FTZ R175, R46, R11.reuse, -R49.reuse ;  /* 0x0000000b2eaf7223 */ /* 0x180fe20000010831 */
[-CC-:B------:R-:W-:Y:S01]  /*11050*/  FFMA.FTZ R28, R98, R11.reuse, -R49.reuse ;  /* 0x0000000b621c7223 */ /* 0x180fe20000010831 */
[----:B------:R-:W-:Y:S01]  /*11060*/  FADD.FTZ R47, R15, R36 ;  /* 0x000000240f2f7221 */ /* 0x000fe20000010000 */
[-CC-:B------:R-:W-:Y:S01]  /*11070*/  FFMA.FTZ R169, R50, R11.reuse, -R49.reuse ;  /* 0x0000000b32a97223 */ /* 0x180fe20000010831 */
[-CC-:B------:R-:W-:Y:S01]  /*11080*/  FFMA.FTZ R30, R96, R11.reuse, -R49.reuse ;  /* 0x0000000b601e7223 */ /* 0x180fe20000010831 */
[-C--:B------:R-:W-:Y:S01]  /*11090*/  FFMA.FTZ R171, R54, R11.reuse, -R49 ;  /* 0x0000000b36ab7223 */ /* 0x080fe20000010831 */
[----:B------:R-:W-:Y:S01]  /*110a0*/  FADD.FTZ R38, R178, R47 ;  /* 0x0000002fb2267221 */ /* 0x000fe20000010000 */
[----:B------:R-:W2:Y:S01]  /*110b0*/  MUFU.EX2 R183, R183 ;  /* 0x000000b700b77308 */ /* 0x000ea20000000800 */
[-CC-:B------:R-:W-:Y:S01]  /*110c0*/  FFMA.FTZ R32, R94, R11.reuse, -R49.reuse ;  /* 0x0000000b5e207223 */ /* 0x180fe20000010831 */
[-CC-:B------:R-:W-:Y:S01]  /*110d0*/  FFMA.FTZ R165, R92, R11.reuse, -R49.reuse ;  /* 0x0000000b5ca57223 */ /* 0x180fe20000010831 */
[----:B-1----:R-:W-:Y:S01]  /*110e0*/  FADD.FTZ R51, R21, R38 ;  /* 0x0000002615337221 */ /* 0x002fe20000010000 */
[-CC-:B------:R-:W-:Y:S01]  /*110f0*/  FFMA.FTZ R34, R34, R11.reuse, -R49.reuse ;  /* 0x0000000b22227223 */ /* 0x180fe20000010831 */
[-CC-:B------:R-:W-:Y:S01]  /*11100*/  FFMA.FTZ R167, R62, R11.reuse, -R49.reuse ;  /* 0x0000000b3ea77223 */ /* 0x180fe20000010831 */
[-C--:B------:R-:W-:Y:S01]  /*11110*/  FFMA.FTZ R58, R58, R11.reuse, -R49 ;  /* 0x0000000b3a3a7223 */ /* 0x080fe20000010831 */
[----:B------:R-:W-:Y:S01]  /*11120*/  FADD.FTZ R38, R172, R51 ;  /* 0x00000033ac267221 */ /* 0x000fe20000010000 */
[----:B------:R-:W1:Y:S01]  /*11130*/  MUFU.EX2 R10, R10 ;  /* 0x0000000a000a7308 */ /* 0x000e620000000800 */
[----:B0-----:R-:W-:Y:S01]  /*11140*/  FADD.FTZ R36, R181, R4 ;  /* 0x00000004b5247221 */ /* 0x001fe20000010000 */
[-CC-:B------:R-:W-:Y:S01]  /*11150*/  FFMA.FTZ R66, R66, R11.reuse, -R49.reuse ;  /* 0x0000000b42427223 */ /* 0x180fe20000010831 */
[----:B------:R-:W-:Y:S01]  /*11160*/  FADD.FTZ R51, R25, R38 ;  /* 0x0000002619337221 */ /* 0x000fe20000010000 */
[-CC-:B------:R-:W-:Y:S01]  /*11170*/  FFMA.FTZ R112, R112, R11.reuse, -R49.reuse ;  /* 0x0000000b70707223 */ /* 0x180fe20000010831 */
[----:B------:R-:W-:Y:S01]  /*11180*/  F2FP.BF16.F32.PACK_AB R180, R5, R180 ;  /* 0x000000b405b4723e */ /* 0x000fe200000010ff */
[-C--:B------:R-:W-:Y:S01]  /*11190*/  FFMA.FTZ R70, R70, R11.reuse, -R49 ;  /* 0x0000000b46467223 */ /* 0x080fe20000010831 */
[----:B------:R-:W-:Y:S01]  /*111a0*/  FADD.FTZ R38, R174, R51 ;  /* 0x00000033ae267221 */ /* 0x000fe20000010000 */
[----:B------:R-:W0:Y:S01]  /*111b0*/  MUFU.EX2 R177, R177 ;  /* 0x000000b100b17308 */ /* 0x000e220000000800 */
[----:B--2---:R-:W-:Y:S01]  /*111c0*/  FADD.FTZ R47, R183, R36 ;  /* 0x00000024b72f7221 */ /* 0x004fe20000010000 */
[----:B------:R-:W-:Y:S01]  /*111d0*/  F2FP.BF16.F32.PACK_AB R182, R9, R182 ;  /* 0x000000b609b6723e */ /* 0x000fe200000010ff */
[----:B------:R-:W-:Y:S01]  /*111e0*/  FADD.FTZ R51, R27, R38 ;  /* 0x000000261b337221 */ /* 0x000fe20000010000 */
[-CC-:B------:R-:W-:Y:S01]  /*111f0*/  FFMA.FTZ R114, R114, R11.reuse, -R49.reuse ;  /* 0x0000000b72727223 */ /* 0x180fe20000010831 */
[-CC-:B------:R-:W-:Y:S01]  /*11200*/  FFMA.FTZ R74, R74, R11.reuse, -R49.reuse ;  /* 0x0000000b4a4a7223 */ /* 0x180fe20000010831 */
[-C--:B------:R-:W-:Y:S01]  /*11210*/  FFMA.FTZ R118, R118, R11.reuse, -R49 ;  /* 0x0000000b76767223 */ /* 0x080fe20000010831 */
[----:B------:R-:W-:Y:S01]  /*11220*/  FADD.FTZ R38, R168, R51 ;  /* 0x00000033a8267221 */ /* 0x000fe20000010000 */
[----:B------:R-:W2:Y:S01]  /*11230*/  MUFU.EX2 R14, R14 ;  /* 0x0000000e000e7308 */ /* 0x000ea20000000800 */
[----:B-1----:R-:W-:Y:S01]  /*11240*/  FADD.FTZ R36, R10, R47 ;  /* 0x0000002f0a247221 */ /* 0x002fe20000010000 */
[-CC-:B------:R-:W-:Y:S01]  /*11250*/  FFMA.FTZ R78, R78, R11.reuse, -R49.reuse ;  /* 0x0000000b4e4e7223 */ /* 0x180fe20000010831 */
[----:B------:R-:W-:Y:S01]  /*11260*/  FADD.FTZ R51, R29, R38 ;  /* 0x000000261d337221 */ /* 0x000fe20000010000 */
        /* <DEDUP_REMOVED lines=8> */
[----:B------:R-:W-:Y:S01]  /*112f0*/  FFMA.FTZ R26, R26, R11, -R49 ;  /* 0x0000000b1a1a7223 */ /* 0x000fe20000010831 */
[----:B------:R-:W-:Y:S01]  /*11300*/  F2FP.BF16.F32.PACK_AB R181, R4, R181 ;  /* 0x000000b504b5723e */ /* 0x000fe200000010ff */
[----:B------:R-:W-:-:S04]  /*11310*/  @P2 IMAD.HI.U32 R42, R193, R40, RZ ;  /* 0x00000028c12a2227 */ /* 0x000fc800078e00ff */
[----:B------:R-:W-:Y:S01]  /*11320*/  FADD.FTZ R38, R164, R51 ;  /* 0x00000033a4267221 */ /* 0x000fe20000010000 */
[----:B------:R-:W0:Y:S01]  /*11330*/  MUFU.EX2 R20, R20 ;  /* 0x0000001400147308 */ /* 0x000e220000000800 */
[----:B--2---:R-:W-:Y:S01]  /*11340*/  FADD.FTZ R36, R14, R47 ;  /* 0x0000002f0e247221 */ /* 0x004fe20000010000 */
[C---:B------:R-:W-:Y:S01]  /*11350*/  F2FP.BF16.F32.PACK_AB R164, R3.reuse, R164 ;  /* 0x000000a403a4723e */ /* 0x040fe200000010ff */
[----:B------:R-:W-:Y:S01]  /*11360*/  FADD.FTZ R51, R3, R38 ;  /* 0x0000002603337221 */ /* 0x000fe20000010000 */
[----:B------:R-:W-:Y:S01]  /*11370*/  IMAD.MOV.U32 R40, RZ, RZ, R193 ;  /* 0x000000ffff287224 */ /* 0x000fe200078e00c1 */
[----:B------:R-:W-:Y:S02]  /*11380*/  @P2 SHF.R.U32.HI R40, RZ, R53, R42 ;  /* 0x00000035ff282219 */ /* 0x000fe4000001162a */
[----:B------:R-:W-:Y:S01]  /*11390*/  FADD.FTZ R38, R166, R51 ;  /* 0x00000033a6267221 */ /* 0x000fe20000010000 */
[----:B------:R-:W2:Y:S01]  /*113a0*/  MUFU.EX2 R173, R173 ;  /* 0x000000ad00ad7308 */ /* 0x000ea20000000800 */
[----:B-1----:R-:W-:Y:S01]  /*113b0*/  FADD.FTZ R47, R179, R36 ;  /* 0x00000024b32f7221 */ /* 0x002fe20000010000 */
[----:B------:R-:W-:-:S02]  /*113c0*/  IMAD.IADD R127, R127, 0x1, R40 ;  /* 0x000000017f7f7824 */ /* 0x000fc400078e0228 */
[----:B------:R-:W-:Y:S01]  /*113d0*/  FADD.FTZ R51, R33, R38 ;  /* 0x0000002621337221 */ /* 0x000fe20000010000 */
[----:B------:R-:W-:Y:S02]  /*113e0*/  F2FP.BF16.F32.PACK_AB R176, R15, R176 ;  /* 0x000000b00fb0723e */ /* 0x000fe400000010ff */
[----:B------:R-:W-:Y:S01]  /*113f0*/  F2FP.BF16.F32.PACK_AB R178, R21, R178 ;  /* 0x000000b215b2723e */ /* 0x000fe200000010ff */
[----:B------:R-:W-:Y:S01]  /*11400*/  FADD.FTZ R38, R160, R51 ;  /* 0x00000033a0267221 */ /* 0x000fe20000010000 */
[----:B------:R-:W1:Y:S01]  /*11410*/  MUFU.EX2 R24, R24 ;  /* 0x0000001800187308 */ /* 0x000e620000000800 */
[----:B0-----:R-:W-:Y:S01]  /*11420*/  FADD.FTZ R36, R20, R47 ;  /* 0x0000002f14247221 */ /* 0x001fe20000010000 */
[----:B------:R-:W-:Y:S01]  /*11430*/  F2FP.BF16.F32.PACK_AB R172, R25, R172 ;  /* 0x000000ac19ac723e */ /* 0x000fe200000010ff */
[----:B------:R-:W-:Y:S01]  /*11440*/  IMAD.IADD R12, R127, 0x1, R12 ;  /* 0x000000017f0c7824 */ /* 0x000fe200078e020c */
[----:B------:R-:W-:Y:S02]  /*11450*/  F2FP.BF16.F32.PACK_AB R174, R27, R174 ;  /* 0x000000ae1bae723e */ /* 0x000fe400000010ff */
[----:B------:R-:W-:-:S02]  /*11460*/  F2FP.BF16.F32.PACK_AB R168, R29, R168 ;  /* 0x000000a81da8723e */ /* 0x000fc400000010ff */
[----:B------:R-:W0:Y:S01]  /*11470*/  MUFU.EX2 R175, R175 ;  /* 0x000000af00af7308 */ /* 0x000e220000000800 */
[----:B--2---:R-:W-:Y:S01]  /*11480*/  FADD.FTZ R47, R173, R36 ;  /* 0x00000024ad2f7221 */ /* 0x004fe20000010000 */
[----:B------:R-:W-:Y:S02]  /*11490*/  F2FP.BF16.F32.PACK_AB R170, R31, R170 ;  /* 0x000000aa1faa723e */ /* 0x000fe400000010ff */
[----:B------:R-:W-:Y:S02]  /*114a0*/  F2FP.BF16.F32.PACK_AB R166, R33, R166 ;  /* 0x000000a621a6723e */ /* 0x000fe400000010ff */
[----:B------:R-:W-:Y:S02]  /*114b0*/  F2FP.BF16.F32.PACK_AB R160, R35, R160 ;  /* 0x000000a023a0723e */ /* 0x000fe400000010ff */
[----:B------:R-:W2:Y:S01]  /*114c0*/  MUFU.EX2 R28, R28 ;  /* 0x0000001c001c7308 */ /* 0x000ea20000000800 */
[----:B-1----:R-:W-:Y:S01]  /*114d0*/  FADD.FTZ R36, R24, R47 ;  /* 0x0000002f18247221 */ /* 0x002fe20000010000 */
[----:B------:R-:W-:-:S02]  /*114e0*/  F2FP.BF16.F32.PACK_AB R183, R10, R183 ;  /* 0x000000b70ab7723e */ /* 0x000fc400000010ff */
[----:B------:R-:W-:Y:S02]  /*114f0*/  F2FP.BF16.F32.PACK_AB R177, R14, R177 ;  /* 0x000000b10eb1723e */ /* 0x000fe400000010ff */
[----:B------:R-:W-:Y:S02]  /*11500*/  F2FP.BF16.F32.PACK_AB R179, R20, R179 ;  /* 0x000000b314b3723e */ /* 0x000fe400000010ff */
[----:B------:R-:W1:Y:S01]  /*11510*/  MUFU.EX2 R169, R169 ;  /* 0x000000a900a97308 */ /* 0x000e620000000800 */
[----:B0-----:R-:W-:Y:S01]  /*11520*/  FADD.FTZ R47, R175, R36 ;  /* 0x00000024af2f7221 */ /* 0x001fe20000010000 */
[----:B------:R-:W-:-:S06]  /*11530*/  F2FP.BF16.F32.PACK_AB R173, R24, R173 ;  /* 0x000000ad18ad723e */ /* 0x000fcc00000010ff */
[----:B------:R-:W0:Y:S01]  /*11540*/  MUFU.EX2 R30, R30 ;  /* 0x0000001e001e7308 */ /* 0x000e220000000800 */
[C---:B--2---:R-:W-:Y:S01]  /*11550*/  FADD.FTZ R36, R28.reuse, R47 ;  /* 0x0000002f1c247221 */ /* 0x044fe20000010000 */
[----:B------:R-:W-:-:S06]  /*11560*/  F2FP.BF16.F32.PACK_AB R175, R28, R175 ;  /* 0x000000af1caf723e */ /* 0x000fcc00000010ff */
        /* <DEDUP_REMOVED lines=9> */
[----:B------:R-:W-:Y:S01]  /*11600*/  FADD.FTZ R47, R35, R38 ;  /* 0x00000026232f7221 */ /* 0x000fe20000010000 */
[----:B------:R-:W-:-:S03]  /*11610*/  F2FP.BF16.F32.PACK_AB R171, R32, R171 ;  /* 0x000000ab20ab723e */ /* 0x000fc600000010ff */
[----:B------:R-:W-:Y:S01]  /*11620*/  FADD.FTZ R38, R162, R47 ;  /* 0x0000002fa2267221 */ /* 0x000fe20000010000 */
[----:B------:R-:W-:Y:S01]  /*11630*/  F2FP.BF16.F32.PACK_AB R162, R37, R162 ;  /* 0x000000a225a2723e */ /* 0x000fe200000010ff */
[----:B------:R-:W1:Y:S01]  /*11640*/  MUFU.EX2 R167, R167 ;  /* 0x000000a700a77308 */ /* 0x000e620000000800 */
[----:B0-----:R-:W-:Y:S01]  /*11650*/  FADD.FTZ R5, R165, R36 ;  /* 0x00000024a5057221 */ /* 0x001fe20000010000 */
[----:B------:R-:W-:-:S06]  /*11660*/  FADD.FTZ R9, R37, R38 ;  /* 0x0000002625097221 */ /* 0x000fcc0000010000 */
[----:B------:R-:W0:Y:S01]  /*11670*/  MUFU.EX2 R156, R156 ;  /* 0x0000009c009c7308 */ /* 0x000e220000000800 */
[C---:B--2---:R-:W-:Y:S01]  /*11680*/  FADD.FTZ R36, R34.reuse, R5 ;  /* 0x0000000522247221 */ /* 0x044fe20000010000 */
[----:B------:R-:W-:-:S06]  /*11690*/  F2FP.BF16.F32.PACK_AB R165, R34, R165 ;  /* 0x000000a522a5723e */ /* 0x000fcc00000010ff */
[----:B------:R-:W2:Y:S01]  /*116a0*/  MUFU.EX2 R58, R58 ;  /* 0x0000003a003a7308 */ /* 0x000ea20000000800 */
[----:B-1----:R-:W-:-:S07]  /*116b0*/  FADD.FTZ R5, R167, R36 ;  /* 0x00000024a7057221 */ /* 0x002fce0000010000 */
[----:B------:R-:W1:Y:S01]  /*116c0*/  MUFU.EX2 R39, R39 ;  /* 0x0000002700277308 */ /* 0x000e620000000800 */
[----:B0-----:R-:W-:-:S07]  /*116d0*/  FADD.FTZ R36, R156, R9 ;  /* 0x000000099c247221 */ /* 0x001fce0000010000 */
[----:B------:R-:W0:Y:S01]  /*116e0*/  MUFU.EX2 R66, R66 ;  /* 0x0000004200427308 */ /* 0x000e220000000800 */
[C---:B--2---:R-:W-:Y:S01]  /*116f0*/  FADD.FTZ R5, R58.reuse, R5 ;  /* 0x000000053a057221 */ /* 0x044fe20000010000 */
[----:B------:R-:W-:-:S06]  /*11700*/  F2FP.BF16.F32.PACK_AB R167, R58, R167 ;  /* 0x000000a73aa7723e */ /* 0x000fcc00000010ff */
        /* <DEDUP_REMOVED lines=21> */
[----:B--2---:R-:W-:-:S07]  /*11860*/  FADD.FTZ R38, R158, R9 ;  /* 0x000000099e267221 */ /* 0x004fce0000010000 */
[----:B------:R-:W2:Y:S01]  /*11870*/  MUFU.EX2 R82, R82 ;  /* 0x0000005200527308 */ /* 0x000ea20000000800 */
[C---:B-1----:R-:W-:Y:S01]  /*11880*/  FADD.FTZ R3, R159.reuse, R4 ;  /* 0x000000049f037221 */ /* 0x042fe20000010000 */
[----:B------:R-:W-:-:S06]  /*11890*/  F2FP.BF16.F32.PACK_AB R159, R159, R78 ;  /* 0x0000004e9f9f723e */ /* 0x000fcc00000010ff */
[----:B------:R-:W1:Y:S01]  /*118a0*/  MUFU.EX2 R152, R152 ;  /* 0x0000009800987308 */ /* 0x000e620000000800 */
[C---:B0-----:R-:W-:Y:S01]  /*118b0*/  FADD.FTZ R5, R41.reuse, R38 ;  /* 0x0000002629057221 */ /* 0x041fe20000010000 */
[----:B------:R-:W-:-:S06]  /*118c0*/  F2FP.BF16.F32.PACK_AB R158, R41, R158 ;  /* 0x0000009e299e723e */ /* 0x000fcc00000010ff */
[----:B------:R-:W0:Y:S01]  /*118d0*/  MUFU.EX2 R153, R126 ;  /* 0x0000007e00997308 */ /* 0x000e220000000800 */
[----:B--2---:R-:W-:-:S07]  /*118e0*/  FADD.FTZ R4, R82, R3 ;  /* 0x0000000352047221 */ /* 0x004fce0000010000 */
[----:B------:R-:W2:Y:S01]  /*118f0*/  MUFU.EX2 R43, R43 ;  /* 0x0000002b002b7308 */ /* 0x000ea20000000800 */
[----:B-1----:R-:W-:-:S07]  /*11900*/  FADD.FTZ R38, R152, R5 ;  /* 0x0000000598267221 */ /* 0x002fce0000010000 */
[----:B------:R-:W1:Y:S01]  /*11910*/  MUFU.EX2 R86, R86 ;  /* 0x0000005600567308 */ /* 0x000e620000000800 */
[C---:B0-----:R-:W-:Y:S01]  /*11920*/  FADD.FTZ R3, R153.reuse, R4 ;  /* 0x0000000499037221 */ /* 0x041fe20000010000 */
[----:B------:R-:W-:-:S06]  /*11930*/  F2FP.BF16.F32.PACK_AB R153, R153, R82 ;  /* 0x000000529999723e */ /* 0x000fcc00000010ff */
[----:B------:R-:W0:Y:S01]  /*11940*/  MUFU.EX2 R154, R154 ;  /* 0x0000009a009a7308 */ /* 0x000e220000000800 */
[C---:B--2---:R-:W-:Y:S01]  /*11950*/  FADD.FTZ R5, R43.reuse, R38 ;  /* 0x000000262b057221 */ /* 0x044fe20000010000 */
[----:B------:R-:W-:-:S06]  /*11960*/  F2FP.BF16.F32.PACK_AB R152, R43, R152 ;  /* 0x000000982b98723e */ /* 0x000fcc00000010ff */
[----:B------:R-:W2:Y:S01]  /*11970*/  MUFU.EX2 R155, R26 ;  /* 0x0000001a009b7308 */ /* 0x000ea20000000800 */
[----:B-1----:R-:W-:-:S07]  /*11980*/  FADD.FTZ R4, R86, R3 ;  /* 0x0000000356047221 */ /* 0x002fce0000010000 */
[----:B------:R-:W1:Y:S01]  /*11990*/  MUFU.EX2 R45, R45 ;  /* 0x0000002d002d7308 */ /* 0x000e620000000800 */
[----:B0-----:R-:W-:Y:S01]  /*119a0*/  FADD.FTZ R38, R154, R5 ;  /* 0x000000059a267221 */ /* 0x001fe20000010000 */
[C---:B--2---:R-:W-:Y:S01]  /*119b0*/  FADD.FTZ R3, R155.reuse, R4 ;  /* 0x000000049b037221 */ /* 0x044fe20000010000 */
[----:B------:R-:W-:Y:S01]  /*119c0*/  F2FP.BF16.F32.PACK_AB R155, R155, R86 ;  /* 0x000000569b9b723e */ /* 0x000fe200000010ff */
[----:B------:R-:W-:Y:S02]  /*119d0*/  VIADD R4, R129, 0xfffffffe ;  /* 0xfffffffe81047836 */ /* 0x000fe40000000000 */
[C---:B-1----:R-:W-:Y:S01]  /*119e0*/  FADD.FTZ R5, R45.reuse, R38 ;  /* 0x000000262d057221 */ /* 0x042fe20000010000 */
[----:B------:R-:W-:Y:S01]  /*119f0*/  F2FP.BF16.F32.PACK_AB R154, R45, R154 ;  /* 0x0000009a2d9a723e */ /* 0x000fe200000010ff */
        /* <DEDUP_REMOVED lines=12> */
.L_x_1844:
[----:B------:R-:W-:-:S13]  /*11ac0*/  ISETP.NE.AND P4, PT, R13, 0x1, PT ;  /* 0x000000010d00780c */ /* 0x000fda0003f85270 */
[----:B------:R-:W0:Y:S02]  /*11ad0*/  @P4 LDC.64 R14, c[0x0][0x9e8] ;  /* 0x00027a00ff0e4b82 */ /* 0x000e240000000a00 */
[----:B0-----:R-:W-:-:S05]  /*11ae0*/  @P4 IMAD.HI.U32 R10, R9, R14, RZ ;  /* 0x0000000e090a4227 */ /* 0x001fca00078e00ff */
[----:B------:R-:W-:-:S07]  /*11af0*/  @P4 SHF.R.U32.HI R9, RZ, R15, R10 ;  /* 0x0000000fff094219 */ /* 0x000fce000001160a */
.L_x_1845:
[----:B------:R-:W-:Y:S05]  /*11b00*/  BSYNC B0 ;  /* 0x0000000000007941 */ /* 0x000fea0003800000 */
.L_x_1843:
[----:B------:R-:W-:-:S05]  /*11b10*/  IMAD R9, R9, R13, R13 ;  /* 0x0000000d09097224 */ /* 0x000fca00078e020d */
[----:B------:R-:W-:-:S07]  /*11b20*/  VIMNMX R12, R12, R9, PT ;  /* 0x000000090c0c7248 */ /* 0x000fce0003fe0100 */
.L_x_1842:
[----:B------:R-:W-:Y:S01]  /*11b30*/  SHF.R.S32.HI R9, RZ, 0x1f, R12 ;  /* 0x0000001fff097819 */ /* 0x000fe2000001140c */
[----:B------:R-:W-:Y:S01]  /*11b40*/  ULDC UR4, c[0x0][0x9e4] ;  /* 0x0002790000047ab9 */ /* 0x000fe20000000800 */
[----:B------:R-:W-:Y:S01]  /*11b50*/  ULDC UR5, c[0x0][0x9e4] ;  /* 0x0002790000057ab9 */ /* 0x000fe20000000800 */
[----:B------:R-:W-:Y:S01]  /*11b60*/  ULDC UR6, c[0x0][0x9dc] ;  /* 0x0002770000067ab9 */ /* 0x000fe20000000800 */
[----:B------:R-:W-:Y:S01]  /*11b70*/  LEA.HI R9, R9, R12, RZ, 0x7 ;  /* 0x0000000c09097211 */ /* 0x000fe200078f38ff */
[----:B------:R-:W-:Y:S01]  /*11b80*/  ULDC UR37, c[0x0][0x9dc] ;  /* 0x0002770000257ab9 */ /* 0x000fe20000000800 */
[----:B------:R-:W-:Y:S01]  /*11b90*/  ULDC UR48, c[0x0][0x9e0] ;  /* 0x0002780000307ab9 */ /* 0x000fe20000000800 */
[----:B------:R-:W-:Y:S01]  /*11ba0*/  ULDC UR7, c[0x0][0x9e0] ;  /* 0x0002780000077ab9 */ /* 0x000fe20000000800 */
[----:B------:R-:W-:Y:S02]  /*11bb0*/  SHF.R.S32.HI R9, RZ, 0x7, R9 ;  /* 0x00000007ff097819 */ /* 0x000fe40000011409 */
[----:B------:R-:W-:-:S02]  /*11bc0*/  CS2R R150, SRZ ;  /* 0x0000000000967805 */ /* 0x000fc4000001ff00 */
[----:B------:R-:W-:Y:S02]  /*11bd0*/  CS2R R148, SRZ ;  /* 0x0000000000947805 */ /* 0x000fe4000001ff00 */
[----:B------:R-:W-:Y:S02]  /*11be0*/  CS2R R146, SRZ ;  /* 0x0000000000927805 */ /* 0x000fe4000001ff00 */
[----:B------:R-:W-:Y:S02]  /*11bf0*/  VIMNMX R14, R196, R9, !PT ;  /* 0x00000009c40e7248 */ /* 0x000fe40007fe0100 */
[----:B------:R-:W-:Y:S02]  /*11c00*/  CS2R R144, SRZ ;  /* 0x0000000000907805 */ /* 0x000fe4000001ff00 */
[----:B------:R-:W-:Y:S02]  /*11c10*/  CS2R R142, SRZ ;  /* 0x00000000008e7805 */ /* 0x000fe4000001ff00 */
[----:B------:R-:W-:-:S02]  /*11c20*/  CS2R R140, SRZ ;  /* 0x00000000008c7805 */ /* 0x000fc4000001ff00 */
[----:B------:R-:W-:Y:S02]  /*11c30*/  ISETP.GE.AND P4, PT, R4, R14, PT ;  /* 0x0000000e0400720c */ /* 0x000fe40003f86270 */
        /* <DEDUP_REMOVED lines=12> */
[----:B-----5:R-:W-:Y:S02]  /*11d00*/  CS2R R114, SRZ ;  /* 0x0000000000727805 */ /* 0x020fe4000001ff00 */
        /* <DEDUP_REMOVED lines=13> */
[----:B------:R-:W-:Y:S06]  /*11de0*/  @!P4 BRA `(.L_x_1846) ;  /* 0x0000003000a8c947 */ /* 0x000fec0003800000 */
[----:B------:R-:W-:-:S07]  /*11df0*/  IMAD.MOV.U32 R151, RZ, RZ, RZ ;  /* 0x000000ffff977224 */ /* 0x000fce00078e00ff */
.L_x_1864:
[----:B------:R-:W-:Y:S01]  /*11e00*/  VIADD R15, R22, 0x1 ;  /* 0x00000001160f7836 */ /* 0x000fe20000000000 */
[----:B------:R-:W-:Y:S05]  /*11e10*/  YIELD ;  /* 0x0000000000007946 */ /* 0x000fea0003800000 */
[----:B------:R-:W-:-:S04]  /*11e20*/  ISETP.NE.AND P4, PT, R15, 0x2, PT ;  /* 0x000000020f00780c */ /* 0x000fc80003f85270 */
[----:B------:R-:W-:Y:S02]  /*11e30*/  SEL R9, RZ, 0x1, P4 ;  /* 0x00000001ff097807 */ /* 0x000fe40002000000 */
[----:B------:R-:W-:Y:S02]  /*11e40*/  SEL R15, R15, RZ, P4 ;  /* 0x000000ff0f0f7207 */ /* 0x000fe40002000000 */
[----:B------:R-:W-:Y:S02]  /*11e50*/  ISETP.NE.AND P4, PT, R194, RZ, PT ;  /* 0x000000ffc200720c */ /* 0x000fe40003f85270 */
[----:B------:R-:W-:-:S11]  /*11e60*/  LOP3.LUT R9, R186, R9, RZ, 0x3c, !PT ;  /* 0x00000009ba097212 */ /* 0x000fd600078e3cff */
[----:B------:R-:W-:Y:S05]  /*11e70*/  @P4 BRA `(.L_x_1847) ;  /* 0x0000000000304947 */ /* 0x000fea0003800000 */
[----:B------:R-:W-:Y:S05]  /*11e80*/  @!P0 BRA `(.L_x_1848) ;  /* 0x0000000000048947 */ /* 0x000fea0003800000 */
[----:B------:R-:W-:Y:S01]  /*11e90*/  BPT.TRAP 0x1 ;  /* 0x000000040000795c */ /* 0x000fe20000300000 */
.L_x_1848:
[----:B------:R-:W-:Y:S01]  /*11ea0*/  IMAD R11, R15, 0x8, R2 ;  /* 0x000000080f0b7824 */ /* 0x000fe200078e0202 */
[----:B------:R-:W-:-:S04]  /*11eb0*/  SHF.L.U32 R6, R9, 0x1f, RZ ;  /* 0x0000001f09067819 */ /* 0x000fc800000006ff */
[----:B------:R0:W1:Y:S01]  /*11ec0*/  SYNCS.PHASECHK.TRANS64.TRYWAIT P5, [R11+URZ+0x28830], R6 ;  /* 0x028830060b0075a7 */ /* 0x00006200080a017f */
[----:B------:R-:W-:Y:S05]  /*11ed0*/  @!P0 BRA `(.L_x_1849) ;  /* 0x0000000000048947 */ /* 0x000fea0003800000 */
[----:B------:R-:W-:Y:S01]  /*11ee0*/  BPT.TRAP 0x1 ;  /* 0x000000040000795c */ /* 0x000fe20000300000 */
.L_x_1849:
[----:B------:R-:W-:Y:S04]  /*11ef0*/  BSSY B0, `(.L_x_1847) ;  /* 0x0000004000007945 */ /* 0x000fe80003800000 */
[----:B-1----:R-:W-:Y:S05]  /*11f00*/  @P5 BRA `(.L_x_1850) ;  /* 0x0000000000085947 */ /* 0x002fea0003800000 */
[----:B------:R-:W1:Y:S02]  /*11f10*/  SYNCS.PHASECHK.TRANS64.TRYWAIT P5, [R11+URZ+0x28830], R6 ;  /* 0x028830060b0075a7 */ /* 0x000e6400080a017f */
[----:B-1----:R-:W-:Y:S05]  /*11f20*/  @!P5 BRA `(.L_x_1851) ;  /* 0x00000144000cd947 */ /* 0x002fea0003800000 */
.L_x_1850:
[----:B------:R-:W-:Y:S05]  /*11f30*/  BSYNC B0 ;  /* 0x0000000000007941 */ /* 0x000fea0003800000 */
.L_x_1847:
[----:B01----:R-:W0:Y:S01]  /*11f40*/  S2R R6, SR_TID.X ;  /* 0x0000000000067919 */ /* 0x003e220000002100 */
[----:B------:R-:W-:Y:S05]  /*11f50*/  WARPSYNC.ALL ;  /* 0x0000000000007948 */ /* 0x000fea0003800000 */
[----:B------:R-:W-:Y:S02]  /*11f60*/  IMAD R10, R15, 0x800, R7 ;  /* 0x000008000f0a7824 */ /* 0x000fe400078e0207 */
[----:B------:R-:W-:Y:S02]  /*11f70*/  IMAD.MOV.U32 R11, RZ, RZ, 0x40000040 ;  /* 0x40000040ff0b7424 */ /* 0x000fe400078e00ff */
[C---:B------:R-:W-:Y:S01]  /*11f80*/  VIADD R12, R10.reuse, 0x2 ;  /* 0x000000020a0c7836 */ /* 0x040fe20000000000 */
[----:B------:R-:W-:Y:S01]  /*11f90*/  R2UR UR46, R10 ;  /* 0x000000000a2e72ca */ /* 0x000fe200000e0000 */
[----:B------:R-:W-:Y:S01]  /*11fa0*/  IMAD.MOV.U32 R13, RZ, RZ, 0x40000040 ;  /* 0x40000040ff0d7424 */ /* 0x000fe200078e00ff */
[----:B------:R-:W-:Y:S01]  /*11fb0*/  R2UR UR47, R11 ;  /* 0x000000000b2f72ca */ /* 0x000fe200000e0000 */
[----:B------:R-:W-:Y:S01]  /*11fc0*/  IMAD.MOV.U32 R11, RZ, RZ, 0x40000040 ;  /* 0x40000040ff0b7424 */ /* 0x000fe200078e00ff */
[----:B------:R-:W-:Y:S01]  /*11fd0*/  R2UR UR10, R12 ;  /* 0x000000000c0a72ca */ /* 0x000fe200000e0000 */
[----:B------:R-:W-:Y:S01]  /*11fe0*/  VIADD R12, R10, 0x4 ;  /* 0x000000040a0c7836 */ /* 0x000fe20000000000 */
[----:B------:R-:W-:Y:S01]  /*11ff0*/  R2UR UR11, R13 ;  /* 0x000000000d0b72ca */ /* 0x000fe200000e0000 */
[----:B------:R-:W-:Y:S01]  /*12000*/  IMAD.MOV.U32 R13, RZ, RZ, 0x40000040 ;  /* 0x40000040ff0d7424 */ /* 0x000fe200078e00ff */
[----:B------:R-:W-:-:S02]  /*12010*/  R2UR UR35, R11 ;  /* 0x000000000b2372ca */ /* 0x000fc400000e0000 */
        /* <DEDUP_REMOVED lines=8> */
[----:B0-----:R-:W-:Y:S02]  /*120a0*/  SHF.R.U32.HI R6, RZ, 0x7, R6 ;  /* 0x00000007ff067819 */ /* 0x001fe40000011606 */
[----:B------:R-:W-:Y:S01]  /*120b0*/  R2UR UR22, R12 ;  /* 0x000000000c1672ca */ /* 0x000fe200000e0000 */
[----:B------:R-:W-:Y:S01]  /*120c0*/  VIADD R12, R10, 0x402 ;  /* 0x000004020a0c7836 */ /* 0x000fe20000000000 */
[----:B------:R-:W-:Y:S01]  /*120d0*/  R2UR UR23, R13 ;  /* 0x000000000d1772ca */ /* 0x000fe200000e0000 */
[----:B------:R-:W-:Y:S02]  /*120e0*/  VIADD R6, R6, 0x8 ;  /* 0x0000000806067836 */ /* 0x000fe40000000000 */
[----:B------:R-:W-:Y:S01]  /*120f0*/  IMAD.MOV.U32 R13, RZ, RZ, 0x40000040 ;  /* 0x40000040ff0d7424 */ /* 0x000fe200078e00ff */
[----:B------:R-:W-:Y:S01]  /*12100*/  R2UR UR26, R12 ;  /* 0x000000000c1a72ca */ /* 0x000fe200000e0000 */
[C---:B------:R-:W-:Y:S01]  /*12110*/  VIADD R12, R10.reuse, 0x404 ;  /* 0x000004040a0c7836 */ /* 0x040fe20000000000 */
[----:B------:R0:W-:Y:S01]  /*12120*/  BAR.SYNC.DEFER_BLOCKING R6, 0x100 ;  /* 0x000400060000751d */ /* 0x0001e20000010000 */
[----:B------:R-:W-:Y:S01]  /*12130*/  VIADD R10, R10, 0x406 ;  /* 0x000004060a0a7836 */ /* 0x000fe20000000000 */
[----:B------:R-:W-:Y:S01]  /*12140*/  R2UR UR27, R13 ;  /* 0x000000000d1b72ca */ /* 0x000fe200000e0000 */
[----:B------:R-:W-:Y:S01]  /*12150*/  IMAD.MOV.U32 R13, RZ, RZ, 0x40000040 ;  /* 0x40000040ff0d7424 */ /* 0x000fe200078e00ff */
[----:B------:R-:W-:-:S02]  /*12160*/  R2UR UR30, R12 ;  /* 0x000000000c1e72ca */ /* 0x000fc400000e0000 */
[----:B------:R-:W-:Y:S02]  /*12170*/  R2UR UR34, R10 ;  /* 0x000000000a2272ca */ /* 0x000fe400000e0000 */
[----:B------:R-:W-:Y:S01]  /*12180*/  R2UR UR31, R13 ;  /* 0x000000000d1f72ca */ /* 0x000fe200000e0000 */
        /* <DEDUP_REMOVED lines=27> */
.L_x_1853:
[----:B------:R-:W-:Y:S01]  /*12340*/  SHF.L.U32 R6, R186, 0x1f, RZ ;  /* 0x0000001fba067819 */ /* 0x000fe200000006ff */
[----:B------:R-:W-:-:S04]  /*12350*/  IMAD R11, R22, 0x8, R2 ;  /* 0x00000008160b7824 */ /* 0x000fc800078e0202 */
[----:B------:R0:W1:Y:S01]  /*12360*/  SYNCS.PHASECHK.TRANS64.TRYWAIT P4, [R11+URZ+0x28850], R6 ;  /* 0x028850060b0075a7 */ /* 0x000062000808017f */
[----:B------:R-:W-:Y:S05]  /*12370*/  @!P0 BRA `(.L_x_1854) ;  /* 0x0000000000048947 */ /* 0x000fea0003800000 */
[----:B------:R-:W-:Y:S01]  /*12380*/  BPT.TRAP 0x1 ;  /* 0x000000040000795c */ /* 0x000fe20000300000 */
.L_x_1854:
[----:B-1----:R-:W-:Y:S05]  /*12390*/  @P4 BRA `(.L_x_1852) ;  /* 0x0000000000084947 */ /* 0x002fea0003800000 */
[----:B------:R-:W1:Y:S02]  /*123a0*/  SYNCS.PHASECHK.TRANS64.TRYWAIT P4, [R11+URZ+0x28850], R6 ;  /* 0x028850060b0075a7 */ /* 0x000e64000808017f */
[----:B-1----:R-:W-:Y:S05]  /*123b0*/  @!P4 BRA `(.L_x_1855) ;  /* 0x0000013c00fcc947 */ /* 0x002fea0003800000 */
.L_x_1852:
[----:B01----:R-:W-:Y:S01]  /*123c0*/  VIADD R6, R2, 0x400 ;  /* 0x0000040002067836 */ /* 0x003fe20000000000 */
[----:B------:R-:W-:Y:S05]  /*123d0*/  WARPSYNC.ALL ;  /* 0x0000000000007948 */ /* 0x000fea0003800000 */
[----:B------:R-:W-:Y:S01]  /*123e0*/  SHF.R.U32.HI R6, RZ, 0x4, R6 ;  /* 0x00000004ff067819 */ /* 0x000fe20000011606 */
[----:B------:R-:W-:Y:S01]  /*123f0*/  WARPGROUP.ARRIVE ;  /* 0x00000000000079c5 */ /* 0x000fe20000000000 */
[----:B------:R-:W-:-:S05]  /*12400*/  IMAD.MOV.U32 R13, RZ, RZ, 0x40000040 ;  /* 0x40000040ff0d7424 */ /* 0x000fca00078e00ff */
[----:B------:R-:W0:Y:S01]  /*12410*/  S2R R20, SR_TID.X ;  /* 0x0000000000147919 */ /* 0x000e220000002100 */
[----:B------:R-:W-:-:S04]  /*12420*/  LOP3.LUT R6, R6, 0x3fff, RZ, 0xc0, !PT ;  /* 0x00003fff06067812 */ /* 0x000fc800078ec0ff */
[----:B------:R-:W-:Y:S02]  /*12430*/  LOP3.LUT R11, R6, 0x4000000, RZ, 0xfc, !PT ;  /* 0x04000000060b7812 */ /* 0x000fe400078efcff */
[----:B------:R-:W1:Y:S03]  /*12440*/  @P2 LDC R6, c[0x0][0x44c] ;  /* 0x00011300ff062b82 */ /* 0x000e660000000800 */
[----:B------:R-:W-:Y:S02]  /*12450*/  IMAD R10, R22, 0x800, R11 ;  /* 0x00000800160a7824 */ /* 0x000fe400078e020b */
[----:B------:R-:W-:Y:S02]  /*12460*/  IMAD.MOV.U32 R11, RZ, RZ, 0x40000040 ;  /* 0x40000040ff0b7424 */ /* 0x000fe400078e00ff */
[C---:B------:R-:W-:Y:S01]  /*12470*/  VIADD R12, R10.reuse, 0x80 ;  /* 0x000000800a0c7836 */ /* 0x040fe20000000000 */
[----:B------:R-:W-:-:S02]  /*12480*/  R2UR UR10, R10 ;  /* 0x000000000a0a72ca */ /* 0x000fc400000e0000 */
[----:B------:R-:W-:Y:S01]  /*12490*/  R2UR UR11, R11 ;  /* 0x000000000b0b72ca */ /* 0x000fe200000e0000 */
[----:B------:R-:W-:-:S12]  /*124a0*/  IMAD.MOV.U32 R11, RZ, RZ, 0x40000040 ;  /* 0x40000040ff0b7424 */ /* 0x000fd800078e00ff */
[----:B------:R-:W-:Y:S01]  /*124b0*/  HGMMA.64x128x16.F32.BF16 R88, R180, gdesc[UR8].tnspB, R88, gsb0 ;  /* 0x41e00008b4587df0 */ /* 0x000fe20008001858 */
[----:B------:R-:W-:Y:S01]  /*124c0*/  R2UR UR10, R12 ;  /* 0x000000000c0a72ca */ /* 0x000fe200000e0000 */
[----:B------:R-:W-:Y:S01]  /*124d0*/  VIADD R12, R10, 0x100 ;  /* 0x000001000a0c7836 */ /* 0x000fe20000000000 */
[----:B------:R-:W-:Y:S01]  /*124e0*/  R2UR UR11, R13 ;  /* 0x000000000d0b72ca */ /* 0x000fe200000e0000 */
[----:B------:R-:W-:Y:S01]  /*124f0*/  IMAD.MOV.U32 R13, RZ, RZ, 0x40000040 ;  /* 0x40000040ff0d7424 */ /* 0x000fe200078e00ff */
[----:B0-----:R-:W-:Y:S01]  /*12500*/  SHF.R.U32.HI R20, RZ, 0x7, R20 ;  /* 0x00000007ff147819 */ /* 0x001fe20000011614 */
[----:B------:R-:W-:Y:S02]  /*12510*/  WARPGROUP.DEPBAR.LE gsb0, 0x0 ;  /* 0x00008000000079c5 */ /* 0x000fe40000010000 */
[----:B------:R-:W-:-:S08]  /*12520*/  WARPGROUP.ARRIVE ;  /* 0x00000000000079c5 */ /* 0x000fd00000000000 */
        /* <DEDUP_REMOVED lines=35> */
[----:B------:R-:W-:Y:S02]  /*12760*/  R2UR UR10, R10 ;  /* 0x000000000a0a72ca */ /* 0x000fe400000e0000 */
[----:B------:R-:W-:Y:S02]  /*12770*/  R2UR UR11, R11 ;  /* 0x000000000b0b72ca */ /* 0x000fe400000e0000 */
[----:B------:R-:W0:Y:S01]  /*12780*/  @P2 LDC R11, c[0x0][0x450] ;  /* 0x00011400ff0b2b82 */ /* 0x000e220000000800 */
[----:B------:R-:W-:Y:S02]  /*12790*/  WARPGROUP.DEPBAR.LE gsb0, 0x0 ;  /* 0x00008000000079c5 */ /* 0x000fe40000010000 */
[----:B------:R-:W-:-:S08]  /*127a0*/  WARPGROUP.ARRIVE ;  /* 0x00000000000079c5 */ /* 0x000fd00000000000 */
[----:B------:R-:W-:Y:S03]  /*127b0*/  HGMMA.64x128x16.F32.BF16 R88, R152, gdesc[UR8].tnspB, R88, gsb0 ;  /* 0x41e0000898587df0 */ /* 0x000fe60008001858 */
[----:B------:R-:W-:Y:S02]  /*127c0*/  WARPGROUP.DEPBAR.LE gsb0, 0x0 ;  /* 0x00008000000079c5 */ /* 0x000fe40000010000 */
[----:B------:R-:W-:Y:S02]  /*127d0*/  IMAD.IADD R155, R195, 0x1, R193 ;  /* 0x00000001c39b7824 */ /* 0x000fe400078e02c1 */
[----:B------:R-:W-:Y:S02]  /*127e0*/  IMAD.SHL.U32 R153, R4, 0x80, RZ ;  /* 0x0000008004997824 */ /* 0x000fe400078e00ff */
[----:B-1----:R-:W-:-:S03]  /*127f0*/  @P2 IMAD.HI.U32 R10, R155, R6, RZ ;  /* 0x000000069b0a2227 */ /* 0x002fc600078e00ff */
[----:B------:R-:W-:Y:S01]  /*12800*/  IADD3 R12, -R153, 0x1, RZ ;  /* 0x00000001990c7810 */ /* 0x000fe20007ffe1ff */
[----:B------:R-:W-:Y:S01]  /*12810*/  @!P1 IMAD R6, R15, 0x8, R2 ;  /* 0x000000080f069824 */ /* 0x000fe200078e0202 */
[----:B0-----:R-:W-:Y:S02]  /*12820*/  @P2 SHF.R.U32.HI R155, RZ, R11, R10 ;  /* 0x0000000bff9b2219 */ /* 0x001fe4000001160a */
[----:B------:R-:W-:Y:S01]  /*12830*/  IADD3 R10, -R20, 0xb, RZ ;  /* 0x0000000b140a7810 */ /* 0x000fe20007ffe1ff */
[----:B------:R-:W-:Y:S02]  /*12840*/  @!P1 VIADD R6, R6, 0x28840 ;  /* 0x0002884006069836 */ /* 0x000fe40000000000 */
[----:B------:R-:W0:Y:S01]  /*12850*/  SHFL.IDX PT, R20, R155, RZ, 0x1c1f ;  /* 0x001c1fff9b147589 */ /* 0x000e2200000e0000 */
[----:B------:R-:W-:Y:S02]  /*12860*/  IMAD R12, R189, -0x2, R12 ;  /* 0xfffffffebd0c7824 */ /* 0x000fe400078e020c */
[----:B------:R-:W-:Y:S01]  /*12870*/  @!P1 PRMT R6, RZ, 0x654, R6 ;  /* 0x00000654ff069816 */ /* 0x000fe20000000006 */
[----:B------:R1:W-:Y:S06]  /*12880*/  BAR.ARV R10, 0x100 ;  /* 0x0004000a0000751d */ /* 0x0003ec0000002000 */
[----:B------:R2:W-:Y:S01]  /*12890*/  @!P1 SYNCS.ARRIVE.TRANS64.RED.A1T0 RZ, [R6+URZ], RZ ;  /* 0x000000ff06ff99a7 */ /* 0x0005e2000810043f */
[----:B------:R-:W-:-:S05]  /*128a0*/  IADD3 R12, -R187, R12, R188 ;  /* 0x0000000cbb0c7210 */ /* 0x000fca0007ffe1bc */
[----:B------:R-:W-:Y:S02]  /*128b0*/  VIADD R21, R12, UR48 ;  /* 0x000000300c157c36 */ /* 0x000fe40008000000 */
[----:B--2---:R-:W-:-:S05]  /*128c0*/  IMAD.U32 R6, RZ, RZ, UR6 ;  /* 0x00000006ff067e24 */ /* 0x004fca000f8e00ff */
[----:B------:R-:W-:Y:S01]  /*128d0*/  LOP3.LUT R13, RZ, R6, RZ, 0x33, !PT ;  /* 0x00000006ff0d7212 */ /* 0x000fe200078e33ff */
[----:B0-----:R-:W-:-:S04]  /*128e0*/  IMAD.IADD R157, R21, 0x1, R20 ;  /* 0x00000001159d7824 */ /* 0x001fc800078e0214 */
[----:B------:R-:W-:-:S04]  /*128f0*/  IMAD.IADD R13, R13, 0x1, R12 ;  /* 0x000000010d0d7824 */ /* 0x000fc800078e020c */
[----:B------:R-:W-:Y:S01]  /*12900*/  IMAD.IADD R159, R13, 0x1, R20 ;  /* 0x000000010d9f7824 */ /* 0x000fe200078e0214 */
[----:B-1----:R-:W-:Y:S06]  /*12910*/  @!P3 BRA `(.L_x_1856) ;  /* 0x000000000058b947 */ /* 0x002fec0003800000 */
[----:B------:R-:W-:Y:S01]  /*12920*/  IADD3 R12, -R187, R188, R20 ;  /* 0x000000bcbb0c7210 */ /* 0x000fe20007ffe114 */
[----:B------:R-:W-:Y:S03]  /*12930*/  BSSY B0, `(.L_x_1857) ;  /* 0x0000010000007945 */ /* 0x000fe60003800000 */
        /* <DEDUP_REMOVED lines=10> */
.L_x_1858:
[----:B------:R-:W-:-:S05]  /*129e0*/  IMAD.U32 R20, RZ, RZ, UR4 ;  /* 0x00000004ff147e24 */ /* 0x000fca000f8e00ff */
[----:B------:R-:W-:-:S13]  /*129f0*/  ISETP.NE.AND P4, PT, R20, 0x1, PT ;  /* 0x000000011400780c */ /* 0x000fda0003f85270 */
[----:B------:R-:W0:Y:S02]  /*12a00*/  @P4 LDC.64 R10, c[0x0][0x9e8] ;  /* 0x00027a00ff0a4b82 */ /* 0x000e240000000a00 */
[----:B0-----:R-:W-:-:S05]  /*12a10*/  @P4 IMAD.HI.U32 R10, R12, R10, RZ ;  /* 0x0000000a0c0a4227 */ /* 0x001fca00078e00ff */
[----:B------:R-:W-:-:S07]  /*12a20*/  @P4 SHF.R.U32.HI R12, RZ, R11, R10 ;  /* 0x0000000bff0c4219 */ /* 0x000fce000001160a */
.L_x_1859:
[----:B------:R-:W-:Y:S05]  /*12a30*/  BSYNC B0 ;  /* 0x0000000000007941 */ /* 0x000fea0003800000 */
.L_x_1857:
[----:B------:R-:W-:-:S04]  /*12a40*/  IMAD R12, R12, R20, -R153 ;  /* 0x000000140c0c7224 */ /* 0x000fc800078e0a99 */
[----:B------:R-:W-:-:S05]  /*12a50*/  IMAD R12, R189, -0x2, R12 ;  /* 0xfffffffebd0c7824 */ /* 0x000fca00078e020c */
[----:B------:R-:W-:Y:S02]  /*12a60*/  VIADDMNMX R157, R12, R20, R157, PT ;  /* 0x000000140c9d7246 */ /* 0x000fe4000380019d */
[----:B------:R-:W-:-:S07]  /*12a70*/  VIMNMX R159, R159, R12, !PT ;  /* 0x0000000c9f9f7248 */ /* 0x000fce0007fe0100 */
.L_x_1856:
[----:B------:R-:W-:Y:S01]  /*12a80*/  ISETP.GT.AND P4, PT, R4, -0x1, PT ;  /* 0xffffffff0400780c */ /* 0x000fe20003f84270 */
[----:B------:R-:W0:Y:S03]  /*12a90*/  SHFL.IDX PT, R10, R155, 0x1, 0x1c1f ;  /* 0x003c1f009b0a7f89 */ /* 0x000e2600000e0000 */
[----:B------:R-:W-:-:S04]  /*12aa0*/  ISETP.GT.AND P5, PT, R159, RZ, P4 ;  /* 0x000000ff9f00720c */ /* 0x000fc800027a4270 */
[----:B------:R-:W-:-:S04]  /*12ab0*/  ISETP.LT.OR P5, PT, R157, 0x1, P5 ;  /* 0x000000019d00780c */ /* 0x000fc80002fa1670 */
[----:B------:R-:W-:Y:S02]  /*12ac0*/  FSEL R24, R24, -INF , !P5 ;  /* 0xff80000018187808 */ /* 0x000fe40006800000 */
[----:B------:R-:W-:-:S04]  /*12ad0*/  ISETP.GT.AND P5, PT, R159, 0x1, P4 ;  /* 0x000000019f00780c */ /* 0x000fc800027a4270 */
[----:B------:R-:W-:-:S04]  /*12ae0*/  ISETP.LT.OR P5, PT, R157, 0x2, P5 ;  /* 0x000000029d00780c */ /* 0x000fc80002fa1670 */
[----:B------:R-:W-:Y:S02]  /*12af0*/  FSEL R12, R25, -INF , !P5 ;  /* 0xff800000190c7808 */ /* 0x000fe40006800000 */
[----:B------:R-:W-:Y:S01]  /*12b00*/  ISETP.GT.AND P5, PT, R159, 0x8, P4 ;  /* 0x000000089f00780c */ /* 0x000fe200027a4270 */
[--C-:B0-----:R-:W-:Y:S02]  /*12b10*/  IMAD.IADD R21, R21, 0x1, R10.reuse ;  /* 0x0000000115157824 */ /* 0x101fe400078e020a */
[----:B------:R-:W-:Y:S01]  /*12b20*/  IMAD.IADD R13, R13, 0x1, R10 ;  /* 0x000000010d0d7824 */ /* 0x000fe200078e020a */
[----:B------:R-:W-:-:S04]  /*12b30*/  ISETP.LT.OR P5, PT, R157, 0x9, P5 ;  /* 0x000000099d00780c */ /* 0x000fc80002fa1670 */
[----:B------:R-:W-:Y:S02]  /*12b40*/  FSEL R28, R28, -INF , !P5 ;  /* 0xff8000001c1c7808 */ /* 0x000fe40006800000 */
[----:B------:R-:W-:-:S04]  /*12b50*/  ISETP.GT.AND P5, PT, R159, 0x9, P4 ;  /* 0x000000099f00780c */ /* 0x000fc800027a4270 */
        /* <DEDUP_REMOVED lines=85> */
[----:B------:R-:W-:Y:S01]  /*130b0*/  FSEL R178, R85, -INF , !P5 ;  /* 0xff80000055b27808 */ /* 0x000fe20006800000 */
[----:B------:R-:W-:Y:S08]  /*130c0*/  @!P3 BRA `(.L_x_1860) ;  /* 0x000000000058b947 */ /* 0x000ff00003800000 */
        /* <DEDUP_REMOVED lines=12> */
.L_x_1862:
[----:B------:R-:W-:-:S05]  /*13190*/  IMAD.U32 R180, RZ, RZ, UR4 ;  /* 0x00000004ffb47e24 */ /* 0x000fca000f8e00ff */
[----:B------:R-:W-:-:S13]  /*131a0*/  ISETP.NE.AND P5, PT, R180, 0x1, PT ;  /* 0x00000001b400780c */ /* 0x000fda0003fa5270 */
[----:B------:R-:W0:Y:S02]  /*131b0*/  @P5 LDC.64 R10, c[0x0][0x9e8] ;  /* 0x00027a00ff0a5b82 */ /* 0x000e240000000a00 */
[----:B0-----:R-:W-:-:S05]  /*131c0*/  @P5 IMAD.HI.U32 R10, R25, R10, RZ ;  /* 0x0000000a190a5227 */ /* 0x001fca00078e00ff */
[----:B------:R-:W-:-:S07]  /*131d0*/  @P5 SHF.R.U32.HI R25, RZ, R11, R10 ;  /* 0x0000000bff195219 */ /* 0x000fce000001160a */
.L_x_1863:
[----:B------:R-:W-:Y:S05]  /*131e0*/  BSYNC B0 ;  /* 0x0000000000007941 */ /* 0x000fea0003800000 */
.L_x_1861:
[----:B------:R-:W-:-:S04]  /*131f0*/  IMAD R10, R25, R180, -R153 ;  /* 0x000000b4190a7224 */ /* 0x000fc800078e0a99 */
[----:B------:R-:W-:-:S05]  /*13200*/  IMAD R10, R189, -0x2, R10 ;  /* 0xfffffffebd0a7824 */ /* 0x000fca00078e020a */
[----:B------:R-:W-:Y:S02]  /*13210*/  VIADDMNMX R21, R10, R180, R21, PT ;  /* 0x000000b40a157246 */ /* 0x000fe40003800115 */
[----:B------:R-:W-:-:S07]  /*13220*/  VIMNMX R13, R13, R10, !PT ;  /* 0x0000000a0d0d7248 */ /* 0x000fce0007fe0100 */
.L_x_1860:
[----:B------:R-:W-:Y:S01]  /*13230*/  ISETP.GT.AND P5, PT, R13, 0x1, P4 ;  /* 0x000000010d00780c */ /* 0x000fe200027a4270 */
[----:B------:R-:W-:Y:S01]  /*13240*/  @!P1 IMAD R22, R22, 0x8, R2 ;  /* 0x0000000816169824 */ /* 0x000fe200078e0202 */
[----:B------:R-:W-:Y:S02]  /*13250*/  FMNMX.FTZ R11, R24, R0, !PT ;  /* 0x00000000180b7209 */ /* 0x000fe40007810000 */
[----:B------:R-:W-:Y:S02]  /*13260*/  ISETP.LT.OR P5, PT, R21, 0x2, P5 ;  /* 0x000000021500780c */ /* 0x000fe40002fa1670 */
[----:B------:R-:W-:Y:S02]  /*13270*/  FMNMX.FTZ R11, R12, R11, !PT ;  /* 0x0000000b0c0b7209 */ /* 0x000fe40007810000 */
[----:B------:R-:W-:Y:S02]  /*13280*/  FSEL R180, R27, -INF , !P5 ;  /* 0xff8000001bb47808 */ /* 0x000fe40006800000 */
[----:B------:R-:W-:-:S02]  /*13290*/  ISETP.GT.AND P5, PT, R13, 0x8, P4 ;  /* 0x000000080d00780c */ /* 0x000fc400027a4270 */
[----:B------:R-:W-:Y:S02]  /*132a0*/  FMNMX.FTZ R11, R28, R11, !PT ;  /* 0x0000000b1c0b7209 */ /* 0x000fe40007810000 */
[----:B------:R-:W-:Y:S02]  /*132b0*/  ISETP.LT.OR P5, PT, R21, 0x9, P5 ;  /* 0x000000091500780c */ /* 0x000fe40002fa1670 */
[----:B------:R-:W-:Y:S02]  /*132c0*/  FMNMX.FTZ R11, R20, R11, !PT ;  /* 0x0000000b140b7209 */ /* 0x000fe40007810000 */
[----:B------:R-:W-:Y:S02]  /*132d0*/  FSEL R30, R30, -INF , !P5 ;  /* 0xff8000001e1e7808 */ /* 0x000fe40006800000 */
[----:B------:R-:W-:Y:S02]  /*132e0*/  ISETP.GT.AND P5, PT, R13, 0x9, P4 ;  /* 0x000000090d00780c */ /* 0x000fe400027a4270 */
[----:B------:R-:W-:-:S02]  /*132f0*/  FMNMX.FTZ R11, R32, R11, !PT ;  /* 0x0000000b200b7209 */ /* 0x000fc40007810000 */
[----:B------:R-:W-:Y:S02]  /*13300*/  ISETP.LT.OR P5, PT, R21, 0xa, P5 ;  /* 0x0000000a1500780c */ /* 0x000fe40002fa1670 */
[----:B------:R-:W-:Y:S02]  /*13310*/  FMNMX.FTZ R11, R152, R11, !PT ;  /* 0x0000000b980b7209 */ /* 0x000fe40007810000 */
[----:B------:R-:W-:Y:S02]  /*13320*/  FSEL R182, R31, -INF , !P5 ;  /* 0xff8000001fb67808 */ /* 0x000fe40006800000 */
[----:B------:R-:W-:Y:S02]  /*13330*/  ISETP.GT.AND P5, PT, R13, 0x10, P4 ;  /* 0x000000100d00780c */ /* 0x000fe400027a4270 */
[----:B------:R-:W-:Y:S02]  /*13340*/  FMNMX.FTZ R11, R36, R11, !PT ;  /* 0x0000000b240b7209 */ /* 0x000fe40007810000 */
[----:B------:R-:W-:-:S02]  /*13350*/  ISETP.LT.OR P5, PT, R21, 0x11, P5 ;  /* 0x000000111500780c */ /* 0x000fc40002fa1670 */
[----:B------:R-:W-:Y:S02]  /*13360*/  FMNMX.FTZ R11, R154, R11, !PT ;  /* 0x0000000b9a0b7209 */ /* 0x000fe40007810000 */
[----:B------:R-:W-:Y:S02]  /*13370*/  FSEL R34, R34, -INF , !P5 ;  /* 0xff80000022227808 */ /* 0x000fe40006800000 */
[----:B------:R-:W-:Y:S02]  /*13380*/  ISETP.GT.AND P5, PT, R13, 0x11, P4 ;  /* 0x000000110d00780c */ /* 0x000fe400027a4270 */
[----:B------:R-:W-:Y:S02]  /*13390*/  FMNMX.FTZ R11, R40, R11, !PT ;  /* 0x0000000b280b7209 */ /* 0x000fe40007810000 */
[----:B------:R-:W-:Y:S02]  /*133a0*/  ISETP.LT.OR P5, PT, R21, 0x12, P5 ;  /* 0x000000121500780c */ /* 0x000fe40002fa1670 */
[----:B------:R-:W-:-:S02]  /*133b0*/  FMNMX.FTZ R11, R156, R11, !PT ;  /* 0x0000000b9c0b7209 */ /* 0x000fc40007810000 */
[----:B------:R-:W-:Y:S02]  /*133c0*/  FSEL R186, R35, -INF , !P5 ;  /* 0xff80000023ba7808 */ /* 0x000fe40006800000 */
[----:B------:R-:W-:Y:S02]  /*133d0*/  ISETP.GT.AND P5, PT, R13, 0x18, P4 ;  /* 0x000000180d00780c */ /* 0x000fe400027a4270 */
[----:B------:R-:W-:Y:S02]  /*133e0*/  FMNMX.FTZ R11, R44, R11, !PT ;  /* 0x0000000b2c0b7209 */ /* 0x000fe40007810000 */
[----:B------:R-:W-:Y:S02]  /*133f0*/  ISETP.LT.OR P5, PT, R21, 0x19, P5 ;  /* 0x000000191500780c */ /* 0x000fe40002fa1670 */
[----:B------:R-:W-:Y:S02]  /*13400*/  FMNMX.FTZ R11, R158, R11, !PT ;  /* 0x0000000b9e0b7209 */ /* 0x000fe40007810000 */
[----:B------:R-:W-:-:S02]  /*13410*/  FSEL R38, R38, -INF , !P5 ;  /* 0xff80000026267808 */ /* 0x000fc40006800000 */
[----:B------:R-:W-:Y:S02]  /*13420*/  ISETP.GT.AND P5, PT, R13, 0x19, P4 ;  /* 0x000000190d00780c */ /* 0x000fe400027a4270 */
        /* <DEDUP_REMOVED lines=49> */
[----:B------:R-:W-:Y:S01]  /*13740*/  ISETP.GT.AND P5, PT, R13, 0x41, P4 ;  /* 0x000000410d00780c */ /* 0x000fe200027a4270 */
[----:B------:R-:W0:Y:S03]  /*13750*/  SHFL.BFLY PT, R10, R11, 0x2, 0x1f ;  /* 0x0c401f000b0a7f89 */ /* 0x000e2600000e0000 */
[----:B------:R-:W-:-:S04]  /*13760*/  ISETP.LT.OR P5, PT, R21, 0x42, P5 ;  /* 0x000000421500780c */ /* 0x000fc80002fa1670 */
[----:B------:R-:W-:Y:S02]  /*13770*/  FSEL R59, R59, -INF , !P5 ;  /* 0xff8000003b3b7808 */ /* 0x000fe40006800000 */
[----:B------:R-:W-:-:S04]  /*13780*/  ISETP.GT.AND P5, PT, R13, 0x48, P4 ;  /* 0x000000480d00780c */ /* 0x000fc800027a4270 */
[----:B------:R-:W-:-:S04]  /*13790*/  ISETP.LT.OR P5, PT, R21, 0x49, P5 ;  /* 0x000000491500780c */ /* 0x000fc80002fa1670 */
[----:B------:R-:W-:Y:S02]  /*137a0*/  FSEL R62, R62, -INF , !P5 ;  /* 0xff8000003e3e7808 */ /* 0x000fe40006800000 */
[----:B------:R-:W-:-:S04]  /*137b0*/  ISETP.GT.AND P5, PT, R13, 0x49, P4 ;  /* 0x000000490d00780c */ /* 0x000fc800027a4270 */
[----:B------:R-:W-:Y:S02]  /*137c0*/  ISETP.LT.OR P5, PT, R21, 0x4a, P5 ;  /* 0x0000004a1500780c */ /* 0x000fe40002fa1670 */
[----:B0-----:R-:W-:Y:S02]  /*137d0*/  FMNMX.FTZ R25, R11, R10, !PT ;  /* 0x0000000a0b197209 */ /* 0x001fe40007810000 */
[----:B------:R-:W-:Y:S01]  /*137e0*/  FSEL R63, R63, -INF , !P5 ;  /* 0xff8000003f3f7808 */ /* 0x000fe20006800000 */
[----:B------:R-:W0:Y:S01]  /*137f0*/  LDC R11, c[0x0][0x988] ;  /* 0x00026200ff0b7b82 */ /* 0x000e220000000800 */
[----:B------:R-:W-:Y:S01]  /*13800*/  ISETP.GT.AND P5, PT, R13, 0x50, P4 ;  /* 0x000000500d00780c */ /* 0x000fe200027a4270 */
[----:B------:R-:W1:Y:S03]  /*13810*/  SHFL.BFLY PT, R10, R25, 0x1, 0x1f ;  /* 0x0c201f00190a7f89 */ /* 0x000e6600000e0000 */
[----:B------:R-:W-:-:S04]  /*13820*/  ISETP.LT.OR P5, PT, R21, 0x51, P5 ;  /* 0x000000511500780c */ /* 0x000fc80002fa1670 */
[----:B------:R-:W-:Y:S02]  /*13830*/  FSEL R66, R66, -INF , !P5 ;  /* 0xff80000042427808 */ /* 0x000fe40006800000 */
[----:B------:R-:W-:-:S04]  /*13840*/  ISETP.GT.AND P5, PT, R13, 0x51, P4 ;  /* 0x000000510d00780c */ /* 0x000fc800027a4270 */
[----:B------:R-:W-:-:S04]  /*13850*/  ISETP.LT.OR P5, PT, R21, 0x52, P5 ;  /* 0x000000521500780c */ /* 0x000fc80002fa1670 */
[----:B------:R-:W-:Y:S02]  /*13860*/  FSEL R67, R67, -INF , !P5 ;  /* 0xff80000043437808 */ /* 0x000fe40006800000 */
[----:B------:R-:W-:-:S04]  /*13870*/  ISETP.GT.AND P5, PT, R13, 0x58, P4 ;  /* 0x000000580d00780c */ /* 0x000fc800027a4270 */
[----:B------:R-:W-:Y:S02]  /*13880*/  ISETP.LT.OR P5, PT, R21, 0x59, P5 ;  /* 0x000000591500780c */ /* 0x000fe40002fa1670 */
[----:B-1----:R-:W-:Y:S02]  /*13890*/  FMNMX.FTZ R10, R25, R10, !PT ;  /* 0x0000000a190a7209 */ /* 0x002fe40007810000 */
[----:B------:R-:W-:Y:S02]  /*138a0*/  FSEL R70, R70, -INF , !P5 ;  /* 0xff80000046467808 */ /* 0x000fe40006800000 */
[----:B------:R-:W-:Y:S01]  /*138b0*/  ISETP.GT.AND P5, PT, R13, 0x59, P4 ;  /* 0x000000590d00780c */ /* 0x000fe200027a4270 */
[----:B0-----:R-:W-:-:S03]  /*138c0*/  FMUL.FTZ R51, R10, R11 ;  /* 0x0000000b0a337220 */ /* 0x001fc60000410000 */
        /* <DEDUP_REMOVED lines=23> */
[C---:B------:R-:W-:Y:S02]  /*13a40*/  ISETP.GT.AND P5, PT, R13.reuse, RZ, P4 ;  /* 0x000000ff0d00720c */ /* 0x040fe400027a4270 */
[----:B------:R-:W-:Y:S02]  /*13a50*/  ISETP.GT.AND P4, PT, R13, 0x79, P4 ;  /* 0x000000790d00780c */ /* 0x000fe40002784270 */
[C---:B------:R-:W-:Y:S02]  /*13a60*/  ISETP.LT.OR P5, PT, R21.reuse, 0x1, P5 ;  /* 0x000000011500780c */ /* 0x040fe40002fa1670 */
[----:B------:R-:W-:Y:S02]  /*13a70*/  ISETP.LT.OR P4, PT, R21, 0x7a, P4 ;  /* 0x0000007a1500780c */ /* 0x000fe40002781670 */
[----:B------:R-:W-:-:S02]  /*13a80*/  FSEL R57, R26, -INF , !P5 ;  /* 0xff8000001a397808 */ /* 0x000fc40006800000 */
[----:B------:R-:W-:Y:S02]  /*13a90*/  FSETP.NEU.FTZ.AND P5, PT, R10, -INF , PT ;  /* 0xff8000000a00780b */ /* 0x000fe40003fbd000 */
[----:B------:R-:W-:Y:S02]  /*13aa0*/  FMNMX.FTZ R29, R57, R8, !PT ;  /* 0x00000008391d7209 */ /* 0x000fe40007810000 */
[----:B------:R-:W-:Y:S02]  /*13ab0*/  FSEL R51, R51, RZ, P5 ;  /* 0x000000ff33337208 */ /* 0x000fe40002800000 */
[----:B------:R-:W-:Y:S02]  /*13ac0*/  FMNMX.FTZ R29, R180, R29, !PT ;  /* 0x0000001db41d7209 */ /* 0x000fe40007810000 */
[----:B------:R-:W-:Y:S01]  /*13ad0*/  FSEL R61, R10, RZ, P5 ;  /* 0x000000ff0a3d7208 */ /* 0x000fe20002800000 */
        /* <DEDUP_REMOVED lines=11> */
[----:B------:R-:W-:Y:S01]  /*13b90*/  FADD.FTZ R0, -R61, R0 ;  /* 0x000000003d007221 */ /* 0x000fe20000010100 */
[--C-:B------:R-:W-:Y:S01]  /*13ba0*/  FFMA.FTZ R28, R36, R11, -R51.reuse ;  /* 0x0000000b241c7223 */ /* 0x100fe20000010833 */
[----:B------:R-:W-:Y:S01]  /*13bb0*/  FMNMX.FTZ R31, R186, R31, !PT ;  /* 0x0000001fba1f7209 */ /* 0x000fe20007810000 */
[-CC-:B------:R-:W-:Y:S01]  /*13bc0*/  FFMA.FTZ R32, R40, R11.reuse, -R51.reuse ;  /* 0x0000000b28207223 */ /* 0x180fe20000010833 */
[----:B------:R0:W-:Y:S01]  /*13bd0*/  MUFU.EX2 R29, R152 ;  /* 0x00000098001d7308 */ /* 0x0001e20000000800 */
[--C-:B------:R-:W-:Y:S01]  /*13be0*/  FFMA.FTZ R36, R158, R11, -R51.reuse ;  /* 0x0000000b9e247223 */ /* 0x100fe20000010833 */
[----:B------:R-:W-:Y:S01]  /*13bf0*/  FMNMX.FTZ R31, R38, R31, !PT ;  /* 0x0000001f261f7209 */ /* 0x000fe20007810000 */
[-CC-:B------:R-:W-:Y:S01]  /*13c00*/  FFMA.FTZ R40, R160, R11.reuse, -R51.reuse ;  /* 0x0000000ba0287223 */ /* 0x180fe20000010833 */
[-CC-:B------:R-:W-:Y:S01]  /*13c10*/  FFMA.FTZ R24, R24, R11.reuse, -R51.reuse ;  /* 0x0000000b18187223 */ /* 0x180fe20000010833 */
        /* <DEDUP_REMOVED lines=10> */
[-CC-:B0-----:R-:W-:Y:S01]  /*13cc0*/  FFMA.FTZ R152, R80, R11.reuse, -R51.reuse ;  /* 0x0000000b50987223 */ /* 0x181fe20000010833 */
[-CC-:B------:R-:W-:Y:S01]  /*13cd0*/  FFMA.FTZ R49, R176, R11.reuse, -R51.reuse ;  /* 0x0000000bb0317223 */ /* 0x180fe20000010833 */
[----:B-1----:R-:W-:Y:S01]  /*13ce0*/  FFMA.FTZ R154, R84, R11, -R51 ;  /* 0x0000000b549a7223 */ /* 0x002fe20000010833 */
[----:B------:R-:W-:Y:S01]  /*13cf0*/  FMNMX.FTZ R33, R46, R33, !PT ;  /* 0x000000212e217209 */ /* 0x000fe20007810000 */
[----:B------:R-:W-:Y:S03]  /*13d00*/  MUFU.EX2 R24, R24 ;  /* 0x0000001800187308 */ /* 0x000fe60000000800 */
[----:B------:R-:W-:-:S04]  /*13d10*/  FMNMX.FTZ R35, R234, R33, !PT ;  /* 0x00000021ea237209 */ /* 0x000fc80007810000 */
[----:B------:R-:W-:Y:S01]  /*13d20*/  FMNMX.FTZ R35, R50, R35, !PT ;  /* 0x0000002332237209 */ /* 0x000fe20007810000 */
[----:B------:R0:W-:Y:S03]  /*13d30*/  MUFU.EX2 R33, R156 ;  /* 0x0000009c00217308 */ /* 0x0001e60000000800 */
[----:B------:R-:W-:-:S04]  /*13d40*/  FMNMX.FTZ R37, R236, R35, !PT ;  /* 0x00000023ec257209 */ /* 0x000fc80007810000 */
[----:B------:R-:W-:Y:S01]  /*13d50*/  FMNMX.FTZ R12, R54, R37, !PT ;  /* 0x00000025360c7209 */ /* 0x000fe20007810000 */
[----:B------:R1:W-:Y:S01]  /*13d60*/  MUFU.EX2 R35, R44 ;  /* 0x0000002c00237308 */ /* 0x0003e20000000800 */
[----:B0-----:R-:W-:Y:S02]  /*13d70*/  FFMA.FTZ R156, R72, R11, -R51 ;  /* 0x0000000b489c7223 */ /* 0x001fe40000010833 */
[----:B------:R-:W-:-:S04]  /*13d80*/  FMNMX.FTZ R37, R55, R12, !PT ;  /* 0x0000000c37257209 */ /* 0x000fc80007810000 */
[----:B------:R-:W-:Y:S01]  /*13d90*/  FMNMX.FTZ R12, R58, R37, !PT ;  /* 0x000000253a0c7209 */ /* 0x000fe20007810000 */
[-CC-:B------:R-:W-:Y:S01]  /*13da0*/  FFMA.FTZ R37, R48, R11.reuse, -R51.reuse ;  /* 0x0000000b30257223 */ /* 0x180fe20000010833 */
[----:B------:R-:W-:Y:S01]  /*13db0*/  FSEL R48, R87, -INF , !P4 ;  /* 0xff80000057307808 */ /* 0x000fe20006000000 */
[-CC-:B-1----:R-:W-:Y:S01]  /*13dc0*/  FFMA.FTZ R44, R162, R11.reuse, -R51.reuse ;  /* 0x0000000ba22c7223 */ /* 0x182fe20000010833 */
[----:B------:R-:W-:Y:S01]  /*13dd0*/  FMNMX.FTZ R39, R59, R12, !PT ;  /* 0x0000000c3b277209 */ /* 0x000fe20007810000 */
[----:B------:R-:W-:Y:S01]  /*13de0*/  FFMA.FTZ R162, R68, R11, -R51 ;  /* 0x0000000b44a27223 */ /* 0x000fe20000010833 */
        /* <DEDUP_REMOVED lines=10> */
[----:B------:R-:W0:Y:S02]  /*13e90*/  MUFU.EX2 R20, R20 ;  /* 0x0000001400147308 */ /* 0x000e240000000800 */
[----:B------:R-:W-:Y:S01]  /*13ea0*/  FMNMX.FTZ R12, R74, R41, !PT ;  /* 0x000000294a0c7209 */ /* 0x000fe20007810000 */
[----:B------:R-:W-:-:S03]  /*13eb0*/  FFMA.FTZ R41, R56, R11, -R51 ;  /* 0x0000000b38297223 */ /* 0x000fc60000010833 */
[----:B------:R-:W-:Y:S02]  /*13ec0*/  FMNMX.FTZ R43, R75, R12, !PT ;  /* 0x0000000c4b2b7209 */ /* 0x000fe40007810000 */
[----:B------:R-:W-:Y:S02]  /*13ed0*/  MUFU.EX2 R28, R28 ;  /* 0x0000001c001c7308 */ /* 0x000fe40000000800 */
[----:B------:R-:W-:-:S04]  /*13ee0*/  FMNMX.FTZ R12, R78, R43, !PT ;  /* 0x0000002b4e0c7209 */ /* 0x000fc80007810000 */
[----:B------:R-:W-:Y:S02]  /*13ef0*/  FMNMX.FTZ R43, R79, R12, !PT ;  /* 0x0000000c4f2b7209 */ /* 0x000fe40007810000 */
[----:B------:R-:W-:Y:S01]  /*13f00*/  MUFU.EX2 R32, R32 ;  /* 0x0000002000207308 */ /* 0x000fe20000000800 */
[----:B0-----:R-:W-:Y:S02]  /*13f10*/  F2FP.BF16.F32.PACK_AB R176, R29, R20 ;  /* 0x000000141db0723e */ /* 0x001fe400000010ff */
[----:B------:R-:W-:Y:S01]  /*13f20*/  FMNMX.FTZ R12, R82, R43, !PT ;  /* 0x0000002b520c7209 */ /* 0x000fe20007810000 */
[----:B------:R-:W-:-:S03]  /*13f30*/  FFMA.FTZ R43, R170, R11, -R51 ;  /* 0x0000000baa2b7223 */ /* 0x000fc60000010833 */
[----:B------:R-:W-:Y:S01]  /*13f40*/  FMNMX.FTZ R21, R83, R12, !PT ;  /* 0x0000000c53157209 */ /* 0x000fe20007810000 */
[----:B------:R-:W0:Y:S03]  /*13f50*/  MUFU.EX2 R36, R36 ;  /* 0x0000002400247308 */ /* 0x000e260000000800 */
[----:B------:R-:W-:-:S04]  /*13f60*/  FMNMX.FTZ R21, R86, R21, !PT ;  /* 0x0000001556157209 */ /* 0x000fc80007810000 */
[----:B------:R-:W-:Y:S01]  /*13f70*/  FMNMX.FTZ R12, R48, R21, !PT ;  /* 0x00000015300c7209 */ /* 0x000fe20007810000 */
[----:B------:R-:W-:Y:S01]  /*13f80*/  FFMA.FTZ R21, R168, R11, -R51 ;  /* 0x0000000ba8157223 */ /* 0x000fe20000010833 */
[----:B------:R-:W-:Y:S03]  /*13f90*/  MUFU.EX2 R37, R37 ;  /* 0x0000002500257308 */ /* 0x000fe60000000800 */
[----:B------:R-:W1:Y:S05]  /*13fa0*/  SHFL.BFLY PT, R45, R12, 0x2, 0x1f ;  /* 0x0c401f000c2d7f89 */ /* 0x000e6a00000e0000 */
[----:B------:R-:W2:Y:S01]  /*13fb0*/  MUFU.EX2 R40, R40 ;  /* 0x0000002800287308 */ /* 0x000ea20000000800 */
[----:B0-----:R-:W-:-:S07]  /*13fc0*/  F2FP.BF16.F32.PACK_AB R174, R36, R35 ;  /* 0x0000002324ae723e */ /* 0x001fce00000010ff */
[----:B------:R-:W-:Y:S08]  /*13fd0*/  MUFU.EX2 R39, R39 ;  /* 0x0000002700277308 */ /* 0x000ff00000000800 */
[----:B------:R-:W0:Y:S01]  /*13fe0*/  MUFU.EX2 R44, R44 ;  /* 0x0000002c002c7308 */ /* 0x000e220000000800 */
[----:B--2---:R-:W-:Y:S02]  /*13ff0*/  F2FP.BF16.F32.PACK_AB R168, R40, R37 ;  /* 0x0000002528a8723e */ /* 0x004fe400000010ff */
[----:B-1----:R-:W-:Y:S01]  /*14000*/  FMNMX.FTZ R52, R12, R45, !PT ;  /* 0x0000002d0c347209 */ /* 0x002fe20007810000 */
[----:B------:R-:W-:Y:S01]  /*14010*/  FFMA.FTZ R45, R172, R11, -R51 ;  /* 0x0000000bac2d7223 */ /* 0x000fe20000010833 */
[----:B------:R-:W-:-:S03]  /*14020*/  F2FP.BF16.F32.PACK_AB R172, R33, R32 ;  /* 0x0000002021ac723e */ /* 0x000fc600000010ff */
[----:B------:R-:W1:Y:S01]  /*14030*/  SHFL.BFLY PT, R53, R52, 0x1, 0x1f ;  /* 0x0c201f0034357f89 */ /* 0x000e6200000e0000 */
[----:B------:R-:W-:Y:S08]  /*14040*/  MUFU.EX2 R41, R41 ;  /* 0x0000002900297308 */ /* 0x000ff00000000800 */
[----:B------:R-:W-:Y:S01]  /*14050*/  MUFU.EX2 R164, R164 ;  /* 0x000000a400a47308 */ /* 0x000fe20000000800 */
[----:B0-----:R-:W-:-:S07]  /*14060*/  F2FP.BF16.F32.PACK_AB R170, R44, R39 ;  /* 0x000000272caa723e */ /* 0x001fce00000010ff */
[----:B------:R-:W-:Y:S01]  /*14070*/  MUFU.EX2 R13, R13 ;  /* 0x0000000d000d7308 */ /* 0x000fe20000000800 */
[----:B-1----:R-:W-:Y:S01]  /*14080*/  FMNMX.FTZ R12, R52, R53, !PT ;  /* 0x00000035340c7209 */ /* 0x002fe20007810000 */
[-C--:B------:R-:W-:Y:S01]  /*14090*/  FFMA.FTZ R53, R178, R11.reuse, -R51 ;  /* 0x0000000bb2357223 */ /* 0x080fe20000010833 */
[----:B------:R-:W-:-:S05]  /*140a0*/  FMUL.FTZ R51, R0, R11 ;  /* 0x0000000b00337220 */ /* 0x000fca0000410000 */
[----:B------:R-:W-:Y:S01]  /*140b0*/  MUFU.EX2 R166, R166 ;  /* 0x000000a600a67308 */ /* 0x000fe20000000800 */
[C---:B------:R-:W-:Y:S01]  /*140c0*/  FSETP.NEU.FTZ.AND P4, PT, R12.reuse, -INF , PT ;  /* 0xff8000000c00780b */ /* 0x040fe20003f9d000 */
[----:B------:R-:W-:Y:S01]  /*140d0*/  FMUL.FTZ R61, R12, R11 ;  /* 0x0000000b0c3d7220 */ /* 0x000fe20000410000 */
[----:B------:R-:W-:-:S04]  /*140e0*/  F2FP.BF16.F32.PACK_AB R178, R31, R28 ;  /* 0x0000001c1fb2723e */ /* 0x000fc800000010ff */
[----:B------:R-:W-:Y:S01]  /*140f0*/  FSEL R61, R61, RZ, P4 ;  /* 0x000000ff3d3d7208 */ /* 0x000fe20002000000 */
[----:B------:R-:W0:Y:S04]  /*14100*/  MUFU.EX2 R51, R51 ;  /* 0x0000003300337308 */ /* 0x000e280000000800 */
        /* <DEDUP_REMOVED lines=12> */
[--C-:B------:R-:W-:Y:S01]  /*141d0*/  FFMA.FTZ R175, R46, R11, -R61.reuse ;  /* 0x0000000b2eaf7223 */ /* 0x100fe2000001083d */
[----:B0-----:R-:W-:Y:S01]  /*141e0*/  FFMA.FTZ R52, R51, R5, R24 ;  /* 0x0000000533347223 */ /* 0x001fe20000010018 */
[----:B------:R-:W-:Y:S01]  /*141f0*/  MUFU.EX2 R0, R0 ;  /* 0x0000000000007308 */ /* 0x000fe20000000800 */
[-CC-:B------:R-:W-:Y:S01]  /*14200*/  FFMA.FTZ R46, R234, R11.reuse, -R61.reuse ;  /* 0x0000000bea2e7223 */ /* 0x180fe2000001083d */
[----:B------:R-:W-:Y:S01]  /*14210*/  F2FP.BF16.F32.PACK_AB R182, R27, R26 ;  /* 0x0000001a1bb6723e */ /* 0x000fe200000010ff */
        /* <DEDUP_REMOVED lines=10> */
[-C--:B------:R-:W-:Y:S01]  /*142c0*/  FFMA.FTZ R161, R66, R11.reuse, -R61 ;  /* 0x0000000b42a17223 */ /* 0x080fe2000001083d */
[----:B------:R-:W-:Y:S01]  /*142d0*/  F2FP.BF16.F32.PACK_AB R180, R25, R24 ;  /* 0x0000001819b4723e */ /* 0x000fe200000010ff */
        /* <DEDUP_REMOVED lines=17> */
[----:B------:R-:W-:Y:S01]  /*143f0*/  FSEL R5, R12, RZ, P4 ;  /* 0x000000ff0c057208 */ /* 0x000fe20002000000 */
[----:B------:R-:W-:Y:S01]  /*14400*/  MUFU.EX2 R30, R30 ;  /* 0x0000001e001e7308 */ /* 0x000fe20000000800 */
[--C-:B------:R-:W-:Y:S01]  /*14410*/  FFMA.FTZ R48, R48, R11, -R61.reuse ;  /* 0x0000000b30307223 */ /* 0x100fe2000001083d */
[----:B------:R-:W-:Y:S01]  /*14420*/  FADD.FTZ R52, R33, R52 ;  /* 0x0000003421347221 */ /* 0x000fe20000010000 */
[----:B------:R-:W-:Y:S01]  /*14430*/  ISETP.GT.AND P4, PT, R4, R14, PT ;  /* 0x0000000e0400720c */ /* 0x000fe20003f84270 */
[-C--:B------:R-:W-:Y:S01]  /*14440*/  FMUL.FTZ R88, R88, R51.reuse ;  /* 0x0000003358587220 */ /* 0x080fe20000410000 */
[----:B------:R-:W-:Y:S01]  /*14450*/  FMUL.FTZ R89, R89, R51 ;  /* 0x0000003359597220 */ /* 0x000fe20000410000 */
[----:B------:R-:W-:Y:S01]  /*14460*/  FADD.FTZ R57, R35, R52 ;  /* 0x0000003423397221 */ /* 0x000fe20000010000 */
[----:B------:R-:W-:Y:S01]  /*14470*/  FFMA.FTZ R52, R55, R11, -R61 ;  /* 0x0000000b37347223 */ /* 0x000fe2000001083d */
[----:B------:R-:W-:-:S02]  /*14480*/  @!P1 VIADD R55, R22, 0x28860 ;  /* 0x0002886016379836 */ /* 0x000fc40000000000 */
[----:B------:R-:W-:Y:S01]  /*14490*/  FADD.FTZ R22, -R5, R8 ;  /* 0x0000000805167221 */ /* 0x000fe20000010100 */
[----:B------:R-:W-:Y:S01]  /*144a0*/  FADD.FTZ R54, R36, R57 ;  /* 0x0000003924367221 */ /* 0x000fe20000010000 */
[----:B------:R0:W-:Y:S01]  /*144b0*/  MUFU.EX2 R8, R52 ;  /* 0x0000003400087308 */ /* 0x0001e20000000800 */
[----:B------:R-:W-:Y:S01]  /*144c0*/  FMUL.FTZ R92, R92, R51 ;  /* 0x000000335c5c7220 */ /* 0x000fe20000410000 */
[----:B------:R-:W-:Y:S01]  /*144d0*/  @!P1 PRMT R55, RZ, 0x654, R55 ;  /* 0x00000654ff379816 */ /* 0x000fe20000000037 */
[----:B------:R-:W-:Y:S01]  /*144e0*/  FADD.FTZ R5, R37, R54 ;  /* 0x0000003625057221 */ /* 0x000fe20000010000 */
[----:B------:R-:W-:Y:S01]  /*144f0*/  FMUL.FTZ R22, R22, R11 ;  /* 0x0000000b16167220 */ /* 0x000fe20000410000 */
[-C--:B------:R-:W-:Y:S01]  /*14500*/  FMUL.FTZ R93, R93, R51.reuse ;  /* 0x000000335d5d7220 */ /* 0x080fe20000410000 */
[----:B------:R1:W-:Y:S01]  /*14510*/  @!P1 SYNCS.ARRIVE.TRANS64.RED.A1T0 RZ, [R55+URZ], RZ ;  /* 0x000000ff37ff99a7 */ /* 0x0003e2000810043f */
[----:B------:R-:W-:Y:S01]  /*14520*/  FADD.FTZ R54, R40, R5 ;  /* 0x0000000528367221 */ /* 0x000fe20000010000 */
[----:B------:R-:W-:Y:S01]  /*14530*/  MUFU.EX2 R162, R162 ;  /* 0x000000a200a27308 */ /* 0x000fe20000000800 */
[-C--:B------:R-:W-:Y:S01]  /*14540*/  FMUL.FTZ R96, R96, R51.reuse ;  /* 0x0000003360607220 */ /* 0x080fe20000410000 */
[-C--:B------:R-:W-:Y:S01]  /*14550*/  FMUL.FTZ R97, R97, R51.reuse ;  /* 0x0000003361617220 */ /* 0x080fe20000410000 */
[----:B------:R-:W-:Y:S01]  /*14560*/  FADD.FTZ R5, R39, R54 ;  /* 0x0000003627057221 */ /* 0x000fe20000010000 */
[-C--:B------:R-:W-:Y:S01]  /*14570*/  FMUL.FTZ R100, R100, R51.reuse ;  /* 0x0000003364647220 */ /* 0x080fe20000410000 */
[-C--:B------:R-:W-:Y:S01]  /*14580*/  FMUL.FTZ R101, R101, R51.reuse ;  /* 0x0000003365657220 */ /* 0x080fe20000410000 */
[-C--:B------:R-:W-:Y:S01]  /*14590*/  FMUL.FTZ R104, R104, R51.reuse ;  /* 0x0000003368687220 */ /* 0x080fe20000410000 */
[----:B0-----:R-:W-:Y:S01]  /*145a0*/  FADD.FTZ R52, R44, R5 ;  /* 0x000000052c347221 */ /* 0x001fe20000010000 */
[----:B-1----:R-:W0:Y:S01]  /*145b0*/  MUFU.EX2 R55, R22 ;  /* 0x0000001600377308 */ /* 0x002e220000000800 */
[-C--:B------:R-:W-:Y:S01]  /*145c0*/  FMUL.FTZ R105, R105, R51.reuse ;  /* 0x0000003369697220 */ /* 0x080fe20000410000 */
[-C--:B------:R-:W-:Y:S01]  /*145d0*/  FMUL.FTZ R108, R108, R51.reuse ;  /* 0x000000336c6c7220 */ /* 0x080fe20000410000 */
[----:B------:R-:W-:Y:S01]  /*145e0*/  FADD.FTZ R5, R41, R52 ;  /* 0x0000003429057221 */ /* 0x000fe20000010000 */
[-C--:B------:R-:W-:Y:S01]  /*145f0*/  FMUL.FTZ R109, R109, R51.reuse ;  /* 0x000000336d6d7220 */ /* 0x080fe20000410000 */
[-C--:B------:R-:W-:Y:S01]  /*14600*/  FMUL.FTZ R112, R112, R51.reuse ;  /* 0x0000003370707220 */ /* 0x080fe20000410000 */
[----:B------:R-:W-:Y:S01]  /*14610*/  FMUL.FTZ R113, R113, R51 ;  /* 0x0000003371717220 */ /* 0x000fe20000410000 */
[C---:B------:R-:W-:Y:S01]  /*14620*/  FADD.FTZ R52, R164.reuse, R5 ;  /* 0x00000005a4347221 */ /* 0x040fe20000010000 */
[----:B------:R-:W1:Y:S01]  /*14630*/  MUFU.EX2 R177, R177 ;  /* 0x000000b100b17308 */ /* 0x000e620000000800 */
[----:B------:R-:W-:Y:S01]  /*14640*/  F2FP.BF16.F32.PACK_AB R164, R164, R41 ;  /* 0x00000029a4a4723e */ /* 0x000fe200000010ff */
[-C--:B------:R-:W-:Y:S01]  /*14650*/  FMUL.FTZ R116, R116, R51.reuse ;  /* 0x0000003374747220 */ /* 0x080fe20000410000 */
[----:B------:R-:W-:Y:S01]  /*14660*/  FADD.FTZ R5, R13, R52 ;  /* 0x000000340d057221 */ /* 0x000fe20000010000 */
[-C--:B------:R-:W-:Y:S01]  /*14670*/  FMUL.FTZ R117, R117, R51.reuse ;  /* 0x0000003375757220 */ /* 0x080fe20000410000 */
[-C--:B------:R-:W-:Y:S01]  /*14680*/  FMUL.FTZ R120, R120, R51.reuse ;  /* 0x0000003378787220 */ /* 0x080fe20000410000 */
[----:B------:R-:W-:Y:S01]  /*14690*/  FMUL.FTZ R121, R121, R51 ;  /* 0x0000003379797220 */ /* 0x000fe20000410000 */
[C---:B------:R-:W-:Y:S01]  /*146a0*/  FADD.FTZ R5, R166.reuse, R5 ;  /* 0x00000005a6057221 */ /* 0x040fe20000010000 */
[----:B------:R-:W2:Y:S01]  /*146b0*/  MUFU.EX2 R43, R43 ;  /* 0x0000002b002b7308 */ /* 0x000ea20000000800 */
[----:B0-----:R-:W-:Y:S01]  /*146c0*/  FFMA.FTZ R52, R55, R3, R0 ;  /* 0x0000000337347223 */ /* 0x001fe20000010000 */
[----:B------:R-:W-:Y:S01]  /*146d0*/  F2FP.BF16.F32.PACK_AB R166, R166, R13 ;  /* 0x0000000da6a6723e */ /* 0x000fe200000010ff */
[----:B------:R-:W-:Y:S01]  /*146e0*/  FADD.FTZ R54, R160, R5 ;  /* 0x00000005a0367221 */ /* 0x000fe20000010000 */
[----:B------:R-:W-:Y:S01]  /*146f0*/  F2FP.BF16.F32.PACK_AB R160, R21, R160 ;  /* 0x000000a015a0723e */ /* 0x000fe200000010ff */
[C---:B------:R-:W-:Y:S01]  /*14700*/  FADD.FTZ R52, R181.reuse, R52 ;  /* 0x00000034b5347221 */ /* 0x040fe20000010000 */
[----:B------:R-:W-:Y:S01]  /*14710*/  F2FP.BF16.F32.PACK_AB R181, R181, R0 ;  /* 0x00000000b5b5723e */ /* 0x000fe200000010ff */
[----:B------:R-:W-:Y:S01]  /*14720*/  FADD.FTZ R5, R21, R54 ;  /* 0x0000003615057221 */ /* 0x000fe20000010000 */
[----:B------:R-:W0:Y:S01]  /*14730*/  MUFU.EX2 R34, R34 ;  /* 0x0000002200227308 */ /* 0x000e220000000800 */
[----:B------:R-:W-:Y:S01]  /*14740*/  FADD.FTZ R3, R183, R52 ;  /* 0x00000034b7037221 */ /* 0x000fe20000010000 */
[-C--:B------:R-:W-:Y:S01]  /*14750*/  FMUL.FTZ R124, R124, R51.reuse ;  /* 0x000000337c7c7220 */ /* 0x080fe20000410000 */
[----:B------:R-:W-:Y:S01]  /*14760*/  FADD.FTZ R54, R162, R5 ;  /* 0x00000005a2367221 */ /* 0x000fe20000010000 */
[-C--:B------:R-:W-:Y:S01]  /*14770*/  FMUL.FTZ R125, R125, R51.reuse ;  /* 0x000000337d7d7220 */ /* 0x080fe20000410000 */
[----:B------:R-:W-:Y:S01]  /*14780*/  FADD.FTZ R52, R30, R3 ;  /* 0x000000031e347221 */ /* 0x000fe20000010000 */
[-C--:B------:R-:W-:Y:S01]  /*14790*/  FMUL.FTZ R128, R128, R51.reuse ;  /* 0x0000003380807220 */ /* 0x080fe20000410000 */
[-C--:B------:R-:W-:Y:S01]  /*147a0*/  FMUL.FTZ R129, R129, R51.reuse ;  /* 0x0000003381817220 */ /* 0x080fe20000410000 */
[----:B------:R-:W3:Y:S01]  /*147b0*/  MUFU.EX2 R156, R156 ;  /* 0x0000009c009c7308 */ /* 0x000ee20000000800 */
[----:B-1----:R-:W-:Y:S01]  /*147c0*/  FADD.FTZ R3, R177, R52 ;  /* 0x00000034b1037221 */ /* 0x002fe20000010000 */
[C---:B--2---:R-:W-:Y:S01]  /*147d0*/  FADD.FTZ R5, R43.reuse, R54 ;  /* 0x000000362b057221 */ /* 0x044fe20000010000 */
[----:B------:R-:W-:Y:S01]  /*147e0*/  F2FP.BF16.F32.PACK_AB R162, R43, R162 ;  /* 0x000000a22ba2723e */ /* 0x000fe200000010ff */
[-C--:B------:R-:W-:Y:S01]  /*147f0*/  FMUL.FTZ R132, R132, R51.reuse ;  /* 0x0000003384847220 */ /* 0x080fe20000410000 */
[-C--:B------:R-:W-:Y:S01]  /*14800*/  FMUL.FTZ R133, R133, R51.reuse ;  /* 0x0000003385857220 */ /* 0x080fe20000410000 */
[-C--:B------:R-:W-:Y:S01]  /*14810*/  FMUL.FTZ R136, R136, R51.reuse ;  /* 0x0000003388887220 */ /* 0x080fe20000410000 */
[-C--:B------:R-:W-:Y:S01]  /*14820*/  FMUL.FTZ R137, R137, R51.reuse ;  /* 0x0000003389897220 */ /* 0x080fe20000410000 */
[----:B------:R-:W1:Y:S01]  /*14830*/  MUFU.EX2 R179, R179 ;  /* 0x000000b300b37308 */ /* 0x000e620000000800 */
        /* <DEDUP_REMOVED lines=8> */
[----:B---3--:R-:W-:Y:S01]  /*148c0*/  FADD.FTZ R26, R156, R5 ;  /* 0x000000059c1a7221 */ /* 0x008fe20000010000 */
[----:B------:R-:W-:Y:S01]  /*148d0*/  F2FP.BF16.F32.PACK_AB R183, R30, R183 ;  /* 0x000000b71eb7723e */ /* 0x000fe200000010ff */
[----:B------:R-:W-:Y:S01]  /*148e0*/  VIADD R4, R4, 0xffffffff ;  /* 0xffffffff04047836 */ /* 0x000fe20000000000 */
[----:B------:R-:W-:Y:S01]  /*148f0*/  F2FP.BF16.F32.PACK_AB R177, R34, R177 ;  /* 0x000000b122b1723e */ /* 0x000fe200000010ff */
[-C--:B------:R-:W-:Y:S01]  /*14900*/  FMUL.FTZ R90, R90, R55.reuse ;  /* 0x000000375a5a7220 */ /* 0x080fe20000410000 */
[-C--:B------:R-:W-:Y:S01]  /*14910*/  FMUL.FTZ R91, R91, R55.reuse ;  /* 0x000000375b5b7220 */ /* 0x080fe20000410000 */
[-C--:B------:R-:W-:Y:S01]  /*14920*/  FMUL.FTZ R94, R94, R55.reuse ;  /* 0x000000375e5e7220 */ /* 0x080fe20000410000 */
[----:B------:R-:W2:Y:S01]  /*14930*/  MUFU.EX2 R38, R38 ;  /* 0x0000002600267308 */ /* 0x000ea20000000800 */
        /* <DEDUP_REMOVED lines=8> */
[C---:B0-----:R-:W-:Y:S01]  /*149c0*/  FADD.FTZ R5, R45.reuse, R26 ;  /* 0x0000001a2d057221 */ /* 0x041fe20000010000 */
[----:B------:R-:W-:Y:S01]  /*149d0*/  F2FP.BF16.F32.PACK_AB R156, R45, R156 ;  /* 0x0000009c2d9c723e */ /* 0x000fe200000010ff */
[-C--:B------:R-:W-:Y:S01]  /*149e0*/  FMUL.FTZ R107, R107, R55.reuse ;  /* 0x000000376b6b7220 */ /* 0x080fe20000410000 */
[-C--:B------:R-:W-:Y:S01]  /*149f0*/  FMUL.FTZ R110, R110, R55.reuse ;  /* 0x000000376e6e7220 */ /* 0x080fe20000410000 */
[-C--:B------:R-:W-:Y:S01]  /*14a00*/  FMUL.FTZ R111, R111, R55.reuse ;  /* 0x000000376f6f7220 */ /* 0x080fe20000410000 */
[-C--:B------:R-:W-:Y:S01]  /*14a10*/  FMUL.FTZ R114, R114, R55.reuse ;  /* 0x0000003772727220 */ /* 0x080fe20000410000 */
[----:B------:R-:W-:Y:S01]  /*14a20*/  FMUL.FTZ R115, R115, R55 ;  /* 0x0000003773737220 */ /* 0x000fe20000410000 */
[----:B------:R-:W0:Y:S01]  /*14a30*/  MUFU.EX2 R42, R42 ;  /* 0x0000002a002a7308 */ /* 0x000e220000000800 */
        /* <DEDUP_REMOVED lines=24> */
[----:B--2---:R-:W-:Y:S01]  /*14bc0*/  FADD.FTZ R3, R175, R26 ;  /* 0x0000001aaf037221 */ /* 0x004fe20000010000 */
[-C--:B------:R-:W-:Y:S01]  /*14bd0*/  FMUL.FTZ R150, R150, R55.reuse ;  /* 0x0000003796967220 */ /* 0x080fe20000410000 */
[----:B------:R-:W-:Y:S01]  /*14be0*/  FMUL.FTZ R151, R151, R55 ;  /* 0x0000003797977220 */ /* 0x000fe20000410000 */
[----:B------:R-:W-:-:S02]  /*14bf0*/  IMAD.MOV.U32 R186, RZ, RZ, R9 ;  /* 0x000000ffffba7224 */ /* 0x000fc400078e0009 */
[----:B------:R-:W-:Y:S02]  /*14c00*/  IMAD.MOV.U32 R0, RZ, RZ, R10 ;  /* 0x000000ffff007224 */ /* 0x000fe400078e000a */
        /* <DEDUP_REMOVED lines=9> */
[----:B-1----:R-:W-:Y:S01]  /*14ca0*/  FADD.FTZ R3, R171, R26 ;  /* 0x0000001aab037221 */ /* 0x002fe20000010000 */
[----:B------:R-:W-:-:S03]  /*14cb0*/  F2FP.BF16.F32.PACK_AB R171, R8, R171 ;  /* 0x000000ab08ab723e */ /* 0x000fc600000010ff */
[----:B------:R-:W-:Y:S01]  /*14cc0*/  FADD.FTZ R26, R8, R3 ;  /* 0x00000003081a7221 */ /* 0x000fe20000010000 */
[----:B------:R-:W-:Y:S02]  /*14cd0*/  IMAD.MOV.U32 R8, RZ, RZ, R12 ;  /* 0x000000ffff087224 */ /* 0x000fe400078e000c */
[----:B------:R-:W1:Y:S01]  /*14ce0*/  MUFU.EX2 R167, R167 ;  /* 0x000000a700a77308 */ /* 0x000e620000000800 */
[----:B0-----:R-:W-:-:S07]  /*14cf0*/  FADD.FTZ R3, R165, R26 ;  /* 0x0000001aa5037221 */ /* 0x001fce0000010000 */
[----:B------:R-:W0:Y:S01]  /*14d00*/  MUFU.EX2 R24, R63 ;  /* 0x0000003f00187308 */ /* 0x000e220000000800 */
[C---:B--2---:R-:W-:Y:S01]  /*14d10*/  FADD.FTZ R26, R22.reuse, R3 ;  /* 0x00000003161a7221 */ /* 0x044fe20000010000 */
[----:B------:R-:W-:Y:S01]  /*14d20*/  F2FP.BF16.F32.PACK_AB R165, R22, R165 ;  /* 0x000000a516a5723e */ /* 0x000fe200000010ff */
[----:B------:R-:W-:-:S05]  /*14d30*/  IMAD.MOV.U32 R22, RZ, RZ, R15 ;  /* 0x000000ffff167224 */ /* 0x000fca00078e000f */
        /* <DEDUP_REMOVED lines=43> */
[----:B--2---:R-:W-:Y:S01]  /*14ff0*/  FADD.FTZ R3, R86, R3 ;  /* 0x0000000356037221 */ /* 0x004fe20000010000 */
[C---:B-1----:R-:W-:Y:S01]  /*15000*/  FADD.FTZ R5, R53.reuse, R28 ;  /* 0x0000001c35057221 */ /* 0x042fe20000010000 */
[----:B------:R-:W-:Y:S02]  /*15010*/  F2FP.BF16.F32.PACK_AB R154, R53, R154 ;  /* 0x0000009a359a723e */ /* 0x000fe400000010ff */
[C---:B0-----:R-:W-:Y:S01]  /*15020*/  FADD.FTZ R3, R48.reuse, R3 ;  /* 0x0000000330037221 */ /* 0x041fe20000010000 */
[----:B------:R-:W-:Y:S01]  /*15030*/  F2FP.BF16.F32.PACK_AB R155, R48, R86 ;  /* 0x00000056309b723e */ /* 0x000fe200000010ff */
[----:B------:R-:W-:Y:S06]  /*15040*/  @P4 BRA `(.L_x_1864) ;  /* 0xffffffcc006c4947 */ /* 0x000fec000383ffff */
[----:B------:R-:W-:Y:S02]  /*15050*/  IMAD.MOV.U32 R8, RZ, RZ, R12 ;  /* 0x000000ffff087224 */ /* 0x000fe400078e000c */
[----:B------:R-:W-:Y:S02]  /*15060*/  IMAD.MOV.U32 R0, RZ, RZ, R10 ;  /* 0x000000ffff007224 */ /* 0x000fe400078e000a */
[----:B------:R-:W-:Y:S02]  /*15070*/  IMAD.MOV.U32 R22, RZ, RZ, R15 ;  /* 0x000000ffff167224 */ /* 0x000fe400078e000f */
[----:B------:R-:W-:-:S07]  /*15080*/  IMAD.MOV.U32 R186, RZ, RZ, R9 ;  /* 0x000000ffffba7224 */ /* 0x000fce00078e0009 */
.L_x_1846:
[----:B------:R-:W0:Y:S01]  /*15090*/  LDC R9, c[0x0][0x448] ;  /* 0x00011200ff097b82 */ /* 0x000e220000000800 */
[----:B------:R-:W-:-:S07]  /*150a0*/  IADD3 R12, R188, 0x1, -R187 ;  /* 0x00000001bc0c7810 */ /* 0x000fce0007ffe8bb */
[----:B------:R-:W1:Y:S01]  /*150b0*/  LDC R14, c[0x0][0x9e4] ;  /* 0x00027900ff0e7b82 */ /* 0x000e620000000800 */
[----:B0-----:R-:W-:Y:S01]  /*150c0*/  ISETP.NE.AND P4, PT, R9, 0x1, PT ;  /* 0x000000010900780c */ /* 0x001fe20003f85270 */
[----:B------:R-:W-:Y:S01]  /*150d0*/  VIADD R9, R193, 0x7f ;  /* 0x0000007fc1097836 */ /* 0x000fe20000000000 */
[----:B-1----:R-:W-:-:S11]  /*150e0*/  ISETP.GE.AND P5, PT, R14, 0x1, PT ;  /* 0x000000010e00780c */ /* 0x002fd60003fa6270 */
[----:B------:R-:W0:Y:S08]  /*150f0*/  @P4 LDC R10, c[0x0][0x44c] ;  /* 0x00011300ff0a4b82 */ /* 0x000e300000000800 */
[----:B------:R-:W1:Y:S01]  /*15100*/  @P4 LDC R13, c[0x0][0x450] ;  /* 0x00011400ff0d4b82 */ /* 0x000e620000000800 */
[----:B0-----:R-:W-:-:S05]  /*15110*/  @P4 IMAD.HI.U32 R10, R9, R10, RZ ;  /* 0x0000000a090a4227 */ /* 0x001fca00078e00ff */
[----:B-1----:R-:W-:-:S05]  /*15120*/  @P4 SHF.R.U32.HI R9, RZ, R13, R10 ;  /* 0x0000000dff094219 */ /* 0x002fca000001160a */
[----:B------:R-:W-:-:S04]  /*15130*/  IMAD.IADD R9, R12, 0x1, R9 ;  /* 0x000000010c097824 */ /* 0x000fc800078e0209 */
[----:B------:R-:W-:Y:S01]  /*15140*/  IMAD.IADD R6, R9, 0x1, -R6 ;  /* 0x0000000109067824 */ /* 0x000fe200078e0a06 */
        /* <DEDUP_REMOVED lines=11> */
.L_x_1867:
[----:B------:R-:W-:-:S13]  /*15200*/  ISETP.NE.AND P2, PT, R14, 0x1, PT ;  /* 0x000000010e00780c */ /* 0x000fda0003f45270 */
[----:B------:R-:W0:Y:S02]  /*15210*/  @P2 LDC.64 R12, c[0x0][0x9e8] ;  /* 0x00027a00ff0c2b82 */ /* 0x000e240000000a00 */
[----:B0-----:R-:W-:-:S05]  /*15220*/  @P2 IMAD.HI.U32 R10, R9, R12, RZ ;  /* 0x0000000c090a2227 */ /* 0x001fca00078e00ff */
[----:B------:R-:W-:-:S07]  /*15230*/  @P2 SHF.R.U32.HI R9, RZ, R13, R10 ;  /* 0x0000000dff092219 */ /* 0x000fce000001160a */
.L_x_1868:
[----:B------:R-:W-:Y:S05]  /*15240*/  BSYNC B0 ;  /* 0x0000000000007941 */ /* 0x000fea0003800000 */
.L_x_1866:
[----:B------:R-:W-:-:S05]  /*15250*/  IMAD R9, R9, R14, RZ ;  /* 0x0000000e09097224 */ /* 0x000fca00078e02ff */
[----:B------:R-:W-:-:S07]  /*15260*/  VIMNMX R6, R6, R9, !PT ;  /* 0x0000000906067248 */ /* 0x000fce0007fe0100 */
.L_x_1865:
[----:B------:R-:W-:-:S05]  /*15270*/  VIADD R6, R6, 0x7f ;  /* 0x0000007f06067836 */ /* 0x000fca0000000000 */
[----:B------:R-:W-:-:S04]  /*15280*/  SHF.R.S32.HI R9, RZ, 0x1f, R6 ;  /* 0x0000001fff097819 */ /* 0x000fc80000011406 */
[----:B------:R-:W-:-:S04]  /*15290*/  LEA.HI R9, R9, R6, RZ, 0x7 ;  /* 0x0000000609097211 */ /* 0x000fc800078f38ff */
[----:B------:R-:W-:-:S04]  /*152a0*/  SHF.R.S32.HI R9, RZ, 0x7, R9 ;  /* 0x00000007ff097819 */ /* 0x000fc80000011409 */
[----:B------:R-:W-:-:S04]  /*152b0*/  VIMNMX R12, R196, R9, !PT ;  /* 0x00000009c40c7248 */ /* 0x000fc80007fe0100 */
[----:B------:R-:W-:-:S13]  /*152c0*/  ISETP.GE.AND P2, PT, R4, R12, PT ;  /* 0x0000000c0400720c */ /* 0x000fda0003f46270 */
[----:B------:R-:W-:Y:S05]  /*152d0*/  @!P2 BRA `(.L_x_1869) ;  /* 0x000000200084a947 */ /* 0x000fea0003800000 */
[----:B------:R-:W-:Y:S02]  /*152e0*/  IMAD.MOV.U32 R6, RZ, RZ, R8 ;  /* 0x000000ffff067224 */ /* 0x000fe400078e0008 */
[----:B------:R-:W-:Y:S02]  /*152f0*/  IMAD.MOV.U32 R14, RZ, RZ, R0 ;  /* 0x000000ffff0e7224 */ /* 0x000fe400078e0000 */
[----:B------:R-:W-:Y:S02]  /*15300*/  IMAD.MOV.U32 R15, RZ, RZ, R186 ;  /* 0x000000ffff0f7224 */ /* 0x000fe400078e00ba */
[----:B------:R-:W-:-:S07]  /*15310*/  IMAD.MOV.U32 R13, RZ, RZ, R22 ;  /* 0x000000ffff0d7224 */ /* 0x000fce00078e0016 */
.L_x_1879:
        /* <DEDUP_REMOVED lines=10> */
.L_x_1871:
[----:B------:R-:W-:Y:S01]  /*153c0*/  IMAD R0, R22, 0x8, R2 ;  /* 0x0000000816007824 */ /* 0x000fe200078e0202 */
[----:B------:R-:W-:-:S04]  /*153d0*/  SHF.L.U32 R9, R186, 0x1f, RZ ;  /* 0x0000001fba097819 */ /* 0x000fc800000006ff */
[----:B------:R0:W1:Y:S01]  /*153e0*/  SYNCS.PHASECHK.TRANS64.TRYWAIT P3, [R0+URZ+0x28830], R9 ;  /* 0x02883009000075a7 */ /* 0x000062000806017f */
[----:B------:R-:W-:Y:S05]  /*153f0*/  @!P0 BRA `(.L_x_1872) ;  /* 0x0000000000048947 */ /* 0x000fea0003800000 */
[----:B------:R-:W-:Y:S01]  /*15400*/  BPT.TRAP 0x1 ;  /* 0x000000040000795c */ /* 0x000fe20000300000 */
.L_x_1872:
[----:B------:R-:W-:Y:S04]  /*15410*/  BSSY B0, `(.L_x_1870) ;  /* 0x0000004000007945 */ /* 0x000fe80003800000 */
[----:B-1----:R-:W-:Y:S05]  /*15420*/  @P3 BRA `(.L_x_1873) ;  /* 0x0000000000083947 */ /* 0x002fea0003800000 */
[----:B------:R-:W1:Y:S02]  /*15430*/  SYNCS.PHASECHK.TRANS64.TRYWAIT P3, [R0+URZ+0x28830], R9 ;  /* 0x02883009000075a7 */ /* 0x000e64000806017f */
[----:B-1----:R-:W-:Y:S05]  /*15440*/  @!P3 BRA `(.L_x_1874) ;  /* 0x0000010c00ecb947 */ /* 0x002fea0003800000 */
.L_x_1873:
[----:B------:R-:W-:Y:S05]  /*15450*/  BSYNC B0 ;  /* 0x0000000000007941 */ /* 0x000fea0003800000 */
.L_x_1870:
        /* <DEDUP_REMOVED lines=64> */
.L_x_1876:
[----:B------:R-:W-:Y:S01]  /*15860*/  SHF.L.U32 R0, R15, 0x1f, RZ ;  /* 0x0000001f0f007819 */ /* 0x000fe200000006ff */
[----:B------:R-:W-:-:S04]  /*15870*/  IMAD R9, R13, 0x8, R2 ;  /* 0x000000080d097824 */ /* 0x000fc800078e0202 */
[----:B------:R0:W1:Y:S01]  /*15880*/  SYNCS.PHASECHK.TRANS64.TRYWAIT P2, [R9+URZ+0x28850], R0 ;  /* 0x02885000090075a7 */ /* 0x000062000804017f */
[----:B------:R-:W-:Y:S05]  /*15890*/  @!P0 BRA `(.L_x_1877) ;  /* 0x0000000000048947 */ /* 0x000fea0003800000 */
[----:B------:R-:W-:Y:S01]  /*158a0*/  BPT.TRAP 0x1 ;  /* 0x000000040000795c */ /* 0x000fe20000300000 */
.L_x_1877:
[----:B-1----:R-:W-:Y:S05]  /*158b0*/  @P2 BRA `(.L_x_1875) ;  /* 0x0000000000082947 */ /* 0x002fea0003800000 */
[----:B------:R-:W1:Y:S02]  /*158c0*/  SYNCS.PHASECHK.TRANS64.TRYWAIT P2, [R9+URZ+0x28850], R0 ;  /* 0x02885000090075a7 */ /* 0x000e64000804017f */
[----:B-1----:R-:W-:Y:S05]  /*158d0*/  @!P2 BRA `(.L_x_1878) ;  /* 0x0000010800dca947 */ /* 0x002fea0003800000 */
.L_x_1875:
[----:B01----:R-:W-:Y:S01]  /*158e0*/  VIADD R0, R2, 0x400 ;  /* 0x0000040002007836 */ /* 0x003fe20000000000 */
[----:B------:R-:W-:Y:S05]  /*158f0*/  WARPSYNC.ALL ;  /* 0x0000000000007948 */ /* 0x000fea0003800000 */
[----:B------:R-:W-:-:S04]  /*15900*/  SHF.R.U32.HI R0, RZ, 0x4, R0 ;  /* 0x00000004ff007819 */ /* 0x000fc80000011600 */
[----:B------:R-:W-:-:S04]  /*15910*/  LOP3.LUT R0, R0, 0x3fff, RZ, 0xc0, !PT ;  /* 0x00003fff00007812 */ /* 0x000fc800078ec0ff */
[----:B------:R-:W-:-:S05]  /*15920*/  LOP3.LUT R0, R0, 0x4000000, RZ, 0xfc, !PT ;  /* 0x0400000000007812 */ /* 0x000fca00078efcff */
[----:B------:R-:W-:Y:S01]  /*15930*/  IMAD R10, R13, 0x800, R0 ;  /* 0x000008000d0a7824 */ /* 0x000fe200078e0200 */
[----:B------:R-:W-:Y:S01]  /*15940*/  WARPGROUP.ARRIVE ;  /* 0x00000000000079c5 */ /* 0x000fe20000000000 */
[----:B------:R-:W-:Y:S01]  /*15950*/  IMAD.MOV.U32 R11, RZ, RZ, 0x40000040 ;  /* 0x40000040ff0b7424 */ /* 0x000fe200078e00ff */
[----:B------:R-:W-:Y:S01]  /*15960*/  FMNMX.FTZ R0, R24, R14, !PT ;  /* 0x0000000e18007209 */ /* 0x000fe20007810000 */
[C---:B------:R-:W-:Y:S01]  /*15970*/  VIADD R8, R10.reuse, 0x80 ;  /* 0x000000800a087836 */ /* 0x040fe20000000000 */
[----:B------:R-:W-:Y:S01]  /*15980*/  R2UR UR10, R10 ;  /* 0x000000000a0a72ca */ /* 0x000fe200000e0000 */
[----:B------:R-:W-:Y:S01]  /*15990*/  IMAD.MOV.U32 R9, RZ, RZ, 0x40000040 ;  /* 0x40000040ff097424 */ /* 0x000fe200078e00ff */
[----:B------:R-:W-:Y:S01]  /*159a0*/  R2UR UR11, R11 ;  /* 0x000000000b0b72ca */ /* 0x000fe200000e0000 */
[----:B------:R-:W0:Y:S01]  /*159b0*/  S2R R230, SR_TID.X ;  /* 0x0000000000e67919 */ /* 0x000e220000002100 */
[----:B------:R-:W-:Y:S01]  /*159c0*/  @!P1 IMAD R13, R13, 0x8, R2 ;  /* 0x000000080d0d9824 */ /* 0x000fe200078e0202 */
[C---:B------:R-:W-:Y:S01]  /*159d0*/  ISETP.GT.AND P2, PT, R4.reuse, R12, PT ;  /* 0x0000000c0400720c */ /* 0x040fe20003f44270 */
[----:B------:R-:W-:-:S02]  /*159e0*/  VIADD R4, R4, 0xffffffff ;  /* 0xffffffff04047836 */ /* 0x000fc40000000000 */
[----:B------:R-:W-:-:S05]  /*159f0*/  @!P1 VIADD R13, R13, 0x28860 ;  /* 0x000288600d0d9836 */ /* 0x000fca0000000000 */
[----:B------:R-:W-:Y:S02]  /*15a00*/  @!P1 PRMT R13, RZ, 0x654, R13 ;  /* 0x00000654ff0d9816 */ /* 0x000fe4000000000d */
[----:B------:R-:W-:Y:S01]  /*15a10*/  HGMMA.64x128x16.F32.BF16 R88, R180, gdesc[UR8].tnspB, R88, gsb0 ;  /* 0x41e00008b4587df0 */ /* 0x000fe20008001858 */
[----:B------:R-:W-:Y:S01]  /*15a20*/  R2UR UR10, R8 ;  /* 0x00000000080a72ca */ /* 0x000fe200000e0000 */
[----:B------:R-:W-:Y:S01]  /*15a30*/  VIADD R8, R10, 0x100 ;  /* 0x000001000a087836 */ /* 0x000fe20000000000 */
[----:B------:R-:W-:Y:S02]  /*15a40*/  R2UR UR11, R9 ;  /* 0x00000000090b72ca */ /* 0x000fe400000e0000 */
[----:B------:R-:W-:-:S04]  /*15a50*/  FMNMX.FTZ R9, R25, R0, !PT ;  /* 0x0000000019097209 */ /* 0x000fc80007810000 */
[----:B------:R-:W-:Y:S01]  /*15a60*/  FMNMX.FTZ R0, R28, R9, !PT ;  /* 0x000000091c007209 */ /* 0x000fe20007810000 */
[----:B------:R-:W-:Y:S01]  /*15a70*/  IMAD.MOV.U32 R9, RZ, RZ, 0x40000040 ;  /* 0x40000040ff097424 */ /* 0x000fe200078e00ff */
[----:B0-----:R-:W-:Y:S01]  /*15a80*/  SHF.R.U32.HI R230, RZ, 0x7, R230 ;  /* 0x00000007ffe67819 */ /* 0x001fe200000116e6 */
[----:B------:R-:W-:Y:S02]  /*15a90*/  WARPGROUP.DEPBAR.LE gsb0, 0x0 ;  /* 0x00008000000079c5 */ /* 0x000fe40000010000 */
[----:B------:R-:W-:-:S06]  /*15aa0*/  WARPGROUP.ARRIVE ;  /* 0x00000000000079c5 */ /* 0x000fcc0000000000 */
[----:B------:R-:W-:Y:S01]  /*15ab0*/  HGMMA.64x128x16.F32.BF16 R88, R176, gdesc[UR8].tnspB, R88, gsb0 ;  /* 0x41e00008b0587df0 */ /* 0x000fe20008001858 */
[----:B------:R-:W-:Y:S01]  /*15ac0*/  R2UR UR10, R8 ;  /* 0x00000000080a72ca */ /* 0x000fe200000e0000 */
[----:B------:R-:W-:Y:S01]  /*15ad0*/  VIADD R8, R10, 0x180 ;  /* 0x000001800a087836 */ /* 0x000fe20000000000 */
[----:B------:R-:W-:Y:S02]  /*15ae0*/  R2UR UR11, R9 ;  /* 0x00000000090b72ca */ /* 0x000fe400000e0000 */
        /* <DEDUP_REMOVED lines=24> */
[----:B------:R-:W-:-:S03]  /*15c70*/  IMAD.MOV.U32 R9, RZ, RZ, 0x40000040 ;  /* 0x40000040ff097424 */ /* 0x000fc600078e00ff */
[----:B------:R-:W-:-:S04]  /*15c80*/  FMNMX.FTZ R11, R77, R0, !PT ;  /* 0x000000004d0b7209 */ /* 0x000fc80007810000 */
[----:B------:R-:W-:Y:S02]  /*15c90*/  FMNMX.FTZ R0, R80, R11, !PT ;  /* 0x0000000b50007209 */ /* 0x000fe40007810000 */
[----:B------:R-:W0:Y:S01]  /*15ca0*/  LDC R11, c[0x0][0x988] ;  /* 0x00026200ff0b7b82 */ /* 0x000e220000000800 */
[----:B------:R-:W-:Y:S02]  /*15cb0*/  WARPGROUP.DEPBAR.LE gsb0, 0x0 ;  /* 0x00008000000079c5 */ /* 0x000fe40000010000 */
[----:B------:R-:W-:-:S06]  /*15cc0*/  WARPGROUP.ARRIVE ;  /* 0x00000000000079c5 */ /* 0x000fcc0000000000 */
[----:B------:R-:W-:Y:S01]  /*15cd0*/  HGMMA.64x128x16.F32.BF16 R88, R172, gdesc[UR8].tnspB, R88, gsb0 ;  /* 0x41e00008ac587df0 */ /* 0x000fe20008001858 */
[----:B------:R-:W-:Y:S02]  /*15ce0*/  R2UR UR10, R8 ;  /* 0x00000000080a72ca */ /* 0x000fe400000e0000 */
[----:B------:R-:W-:Y:S02]  /*15cf0*/  R2UR UR11, R9 ;  /* 0x00000000090b72ca */ /* 0x000fe400000e0000 */
[----:B------:R-:W-:-:S04]  /*15d00*/  FMNMX.FTZ R9, R81, R0, !PT ;  /* 0x0000000051097209 */ /* 0x000fc80007810000 */
[----:B------:R-:W-:-:S04]  /*15d10*/  FMNMX.FTZ R0, R84, R9, !PT ;  /* 0x0000000954007209 */ /* 0x000fc80007810000 */
[----:B------:R-:W-:-:S05]  /*15d20*/  FMNMX.FTZ R8, R85, R0, !PT ;  /* 0x0000000055087209 */ /* 0x000fca0007810000 */
[----:B------:R-:W1:Y:S02]  /*15d30*/  SHFL.BFLY PT, R9, R8, 0x2, 0x1f ;  /* 0x0c401f0008097f89 */ /* 0x000e6400000e0000 */
[----:B-1----:R-:W-:Y:S01]  /*15d40*/  FMNMX.FTZ R21, R8, R9, !PT ;  /* 0x0000000908157209 */ /* 0x002fe20007810000 */
[----:B------:R-:W-:Y:S02]  /*15d50*/  VIADD R8, R10, 0x200 ;  /* 0x000002000a087836 */ /* 0x000fe40000000000 */
[----:B------:R-:W-:Y:S02]  /*15d60*/  IMAD.MOV.U32 R9, RZ, RZ, 0x40000040 ;  /* 0x40000040ff097424 */ /* 0x000fe400078e00ff */
        /* <DEDUP_REMOVED lines=32> */
[----:B------:R-:W0:Y:S01]  /*15f70*/  MUFU.EX2 R25, R25 ;  /* 0x0000001900197308 */ /* 0x000e220000000800 */
[C---:B-1----:R-:W-:Y:S01]  /*15f80*/  FADD.FTZ R5, R180.reuse, R5 ;  /* 0x00000005b4057221 */ /* 0x042fe20000010000 */
[----:B------:R-:W-:Y:S01]  /*15f90*/  F2FP.BF16.F32.PACK_AB R180, R180, R15 ;  /* 0x0000000fb4b4723e */ /* 0x000fe200000010ff */
[----:B------:R-:W-:Y:S01]  /*15fa0*/  IMAD.MOV.U32 R15, RZ, RZ, R186 ;  /* 0x000000ffff0f7224 */ /* 0x000fe200078e00ba */
[----:B------:R-:W-:Y:S02]  /*15fb0*/  WARPGROUP.DEPBAR.LE gsb0, 0x0 ;  /* 0x00008000000079c5 */ /* 0x000fe40000010000 */
[----:B------:R-:W-:Y:S01]  /*15fc0*/  WARPGROUP.ARRIVE ;  /* 0x00000000000079c5 */ /* 0x000fe20000000000 */
[-CC-:B------:R-:W-:Y:S01]  /*15fd0*/  FFMA.FTZ R172, R40, R11.reuse, -R20.reuse ;  /* 0x0000000b28ac7223 */ /* 0x180fe20000010814 */
[----:B------:R-:W-:Y:S01]  /*15fe0*/  FFMA.FTZ R174, R44, R11, -R20 ;  /* 0x0000000b2cae7223 */ /* 0x000fe20000010814 */
[----:B------:R-:W1:Y:S03]  /*15ff0*/  MUFU.EX2 R176, R176 ;  /* 0x000000b000b07308 */ /* 0x000e660000000800 */
[----:B------:R-:W-:Y:S01]  /*16000*/  HGMMA.64x128x16.F32.BF16 R88, R168, gdesc[UR8].tnspB, R88, gsb0 ;  /* 0x41e00008a8587df0 */ /* 0x000fe20008001858 */
[----:B------:R-:W-:-:S02]  /*16010*/  R2UR UR10, R8 ;  /* 0x00000000080a72ca */ /* 0x000fc400000e0000 */
[----:B------:R-:W-:Y:S02]  /*16020*/  R2UR UR11, R9 ;  /* 0x00000000090b72ca */ /* 0x000fe400000e0000 */
[----:B------:R-:W-:Y:S01]  /*16030*/  FMNMX.FTZ R8, R26, R6, !PT ;  /* 0x000000061a087209 */ /* 0x000fe20007810000 */
[----:B------:R-:W3:Y:S03]  /*16040*/  MUFU.EX2 R29, R29 ;  /* 0x0000001d001d7308 */ /* 0x000ee60000000800 */
[----:B------:R-:W-:-:S04]  /*16050*/  FMNMX.FTZ R9, R27, R8, !PT ;  /* 0x000000081b097209 */ /* 0x000fc80007810000 */
        /* <DEDUP_REMOVED lines=23> */
[----:B------:R-:W-:Y:S01]  /*161d0*/  FMNMX.FTZ R9, R59, R8, !PT ;  /* 0x000000083b097209 */ /* 0x000fe20007810000 */
[----:B------:R-:W-:-:S03]  /*161e0*/  VIADD R8, R10, 0x280 ;  /* 0x000002800a087836 */ /* 0x000fc60000000000 */
[----:B------:R-:W-:Y:S01]  /*161f0*/  FMNMX.FTZ R24, R62, R9, !PT ;  /* 0x000000093e187209 */ /* 0x000fe20007810000 */
[----:B------:R-:W-:Y:S01]  /*16200*/  IMAD.MOV.U32 R9, RZ, RZ, 0x40000040 ;  /* 0x40000040ff097424 */ /* 0x000fe200078e00ff */
[----:B------:R-:W-:Y:S02]  /*16210*/  MUFU.EX2 R53, R53 ;  /* 0x0000003500357308 */ /* 0x000fe40000000800 */
[----:B------:R-:W-:Y:S01]  /*16220*/  FMNMX.FTZ R21, R63, R24, !PT ;  /* 0x000000183f157209 */ /* 0x000fe20007810000 */
[----:B------:R-:W-:-:S05]  /*16230*/  FFMA.FTZ R24, R72, R11, -R20 ;  /* 0x0000000b48187223 */ /* 0x000fca0000010814 */
        /* <DEDUP_REMOVED lines=10> */
[----:B------:R-:W-:Y:S01]  /*162e0*/  FFMA.FTZ R170, R52, R11, -R20 ;  /* 0x0000000b34aa7223 */ /* 0x000fe20000010814 */
[----:B--2---:R-:W-:Y:S02]  /*162f0*/  FADD.FTZ R52, R182, R5 ;  /* 0x00000005b6347221 */ /* 0x004fe40000010000 */
[----:B------:R-:W-:Y:S01]  /*16300*/  MUFU.EX2 R32, R32 ;  /* 0x0000002000207308 */ /* 0x000fe20000000800 */
[C---:B0-----:R-:W-:Y:S01]  /*16310*/  F2FP.BF16.F32.PACK_AB R182, R25.reuse, R182 ;  /* 0x000000b619b6723e */ /* 0x041fe200000010ff */
[----:B------:R-:W-:Y:S01]  /*16320*/  HGMMA.64x128x16.F32.BF16 R88, R164, gdesc[UR8].tnspB, R88, gsb0 ;  /* 0x41e00008a4587df0 */ /* 0x000fe20008001858 */
[----:B------:R-:W-:Y:S01]  /*16330*/  R2UR UR10, R8 ;  /* 0x00000000080a72ca */ /* 0x000fe200000e0000 */
[----:B------:R-:W-:Y:S01]  /*16340*/  FADD.FTZ R5, R25, R52 ;  /* 0x0000003419057221 */ /* 0x000fe20000010000 */
[----:B------:R-:W-:-:S02]  /*16350*/  R2UR UR11, R9 ;  /* 0x00000000090b72ca */ /* 0x000fc400000e0000 */
[----:B------:R-:W-:Y:S01]  /*16360*/  FMNMX.FTZ R8, R66, R21, !PT ;  /* 0x0000001542087209 */ /* 0x000fe20007810000 */
[----:B-1----:R-:W-:Y:S01]  /*16370*/  FADD.FTZ R52, R176, R5 ;  /* 0x00000005b0347221 */ /* 0x002fe20000010000 */
[----:B------:R-:W0:Y:S01]  /*16380*/  MUFU.EX2 R168, R168 ;  /* 0x000000a800a87308 */ /* 0x000e220000000800 */
[----:B---3--:R-:W-:Y:S02]  /*16390*/  F2FP.BF16.F32.PACK_AB R176, R29, R176 ;  /* 0x000000b01db0723e */ /* 0x008fe400000010ff */
[----:B------:R-:W-:Y:S01]  /*163a0*/  FMNMX.FTZ R9, R67, R8, !PT ;  /* 0x0000000843097209 */ /* 0x000fe20007810000 */
[----:B------:R-:W-:-:S03]  /*163b0*/  FADD.FTZ R5, R29, R52 ;  /* 0x000000341d057221 */ /* 0x000fc60000010000 */
        /* <DEDUP_REMOVED lines=13> */
[----:B-1----:R-:W-:Y:S01]  /*16490*/  FMNMX.FTZ R21, R8, R9, !PT ;  /* 0x0000000908157209 */ /* 0x002fe20007810000 */
[----:B------:R-:W-:Y:S02]  /*164a0*/  VIADD R8, R10, 0x300 ;  /* 0x000003000a087836 */ /* 0x000fe40000000000 */
[----:B------:R-:W-:Y:S02]  /*164b0*/  IMAD.MOV.U32 R9, RZ, RZ, 0x40000040 ;  /* 0x40000040ff097424 */ /* 0x000fe400078e00ff */
[----:B------:R-:W1:Y:S01]  /*164c0*/  SHFL.BFLY PT, R36, R21, 0x1, 0x1f ;  /* 0x0c201f0015247f89 */ /* 0x000e6200000e0000 */
[----:B------:R-:W-:Y:S02]  /*164d0*/  WARPGROUP.DEPBAR.LE gsb0, 0x0 ;  /* 0x00008000000079c5 */ /* 0x000fe40000010000 */
[----:B------:R-:W-:Y:S01]  /*164e0*/  WARPGROUP.ARRIVE ;  /* 0x00000000000079c5 */ /* 0x000fe20000000000 */
[-CC-:B------:R-:W-:Y:S01]  /*164f0*/  FFMA.FTZ R164, R56, R11.reuse, -R20.reuse ;  /* 0x0000000b38a47223 */ /* 0x180fe20000010814 */
[----:B------:R-:W-:Y:S01]  /*16500*/  FFMA.FTZ R166, R60, R11, -R20 ;  /* 0x0000000b3ca67223 */ /* 0x000fe20000010814 */
[----:B----4-:R-:W-:Y:S01]  /*16510*/  FADD.FTZ R56, R178, R5 ;  /* 0x00000005b2387221 */ /* 0x010fe20000010000 */
[----:B-----5:R-:W-:-:S02]  /*16520*/  F2FP.BF16.F32.PACK_AB R178, R37, R178 ;  /* 0x000000b225b2723e */ /* 0x020fc400000010ff */
[----:B------:R-:W-:Y:S01]  /*16530*/  HGMMA.64x128x16.F32.BF16 R88, R160, gdesc[UR8].tnspB, R88, gsb0 ;  /* 0x41e00008a0587df0 */ /* 0x000fe20008001858 */
[----:B------:R-:W-:Y:S01]  /*16540*/  R2UR UR10, R8 ;  /* 0x00000000080a72ca */ /* 0x000fe200000e0000 */
[----:B------:R-:W-:Y:S01]  /*16550*/  FADD.FTZ R5, R37, R56 ;  /* 0x0000003825057221 */ /* 0x000fe20000010000 */
[----:B------:R-:W-:Y:S01]  /*16560*/  R2UR UR11, R9 ;  /* 0x00000000090b72ca */ /* 0x000fe200000e0000 */
[-C--:B------:R-:W-:Y:S01]  /*16570*/  FFMA.FTZ R9, R84, R11.reuse, -R20 ;  /* 0x0000000b54097223 */ /* 0x080fe20000010814 */
[----:B-1----:R-:W-:Y:S01]  /*16580*/  FMNMX.FTZ R8, R21, R36, !PT ;  /* 0x0000002415087209 */ /* 0x002fe20007810000 */
[----:B------:R-:W-:Y:S02]  /*16590*/  IMAD.MOV.U32 R21, RZ, RZ, 0x40000040 ;  /* 0x40000040ff157424 */ /* 0x000fe400078e00ff */
[----:B------:R-:W-:Y:S01]  /*165a0*/  FADD.FTZ R56, R172, R5 ;  /* 0x00000005ac387221 */ /* 0x000fe20000010000 */
[----:B------:R-:W-:Y:S01]  /*165b0*/  MUFU.EX2 R164, R164 ;  /* 0x000000a400a47308 */ /* 0x000fe20000000800 */
[C---:B------:R-:W-:Y:S01]  /*165c0*/  F2FP.BF16.F32.PACK_AB R172, R41.reuse, R172 ;  /* 0x000000ac29ac723e */ /* 0x040fe200000010ff */
[----:B------:R-:W-:Y:S01]  /*165d0*/  FMUL.FTZ R40, R8, R11 ;  /* 0x0000000b08287220 */ /* 0x000fe20000410000 */
[----:B------:R-:W-:-:S03]  /*165e0*/  FADD.FTZ R5, R41, R56 ;  /* 0x0000003829057221 */ /* 0x000fc60000010000 */
        /* <DEDUP_REMOVED lines=25> */
[----:B0-----:R-:W-:Y:S01]  /*16780*/  FADD.FTZ R56, R168, R5 ;  /* 0x00000005a8387221 */ /* 0x001fe20000010000 */
[-CC-:B------:R-:W-:Y:S01]  /*16790*/  FFMA.FTZ R75, R75, R11.reuse, -R40.reuse ;  /* 0x0000000b4b4b7223 */ /* 0x180fe20000010828 */
[-CC-:B------:R-:W-:Y:S01]  /*167a0*/  FFMA.FTZ R78, R78, R11.reuse, -R40.reuse ;  /* 0x0000000b4e4e7223 */ /* 0x180fe20000010828 */
[-C--:B------:R-:W-:Y:S01]  /*167b0*/  FFMA.FTZ R79, R79, R11.reuse, -R40 ;  /* 0x0000000b4f4f7223 */ /* 0x080fe20000010828 */
[----:B------:R-:W-:Y:S01]  /*167c0*/  FADD.FTZ R5, R45, R56 ;  /* 0x000000382d057221 */ /* 0x000fe20000010000 */
[----:B------:R-:W-:Y:S01]  /*167d0*/  MUFU.EX2 R30, R30 ;  /* 0x0000001e001e7308 */ /* 0x000fe20000000800 */
[-CC-:B------:R-:W-:Y:S01]  /*167e0*/  FFMA.FTZ R82, R82, R11.reuse, -R40.reuse ;  /* 0x0000000b52527223 */ /* 0x180fe20000010828 */
[-CC-:B------:R-:W-:Y:S01]  /*167f0*/  FFMA.FTZ R83, R83, R11.reuse, -R40.reuse ;  /* 0x0000000b53537223 */ /* 0x180fe20000010828 */
[----:B------:R-:W-:Y:S01]  /*16800*/  FFMA.FTZ R86, R86, R11, -R40 ;  /* 0x0000000b56567223 */ /* 0x000fe20000010828 */
[----:B------:R-:W-:-:S02]  /*16810*/  IADD3 R27, -R230, 0xb, RZ ;  /* 0x0000000be61b7810 */ /* 0x000fc40007ffe1ff */
[----:B------:R-:W-:Y:S02]  /*16820*/  F2FP.BF16.F32.PACK_AB R174, R33, R174 ;  /* 0x000000ae21ae723e */ /* 0x000fe400000010ff */
[----:B------:R-:W-:Y:S01]  /*16830*/  MUFU.EX2 R177, R177 ;  /* 0x000000b100b17308 */ /* 0x000fe20000000800 */
[----:B------:R-:W-:-:S07]  /*16840*/  F2FP.BF16.F32.PACK_AB R168, R45, R168 ;  /* 0x000000a82da8723e */ /* 0x000fce00000010ff */
        /* <DEDUP_REMOVED lines=15> */
[----:B------:R-:W-:Y:S02]  /*16940*/  FADD.FTZ R20, -R8, R6 ;  /* 0x0000000608147221 */ /* 0x000fe40000010100 */
[----:B------:R-:W-:Y:S01]  /*16950*/  MUFU.EX2 R166, R166 ;  /* 0x000000a600a67308 */ /* 0x000fe20000000800 */
[-CC-:B------:R-:W-:Y:S01]  /*16960*/  FFMA.FTZ R161, R66, R11.reuse, -R40.reuse ;  /* 0x0000000b42a17223 */ /* 0x180fe20000010828 */
[----:B------:R-:W-:Y:S01]  /*16970*/  HGMMA.64x128x16.F32.BF16 R88, R156, gdesc[UR8].tnspB, R88, gsb0 ;  /* 0x41e000089c587df0 */ /* 0x000fe20008001858 */
[-C--:B------:R-:W-:Y:S01]  /*16980*/  FMUL.FTZ R20, R20, R11.reuse ;  /* 0x0000000b14147220 */ /* 0x080fe20000410000 */
[----:B------:R-:W-:Y:S01]  /*16990*/  R2UR UR11, R21 ;  /* 0x00000000150b72ca */ /* 0x000fe200000e0000 */
[----:B------:R-:W-:-:S03]  /*169a0*/  FFMA.FTZ R163, R70, R11, -R40 ;  /* 0x0000000b46a37223 */ /* 0x000fc60000010828 */
[----:B------:R0:W1:Y:S08]  /*169b0*/  MUFU.EX2 R36, R20 ;  /* 0x0000001400247308 */ /* 0x0000700000000800 */
[----:B------:R-:W-:Y:S01]  /*169c0*/  MUFU.EX2 R167, R167 ;  /* 0x000000a700a77308 */ /* 0x000fe20000000800 */
[----:B0-----:R-:W-:Y:S02]  /*169d0*/  VIADD R20, R10, 0x380 ;  /* 0x000003800a147836 */ /* 0x001fe40000000000 */
[----:B------:R-:W-:-:S03]  /*169e0*/  FFMA.FTZ R10, R55, R11, -R40 ;  /* 0x0000000b370a7223 */ /* 0x000fc60000010828 */
[----:B------:R-:W-:Y:S01]  /*169f0*/  R2UR UR10, R20 ;  /* 0x00000000140a72ca */ /* 0x000fe200000e0000 */
[----:B------:R-:W-:Y:S02]  /*16a00*/  @!P1 IMAD R20, R22, 0x8, R2 ;  /* 0x0000000816149824 */ /* 0x000fe400078e0202 */
[----:B------:R-:W-:Y:S01]  /*16a10*/  MUFU.EX2 R10, R10 ;  /* 0x0000000a000a7308 */ /* 0x000fe20000000800 */
[----:B-1----:R-:W-:Y:S01]  /*16a20*/  FFMA.FTZ R3, R36, R3, R181 ;  /* 0x0000000324037223 */ /* 0x002fe200000100b5 */
[----:B------:R-:W-:Y:S01]  /*16a30*/  F2FP.BF16.F32.PACK_AB R181, R26, R181 ;  /* 0x000000b51ab5723e */ /* 0x000fe200000010ff */
[----:B------:R-:W-:Y:S02]  /*16a40*/  @!P1 VIADD R20, R20, 0x28840 ;  /* 0x0002884014149836 */ /* 0x000fe40000000000 */
[----:B------:R-:W-:Y:S01]  /*16a50*/  FADD.FTZ R50, R26, R3 ;  /* 0x000000031a327221 */ /* 0x000fe20000010000 */
[----:B------:R-:W-:Y:S01]  /*16a60*/  FADD.FTZ R26, R170, R5 ;  /* 0x00000005aa1a7221 */ /* 0x000fe20000010000 */
[----:B------:R-:W-:Y:S01]  /*16a70*/  F2FP.BF16.F32.PACK_AB R170, R49, R170 ;  /* 0x000000aa31aa723e */ /* 0x000fe200000010ff */
[----:B------:R-:W-:Y:S01]  /*16a80*/  MUFU.EX2 R48, R48 ;  /* 0x0000003000307308 */ /* 0x000fe20000000800 */
[----:B------:R-:W-:Y:S01]  /*16a90*/  FADD.FTZ R3, R183, R50 ;  /* 0x00000032b7037221 */ /* 0x000fe20000010000 */
[----:B------:R-:W-:Y:S01]  /*16aa0*/  @!P1 PRMT R21, RZ, 0x654, R20 ;  /* 0x00000654ff159816 */ /* 0x000fe20000000014 */
[----:B------:R-:W-:Y:S01]  /*16ab0*/  FADD.FTZ R5, R49, R26 ;  /* 0x0000001a31057221 */ /* 0x000fe20000010000 */
[C---:B------:R-:W-:Y:S01]  /*16ac0*/  F2FP.BF16.F32.PACK_AB R183, R30.reuse, R183 ;  /* 0x000000b71eb7723e */ /* 0x040fe200000010ff */
[----:B------:R-:W-:-:S03]  /*16ad0*/  FADD.FTZ R50, R30, R3 ;  /* 0x000000031e327221 */ /* 0x000fc60000010000 */
[----:B------:R-:W-:Y:S01]  /*16ae0*/  MUFU.EX2 R20, R59 ;  /* 0x0000003b00147308 */ /* 0x000fe20000000800 */
[----:B------:R-:W-:Y:S01]  /*16af0*/  FADD.FTZ R3, R177, R50 ;  /* 0x00000032b1037221 */ /* 0x000fe20000010000 */
[----:B------:R-:W-:Y:S01]  /*16b00*/  FFMA.FTZ R50, R67, R11, -R40 ;  /* 0x0000000b43327223 */ /* 0x000fe20000010828 */
[C---:B------:R-:W-:Y:S02]  /*16b10*/  F2FP.BF16.F32.PACK_AB R177, R34.reuse, R177 ;  /* 0x000000b122b1723e */ /* 0x040fe400000010ff */
[----:B------:R-:W-:Y:S01]  /*16b20*/  FADD.FTZ R54, R34, R3 ;  /* 0x0000000322367221 */ /* 0x000fe20000010000 */
[----:B------:R-:W-:Y:S01]  /*16b30*/  FADD.FTZ R34, R164, R5 ;  /* 0x00000005a4227221 */ /* 0x000fe20000010000 */
[----:B------:R-:W-:Y:S01]  /*16b40*/  F2FP.BF16.F32.PACK_AB R164, R53, R164 ;  /* 0x000000a435a4723e */ /* 0x000fe200000010ff */
[----:B------:R-:W0:Y:S01]  /*16b50*/  MUFU.EX2 R160, R160 ;  /* 0x000000a000a07308 */ /* 0x000e220000000800 */
[----:B------:R-:W-:Y:S01]  /*16b60*/  FADD.FTZ R3, R179, R54 ;  /* 0x00000036b3037221 */ /* 0x000fe20000010000 */
[----:B------:R-:W-:Y:S01]  /*16b70*/  FADD.FTZ R5, R53, R34 ;  /* 0x0000002235057221 */ /* 0x000fe20000010000 */
[----:B------:R-:W-:-:S02]  /*16b80*/  F2FP.BF16.F32.PACK_AB R179, R38, R179 ;  /* 0x000000b326b3723e */ /* 0x000fc400000010ff */
[----:B------:R-:W-:Y:S01]  /*16b90*/  FADD.FTZ R54, R38, R3 ;  /* 0x0000000326367221 */ /* 0x000fe20000010000 */
[----:B------:R-:W-:Y:S01]  /*16ba0*/  FADD.FTZ R34, R166, R5 ;  /* 0x00000005a6227221 */ /* 0x000fe20000010000 */
[----:B------:R-:W-:Y:S01]  /*16bb0*/  F2FP.BF16.F32.PACK_AB R166, R57, R166 ;  /* 0x000000a639a6723e */ /* 0x000fe200000010ff */
[----:B------:R-:W-:Y:S01]  /*16bc0*/  MUFU.EX2 R161, R161 ;  /* 0x000000a100a17308 */ /* 0x000fe20000000800 */
[----:B------:R-:W-:Y:S01]  /*16bd0*/  FADD.FTZ R3, R173, R54 ;  /* 0x00000036ad037221 */ /* 0x000fe20000010000 */
[----:B------:R-:W-:Y:S01]  /*16be0*/  FADD.FTZ R5, R57, R34 ;  /* 0x0000002239057221 */ /* 0x000fe20000010000 */
[C---:B------:R-:W-:Y:S02]  /*16bf0*/  F2FP.BF16.F32.PACK_AB R173, R42.reuse, R173 ;  /* 0x000000ad2aad723e */ /* 0x040fe400000010ff */
[----:B------:R-:W-:-:S03]  /*16c00*/  FADD.FTZ R54, R42, R3 ;  /* 0x000000032a367221 */ /* 0x000fc60000010000 */
[----:B------:R-:W-:Y:S01]  /*16c10*/  MUFU.EX2 R50, R50 ;  /* 0x0000003200327308 */ /* 0x000fe20000000800 */
[----:B------:R-:W-:Y:S01]  /*16c20*/  FADD.FTZ R3, R175, R54 ;  /* 0x00000036af037221 */ /* 0x000fe20000010000 */
[----:B0-----:R-:W-:Y:S01]  /*16c30*/  FADD.FTZ R34, R160, R5 ;  /* 0x00000005a0227221 */ /* 0x001fe20000010000 */
[C---:B------:R-:W-:Y:S02]  /*16c40*/  F2FP.BF16.F32.PACK_AB R175, R44.reuse, R175 ;  /* 0x000000af2caf723e */ /* 0x040fe400000010ff */
[----:B------:R-:W-:Y:S01]  /*16c50*/  FADD.FTZ R54, R44, R3 ;  /* 0x000000032c367221 */ /* 0x000fe20000010000 */
[C---:B------:R-:W-:Y:S01]  /*16c60*/  FADD.FTZ R5, R61.reuse, R34 ;  /* 0x000000223d057221 */ /* 0x040fe20000010000 */
[----:B------:R-:W-:Y:S01]  /*16c70*/  F2FP.BF16.F32.PACK_AB R160, R61, R160 ;  /* 0x000000a03da0723e */ /* 0x000fe200000010ff */
[----:B------:R-:W0:Y:S01]  /*16c80*/  MUFU.EX2 R162, R162 ;  /* 0x000000a200a27308 */ /* 0x000e220000000800 */
[----:B------:R-:W-:Y:S01]  /*16c90*/  FADD.FTZ R3, R169, R54 ;  /* 0x00000036a9037221 */ /* 0x000fe20000010000 */
[----:B------:R-:W-:-:S03]  /*16ca0*/  F2FP.BF16.F32.PACK_AB R169, R46, R169 ;  /* 0x000000a92ea9723e */ /* 0x000fc600000010ff */
[----:B------:R-:W-:-:S03]  /*16cb0*/  FADD.FTZ R54, R46, R3 ;  /* 0x000000032e367221 */ /* 0x000fc60000010000 */
[----:B------:R-:W1:Y:S01]  /*16cc0*/  MUFU.EX2 R163, R163 ;  /* 0x000000a300a37308 */ /* 0x000e620000000800 */
[----:B------:R-:W-:Y:S01]  /*16cd0*/  FADD.FTZ R3, R171, R54 ;  /* 0x00000036ab037221 */ /* 0x000fe20000010000 */
[----:B------:R-:W-:-:S03]  /*16ce0*/  F2FP.BF16.F32.PACK_AB R171, R10, R171 ;  /* 0x000000ab0aab723e */ /* 0x000fc600000010ff */
[----:B------:R-:W-:-:S03]  /*16cf0*/  FADD.FTZ R30, R10, R3 ;  /* 0x000000030a1e7221 */ /* 0x000fc60000010000 */
[----:B------:R-:W2:Y:S01]  /*16d00*/  MUFU.EX2 R52, R52 ;  /* 0x0000003400347308 */ /* 0x000ea20000000800 */
[----:B------:R-:W-:Y:S01]  /*16d10*/  FADD.FTZ R3, R165, R30 ;  /* 0x0000001ea5037221 */ /* 0x000fe20000010000 */
[----:B0-----:R-:W-:Y:S01]  /*16d20*/  FADD.FTZ R34, R162, R5 ;  /* 0x00000005a2227221 */ /* 0x001fe20000010000 */
[C---:B------:R-:W-:Y:S02]  /*16d30*/  F2FP.BF16.F32.PACK_AB R165, R20.reuse, R165 ;  /* 0x000000a514a5723e */ /* 0x040fe400000010ff */
[----:B------:R-:W-:Y:S01]  /*16d40*/  FADD.FTZ R30, R20, R3 ;  /* 0x00000003141e7221 */ /* 0x000fe20000010000 */
[C---:B------:R-:W-:Y:S01]  /*16d50*/  FADD.FTZ R5, R69.reuse, R34 ;  /* 0x0000002245057221 */ /* 0x040fe20000010000 */
[----:B------:R-:W-:Y:S01]  /*16d60*/  F2FP.BF16.F32.PACK_AB R162, R69, R162 ;  /* 0x000000a245a2723e */ /* 0x000fe200000010ff */
[----:B------:R-:W-:Y:S01]  /*16d70*/  MUFU.EX2 R26, R75 ;  /* 0x0000004b001a7308 */ /* 0x000fe20000000800 */
[----:B------:R-:W-:Y:S01]  /*16d80*/  FADD.FTZ R3, R167, R30 ;  /* 0x0000001ea7037221 */ /* 0x000fe20000010000 */
[----:B------:R-:W-:Y:S01]  /*16d90*/  FADD.FTZ R20, R24, R5 ;  /* 0x0000000518147221 */ /* 0x000fe20000010000 */
[----:B------:R-:W-:-:S02]  /*16da0*/  F2FP.BF16.F32.PACK_AB R167, R48, R167 ;  /* 0x000000a730a7723e */ /* 0x000fc400000010ff */
[----:B------:R-:W-:Y:S01]  /*16db0*/  FADD.FTZ R30, R48, R3 ;  /* 0x00000003301e7221 */ /* 0x000fe20000010000 */
[----:B------:R-:W-:Y:S02]  /*16dc0*/  FADD.FTZ R5, R65, R20 ;  /* 0x0000001441057221 */ /* 0x000fe40000010000 */
[----:B------:R-:W-:Y:S01]  /*16dd0*/  MUFU.EX2 R78, R78 ;  /* 0x0000004e004e7308 */ /* 0x000fe20000000800 */
[----:B------:R-:W-:Y:S01]  /*16de0*/  FADD.FTZ R3, R161, R30 ;  /* 0x0000001ea1037221 */ /* 0x000fe20000010000 */
[----:B------:R-:W-:-:S03]  /*16df0*/  F2FP.BF16.F32.PACK_AB R161, R50, R161 ;  /* 0x000000a132a1723e */ /* 0x000fc600000010ff */
[----:B------:R-:W-:-:S03]  /*16e00*/  FADD.FTZ R30, R50, R3 ;  /* 0x00000003321e7221 */ /* 0x000fc60000010000 */
[----:B------:R-:W0:Y:S01]  /*16e10*/  MUFU.EX2 R79, R79 ;  /* 0x0000004f004f7308 */ /* 0x000e220000000800 */
[----:B-1----:R-:W-:Y:S01]  /*16e20*/  FADD.FTZ R3, R163, R30 ;  /* 0x0000001ea3037221 */ /* 0x002fe20000010000 */
[----:B--2---:R-:W-:-:S03]  /*16e30*/  F2FP.BF16.F32.PACK_AB R163, R52, R163 ;  /* 0x000000a334a3723e */ /* 0x004fc600000010ff */
[----:B------:R-:W-:-:S03]  /*16e40*/  FADD.FTZ R10, R52, R3 ;  /* 0x00000003340a7221 */ /* 0x000fc60000010000 */
        /* <DEDUP_REMOVED lines=8> */
[----:B------:R-:W-:Y:S01]  /*16ed0*/  F2FP.BF16.F32.PACK_AB R156, R65, R24 ;  /* 0x00000018419c723e */ /* 0x000fe200000010ff */
[----:B------:R-:W-:Y:S01]  /*16ee0*/  HGMMA.64x128x16.F32.BF16 R88, R152, gdesc[UR8].tnspB, R88, gsb0 ;  /* 0x41e0000898587df0 */ /* 0x000fe20008001858 */
[----:B------:R-:W-:Y:S02]  /*16ef0*/  F2FP.BF16.F32.PACK_AB R158, R73, R28 ;  /* 0x0000001c499e723e */ /* 0x000fe400000010ff */
[----:B0-----:R-:W-:-:S03]  /*16f00*/  F2FP.BF16.F32.PACK_AB R159, R79, R78 ;  /* 0x0000004e4f9f723e */ /* 0x001fc600000010ff */
[----:B------:R-:W0:Y:S08]  /*16f10*/  MUFU.EX2 R157, R157 ;  /* 0x0000009d009d7308 */ /* 0x000e300000000800 */
[----:B------:R-:W1:Y:S08]  /*16f20*/  MUFU.EX2 R6, R85 ;  /* 0x0000005500067308 */ /* 0x000e700000000800 */
[----:B------:R-:W2:Y:S01]  /*16f30*/  MUFU.EX2 R40, R40 ;  /* 0x0000002800287308 */ /* 0x000ea20000000800 */
[----:B0-----:R-:W-:Y:S01]  /*16f40*/  FADD.FTZ R3, R157, R10 ;  /* 0x0000000a9d037221 */ /* 0x001fe20000010000 */
[----:B------:R-:W-:Y:S01]  /*16f50*/  FADD.FTZ R10, R28, R5 ;  /* 0x000000051c0a7221 */ /* 0x000fe20000010000 */
[----:B------:R-:W-:-:S02]  /*16f60*/  F2FP.BF16.F32.PACK_AB R157, R26, R157 ;  /* 0x0000009d1a9d723e */ /* 0x000fc400000010ff */
[----:B------:R-:W-:Y:S01]  /*16f70*/  FADD.FTZ R3, R26, R3 ;  /* 0x000000031a037221 */ /* 0x000fe20000010000 */
[----:B------:R-:W-:-:S03]  /*16f80*/  FADD.FTZ R5, R73, R10 ;  /* 0x0000000a49057221 */ /* 0x000fc60000010000 */
[----:B------:R-:W-:Y:S01]  /*16f90*/  FADD.FTZ R3, R78, R3 ;  /* 0x000000034e037221 */ /* 0x000fe20000010000 */
[----:B------:R-:W-:-:S03]  /*16fa0*/  FADD.FTZ R10, R32, R5 ;  /* 0x00000005200a7221 */ /* 0x000fc60000010000 */
[----:B------:R-:W-:Y:S01]  /*16fb0*/  FADD.FTZ R3, R79, R3 ;  /* 0x000000034f037221 */ /* 0x000fe20000010000 */
[----:B------:R-:W-:-:S03]  /*16fc0*/  FADD.FTZ R10, R77, R10 ;  /* 0x0000000a4d0a7221 */ /* 0x000fc60000010000 */
[----:B------:R-:W-:Y:S01]  /*16fd0*/  FADD.FTZ R3, R82, R3 ;  /* 0x0000000352037221 */ /* 0x000fe20000010000 */
[----:B------:R-:W-:-:S03]  /*16fe0*/  FADD.FTZ R5, R9, R10 ;  /* 0x0000000a09057221 */ /* 0x000fc60000010000 */
[----:B------:R-:W-:Y:S01]  /*16ff0*/  FADD.FTZ R3, R83, R3 ;  /* 0x0000000353037221 */ /* 0x000fe20000010000 */
[----:B-1----:R-:W-:-:S03]  /*17000*/  FADD.FTZ R5, R6, R5 ;  /* 0x0000000506057221 */ /* 0x002fc60000010000 */
[----:B------:R-:W-:-:S04]  /*17010*/  FADD.FTZ R3, R86, R3 ;  /* 0x0000000356037221 */ /* 0x000fc80000010000 */
[----:B--2---:R-:W-:Y:S01]  /*17020*/  FADD.FTZ R3, R40, R3 ;  /* 0x0000000328037221 */ /* 0x004fe20000010000 */
[----:B------:R-:W-:Y:S02]  /*17030*/  WARPGROUP.DEPBAR.LE gsb0, 0x0 ;  /* 0x00008000000079c5 */ /* 0x000fe40000010000 */
[----:B------:R0:W-:Y:S06]  /*17040*/  BAR.ARV R27, 0x100 ;  /* 0x0004001b0000751d */ /* 0x0001ec0000002000 */
[----:B------:R-:W-:Y:S01]  /*17050*/  @!P1 SYNCS.ARRIVE.TRANS64.RED.A1T0 RZ, [R21+URZ], RZ ;  /* 0x000000ff15ff99a7 */ /* 0x000fe2000810043f */
[----:B------:R-:W-:Y:S01]  /*17060*/  F2FP.BF16.F32.PACK_AB R154, R6, R9 ;  /* 0x00000009069a723e */ /* 0x000fe200000010ff */
        /* <DEDUP_REMOVED lines=68> */
[----:B-1----:R-:W-:-:S02]  /*174b0*/  IMAD.MOV.U32 R13, RZ, RZ, R22 ;  /* 0x000000ffff0d7224 */ /* 0x002fc400078e0016 */
[----:B------:R-:W-:Y:S02]  /*174c0*/  IMAD.MOV.U32 R6, RZ, RZ, R8 ;  /* 0x000000ffff067224 */ /* 0x000fe400078e0008 */
[----:B------:R-:W-:Y:S01]  /*174d0*/  IMAD.MOV.U32 R14, RZ, RZ, R0 ;  /* 0x000000ffff0e7224 */ /* 0x000fe200078e0000 */
[----:B0-----:R-:W-:Y:S06]  /*174e0*/  @P2 BRA `(.L_x_1879) ;  /* 0xffffffdc008c2947 */ /* 0x001fec000383ffff */
.L_x_1869:
[----:B------:R-:W-:-:S13]  /*174f0*/  ISETP.GE.AND P2, PT, R4, R196, PT ;  /* 0x000000c40400720c */ /* 0x000fda0003f46270 */
[----:B------:R-:W-:Y:S05]  /*17500*/  @!P2 BRA `(.L_x_1880) ;  /* 0x0000003000a0a947 */ /* 0x000fea0003800000 */
[----:B------:R-:W-:Y:S02]  /*17510*/  IMAD.MOV.U32 R6, RZ, RZ, R8 ;  /* 0x000000ffff067224 */ /* 0x000fe400078e0008 */
[----:B------:R-:W-:Y:S02]  /*17520*/  IMAD.MOV.U32 R12, RZ, RZ, R0 ;  /* 0x000000ffff0c7224 */ /* 0x000fe400078e0000 */
[----:B------:R-:W-:Y:S02]  /*17530*/  IMAD.MOV.U32 R14, RZ, RZ, R186 ;  /* 0x000000ffff0e7224 */ /* 0x000fe400078e00ba */
[----:B------:R-:W-:-:S07]  /*17540*/  IMAD.MOV.U32 R13, RZ, RZ, R22 ;  /* 0x000000ffff0d7224 */ /* 0x000fce00078e0016 */
.L_x_1898:
        /* <DEDUP_REMOVED lines=10> */
.L_x_1882:
[----:B------:R-:W-:Y:S01]  /*175f0*/  IMAD R0, R22, 0x8, R2 ;  /* 0x0000000816007824 */ /* 0x000fe200078e0202 */
[----:B------:R-:W-:-:S04]  /*17600*/  SHF.L.U32 R9, R186, 0x1f, RZ ;  /* 0x0000001fba097819 */ /* 0x000fc800000006ff */
[----:B------:R0:W1:Y:S01]  /*17610*/  SYNCS.PHASECHK.TRANS64.TRYWAIT P3, [R0+URZ+0x28830], R9 ;  /* 0x02883009000075a7 */ /* 0x000062000806017f */
[----:B------:R-:W-:Y:S05]  /*17620*/  @!P0 BRA `(.L_x_1883) ;  /* 0x0000000000048947 */ /* 0x000fea0003800000 */
[----:B------:R-:W-:Y:S01]  /*17630*/  BPT.TRAP 0x1 ;  /* 0x000000040000795c */ /* 0x000fe20000300000 */
.L_x_1883:
[----:B------:R-:W-:Y:S04]  /*17640*/  BSSY B0, `(.L_x_1881) ;  /* 0x0000004000007945 */ /* 0x000fe80003800000 */
[----:B-1----:R-:W-:Y:S05]  /*17650*/  @P3 BRA `(.L_x_1884) ;  /* 0x0000000000083947 */ /* 0x002fea0003800000 */
[----:B------:R-:W1:Y:S02]  /*17660*/  SYNCS.PHASECHK.TRANS64.TRYWAIT P3, [R0+URZ+0x28830], R9 ;  /* 0x02883009000075a7 */ /* 0x000e64000806017f */
[----:B-1----:R-:W-:Y:S05]  /*17670*/  @!P3 BRA `(.L_x_1885) ;  /* 0x000000ec0088b947 */ /* 0x002fea0003800000 */
.L_x_1884:
[----:B------:R-:W-:Y:S05]  /*17680*/  BSYNC B0 ;  /* 0x0000000000007941 */ /* 0x000fea0003800000 */
.L_x_1881:
        /* <DEDUP_REMOVED lines=64> */
.L_x_1887:
[----:B------:R-:W-:Y:S01]  /*17a90*/  SHF.L.U32 R0, R14, 0x1f, RZ ;  /* 0x0000001f0e007819 */ /* 0x000fe200000006ff */
[----:B------:R-:W-:-:S04]  /*17aa0*/  IMAD R9, R13, 0x8, R2 ;  /* 0x000000080d097824 */ /* 0x000fc800078e0202 */
[----:B------:R0:W1:Y:S01]  /*17ab0*/  SYNCS.PHASECHK.TRANS64.TRYWAIT P2, [R9+URZ+0x28850], R0 ;  /* 0x02885000090075a7 */ /* 0x000062000804017f */
[----:B------:R-:W-:Y:S05]  /*17ac0*/  @!P0 BRA `(.L_x_1888) ;  /* 0x0000000000048947 */ /* 0x000fea0003800000 */
[----:B------:R-:W-:Y:S01]  /*17ad0*/  BPT.TRAP 0x1 ;  /* 0x000000040000795c */ /* 0x000fe20000300000 */
.L_x_1888:
[----:B-1----:R-:W-:Y:S05]  /*17ae0*/  @P2 BRA `(.L_x_1886) ;  /* 0x0000000000082947 */ /* 0x002fea0003800000 */
[----:B------:R-:W1:Y:S02]  /*17af0*/  SYNCS.PHASECHK.TRANS64.TRYWAIT P2, [R9+URZ+0x28850], R0 ;  /* 0x02885000090075a7 */ /* 0x000e64000804017f */
[----:B-1----:R-:W-:Y:S05]  /*17b00*/  @!P2 BRA `(.L_x_1889) ;  /* 0x000000e80078a947 */ /* 0x002fea0003800000 */
.L_x_1886:
[----:B01----:R-:W-:Y:S01]  /*17b10*/  VIADD R0, R2, 0x400 ;  /* 0x0000040002007836 */ /* 0x003fe20000000000 */
[----:B------:R-:W-:Y:S05]  /*17b20*/  WARPSYNC.ALL ;  /* 0x0000000000007948 */ /* 0x000fea0003800000 */
[----:B------:R-:W-:Y:S01]  /*17b30*/  SHF.R.U32.HI R0, RZ, 0x4, R0 ;  /* 0x00000004ff007819 */ /* 0x000fe20000011600 */
[----:B------:R-:W-:Y:S01]  /*17b40*/  IMAD.MOV.U32 R9, RZ, RZ, 0x40000040 ;  /* 0x40000040ff097424 */ /* 0x000fe200078e00ff */
[----:B------:R-:W-:Y:S01]  /*17b50*/  WARPGROUP.ARRIVE ;  /* 0x00000000000079c5 */ /* 0x000fe20000000000 */
[----:B------:R-:W-:Y:S01]  /*17b60*/  IMAD.MOV.U32 R11, RZ, RZ, 0x40000040 ;  /* 0x40000040ff0b7424 */ /* 0x000fe200078e00ff */
[----:B------:R-:W-:-:S04]  /*17b70*/  LOP3.LUT R0, R0, 0x3fff, RZ, 0xc0, !PT ;  /* 0x00003fff00007812 */ /* 0x000fc800078ec0ff */
[----:B------:R-:W0:Y:S01]  /*17b80*/  S2R R15, SR_TID.X ;  /* 0x00000000000f7919 */ /* 0x000e220000002100 */
[----:B------:R-:W-:Y:S01]  /*17b90*/  R2UR UR11, R9 ;  /* 0x00000000090b72ca */ /* 0x000fe200000e0000 */
[----:B------:R-:W-:Y:S01]  /*17ba0*/  IMAD.MOV.U32 R9, RZ, RZ, 0x40000040 ;  /* 0x40000040ff097424 */ /* 0x000fe200078e00ff */
[----:B------:R-:W-:-:S05]  /*17bb0*/  LOP3.LUT R0, R0, 0x4000000, RZ, 0xfc, !PT ;  /* 0x0400000000007812 */ /* 0x000fca00078efcff */
[----:B------:R-:W-:Y:S02]  /*17bc0*/  IMAD R8, R13, 0x800, R0 ;  /* 0x000008000d087824 */ /* 0x000fe400078e0200 */
[----:B------:R-:W1:Y:S02]  /*17bd0*/  @P4 LDC R0, c[0x0][0x44c] ;  /* 0x00011300ff004b82 */ /* 0x000e640000000800 */
[C---:B------:R-:W-:Y:S01]  /*17be0*/  VIADD R10, R8.reuse, 0x80 ;  /* 0x00000080080a7836 */ /* 0x040fe20000000000 */
[----:B------:R-:W-:-:S13]  /*17bf0*/  R2UR UR10, R8 ;  /* 0x00000000080a72ca */ /* 0x000fda00000e0000 */
        /* <DEDUP_REMOVED lines=40> */
[----:B------:R-:W-:-:S04]  /*17e80*/  IMAD.IADD R11, R195, 0x1, R193 ;  /* 0x00000001c30b7824 */ /* 0x000fc800078e02c1 */
[----:B-1----:R-:W-:Y:S01]  /*17e90*/  @P4 IMAD.HI.U32 R0, R11, R0, RZ ;  /* 0x000000000b004227 */ /* 0x002fe200078e00ff */
[----:B------:R-:W-:Y:S02]  /*17ea0*/  WARPGROUP.DEPBAR.LE gsb0, 0x0 ;  /* 0x00008000000079c5 */ /* 0x000fe40000010000 */
[----:B------:R-:W-:-:S06]  /*17eb0*/  WARPGROUP.ARRIVE ;  /* 0x00000000000079c5 */ /* 0x000fcc0000000000 */
[----:B------:R-:W-:Y:S01]  /*17ec0*/  HGMMA.64x128x16.F32.BF16 R88, R156, gdesc[UR8].tnspB, R88, gsb0 ;  /* 0x41e000089c587df0 */ /* 0x000fe20008001858 */
[----:B------:R-:W-:Y:S01]  /*17ed0*/  R2UR UR10, R8 ;  /* 0x00000000080a72ca */ /* 0x000fe200000e0000 */
[----:B------:R-:W-:Y:S01]  /*17ee0*/  @!P1 IMAD R8, R22, 0x8, R2 ;  /* 0x0000000816089824 */ /* 0x000fe200078e0202 */
[----:B------:R-:W-:Y:S02]  /*17ef0*/  R2UR UR11, R9 ;  /* 0x00000000090b72ca */ /* 0x000fe400000e0000 */
[----:B------:R-:W0:Y:S01]  /*17f00*/  @P4 LDC R9, c[0x0][0x450] ;  /* 0x00011400ff094b82 */ /* 0x000e220000000800 */
[----:B------:R-:W-:-:S05]  /*17f10*/  @!P1 VIADD R14, R8, 0x28840 ;  /* 0x00028840080e9836 */ /* 0x000fca0000000000 */
[----:B------:R-:W-:Y:S02]  /*17f20*/  @!P1 PRMT R14, RZ, 0x654, R14 ;  /* 0x00000654ff0e9816 */ /* 0x000fe4000000000e */
[----:B0-----:R-:W-:Y:S01]  /*17f30*/  @P4 SHF.R.U32.HI R11, RZ, R9, R0 ;  /* 0x00000009ff0b4219 */ /* 0x001fe20000011600 */
[----:B------:R-:W-:Y:S01]  /*17f40*/  IMAD.SHL.U32 R0, R4, 0x80, RZ ;  /* 0x0000008004007824 */ /* 0x000fe200078e00ff */
[----:B------:R-:W-:-:S03]  /*17f50*/  IADD3 R9, -R15, 0xb, RZ ;  /* 0x0000000b0f097810 */ /* 0x000fc60007ffe1ff */
[----:B------:R-:W0:Y:S01]  /*17f60*/  SHFL.IDX PT, R10, R11, RZ, 0x1c1f ;  /* 0x001c1fff0b0a7589 */ /* 0x000e2200000e0000 */
[----:B------:R-:W-:-:S05]  /*17f70*/  IADD3 R8, -R0, 0x1, RZ ;  /* 0x0000000100087810 */ /* 0x000fca0007ffe1ff */
[----:B------:R-:W-:-:S05]  /*17f80*/  IMAD R8, R189, -0x2, R8 ;  /* 0xfffffffebd087824 */ /* 0x000fca00078e0208 */
[----:B------:R-:W-:-:S05]  /*17f90*/  IADD3 R8, -R187, R8, R188 ;  /* 0x00000008bb087210 */ /* 0x000fca0007ffe1bc */
[----:B------:R-:W-:Y:S01]  /*17fa0*/  VIADD R21, R8, UR7 ;  /* 0x0000000708157c36 */ /* 0x000fe20008000000 */
[----:B------:R-:W-:Y:S02]  /*17fb0*/  WARPGROUP.DEPBAR.LE gsb0, 0x0 ;  /* 0x00008000000079c5 */ /* 0x000fe40000010000 */
[----:B------:R-:W-:-:S06]  /*17fc0*/  WARPGROUP.ARRIVE ;  /* 0x00000000000079c5 */ /* 0x000fcc0000000000 */
[----:B------:R-:W-:Y:S01]  /*17fd0*/  HGMMA.64x128x16.F32.BF16 R88, R152, gdesc[UR8].tnspB, R88, gsb0 ;  /* 0x41e0000898587df0 */ /* 0x000fe20008001858 */
[----:B------:R-:W-:-:S06]  /*17fe0*/  ULOP3.LUT UR10, URZ, UR37, URZ, 0x33, !UPT ;  /* 0x000000253f0a7292 */ /* 0x000fcc000f8e333f */
[----:B------:R-:W-:Y:S01]  /*17ff0*/  VIADD R15, R8, UR10 ;  /* 0x0000000a080f7c36 */ /* 0x000fe20008000000 */
[----:B------:R-:W-:Y:S02]  /*18000*/  WARPGROUP.DEPBAR.LE gsb0, 0x0 ;  /* 0x00008000000079c5 */ /* 0x000fe40000010000 */
[----:B------:R1:W-:Y:S06]  /*18010*/  BAR.ARV R9, 0x100 ;  /* 0x000400090000751d */ /* 0x0003ec0000002000 */
[----:B------:R1:W-:Y:S01]  /*18020*/  @!P1 SYNCS.ARRIVE.TRANS64.RED.A1T0 RZ, [R14+URZ], RZ ;  /* 0x000000ff0eff99a7 */ /* 0x0003e2000810043f */
[----:B0-----:R-:W-:-:S02]  /*18030*/  IMAD.IADD R153, R21, 0x1, R10 ;  /* 0x0000000115997824 */ /* 0x001fc400078e020a */
[----:B------:R-:W-:Y:S01]  /*18040*/  IMAD.IADD R155, R15, 0x1, R10 ;  /* 0x000000010f9b7824 */ /* 0x000fe200078e020a */
[----:B------:R-:W-:Y:S06]  /*18050*/  @!P5 BRA `(.L_x_1890) ;  /* 0x000000000058d947 */ /* 0x000fec0003800000 */
[----:B------:R-:W-:Y:S01]  /*18060*/  IADD3 R157, -R187, R188, R10 ;  /* 0x000000bcbb9d7210 */ /* 0x000fe20007ffe10a */
[----:B------:R-:W-:Y:S03]  /*18070*/  BSSY B0, `(.L_x_1891) ;  /* 0x0000010000007945 */ /* 0x000fe60003800000 */
[----:B------:R-:W-:-:S13]  /*18080*/  ISETP.GT.AND P2, PT, R157, -0x1, PT ;  /* 0xffffffff9d00780c */ /* 0x000fda0003f44270 */
[----:B------:R-:W-:Y:S05]  /*18090*/  @P2 BRA `(.L_x_1892) ;  /* 0x0000000000202947 */ /* 0x000fea0003800000 */
[----:B------:R-:W-:Y:S01]  /*180a0*/  IMAD.U32 R10, RZ, RZ, UR5 ;  /* 0x00000005ff0a7e24 */ /* 0x000fe2000f8e00ff */
[----:B------:R-:W-:-:S04]  /*180b0*/  LOP3.LUT R157, RZ, R157, RZ, 0x33, !PT ;  /* 0x0000009dff9d7212 */ /* 0x000fc800078e33ff */
[----:B------:R-:W-:-:S13]  /*180c0*/  ISETP.NE.AND P2, PT, R10, 0x1, PT ;  /* 0x000000010a00780c */ /* 0x000fda0003f45270 */
[----:B-1----:R-:W0:Y:S02]  /*180d0*/  @P2 LDC.64 R8, c[0x0][0x9e8] ;  /* 0x00027a00ff082b82 */ /* 0x002e240000000a00 */
[----:B0-----:R-:W-:-:S05]  /*180e0*/  @P2 IMAD.HI.U32 R8, R157, R8, RZ ;  /* 0x000000089d082227 */ /* 0x001fca00078e00ff */
[----:B------:R-:W-:-:S04]  /*180f0*/  @P2 SHF.R.U32.HI R157, RZ, R9, R8 ;  /* 0x00000009ff9d2219 */ /* 0x000fc80000011608 */
[----:B------:R-:W-:Y:S01]  /*18100*/  LOP3.LUT R157, RZ, R157, RZ, 0x33, !PT ;  /* 0x0000009dff9d7212 */ /* 0x000fe200078e33ff */
[----:B------:R-:W-:Y:S06]  /*18110*/  BRA `(.L_x_1893) ;  /* 0x0000000000147947 */ /* 0x000fec0003800000 */
.L_x_1892:
[----:B------:R-:W-:-:S05]  /*18120*/  IMAD.U32 R10, RZ, RZ, UR5 ;  /* 0x00000005ff0a7e24 */ /* 0x000fca000f8e00ff */
[----:B------:R-:W-:-:S13]  /*18130*/  ISETP.NE.AND P2, PT, R10, 0x1, PT ;  /* 0x000000010a00780c */ /* 0x000fda0003f45270 */
[----:B-1----:R-:W0:Y:S02]  /*18140*/  @P2 LDC.64 R8, c[0x0][0x9e8] ;  /* 0x00027a00ff082b82 */ /* 0x002e240000000a00 */
[----:B0-----:R-:W-:-:S05]  /*18150*/  @P2 IMAD.HI.U32 R8, R157, R8, RZ ;  /* 0x000000089d082227 */ /* 0x001fca00078e00ff */
[----:B------:R-:W-:-:S07]  /*18160*/  @P2 SHF.R.U32.HI R157, RZ, R9, R8 ;  /* 0x00000009ff9d2219 */ /* 0x000fce0000011608 */
.L_x_1893:
[----:B------:R-:W-:Y:S05]  /*18170*/  BSYNC B0 ;  /* 0x0000000000007941 */ /* 0x000fea0003800000 */
.L_x_1891:
[----:B------:R-:W-:-:S04]  /*18180*/  IMAD R8, R157, R10, -R0 ;  /* 0x0000000a9d087224 */ /* 0x000fc800078e0a00 */
[----:B------:R-:W-:-:S05]  /*18190*/  IMAD R8, R189, -0x2, R8 ;  /* 0xfffffffebd087824 */ /* 0x000fca00078e0208 */
[----:B------:R-:W-:Y:S02]  /*181a0*/  VIADDMNMX R153, R8, R10, R153, PT ;  /* 0x0000000a08997246 */ /* 0x000fe40003800199 */
[----:B------:R-:W-:-:S07]  /*181b0*/  VIMNMX R155, R155, R8, !PT ;  /* 0x000000089b9b7248 */ /* 0x000fce0007fe0100 */
.L_x_1890:
        /* <DEDUP_REMOVED lines=15> */
[----:B-1----:R-:W-:Y:S02]  /*182b0*/  FSEL R14, R29, -INF , !P3 ;  /* 0xff8000001d0e7808 */ /* 0x002fe40005800000 */
        /* <DEDUP_REMOVED lines=97> */
.L_x_1896:
[----:B------:R-:W-:-:S05]  /*188d0*/  IMAD.U32 R25, RZ, RZ, UR5 ;  /* 0x00000005ff197e24 */ /* 0x000fca000f8e00ff */
[----:B------:R-:W-:-:S13]  /*188e0*/  ISETP.NE.AND P3, PT, R25, 0x1, PT ;  /* 0x000000011900780c */ /* 0x000fda0003f65270 */
[----:B------:R-:W0:Y:S02]  /*188f0*/  @P3 LDC.64 R8, c[0x0][0x9e8] ;  /* 0x00027a00ff083b82 */ /* 0x000e240000000a00 */
[----:B0-----:R-:W-:-:S05]  /*18900*/  @P3 IMAD.HI.U32 R8, R11, R8, RZ ;  /* 0x000000080b083227 */ /* 0x001fca00078e00ff */
[----:B------:R-:W-:-:S07]  /*18910*/  @P3 SHF.R.U32.HI R11, RZ, R9, R8 ;  /* 0x00000009ff0b3219 */ /* 0x000fce0000011608 */
.L_x_1897:
[----:B------:R-:W-:Y:S05]  /*18920*/  BSYNC B0 ;  /* 0x0000000000007941 */ /* 0x000fea0003800000 */
.L_x_1895:
[----:B------:R-:W-:-:S04]  /*18930*/  IMAD R0, R11, R25, -R0 ;  /* 0x000000190b007224 */ /* 0x000fc800078e0a00 */
[----:B------:R-:W-:-:S05]  /*18940*/  IMAD R0, R189, -0x2, R0 ;  /* 0xfffffffebd007824 */ /* 0x000fca00078e0200 */
[----:B------:R-:W-:Y:S02]  /*18950*/  VIADDMNMX R21, R0, R25, R21, PT ;  /* 0x0000001900157246 */ /* 0x000fe40003800115 */
[----:B------:R-:W-:-:S07]  /*18960*/  VIMNMX R15, R15, R0, !PT ;  /* 0x000000000f0f7248 */ /* 0x000fce0007fe0100 */
.L_x_1894:
[----:B------:R-:W-:Y:S01]  /*18970*/  ISETP.GT.AND P3, PT, R15, 0x1, P2 ;  /* 0x000000010f00780c */ /* 0x000fe20001764270 */
[----:B------:R-:W0:Y:S01]  /*18980*/  LDC R11, c[0x0][0x988] ;  /* 0x00026200ff0b7b82 */ /* 0x000e220000000800 */
        /* <DEDUP_REMOVED lines=143> */
[----:B------:R-:W-:Y:S01]  /*19280*/  MUFU.EX2 R27, R8 ;  /* 0x00000008001b7308 */ /* 0x000fe20000000800 */
[----:B------:R-:W-:Y:S01]  /*19290*/  FSEL R48, R87, -INF , !P2 ;  /* 0xff80000057307808 */ /* 0x000fe20005000000 */
[--C-:B------:R-:W-:Y:S01]  /*192a0*/  FFMA.FTZ R154, R154, R11, -R49.reuse ;  /* 0x0000000b9a9a7223 */ /* 0x100fe20000010831 */
[----:B------:R-:W-:Y:S01]  /*192b0*/  FMNMX.FTZ R29, R34, R29, !PT ;  /* 0x0000001d221d7209 */ /* 0x000fe20007810000 */
[-CC-:B------:R-:W-:Y:S01]  /*192c0*/  FFMA.FTZ R9, R10, R11.reuse, -R49.reuse ;  /* 0x0000000b0a097223 */ /* 0x180fe20000010831 */
[----:B------:R-:W-:Y:S01]  /*192d0*/  FADD.FTZ R12, -R57, R12 ;  /* 0x0000000c390c7221 */ /* 0x000fe20000010100 */
        /* <DEDUP_REMOVED lines=16> */
[----:B------:R-:W-:Y:S01]  /*193e0*/  FFMA.FTZ R47, R174, R11, -R49 ;  /* 0x0000000bae2f7223 */ /* 0x000fe20000010831 */
[----:B------:R-:W-:-:S02]  /*193f0*/  FMNMX.FTZ R31, R232, R31, !PT ;  /* 0x0000001fe81f7209 */ /* 0x000fc40007810000 */
[----:B------:R-:W-:Y:S01]  /*19400*/  MUFU.EX2 R24, R24 ;  /* 0x0000001800187308 */ /* 0x000fe20000000800 */
[----:B0-----:R-:W-:Y:S01]  /*19410*/  FFMA.FTZ R152, R80, R11, -R49 ;  /* 0x0000000b50987223 */ /* 0x001fe20000010831 */
[----:B------:R-:W-:-:S04]  /*19420*/  FMNMX.FTZ R31, R46, R31, !PT ;  /* 0x0000001f2e1f7209 */ /* 0x000fc80007810000 */
[----:B------:R-:W-:Y:S02]  /*19430*/  FMNMX.FTZ R33, R234, R31, !PT ;  /* 0x0000001fea217209 */ /* 0x000fe40007810000 */
[----:B------:R0:W-:Y:S02]  /*19440*/  MUFU.EX2 R31, R154 ;  /* 0x0000009a001f7308 */ /* 0x0001e40000000800 */
[----:B------:R-:W-:-:S04]  /*19450*/  FMNMX.FTZ R33, R50, R33, !PT ;  /* 0x0000002132217209 */ /* 0x000fc80007810000 */
[----:B------:R-:W-:Y:S02]  /*19460*/  FMNMX.FTZ R33, R236, R33, !PT ;  /* 0x00000021ec217209 */ /* 0x000fe40007810000 */
[----:B------:R-:W-:Y:S01]  /*19470*/  MUFU.EX2 R9, R9 ;  /* 0x0000000900097308 */ /* 0x000fe20000000800 */
[--C-:B0-----:R-:W-:Y:S01]  /*19480*/  FFMA.FTZ R154, R84, R11, -R49.reuse ;  /* 0x0000000b549a7223 */ /* 0x101fe20000010831 */
[----:B------:R-:W-:Y:S01]  /*19490*/  FMNMX.FTZ R8, R54, R33, !PT ;  /* 0x0000002136087209 */ /* 0x000fe20007810000 */
[-CC-:B------:R-:W-:Y:S01]  /*194a0*/  FFMA.FTZ R33, R156, R11.reuse, -R49.reuse ;  /* 0x0000000b9c217223 */ /* 0x180fe20000010831 */
[----:B------:R-:W-:Y:S02]  /*194b0*/  FFMA.FTZ R156, R72, R11, -R49 ;  /* 0x0000000b489c7223 */ /* 0x000fe40000010831 */
[----:B------:R-:W-:Y:S02]  /*194c0*/  FMNMX.FTZ R35, R55, R8, !PT ;  /* 0x0000000837237209 */ /* 0x000fe40007810000 */
[----:B------:R-:W-:Y:S02]  /*194d0*/  MUFU.EX2 R10, R10 ;  /* 0x0000000a000a7308 */ /* 0x000fe40000000800 */
[----:B------:R-:W-:-:S04]  /*194e0*/  FMNMX.FTZ R8, R58, R35, !PT ;  /* 0x000000233a087209 */ /* 0x000fc80007810000 */
[----:B------:R-:W-:Y:S02]  /*194f0*/  FMNMX.FTZ R35, R59, R8, !PT ;  /* 0x000000083b237209 */ /* 0x000fe40007810000 */
[----:B------:R-:W-:Y:S02]  /*19500*/  MUFU.EX2 R25, R25 ;  /* 0x0000001900197308 */ /* 0x000fe40000000800 */
        /* <DEDUP_REMOVED lines=10> */
[--C-:B------:R-:W-:Y:S02]  /*195b0*/  FFMA.FTZ R160, R64, R11, -R49.reuse ;  /* 0x0000000b40a07223 */ /* 0x100fe40000010831 */
        /* <DEDUP_REMOVED lines=8> */
[----:B------:R-:W1:Y:S01]  /*19640*/  MUFU.EX2 R33, R33 ;  /* 0x0000002100217308 */ /* 0x000e620000000800 */
[----:B0-----:R-:W-:Y:S02]  /*19650*/  F2FP.BF16.F32.PACK_AB R172, R31, R26 ;  /* 0x0000001a1fac723e */ /* 0x001fe400000010ff */
[----:B------:R-:W-:Y:S01]  /*19660*/  FMNMX.FTZ R8, R82, R41, !PT ;  /* 0x0000002952087209 */ /* 0x000fe20007810000 */
[----:B------:R-:W-:-:S03]  /*19670*/  FFMA.FTZ R41, R168, R11, -R49 ;  /* 0x0000000ba8297223 */ /* 0x000fc60000010831 */
[----:B------:R-:W-:Y:S01]  /*19680*/  FMNMX.FTZ R21, R83, R8, !PT ;  /* 0x0000000853157209 */ /* 0x000fe20007810000 */
[----:B------:R-:W-:Y:S03]  /*19690*/  MUFU.EX2 R32, R32 ;  /* 0x0000002000207308 */ /* 0x000fe60000000800 */
[----:B------:R-:W-:-:S04]  /*196a0*/  FMNMX.FTZ R21, R86, R21, !PT ;  /* 0x0000001556157209 */ /* 0x000fc80007810000 */
[----:B------:R-:W-:Y:S01]  /*196b0*/  FMNMX.FTZ R8, R48, R21, !PT ;  /* 0x0000001530087209 */ /* 0x000fe20007810000 */
[----:B------:R-:W-:Y:S01]  /*196c0*/  FFMA.FTZ R21, R166, R11, -R49 ;  /* 0x0000000ba6157223 */ /* 0x000fe20000010831 */
[----:B------:R-:W0:Y:S01]  /*196d0*/  MUFU.EX2 R35, R35 ;  /* 0x0000002300237308 */ /* 0x000e220000000800 */
[----:B-1----:R-:W-:Y:S02]  /*196e0*/  F2FP.BF16.F32.PACK_AB R174, R33, R28 ;  /* 0x0000001c21ae723e */ /* 0x002fe400000010ff */
[----:B------:R-:W1:Y:S05]  /*196f0*/  SHFL.BFLY PT, R43, R8, 0x2, 0x1f ;  /* 0x0c401f00082b7f89 */ /* 0x000e6a00000e0000 */
[----:B------:R-:W-:Y:S08]  /*19700*/  MUFU.EX2 R36, R36 ;  /* 0x0000002400247308 */ /* 0x000ff00000000800 */
[----:B------:R-:W2:Y:S01]  /*19710*/  MUFU.EX2 R37, R37 ;  /* 0x0000002500257308 */ /* 0x000ea20000000800 */
[----:B0-----:R-:W-:-:S07]  /*19720*/  F2FP.BF16.F32.PACK_AB R168, R35, R32 ;  /* 0x0000002023a8723e */ /* 0x001fce00000010ff */
[----:B------:R-:W-:Y:S01]  /*19730*/  MUFU.EX2 R39, R39 ;  /* 0x0000002700277308 */ /* 0x000fe20000000800 */
[----:B-1----:R-:W-:Y:S01]  /*19740*/  FMNMX.FTZ R51, R8, R43, !PT ;  /* 0x0000002b08337209 */ /* 0x002fe20007810000 */
[----:B------:R-:W-:-:S04]  /*19750*/  FFMA.FTZ R43, R170, R11, -R49 ;  /* 0x0000000baa2b7223 */ /* 0x000fc80000010831 */
[----:B------:R-:W0:Y:S02]  /*19760*/  SHFL.BFLY PT, R8, R51, 0x1, 0x1f ;  /* 0x0c201f0033087f89 */ /* 0x000e2400000e0000 */
[----:B------:R-:W1:Y:S01]  /*19770*/  MUFU.EX2 R40, R40 ;  /* 0x0000002800287308 */ /* 0x000e620000000800 */
[----:B--2---:R-:W-:-:S07]  /*19780*/  F2FP.BF16.F32.PACK_AB R170, R37, R36 ;  /* 0x0000002425aa723e */ /* 0x004fce00000010ff */
[----:B------:R-:W-:Y:S08]  /*19790*/  MUFU.EX2 R15, R15 ;  /* 0x0000000f000f7308 */ /* 0x000ff00000000800 */
[----:B------:R-:W2:Y:S01]  /*197a0*/  MUFU.EX2 R44, R44 ;  /* 0x0000002c002c7308 */ /* 0x000ea20000000800 */
[----:B-1----:R-:W-:Y:S02]  /*197b0*/  F2FP.BF16.F32.PACK_AB R164, R40, R39 ;  /* 0x0000002728a4723e */ /* 0x002fe400000010ff */
[----:B0-----:R-:W-:Y:S01]  /*197c0*/  FMNMX.FTZ R8, R51, R8, !PT ;  /* 0x0000000833087209 */ /* 0x001fe20007810000 */
[-C--:B------:R-:W-:Y:S01]  /*197d0*/  FFMA.FTZ R51, R176, R11.reuse, -R49 ;  /* 0x0000000bb0337223 */ /* 0x080fe20000010831 */
[----:B------:R-:W-:-:S03]  /*197e0*/  FMUL.FTZ R49, R12, R11 ;  /* 0x0000000b0c317220 */ /* 0x000fc60000410000 */
[----:B------:R-:W-:Y:S01]  /*197f0*/  MUFU.EX2 R160, R160 ;  /* 0x000000a000a07308 */ /* 0x000fe20000000800 */
[C---:B------:R-:W-:Y:S01]  /*19800*/  FSETP.NEU.FTZ.AND P2, PT, R8.reuse, -INF , PT ;  /* 0xff8000000800780b */ /* 0x040fe20003f5d000 */
[----:B------:R-:W-:Y:S01]  /*19810*/  FMUL.FTZ R57, R8, R11 ;  /* 0x0000000b08397220 */ /* 0x000fe20000410000 */
[----:B------:R-:W-:-:S04]  /*19820*/  F2FP.BF16.F32.PACK_AB R176, R27, R14 ;  /* 0x0000000e1bb0723e */ /* 0x000fc800000010ff */
[----:B------:R-:W-:Y:S01]  /*19830*/  FSEL R57, R57, RZ, P2 ;  /* 0x000000ff39397208 */ /* 0x000fe20001000000 */
[----:B------:R-:W0:Y:S01]  /*19840*/  MUFU.EX2 R49, R49 ;  /* 0x0000003100317308 */ /* 0x000e220000000800 */
[----:B--2---:R-:W-:-:S03]  /*19850*/  F2FP.BF16.F32.PACK_AB R166, R44, R15 ;  /* 0x0000000f2ca6723e */ /* 0x004fc600000010ff */
[-CC-:B------:R-:W-:Y:S01]  /*19860*/  FFMA.FTZ R12, R53, R11.reuse, -R57.reuse ;  /* 0x0000000b350c7223 */ /* 0x180fe20000010839 */
[----:B------:R-:W-:Y:S02]  /*19870*/  @!P1 IMAD R53, R13, 0x8, R2 ;  /* 0x000000080d359824 */ /* 0x000fe400078e0202 */
        /* <DEDUP_REMOVED lines=29> */
[----:B------:R-:W-:Y:S01]  /*19a50*/  F2FP.BF16.F32.PACK_AB R180, R9, R24 ;  /* 0x0000001809b4723e */ /* 0x000fe200000010ff */
        /* <DEDUP_REMOVED lines=16> */
[----:B------:R-:W-:Y:S01]  /*19b60*/  FFMA.FTZ R48, R48, R11, -R57 ;  /* 0x0000000b30307223 */ /* 0x000fe20000010839 */
[----:B------:R-:W-:Y:S01]  /*19b70*/  FADD.FTZ R5, R31, R52 ;  /* 0x000000341f057221 */ /* 0x000fe20000010000 */
[----:B------:R-:W-:Y:S01]  /*19b80*/  F2FP.BF16.F32.PACK_AB R178, R29, R20 ;  /* 0x000000141db2723e */ /* 0x000fe200000010ff */
[----:B------:R-:W-:-:S02]  /*19b90*/  @!P1 VIADD R53, R53, 0x28860 ;  /* 0x0002886035359836 */ /* 0x000fc40000000000 */
[-C--:B------:R-:W-:Y:S01]  /*19ba0*/  FMUL.FTZ R88, R88, R49.reuse ;  /* 0x0000003158587220 */ /* 0x080fe20000410000 */
[----:B------:R-:W-:Y:S01]  /*19bb0*/  FADD.FTZ R52, R28, R5 ;  /* 0x000000051c347221 */ /* 0x000fe20000010000 */
[----:B------:R-:W-:Y:S01]  /*19bc0*/  FSEL R5, R8, RZ, P2 ;  /* 0x000000ff08057208 */ /* 0x000fe20001000000 */
[----:B------:R-:W-:Y:S01]  /*19bd0*/  MUFU.EX2 R177, R177 ;  /* 0x000000b100b17308 */ /* 0x000fe20000000800 */
[----:B------:R-:W-:Y:S01]  /*19be0*/  ISETP.GT.AND P2, PT, R4, R196, PT ;  /* 0x000000c40400720c */ /* 0x000fe20003f44270 */
[----:B------:R-:W-:Y:S01]  /*19bf0*/  FADD.FTZ R13, R33, R52 ;  /* 0x00000034210d7221 */ /* 0x000fe20000010000 */
[----:B------:R-:W-:Y:S01]  /*19c00*/  @!P1 PRMT R53, RZ, 0x654, R53 ;  /* 0x00000654ff359816 */ /* 0x000fe20000000035 */
[----:B------:R-:W-:Y:S01]  /*19c10*/  FADD.FTZ R52, -R5, R6 ;  /* 0x0000000605347221 */ /* 0x000fe20000010100 */
[----:B------:R-:W-:Y:S01]  /*19c20*/  FMUL.FTZ R89, R89, R49 ;  /* 0x0000003159597220 */ /* 0x000fe20000410000 */
[----:B------:R-:W-:Y:S01]  /*19c30*/  FADD.FTZ R54, R32, R13 ;  /* 0x0000000d20367221 */ /* 0x000fe20000010000 */
[----:B------:R0:W-:Y:S01]  /*19c40*/  @!P1 SYNCS.ARRIVE.TRANS64.RED.A1T0 RZ, [R53+URZ], RZ ;  /* 0x000000ff35ff99a7 */ /* 0x0001e2000810043f */
[-C--:B------:R-:W-:Y:S01]  /*19c50*/  FMUL.FTZ R13, R52, R11.reuse ;  /* 0x0000000b340d7220 */ /* 0x080fe20000410000 */
[----:B------:R-:W-:Y:S01]  /*19c60*/  MUFU.EX2 R41, R41 ;  /* 0x0000002900297308 */ /* 0x000fe20000000800 */
[----:B------:R-:W-:Y:S01]  /*19c70*/  FADD.FTZ R5, R35, R54 ;  /* 0x0000003623057221 */ /* 0x000fe20000010000 */
[----:B------:R-:W-:Y:S01]  /*19c80*/  FFMA.FTZ R52, R59, R11, -R57 ;  /* 0x0000000b3b347223 */ /* 0x000fe20000010839 */
[-C--:B------:R-:W-:Y:S01]  /*19c90*/  FMUL.FTZ R92, R92, R49.reuse ;  /* 0x000000315c5c7220 */ /* 0x080fe20000410000 */
[-C--:B------:R-:W-:Y:S01]  /*19ca0*/  FMUL.FTZ R93, R93, R49.reuse ;  /* 0x000000315d5d7220 */ /* 0x080fe20000410000 */
[----:B------:R-:W-:Y:S01]  /*19cb0*/  FADD.FTZ R54, R36, R5 ;  /* 0x0000000524367221 */ /* 0x000fe20000010000 */
[-C--:B------:R-:W-:Y:S01]  /*19cc0*/  FMUL.FTZ R96, R96, R49.reuse ;  /* 0x0000003160607220 */ /* 0x080fe20000410000 */
[-C--:B------:R-:W-:Y:S01]  /*19cd0*/  FMUL.FTZ R97, R97, R49.reuse ;  /* 0x0000003161617220 */ /* 0x080fe20000410000 */
[----:B------:R-:W1:Y:S01]  /*19ce0*/  MUFU.EX2 R13, R13 ;  /* 0x0000000d000d7308 */ /* 0x000e620000000800 */
        /* <DEDUP_REMOVED lines=14> */
[----:B------:R-:W-:Y:S01]  /*19dd0*/  FMUL.FTZ R117, R117, R49 ;  /* 0x0000003175757220 */ /* 0x000fe20000410000 */
[----:B------:R-:W3:Y:S01]  /*19de0*/  MUFU.EX2 R156, R156 ;  /* 0x0000009c009c7308 */ /* 0x000ee20000000800 */
[----:B-1----:R-:W-:Y:S01]  /*19df0*/  FFMA.FTZ R54, R13, R3, R12 ;  /* 0x000000030d367223 */ /* 0x002fe2000001000c */
[----:B------:R-:W-:Y:S01]  /*19e00*/  FADD.FTZ R5, R44, R5 ;  /* 0x000000052c057221 */ /* 0x000fe20000010000 */
[-C--:B------:R-:W-:Y:S01]  /*19e10*/  FMUL.FTZ R90, R90, R13.reuse ;  /* 0x0000000d5a5a7220 */ /* 0x080fe20000410000 */
[-C--:B------:R-:W-:Y:S01]  /*19e20*/  FMUL.FTZ R91, R91, R13.reuse ;  /* 0x0000000d5b5b7220 */ /* 0x080fe20000410000 */
[C---:B------:R-:W-:Y:S01]  /*19e30*/  FADD.FTZ R54, R181.reuse, R54 ;  /* 0x00000036b5367221 */ /* 0x040fe20000010000 */
[----:B------:R-:W-:Y:S01]  /*19e40*/  FADD.FTZ R56, R160, R5 ;  /* 0x00000005a0387221 */ /* 0x000fe20000010000 */
[----:B------:R-:W-:Y:S01]  /*19e50*/  F2FP.BF16.F32.PACK_AB R181, R181, R12 ;  /* 0x0000000cb5b5723e */ /* 0x000fe200000010ff */
[----:B------:R-:W1:Y:S01]  /*19e60*/  MUFU.EX2 R179, R179 ;  /* 0x000000b300b37308 */ /* 0x000e620000000800 */
[----:B------:R-:W-:Y:S01]  /*19e70*/  FADD.FTZ R3, R183, R54 ;  /* 0x00000036b7037221 */ /* 0x000fe20000010000 */
[----:B------:R-:W-:Y:S01]  /*19e80*/  FADD.FTZ R5, R21, R56 ;  /* 0x0000003815057221 */ /* 0x000fe20000010000 */
[-C--:B------:R-:W-:Y:S01]  /*19e90*/  FMUL.FTZ R94, R94, R13.reuse ;  /* 0x0000000d5e5e7220 */ /* 0x080fe20000410000 */
[-C--:B------:R-:W-:Y:S01]  /*19ea0*/  FMUL.FTZ R95, R95, R13.reuse ;  /* 0x0000000d5f5f7220 */ /* 0x080fe20000410000 */
[----:B------:R-:W-:Y:S01]  /*19eb0*/  FADD.FTZ R54, R30, R3 ;  /* 0x000000031e367221 */ /* 0x000fe20000010000 */
[----:B------:R-:W-:Y:S01]  /*19ec0*/  FADD.FTZ R56, R162, R5 ;  /* 0x00000005a2387221 */ /* 0x000fe20000010000 */
[-C--:B------:R-:W-:Y:S01]  /*19ed0*/  FMUL.FTZ R98, R98, R13.reuse ;  /* 0x0000000d62627220 */ /* 0x080fe20000410000 */
[----:B------:R-:W4:Y:S01]  /*19ee0*/  MUFU.EX2 R43, R43 ;  /* 0x0000002b002b7308 */ /* 0x000f220000000800 */
[----:B------:R-:W-:Y:S01]  /*19ef0*/  FADD.FTZ R3, R177, R54 ;  /* 0x00000036b1037221 */ /* 0x000fe20000010000 */
[----:B------:R-:W-:Y:S01]  /*19f00*/  FADD.FTZ R5, R41, R56 ;  /* 0x0000003829057221 */ /* 0x000fe20000010000 */
[-C--:B------:R-:W-:Y:S01]  /*19f10*/  FMUL.FTZ R99, R99, R13.reuse ;  /* 0x0000000d63637220 */ /* 0x080fe20000410000 */
[-C--:B------:R-:W-:Y:S01]  /*19f20*/  FMUL.FTZ R102, R102, R13.reuse ;  /* 0x0000000d66667220 */ /* 0x080fe20000410000 */
[----:B--2---:R-:W-:Y:S01]  /*19f30*/  FADD.FTZ R10, R34, R3 ;  /* 0x00000003220a7221 */ /* 0x004fe20000010000 */
[----:B---3--:R-:W-:Y:S01]  /*19f40*/  FADD.FTZ R14, R156, R5 ;  /* 0x000000059c0e7221 */ /* 0x008fe20000010000 */
        /* <DEDUP_REMOVED lines=10> */
[----:B----4-:R-:W-:Y:S01]  /*19ff0*/  FADD.FTZ R5, R43, R14 ;  /* 0x0000000e2b057221 */ /* 0x010fe20000010000 */
[-C--:B------:R-:W-:Y:S01]  /*1a000*/  FMUL.FTZ R118, R118, R13.reuse ;  /* 0x0000000d76767220 */ /* 0x080fe20000410000 */
[-C--:B------:R-:W-:Y:S01]  /*1a010*/  FMUL.FTZ R119, R119, R13.reuse ;  /* 0x0000000d77777220 */ /* 0x080fe20000410000 */
[-C--:B------:R-:W-:Y:S01]  /*1a020*/  FMUL.FTZ R122, R122, R13.reuse ;  /* 0x0000000d7a7a7220 */ /* 0x080fe20000410000 */
[-C--:B------:R-:W-:Y:S01]  /*1a030*/  FMUL.FTZ R123, R123, R13.reuse ;  /* 0x0000000d7b7b7220 */ /* 0x080fe20000410000 */
[-C--:B------:R-:W-:Y:S01]  /*1a040*/  FMUL.FTZ R126, R126, R13.reuse ;  /* 0x0000000d7e7e7220 */ /* 0x080fe20000410000 */
[-C--:B------:R-:W-:Y:S01]  /*1a050*/  FMUL.FTZ R127, R127, R13.reuse ;  /* 0x0000000d7f7f7220 */ /* 0x080fe20000410000 */
[----:B------:R-:W3:Y:S01]  /*1a060*/  MUFU.EX2 R42, R42 ;  /* 0x0000002a002a7308 */ /* 0x000ee20000000800 */
        /* <DEDUP_REMOVED lines=16> */
[----:B---3--:R-:W-:Y:S01]  /*1a170*/  FADD.FTZ R14, R42, R3 ;  /* 0x000000032a0e7221 */ /* 0x008fe20000010000 */
[----:B------:R-:W-:Y:S01]  /*1a180*/  F2FP.BF16.F32.PACK_AB R160, R21, R160 ;  /* 0x000000a015a0723e */ /* 0x000fe200000010ff */
[-C--:B------:R-:W-:Y:S01]  /*1a190*/  FMUL.FTZ R120, R120, R49.reuse ;  /* 0x0000003178787220 */ /* 0x080fe20000410000 */
[----:B------:R-:W-:Y:S01]  /*1a1a0*/  F2FP.BF16.F32.PACK_AB R162, R41, R162 ;  /* 0x000000a229a2723e */ /* 0x000fe200000010ff */
[-C--:B------:R-:W-:Y:S01]  /*1a1b0*/  FMUL.FTZ R121, R121, R49.reuse ;  /* 0x0000003179797220 */ /* 0x080fe20000410000 */
[----:B------:R-:W-:Y:S01]  /*1a1c0*/  F2FP.BF16.F32.PACK_AB R156, R43, R156 ;  /* 0x0000009c2b9c723e */ /* 0x000fe200000010ff */
        /* <DEDUP_REMOVED lines=18> */
[----:B---3--:R-:W-:Y:S01]  /*1a2f0*/  FADD.FTZ R3, R169, R14 ;  /* 0x0000000ea9037221 */ /* 0x008fe20000010000 */
[----:B------:R-:W-:Y:S01]  /*1a300*/  FMUL.FTZ R149, R149, R49 ;  /* 0x0000003195957220 */ /* 0x000fe20000410000 */
[----:B------:R-:W-:Y:S01]  /*1a310*/  F2FP.BF16.F32.PACK_AB R183, R30, R183 ;  /* 0x000000b71eb7723e */ /* 0x000fe200000010ff */
[----:B------:R-:W-:Y:S01]  /*1a320*/  VIADD R4, R4, 0xffffffff ;  /* 0xffffffff04047836 */ /* 0x000fe20000000000 */
[----:B------:R-:W-:Y:S01]  /*1a330*/  F2FP.BF16.F32.PACK_AB R177, R34, R177 ;  /* 0x000000b122b1723e */ /* 0x000fe200000010ff */
[----:B------:R-:W-:Y:S01]  /*1a340*/  IMAD.MOV.U32 R13, RZ, RZ, R22 ;  /* 0x000000ffff0d7224 */ /* 0x000fe200078e0016 */
[----:B------:R-:W-:Y:S01]  /*1a350*/  F2FP.BF16.F32.PACK_AB R179, R38, R179 ;  /* 0x000000b326b3723e */ /* 0x000fe200000010ff */
[----:B------:R-:W3:Y:S01]  /*1a360*/  MUFU.EX2 R6, R55 ;  /* 0x0000003700067308 */ /* 0x000ee20000000800 */
[----:B--2---:R-:W-:Y:S01]  /*1a370*/  FADD.FTZ R14, R50, R3 ;  /* 0x00000003320e7221 */ /* 0x004fe20000010000 */
[----:B------:R-:W-:Y:S01]  /*1a380*/  F2FP.BF16.F32.PACK_AB R173, R42, R173 ;  /* 0x000000ad2aad723e */ /* 0x000fe200000010ff */
[----:B------:R-:W-:Y:S01]  /*1a390*/  IMAD.MOV.U32 R12, RZ, RZ, R0 ;  /* 0x000000ffff0c7224 */ /* 0x000fe200078e0000 */
[----:B------:R-:W-:-:S02]  /*1a3a0*/  F2FP.BF16.F32.PACK_AB R175, R46, R175 ;  /* 0x000000af2eaf723e */ /* 0x000fc400000010ff */
[----:B------:R-:W-:Y:S02]  /*1a3b0*/  F2FP.BF16.F32.PACK_AB R169, R50, R169 ;  /* 0x000000a932a9723e */ /* 0x000fe400000010ff */
[----:B------:R-:W2:Y:S01]  /*1a3c0*/  MUFU.EX2 R165, R165 ;  /* 0x000000a500a57308 */ /* 0x000ea20000000800 */
[----:B-1----:R-:W-:-:S07]  /*1a3d0*/  FADD.FTZ R3, R171, R14 ;  /* 0x0000000eab037221 */ /* 0x002fce0000010000 */
[----:B------:R-:W1:Y:S01]  /*1a3e0*/  MUFU.EX2 R52, R52 ;  /* 0x0000003400347308 */ /* 0x000e620000000800 */
[C---:B---3--:R-:W-:Y:S01]  /*1a3f0*/  FADD.FTZ R14, R6.reuse, R3 ;  /* 0x00000003060e7221 */ /* 0x048fe20000010000 */
[----:B------:R-:W-:Y:S01]  /*1a400*/  F2FP.BF16.F32.PACK_AB R171, R6, R171 ;  /* 0x000000ab06ab723e */ /* 0x000fe200000010ff */
[----:B------:R-:W-:-:S05]  /*1a410*/  IMAD.MOV.U32 R6, RZ, RZ, R8 ;  /* 0x000000ffff067224 */ /* 0x000fca00078e0008 */
[----:B------:R-:W3:Y:S01]  /*1a420*/  MUFU.EX2 R167, R167 ;  /* 0x000000a700a77308 */ /* 0x000ee20000000800 */
[----:B--2---:R-:W-:-:S07]  /*1a430*/  FADD.FTZ R3, R165, R14 ;  /* 0x0000000ea5037221 */ /* 0x004fce0000010000 */
[----:B------:R-:W2:Y:S01]  /*1a440*/  MUFU.EX2 R24, R63 ;  /* 0x0000003f00187308 */ /* 0x000ea20000000800 */
[C---:B-1----:R-:W-:Y:S01]  /*1a450*/  FADD.FTZ R14, R52.reuse, R3 ;  /* 0x00000003340e7221 */ /* 0x042fe20000010000 */
[----:B------:R-:W-:-:S06]  /*1a460*/  F2FP.BF16.F32.PACK_AB R165, R52, R165 ;  /* 0x000000a534a5723e */ /* 0x000fcc00000010ff */
[----:B------:R-:W1:Y:S01]  /*1a470*/  MUFU.EX2 R161, R161 ;  /* 0x000000a100a17308 */ /* 0x000e620000000800 */
[----:B---3--:R-:W-:-:S07]  /*1a480*/  FADD.FTZ R3, R167, R14 ;  /* 0x0000000ea7037221 */ /* 0x008fce0000010000 */
[----:B------:R-:W3:Y:S01]  /*1a490*/  MUFU.EX2 R10, R67 ;  /* 0x00000043000a7308 */ /* 0x000ee20000000800 */
[C---:B--2---:R-:W-:Y:S01]  /*1a4a0*/  FADD.FTZ R14, R24.reuse, R3 ;  /* 0x00000003180e7221 */ /* 0x044fe20000010000 */
[----:B------:R-:W-:-:S06]  /*1a4b0*/  F2FP.BF16.F32.PACK_AB R167, R24, R167 ;  /* 0x000000a718a7723e */ /* 0x000fcc00000010ff */
[----:B------:R-:W2:Y:S01]  /*1a4c0*/  MUFU.EX2 R70, R70 ;  /* 0x0000004600467308 */ /* 0x000ea20000000800 */
[----:B-1----:R-:W-:Y:S01]  /*1a4d0*/  FADD.FTZ R3, R161, R14 ;  /* 0x0000000ea1037221 */ /* 0x002fe20000010000 */
[----:B------:R-:W-:-:S06]  /*1a4e0*/  IMAD.MOV.U32 R14, RZ, RZ, R186 ;  /* 0x000000ffff0e7224 */ /* 0x000fcc00078e00ba */
[----:B------:R-:W1:Y:S01]  /*1a4f0*/  MUFU.EX2 R71, R71 ;  /* 0x0000004700477308 */ /* 0x000e620000000800 */
[C---:B---3--:R-:W-:Y:S01]  /*1a500*/  FADD.FTZ R3, R10.reuse, R3 ;  /* 0x000000030a037221 */ /* 0x048fe20000010000 */
[----:B------:R-:W-:-:S06]  /*1a510*/  F2FP.BF16.F32.PACK_AB R161, R10, R161 ;  /* 0x000000a10aa1723e */ /* 0x000fcc00000010ff */
        /* <DEDUP_REMOVED lines=11> */
[----:B-1----:R-:W-:-:S07]  /*1a5d0*/  FADD.FTZ R20, R158, R5 ;  /* 0x000000059e147221 */ /* 0x002fce0000010000 */
[----:B------:R-:W1:Y:S01]  /*1a5e0*/  MUFU.EX2 R79, R79 ;  /* 0x0000004f004f7308 */ /* 0x000e620000000800 */
[----:B---3--:R-:W-:-:S07]  /*1a5f0*/  FADD.FTZ R3, R78, R3 ;  /* 0x000000034e037221 */ /* 0x008fce0000010000 */
[----:B------:R-:W3:Y:S01]  /*1a600*/  MUFU.EX2 R152, R152 ;  /* 0x0000009800987308 */ /* 0x000ee20000000800 */
[C---:B--2---:R-:W-:Y:S01]  /*1a610*/  FADD.FTZ R5, R45.reuse, R20 ;  /* 0x000000142d057221 */ /* 0x044fe20000010000 */
[----:B------:R-:W-:-:S06]  /*1a620*/  F2FP.BF16.F32.PACK_AB R158, R45, R158 ;  /* 0x0000009e2d9e723e */ /* 0x000fcc00000010ff */
[----:B------:R-:W2:Y:S01]  /*1a630*/  MUFU.EX2 R82, R82 ;  /* 0x0000005200527308 */ /* 0x000ea20000000800 */
[C---:B-1----:R-:W-:Y:S01]  /*1a640*/  FADD.FTZ R3, R79.reuse, R3 ;  /* 0x000000034f037221 */ /* 0x042fe20000010000 */
[----:B------:R-:W-:-:S06]  /*1a650*/  F2FP.BF16.F32.PACK_AB R159, R79, R78 ;  /* 0x0000004e4f9f723e */ /* 0x000fcc00000010ff */
[----:B------:R-:W1:Y:S01]  /*1a660*/  MUFU.EX2 R47, R47 ;  /* 0x0000002f002f7308 */ /* 0x000e620000000800 */
[----:B---3--:R-:W-:-:S07]  /*1a670*/  FADD.FTZ R20, R152, R5 ;  /* 0x0000000598147221 */ /* 0x008fce0000010000 */
[----:B------:R-:W3:Y:S01]  /*1a680*/  MUFU.EX2 R83, R83 ;  /* 0x0000005300537308 */ /* 0x000ee20000000800 */
[----:B--2---:R-:W-:-:S07]  /*1a690*/  FADD.FTZ R3, R82, R3 ;  /* 0x0000000352037221 */ /* 0x004fce0000010000 */
[----:B------:R-:W2:Y:S01]  /*1a6a0*/  MUFU.EX2 R154, R154 ;  /* 0x0000009a009a7308 */ /* 0x000ea20000000800 */
[C---:B-1----:R-:W-:Y:S01]  /*1a6b0*/  FADD.FTZ R5, R47.reuse, R20 ;  /* 0x000000142f057221 */ /* 0x042fe20000010000 */
[----:B------:R-:W-:-:S06]  /*1a6c0*/  F2FP.BF16.F32.PACK_AB R152, R47, R152 ;  /* 0x000000982f98723e */ /* 0x000fcc00000010ff */
[----:B------:R-:W1:Y:S01]  /*1a6d0*/  MUFU.EX2 R86, R86 ;  /* 0x0000005600567308 */ /* 0x000e620000000800 */
[C---:B---3--:R-:W-:Y:S01]  /*1a6e0*/  FADD.FTZ R3, R83.reuse, R3 ;  /* 0x0000000353037221 */ /* 0x048fe20000010000 */
[----:B------:R-:W-:-:S06]  /*1a6f0*/  F2FP.BF16.F32.PACK_AB R153, R83, R82 ;  /* 0x000000525399723e */ /* 0x000fcc00000010ff */
[----:B------:R-:W3:Y:S01]  /*1a700*/  MUFU.EX2 R51, R51 ;  /* 0x0000003300337308 */ /* 0x000ee20000000800 */
[----:B--2---:R-:W-:-:S07]  /*1a710*/  FADD.FTZ R20, R154, R5 ;  /* 0x000000059a147221 */ /* 0x004fce0000010000 */
[----:B------:R-:W2:Y:S01]  /*1a720*/  MUFU.EX2 R48, R48 ;  /* 0x0000003000307308 */ /* 0x000ea20000000800 */
[----:B-1----:R-:W-:Y:S01]  /*1a730*/  FADD.FTZ R3, R86, R3 ;  /* 0x0000000356037221 */ /* 0x002fe20000010000 */
[C---:B---3--:R-:W-:Y:S01]  /*1a740*/  FADD.FTZ R5, R51.reuse, R20 ;  /* 0x0000001433057221 */ /* 0x048fe20000010000 */
[----:B------:R-:W-:Y:S02]  /*1a750*/  F2FP.BF16.F32.PACK_AB R154, R51, R154 ;  /* 0x0000009a339a723e */ /* 0x000fe400000010ff */
[C---:B--2---:R-:W-:Y:S01]  /*1a760*/  FADD.FTZ R3, R48.reuse, R3 ;  /* 0x0000000330037221 */ /* 0x044fe20000010000 */
[----:B------:R-:W-:Y:S01]  /*1a770*/  F2FP.BF16.F32.PACK_AB R155, R48, R86 ;  /* 0x00000056309b723e */ /* 0x000fe200000010ff */
[----:B0-----:R-:W-:Y:S06]  /*1a780*/  @P2 BRA `(.L_x_1898) ;  /* 0xffffffcc00702947 */ /* 0x001fec000383ffff */
.L_x_1880:
[----:B------:R-:W-:Y:S05]  /*1a790*/  WARPSYNC.ALL ;  /* 0x0000000000007948 */ /* 0x000fea0003800000 */
[----:B------:R-:W-:Y:S06]  /*1a7a0*/  BAR.ARV 0x8, 0x180 ;  /* 0x0206000000007b1d */ /* 0x000fec0000002000 */
[----:B------:R-:W-:Y:S05]  /*1a7b0*/  @!P0 BRA `(.L_x_1899) ;  /* 0x0000000000048947 */ /* 0x000fea0003800000 */
[----:B------:R-:W-:Y:S01]  /*1a7c0*/  BPT.TRAP 0x1 ;  /* 0x000000040000795c */ /* 0x000fe20000300000 */
.L_x_1899:
[----:B------:R-:W-:Y:S01]  /*1a7d0*/  IMAD R13, R22, 0x8, R2 ;  /* 0x00000008160d7824 */ /* 0x000fe200078e0202 */
[----:B------:R-:W-:-:S04]  /*1a7e0*/  SHF.L.U32 R4, R186, 0x1f, RZ ;  /* 0x0000001fba047819 */ /* 0x000fc800000006ff */
[----:B------:R0:W1:Y:S01]  /*1a7f0*/  SYNCS.PHASECHK.TRANS64.TRYWAIT P2, [R13+URZ+0x28850], R4 ;  /* 0x028850040d0075a7 */ /* 0x000062000804017f */
[----:B------:R-:W-:Y:S05]  /*1a800*/  @!P0 BRA `(.L_x_1900) ;  /* 0x0000000000048947 */ /* 0x000fea0003800000 */
[----:B------:R-:W-:Y:S01]  /*1a810*/  BPT.TRAP 0x1 ;  /* 0x000000040000795c */ /* 0x000fe20000300000 */
.L_x_1900:
[----:B------:R-:W-:-:S05]  /*1a820*/  VIADD R2, R2, 0x400 ;  /* 0x0000040002027836 */ /* 0x000fca0000000000 */
[----:B------:R-:W-:-:S04]  /*1a830*/  SHF.R.U32.HI R2, RZ, 0x4, R2 ;  /* 0x00000004ff027819 */ /* 0x000fc80000011602 */
[----:B------:R-:W-:-:S04]  /*1a840*/  LOP3.LUT R2, R2, 0x3fff, RZ, 0xc0, !PT ;  /* 0x00003fff02027812 */ /* 0x000fc800078ec0ff */
[----:B------:R-:W-:Y:S01]  /*1a850*/  LOP3.LUT R7, R2, 0x4000000, RZ, 0xfc, !PT ;  /* 0x0400000002077812 */ /* 0x000fe200078efcff */
[----:B-1----:R-:W-:Y:S06]  /*1a860*/  @P2 BRA `(.L_x_1901) ;  /* 0x0000000000082947 */ /* 0x002fec0003800000 */
[----:B------:R-:W1:Y:S02]  /*1a870*/  SYNCS.PHASECHK.TRANS64.TRYWAIT P0, [R13+URZ+0x28850], R4 ;  /* 0x028850040d0075a7 */ /* 0x000e64000800017f */
[----:B-1----:R-:W-:Y:S05]  /*1a880*/  @!P0 BRA `(.L_x_1902) ;  /* 0x000000bc002c8947 */ /* 0x002fea0003800000 */
.L_x_1901:
[----:B------:R-:W-:Y:S01]  /*1a890*/  IMAD R6, R22, 0x800, R7 ;  /* 0x0000080016067824 */ /* 0x000fe200078e0207 */
[----:B------:R-:W-:Y:S05]  /*1a8a0*/  WARPSYNC.ALL ;  /* 0x0000000000007948 */ /* 0x000fea0003800000 */
[----:B------:R-:W-:Y:S01]  /*1a8b0*/  IMAD.MOV.U32 R7, RZ, RZ, 0x40000040 ;  /* 0x40000040ff077424 */ /* 0x000fe200078e00ff */
[C---:B------:R-:W-:Y:S01]  /*1a8c0*/  R2UR UR6, R6.reuse ;  /* 0x00000000060672ca */ /* 0x040fe200000e0000 */
[----:B------:R-:W-:Y:S01]  /*1a8d0*/  WARPGROUP.ARRIVE ;  /* 0x00000000000079c5 */ /* 0x000fe20000000000 */
[----:B------:R-:W-:Y:S01]  /*1a8e0*/  VIADD R14, R6, 0x80 ;  /* 0x00000080060e7836 */ /* 0x000fe20000000000 */
[----:B------:R-:W2:Y:S01]  /*1a8f0*/  SHFL.BFLY PT, R2, R5, 0x2, 0x1f ;  /* 0x0c401f0005027f89 */ /* 0x000ea200000e0000 */
[----:B------:R-:W-:Y:S01]  /*1a900*/  R2UR UR7, R7 ;  /* 0x00000000070772ca */ /* 0x000fe200000e0000 */
[----:B------:R-:W-:-:S02]  /*1a910*/  IMAD.MOV.U32 R15, RZ, RZ, 0x40000040 ;  /* 0x40000040ff0f7424 */ /* 0x000fc400078e00ff */
[----:B------:R-:W-:Y:S01]  /*1a920*/  IMAD.MOV.U32 R7, RZ, RZ, 0x40000040 ;  /* 0x40000040ff077424 */ /* 0x000fe200078e00ff */
[----:B01----:R-:W0:Y:S01]  /*1a930*/  SHFL.BFLY PT, R4, R3, 0x2, 0x1f ;  /* 0x0c401f0003047f89 */ /* 0x003e2200000e0000 */
[----:B------:R-:W-:Y:S02]  /*1a940*/  VIADD R22, R22, 0x1 ;  /* 0x0000000116167836 */ /* 0x000fe40000000000 */
[----:B------:R-:W-:Y:S02]  /*1a950*/  IMAD.MOV.U32 R20, RZ, RZ, -0x800000 ;  /* 0xff800000ff147424 */ /* 0x000fe400078e00ff */
[----:B------:R-:W-:Y:S01]  /*1a960*/  VIADD R213, R213, 0x1 ;  /* 0x00000001d5d57836 */ /* 0x000fe20000000000 */
[----:B------:R-:W-:-:S03]  /*1a970*/  ISETP.NE.AND P2, PT, R22, 0x2, PT ;  /* 0x000000021600780c */ /* 0x000fc60003f45270 */
[----:B------:R-:W-:Y:S01]  /*1a980*/  HGMMA.64x128x16.F32.BF16 R88, R180, gdesc[UR4].tnspB, R88, gsb0 ;  /* 0x41e00004b4587df0 */ /* 0x000fe20008001858 */
[----:B------:R-:W-:Y:S01]  /*1a990*/  R2UR UR6, R14 ;  /* 0x000000000e0672ca */ /* 0x000fe200000e0000 */
[----:B------:R-:W-:Y:S01]  /*1a9a0*/  VIADD R14, R6, 0x100 ;  /* 0x00000100060e7836 */ /* 0x000fe20000000000 */
[----:B------:R-:W-:Y:S01]  /*1a9b0*/  R2UR UR7, R15 ;  /* 0x000000000f0772ca */ /* 0x000fe200000e0000 */
[----:B------:R-:W-:Y:S01]  /*1a9c0*/  IMAD.MOV.U32 R15, RZ, RZ, 0x40000040 ;  /* 0x40000040ff0f7424 */ /* 0x000fe200078e00ff */
[----:B------:R-:W-:Y:S01]  /*1a9d0*/  SEL R22, R22, RZ, P2 ;  /* 0x000000ff16167207 */ /* 0x000fe20001000000 */
[----:B--2---:R-:W-:Y:S01]  /*1a9e0*/  FADD.FTZ R2, R2, R5 ;  /* 0x0000000502027221 */ /* 0x004fe20000010000 */
[----:B------:R-:W-:Y:S02]  /*1a9f0*/  IMAD.MOV.U32 R5, RZ, RZ, RZ ;  /* 0x000000ffff057224 */ /* 0x000fe400078e00ff */
[----:B0-----:R-:W-:Y:S01]  /*1aa00*/  FADD.FTZ R4, R4, R3 ;  /* 0x0000000304047221 */ /* 0x001fe20000010000 */
[----:B------:R-:W-:-:S04]  /*1aa10*/  SEL R3, RZ, 0x1, P2 ;  /* 0x00000001ff037807 */ /* 0x000fc80001000000 */
[----:B------:R-:W0:Y:S01]  /*1aa20*/  SHFL.BFLY PT, R9, R4, 0x1, 0x1f ;  /* 0x0c201f0004097f89 */ /* 0x000e2200000e0000 */
[----:B------:R-:W-:Y:S01]  /*1aa30*/  LOP3.LUT R186, R186, R3, RZ, 0x3c, !PT ;  /* 0x00000003baba7212 */ /* 0x000fe200078e3cff */
[----:B------:R-:W-:Y:S02]  /*1aa40*/  IMAD.MOV.U32 R3, RZ, RZ, -0x800000 ;  /* 0xff800000ff037424 */ /* 0x000fe400078e00ff */
[----:B0-----:R-:W-:Y:S01]  /*1aa50*/  FADD.FTZ R12, R4, R9 ;  /* 0x00000009040c7221 */ /* 0x001fe20000010000 */
[----:B------:R-:W-:-:S04]  /*1aa60*/  @!P1 VIADD R4, R13, 0x28860 ;  /* 0x000288600d049836 */ /* 0x000fc80000000000 */
[----:B------:R-:W-:Y:S02]  /*1aa70*/  FSETP.NE.FTZ.AND P3, PT, R12, RZ, PT ;  /* 0x000000ff0c00720b */ /* 0x000fe40003f75000 */
[----:B------:R-:W-:-:S11]  /*1aa80*/  @!P1 PRMT R4, RZ, 0x654, R4 ;  /* 0x00000654ff049816 */ /* 0x000fd60000000004 */
[----:B------:R-:W0:Y:S02]  /*1aa90*/  @P3 MUFU.LG2 R9, R12 ;  /* 0x0000000c00093308 */ /* 0x000e240000000c00 */
[----:B0-----:R-:W-:Y:S01]  /*1aaa0*/  @P3 FMUL.FTZ R9, R9, 0.69314718246459960938 ;  /* 0x3f31721809093820 */ /* 0x001fe20000410000 */
        /* <DEDUP_REMOVED lines=33> */
[----:B------:R-:W-:Y:S01]  /*1acc0*/  @P3 FMUL.FTZ R14, R11, 0.69314718246459960938 ;  /* 0x3f3172180b0e3820 */ /* 0x000fe20000410000 */
[----:B------:R-:W-:-:S03]  /*1acd0*/  R2UR UR7, R15 ;  /* 0x000000000f0772ca */ /* 0x000fc600000e0000 */
[----:B------:R-:W-:Y:S01]  /*1ace0*/  @P3 FFMA.FTZ R3, R14, R8, R9 ;  /* 0x000000080e033223 */ /* 0x000fe20000010009 */
[----:B------:R-:W-:Y:S02]  /*1acf0*/  WARPGROUP.DEPBAR.LE gsb0, 0x0 ;  /* 0x00008000000079c5 */ /* 0x000fe40000010000 */
[----:B------:R-:W-:-:S07]  /*1ad00*/  WARPGROUP.ARRIVE ;  /* 0x00000000000079c5 */ /* 0x000fce0000000000 */
[----:B------:R-:W-:Y:S01]  /*1ad10*/  HGMMA.64x128x16.F32.BF16 R88, R156, gdesc[UR4].tnspB, R88, gsb0 ;  /* 0x41e000049c587df0 */ /* 0x000fe20008001858 */
[----:B------:R-:W-:Y:S02]  /*1ad20*/  R2UR UR6, R6 ;  /* 0x00000000060672ca */ /* 0x000fe400000e0000 */
[----:B------:R-:W-:Y:S02]  /*1ad30*/  R2UR UR7, R7 ;  /* 0x00000000070772ca */ /* 0x000fe400000e0000 */
[----:B------:R-:W0:Y:S02]  /*1ad40*/  SHFL.BFLY PT, R7, R2, 0x1, 0x1f ;  /* 0x0c201f0002077f89 */ /* 0x000e2400000e0000 */
[----:B0-----:R-:W-:Y:S01]  /*1ad50*/  FADD.FTZ R10, R2, R7 ;  /* 0x00000007020a7221 */ /* 0x001fe20000010000 */
[----:B------:R-:W-:-:S04]  /*1ad60*/  IMAD.MOV.U32 R2, RZ, RZ, RZ ;  /* 0x000000ffff027224 */ /* 0x000fc800078e00ff */
[----:B------:R-:W-:Y:S02]  /*1ad70*/  FSETP.NE.FTZ.AND P0, PT, R10, RZ, PT ;  /* 0x000000ff0a00720b */ /* 0x000fe40003f15000 */
[----:B------:R-:W-:Y:S11]  /*1ad80*/  @P3 MUFU.RCP R2, R12 ;  /* 0x0000000c00023308 */ /* 0x000ff60000001000 */
[----:B------:R-:W0:Y:S01]  /*1ad90*/  @P0 MUFU.LG2 R6, R10 ;  /* 0x0000000a00060308 */ /* 0x000e220000000c00 */
[----:B------:R-:W-:-:S07]  /*1ada0*/  @P0 FMUL.FTZ R7, R11, 0.69314718246459960938 ;  /* 0x3f3172180b070820 */ /* 0x000fce0000410000 */
[----:B------:R-:W1:Y:S01]  /*1adb0*/  @P0 MUFU.RCP R5, R10 ;  /* 0x0000000a00050308 */ /* 0x000e620000001000 */
[----:B0-----:R-:W-:-:S04]  /*1adc0*/  @P0 FMUL.FTZ R6, R6, 0.69314718246459960938 ;  /* 0x3f31721806060820 */ /* 0x001fc80000410000 */
[----:B------:R-:W-:Y:S01]  /*1add0*/  @P0 FFMA.FTZ R20, R7, R0, R6 ;  /* 0x0000000007140223 */ /* 0x000fe20000010006 */
[----:B------:R-:W-:Y:S01]  /*1ade0*/  PLOP3.LUT P0, PT, PT, PT, PT, 0x8, 0x0 ;  /* 0x000000000000781c */ /* 0x000fe20003f0e170 */
[----:B------:R-:W-:Y:S02]  /*1adf0*/  WARPGROUP.DEPBAR.LE gsb0, 0x0 ;  /* 0x00008000000079c5 */ /* 0x000fe40000010000 */
[----:B------:R-:W-:-:S06]  /*1ae00*/  WARPGROUP.ARRIVE ;  /* 0x00000000000079c5 */ /* 0x000fcc0000000000 */
[----:B------:R-:W-:Y:S03]  /*1ae10*/  HGMMA.64x128x16.F32.BF16 R88, R152, gdesc[UR4].tnspB, R88, gsb0 ;  /* 0x41e0000498587df0 */ /* 0x000fe60008001858 */
[----:B------:R-:W-:Y:S02]  /*1ae20*/  WARPGROUP.DEPBAR.LE gsb0, 0x0 ;  /* 0x00008000000079c5 */ /* 0x000fe40000010000 */
[----:B------:R0:W-:Y:S01]  /*1ae30*/  @!P1 SYNCS.ARRIVE.TRANS64.RED.A1T0 RZ, [R4+URZ], RZ ;  /* 0x000000ff04ff99a7 */ /* 0x0001e2000810043f */
        /* <DEDUP_REMOVED lines=63> */
[----:B0-----:R-:W-:-:S07]  /*1b230*/  FMUL.FTZ R151, R151, R2 ;  /* 0x0000000297977220 */ /* 0x001fce0000410000 */
.L_x_1776:
[----:B------:R-:W-:Y:S05]  /*1b240*/  WARPSYNC.ALL ;  /* 0x0000000000007948 */ /* 0x000fea0003800000 */
[----:B------:R-:W0:Y:S08]  /*1b250*/  S2UR UR5, SR_CgaCtaId ;  /* 0x00000000000579c3 */ /* 0x000e300000008800 */
[----:B------:R-:W-:Y:S06]  /*1b260*/  BAR.SYNC.DEFER_BLOCKING 0x5, 0x180 ;  /* 0x0146000000007b1d */ /* 0x000fec0000010000 */
[----:B------:R-:W-:Y:S01]  /*1b270*/  UMOV UR4, 0x400 ;  /* 0x0000040000047882 */ /* 0x000fe20000000000 */
[----:B------:R-:W-:Y:S01]  /*1b280*/  BSSY B0, `(.L_x_1903) ;  /* 0x00001fc000007945 */ /* 0x000fe20003800000 */
[----:B0-----:R-:W-:-:S06]  /*1b290*/  ULEA UR4, UR5, UR4, 0x18 ;  /* 0x0000000405047291 */ /* 0x001fcc000f8ec03f */
[----:B------:R-:W-:-:S05]  /*1b2a0*/  IMAD.U32 R2, RZ, RZ, UR4 ;  /* 0x00000004ff027e24 */ /* 0x000fca000f8e00ff */
[----:B------:R0:W1:Y:S01]  /*1b2b0*/  LDS.128 R28, [R2+0x288d0] ;  /* 0x0288d000021c7984 */ /* 0x0000620000000c00 */
[----:B------:R-:W-:Y:S06]  /*1b2c0*/  BAR.ARV 0x4, 0x180 ;  /* 0x0106000000007b1d */ /* 0x000fec0000002000 */
[----:B------:R-:W-:Y:S05]  /*1b2d0*/  @P0 BRA `(.L_x_1904) ;  /* 0x0000001400080947 */ /* 0x000fea0003800000 */
[----:B------:R-:W2:Y:S01]  /*1b2e0*/  S2R R5, SR_SWINHI ;  /* 0x0000000000057919 */ /* 0x000ea20000002f00 */
[----:B------:R-:W-:Y:S05]  /*1b2f0*/  WARPSYNC.ALL ;  /* 0x0000000000007948 */ /* 0x000fea0003800000 */
[----:B------:R-:W-:Y:S01]  /*1b300*/  BAR.SYNC.DEFER_BLOCKING 0x1, 0x100 ;  /* 0x0044000000007b1d */ /* 0x000fe20000010000 */
[----:B------:R-:W-:Y:S02]  /*1b310*/  F2FP.BF16.F32.PACK_AB R6, R93, R6 ;  /* 0x000000065d06723e */ /* 0x000fe400000010ff */
[----:B------:R-:W-:Y:S02]  /*1b320*/  F2FP.BF16.F32.PACK_AB R7, R7, R94 ;  /* 0x0000005e0707723e */ /* 0x000fe400000010ff */
[----:B------:R-:W-:Y:S01]  /*1b330*/  F2FP.BF16.F32.PACK_AB R34, R133, R34 ;  /* 0x000000228522723e */ /* 0x000fe200000010ff */
[----:B------:R-:W-:Y:S01]  /*1b340*/  ULDC.64 UR4, c[0x0][0xc00] ;  /* 0x0003000000047ab9 */ /* 0x000fe20000000a00 */
[----:B------:R-:W-:-:S02]  /*1b350*/  F2FP.BF16.F32.PACK_AB R35, R35, R134 ;  /* 0x000000862323723e */ /* 0x000fc400000010ff */
[----:B------:R-:W-:Y:S02]  /*1b360*/  F2FP.BF16.F32.PACK_AB R36, R137, R36 ;  /* 0x000000248924723e */ /* 0x000fe400000010ff */
[----:B------:R-:W-:Y:S02]  /*1b370*/  F2FP.BF16.F32.PACK_AB R37, R37, R138 ;  /* 0x0000008a2525723e */ /* 0x000fe400000010ff */
[----:B------:R-:W-:Y:S02]  /*1b380*/  F2FP.BF16.F32.PACK_AB R38, R141, R38 ;  /* 0x000000268d26723e */ /* 0x000fe400000010ff */
[----:B------:R-:W-:Y:S02]  /*1b390*/  F2FP.BF16.F32.PACK_AB R39, R39, R142 ;  /* 0x0000008e2727723e */ /* 0x000fe400000010ff */
[----:B------:R-:W-:Y:S02]  /*1b3a0*/  MOV R40, R2 ;  /* 0x0000000200287202 */ /* 0x000fe40000000f00 */
        /* <DEDUP_REMOVED lines=8> */
[----:B------:R-:W-:Y:S02]  /*1b430*/  ISETP.NE.U32.AND P0, PT, RZ, UR4, PT ;  /* 0x00000004ff007c0c */ /* 0x000fe4000bf05070 */
[----:B------:R-:W-:Y:S01]  /*1b440*/  IADD3 R53, P2, R4, 0x4000, RZ ;  /* 0x0000400004357810 */ /* 0x000fe20007f5e0ff */
[----:B------:R-:W-:Y:S01]  /*1b450*/  IMAD.X R9, RZ, RZ, R5, P5 ;  /* 0x000000ffff097224 */ /* 0x000fe200028e0605 */
[----:B------:R-:W-:-:S02]  /*1b460*/  LOP3.LUT R12, R51, 0x380, RZ, 0xc0, !PT ;  /* 0x00000380330c7812 */ /* 0x000fc400078ec0ff */
[----:B------:R-:W-:Y:S01]  /*1b470*/  SHF.R.U64 R33, R33, 0x3, RZ ;  /* 0x0000000321217819 */ /* 0x000fe200000012ff */
[--C-:B------:R-:W-:Y:S01]  /*1b480*/  IMAD.X R15, RZ, RZ, R5.reuse, P2 ;  /* 0x000000ffff0f7224 */ /* 0x100fe200010e0605 */
[C---:B------:R-:W-:Y:S02]  /*1b490*/  IADD3 R55, P3, R4.reuse, 0x4020, RZ ;  /* 0x0000402004377810 */ /* 0x040fe40007f7e0ff */
[C---:B------:R-:W-:Y:S02]  /*1b4a0*/  IADD3 R57, P4, R4.reuse, 0x4040, RZ ;  /* 0x0000404004397810 */ /* 0x040fe40007f9e0ff */
[----:B------:R-:W-:Y:S01]  /*1b4b0*/  LOP3.LUT R8, R47, 0x380, RZ, 0xc0, !PT ;  /* 0x000003802f087812 */ /* 0x000fe200078ec0ff */
[--C-:B------:R-:W-:Y:S01]  /*1b4c0*/  IMAD.X R25, RZ, RZ, R5.reuse, P3 ;  /* 0x000000ffff197224 */ /* 0x100fe200018e0605 */
[----:B------:R-:W-:Y:S01]  /*1b4d0*/  LOP3.LUT R10, R49, 0x380, RZ, 0xc0, !PT ;  /* 0x00000380310a7812 */ /* 0x000fe200078ec0ff */
[----:B------:R-:W-:Y:S01]  /*1b4e0*/  IMAD.X R27, RZ, RZ, R5, P4 ;  /* 0x000000ffff1b7224 */ /* 0x000fe200020e0605 */
[----:B------:R-:W-:-:S02]  /*1b4f0*/  IADD3 R59, P5, R4, 0x4060, RZ ;  /* 0x00004060043b7810 */ /* 0x000fc40007fbe0ff */
[----:B------:R-:W-:Y:S01]  /*1b500*/  ISETP.NE.AND.EX P0, PT, RZ, UR5, PT, P0 ;  /* 0x00000005ff007c0c */ /* 0x000fe2000bf05300 */
[----:B------:R-:W-:Y:S01]  /*1b510*/  ULDC.64 UR4, c[0x0][0xc08] ;  /* 0x0003020000047ab9 */ /* 0x000fe20000000a00 */
[----:B------:R-:W-:Y:S02]  /*1b520*/  SHF.R.U64 R12, R12, 0x3, RZ ;  /* 0x000000030c0c7819 */ /* 0x000fe400000012ff */
[----:B------:R-:W-:Y:S01]  /*1b530*/  LOP3.LUT R4, R33, R4, RZ, 0x3c, !PT ;  /* 0x0000000421047212 */ /* 0x000fe200078e3cff */
[----:B------:R-:W-:Y:S01]  /*1b540*/  IMAD.X R33, RZ, RZ, R5, P5 ;  /* 0x000000ffff217224 */ /* 0x000fe200028e0605 */
[----:B------:R-:W-:Y:S02]  /*1b550*/  LOP3.LUT R14, R53, 0x380, RZ, 0xc0, !PT ;  /* 0x00000380350e7812 */ /* 0x000fe400078ec0ff */
[----:B------:R-:W-:Y:S02]  /*1b560*/  SHF.R.U64 R8, R8, 0x3, RZ ;  /* 0x0000000308087819 */ /* 0x000fe400000012ff */
[----:B------:R-:W-:-:S02]  /*1b570*/  SHF.R.U64 R10, R10, 0x3, RZ ;  /* 0x000000030a0a7819 */ /* 0x000fc400000012ff */
[----:B------:R-:W-:Y:S02]  /*1b580*/  LOP3.LUT R24, R55, 0x380, RZ, 0xc0, !PT ;  /* 0x0000038037187812 */ /* 0x000fe400078ec0ff */
[----:B------:R-:W-:Y:S02]  /*1b590*/  LOP3.LUT R26, R57, 0x380, RZ, 0xc0, !PT ;  /* 0x00000380391a7812 */ /* 0x000fe400078ec0ff */
[----:B------:R-:W-:Y:S02]  /*1b5a0*/  ISETP.NE.U32.AND P2, PT, RZ, UR4, PT ;  /* 0x00000004ff007c0c */ /* 0x000fe4000bf45070 */
[----:B-1----:R-:W-:Y:S02]  /*1b5b0*/  LOP3.LUT R28, R59, 0x380, RZ, 0xc0, !PT ;  /* 0x000003803b1c7812 */ /* 0x002fe400078ec0ff */
[----:B------:R-:W-:Y:S02]  /*1b5c0*/  LOP3.LUT R12, R12, R51, RZ, 0x3c, !PT ;  /* 0x000000330c0c7212 */ /* 0x000fe400078e3cff */
[----:B------:R-:W-:-:S02]  /*1b5d0*/  SHF.R.U64 R14, R14, 0x3, RZ ;  /* 0x000000030e0e7819 */ /* 0x000fc400000012ff */
[----:B------:R-:W-:Y:S02]  /*1b5e0*/  MOV R51, R4 ;  /* 0x0000000400337202 */ /* 0x000fe40000000f00 */
[----:B------:R-:W-:Y:S02]  /*1b5f0*/  LOP3.LUT R8, R8, R47, RZ, 0x3c, !PT ;  /* 0x0000002f08087212 */ /* 0x000fe400078e3cff */
[----:B------:R-:W-:Y:S02]  /*1b600*/  LOP3.LUT R10, R10, R49, RZ, 0x3c, !PT ;  /* 0x000000310a0a7212 */ /* 0x000fe400078e3cff */
[----:B------:R-:W-:Y:S02]  /*1b610*/  SHF.R.U64 R24, R24, 0x3, RZ ;  /* 0x0000000318187819 */ /* 0x000fe400000012ff */
[----:B------:R-:W-:Y:S02]  /*1b620*/  SHF.R.U64 R26, R26, 0x3, RZ ;  /* 0x000000031a1a7819 */ /* 0x000fe400000012ff */
[----:B------:R-:W-:-:S02]  /*1b630*/  F2FP.BF16.F32.PACK_AB R4, R89, R88 ;  /* 0x000000585904723e */ /* 0x000fc400000010ff */
[----:B------:R-:W-:Y:S02]  /*1b640*/  F2FP.BF16.F32.PACK_AB R5, R91, R90 ;  /* 0x0000005a5b05723e */ /* 0x000fe400000010ff */
[----:B------:R-:W-:Y:S02]  /*1b650*/  ISETP.NE.AND.EX P2, PT, RZ, UR5, PT, P2 ;  /* 0x00000005ff007c0c */ /* 0x000fe4000bf45320 */
[----:B------:R-:W-:Y:S01]  /*1b660*/  SHF.R.U64 R28, R28, 0x3, RZ ;  /* 0x000000031c1c7819 */ /* 0x000fe200000012ff */
[----:B------:R1:W-:Y:S01]  /*1b670*/  STSM.16.M88.4 [R51], R4 ;  /* 0x0000000433007844 */ /* 0x0003e20000000200 */
[----:B------:R-:W-:Y:S02]  /*1b680*/  LOP3.LUT R14, R14, R53, RZ, 0x3c, !PT ;  /* 0x000000350e0e7212 */ /* 0x000fe400078e3cff */
[----:B------:R-:W-:Y:S02]  /*1b690*/  LOP3.LUT R24, R24, R55, RZ, 0x3c, !PT ;  /* 0x0000003718187212 */ /* 0x000fe400078e3cff */
[----:B------:R-:W-:Y:S01]  /*1b6a0*/  LOP3.LUT R26, R26, R57, RZ, 0x3c, !PT ;  /* 0x000000391a1a7212 */ /* 0x000fe200078e3cff */
[----:B------:R-:W-:Y:S01]  /*1b6b0*/  ULDC UR4, c[0x0][0xa88] ;  /* 0x0002a20000047ab9 */ /* 0x000fe20000000800 */
[----:B------:R-:W-:Y:S01]  /*1b6c0*/  MOV R50, R8 ;  /* 0x0000000800327202 */ /* 0x000fe20000000f00 */
[----:B------:R-:W2:Y:S01]  /*1b6d0*/  LDC R55, c[0x0][0xbe8] ;  /* 0x0002fa00ff377b82 */ /* 0x000ea20000000800 */
[----:B------:R-:W-:-:S02]  /*1b6e0*/  MOV R49, R10 ;  /* 0x0000000a00317202 */ /* 0x000fc40000000f00 */
[----:B------:R-:W-:Y:S02]  /*1b6f0*/  LOP3.LUT R32, R28, R59, RZ, 0x3c, !PT ;  /* 0x0000003b1c207212 */ /* 0x000fe400078e3cff */
[----:B------:R-:W-:Y:S02]  /*1b700*/  F2FP.BF16.F32.PACK_AB R8, R97, R96 ;  /* 0x000000606108723e */ /* 0x000fe400000010ff */
[----:B------:R-:W-:Y:S02]  /*1b710*/  F2FP.BF16.F32.PACK_AB R9, R99, R98 ;  /* 0x000000626309723e */ /* 0x000fe400000010ff */
[----:B------:R-:W-:Y:S02]  /*1b720*/  F2FP.BF16.F32.PACK_AB R10, R101, R100 ;  /* 0x00000064650a723e */ /* 0x000fe400000010ff */
[----:B------:R-:W-:Y:S02]  /*1b730*/  F2FP.BF16.F32.PACK_AB R11, R103, R102 ;  /* 0x00000066670b723e */ /* 0x000fe400000010ff */
[----:B-1----:R-:W-:-:S02]  /*1b740*/  F2FP.BF16.F32.PACK_AB R4, R105, R104 ;  /* 0x000000686904723e */ /* 0x002fc400000010ff */
[----:B------:R-:W-:Y:S01]  /*1b750*/  F2FP.BF16.F32.PACK_AB R5, R107, R106 ;  /* 0x0000006a6b05723e */ /* 0x000fe200000010ff */
[----:B------:R1:W-:Y:S01]  /*1b760*/  STSM.16.M88.4 [R50], R8 ;  /* 0x0000000832007844 */ /* 0x0003e20000000200 */
[----:B------:R-:W-:Y:S02]  /*1b770*/  F2FP.BF16.F32.PACK_AB R6, R109, R108 ;  /* 0x0000006c6d06723e */ /* 0x000fe400000010ff */
[----:B------:R-:W-:Y:S02]  /*1b780*/  F2FP.BF16.F32.PACK_AB R7, R111, R110 ;  /* 0x0000006e6f07723e */ /* 0x000fe400000010ff */
[----:B------:R-:W-:Y:S02]  /*1b790*/  MOV R48, R12 ;  /* 0x0000000c00307202 */ /* 0x000fe40000000f00 */
[----:B------:R-:W-:Y:S01]  /*1b7a0*/  MOV R47, R14 ;  /* 0x0000000e002f7202 */ /* 0x000fe20000000f00 */
[----:B------:R3:W-:Y:S01]  /*1b7b0*/  STSM.16.M88.4 [R49], R4 ;  /* 0x0000000431007844 */ /* 0x0007e20000000200 */
[----:B------:R-:W-:-:S02]  /*1b7c0*/  MOV R46, R24 ;  /* 0x00000018002e7202 */ /* 0x000fc40000000f00 */
[----:B------:R-:W-:Y:S02]  /*1b7d0*/  MOV R44, R26 ;  /* 0x0000001a002c7202 */ /* 0x000fe40000000f00 */
[----:B------:R-:W-:Y:S02]  /*1b7e0*/  F2FP.BF16.F32.PACK_AB R12, R113, R112 ;  /* 0x00000070710c723e */ /* 0x000fe400000010ff */
[----:B------:R-:W-:Y:S01]  /*1b7f0*/  F2FP.BF16.F32.PACK_AB R13, R42, R43 ;  /* 0x0000002b2a0d723e */ /* 0x000fe200000010ff */
[----:B-1----:R-:W1:Y:S01]  /*1b800*/  @P2 LDC.64 R8, c[0x0][0xc08] ;  /* 0x00030200ff082b82 */ /* 0x002e620000000a00 */
[----:B------:R-:W-:Y:S02]  /*1b810*/  F2FP.BF16.F32.PACK_AB R14, R117, R116 ;  /* 0x00000074750e723e */ /* 0x000fe400000010ff */
[----:B------:R-:W-:Y:S02]  /*1b820*/  F2FP.BF16.F32.PACK_AB R15, R119, R118 ;  /* 0x00000076770f723e */ /* 0x000fe400000010ff */
[----:B------:R-:W-:-:S02]  /*1b830*/  MOV R28, R32 ;  /* 0x00000020001c7202 */ /* 0x000fc40000000f00 */
[----:B------:R-:W-:Y:S01]  /*1b840*/  F2FP.BF16.F32.PACK_AB R24, R121, R120 ;  /* 0x000000787918723e */ /* 0x000fe200000010ff */
[----:B------:R-:W4:Y:S01]  /*1b850*/  LDC.64 R42, c[0x0][0xc00] ;  /* 0x00030000ff2a7b82 */ /* 0x000f220000000a00 */
[----:B------:R-:W-:Y:S01]  /*1b860*/  F2FP.BF16.F32.PACK_AB R25, R123, R122 ;  /* 0x0000007a7b19723e */ /* 0x000fe200000010ff */
[----:B------:R0:W-:Y:S01]  /*1b870*/  STSM.16.M88.4 [R48], R12 ;  /* 0x0000000c30007844 */ /* 0x0001e20000000200 */
[----:B------:R-:W-:Y:S02]  /*1b880*/  F2FP.BF16.F32.PACK_AB R26, R125, R124 ;  /* 0x0000007c7d1a723e */ /* 0x000fe400000010ff */
[----:B------:R-:W-:Y:S02]  /*1b890*/  F2FP.BF16.F32.PACK_AB R27, R0, R45 ;  /* 0x0000002d001b723e */ /* 0x000fe400000010ff */
[----:B------:R-:W-:Y:S02]  /*1b8a0*/  F2FP.BF16.F32.PACK_AB R32, R21, R128 ;  /* 0x000000801520723e */ /* 0x000fe400000010ff */
[----:B------:R-:W-:Y:S01]  /*1b8b0*/  F2FP.BF16.F32.PACK_AB R33, R131, R130 ;  /* 0x000000828321723e */ /* 0x000fe200000010ff */
[----:B------:R-:W-:Y:S01]  /*1b8c0*/  STSM.16.M88.4 [R47], R24 ;  /* 0x000000182f007844 */ /* 0x000fe20000000200 */
[----:B---3--:R-:W-:-:S02]  /*1b8d0*/  F2FP.BF16.F32.PACK_AB R4, R145, R144 ;  /* 0x000000909104723e */ /* 0x008fc400000010ff */
[----:B------:R-:W-:Y:S01]  /*1b8e0*/  F2FP.BF16.F32.PACK_AB R5, R147, R146 ;  /* 0x000000929305723e */ /* 0x000fe200000010ff */
[----:B------:R-:W-:Y:S01]  /*1b8f0*/  STSM.16.M88.4 [R46], R32 ;  /* 0x000000202e007844 */ /* 0x000fe20000000200 */
[----:B------:R-:W-:Y:S02]  /*1b900*/  F2FP.BF16.F32.PACK_AB R6, R149, R148 ;  /* 0x000000949506723e */ /* 0x000fe400000010ff */
[----:B------:R-:W-:Y:S01]  /*1b910*/  F2FP.BF16.F32.PACK_AB R7, R151, R150 ;  /* 0x000000969707723e */ /* 0x000fe200000010ff */
[----:B------:R-:W-:Y:S01]  /*1b920*/  STSM.16.M88.4 [R44], R36 ;  /* 0x000000242c007844 */ /* 0x000fe20000000200 */
[----:B0-----:R-:W-:-:S03]  /*1b930*/  IMAD.MOV.U32 R48, RZ, RZ, RZ ;  /* 0x000000ffff307224 */ /* 0x001fc600078e00ff */
[----:B------:R1:W-:Y:S01]  /*1b940*/  STSM.16.M88.4 [R28], R4 ;  /* 0x000000041c007844 */ /* 0x0003e20000000200 */
[----:B------:R-:W-:Y:S02]  /*1b950*/  IMAD.U32 R0, RZ, RZ, UR4 ;  /* 0x00000004ff007e24 */ /* 0x000fe4000f8e00ff */
[C---:B----4-:R-:W-:Y:S01]  /*1b960*/  IMAD.WIDE R42, R209.reuse, 0x4, R42 ;  /* 0x00000004d12a7825 */ /* 0x050fe200078e022a */
[----:B------:R-:W-:Y:S03]  /*1b970*/  BAR.SYNC.DEFER_BLOCKING 0x1, 0x100 ;  /* 0x0044000000007b1d */ /* 0x000fe60000010000 */
[----:B-1----:R-:W-:-:S03]  /*1b980*/  @P2 IMAD.WIDE R4, R209, 0x4, R8 ;  /* 0x00000004d1042825 */ /* 0x002fc600078e0208 */
[----:B------:R0:W5:Y:S01]  /*1b990*/  @P0 LDG.E R48, desc[UR38][R42.64] ;  /* 0x000000262a300981 */ /* 0x000162000c1e1900 */
[----:B--2---:R-:W-:Y:S01]  /*1b9a0*/  ISETP.NE.AND P1, PT, R55, 0x1, PT ;  /* 0x000000013700780c */ /* 0x004fe20003f25270 */
[----:B------:R-:W-:Y:S02]  /*1b9b0*/  IMAD.IADD R13, R195, 0x1, R193 ;  /* 0x00000001c30d7824 */ /* 0x000fe400078e02c1 */
[----:B------:R0:W5:Y:S10]  /*1b9c0*/  @P2 LDG.E R0, desc[UR38][R4.64] ;  /* 0x0000002604002981 */ /* 0x000174000c1e1900 */
[----:B------:R-:W1:Y:S08]  /*1b9d0*/  @P1 LDC R10, c[0x0][0xbec] ;  /* 0x0002fb00ff0a1b82 */ /* 0x000e700000000800 */
[----:B------:R-:W2:Y:S01]  /*1b9e0*/  @P1 LDC R11, c[0x0][0xbf0] ;  /* 0x0002fc00ff0b1b82 */ /* 0x000ea20000000800 */
[----:B0-----:R-:W-:Y:S05]  /*1b9f0*/  @P2 BRA `(.L_x_1905) ;  /* 0x0000000000102947 */ /* 0x001fea0003800000 */
[----:B------:R-:W-:Y:S05]  /*1ba00*/  @!P0 BRA `(.L_x_1905) ;  /* 0x00000000000c8947 */ /* 0x000fea0003800000 */
[----:B------:R-:W3:Y:S04]  /*1ba10*/  LDG.E R5, desc[UR38][R42.64] ;  /* 0x000000262a057981 */ /* 0x000ee8000c1e1900 */
[----:B-----5:R-:W3:Y:S02]  /*1ba20*/  LDG.E R0, desc[UR38][R42.64+0x4] ;  /* 0x000004262a007981 */ /* 0x020ee4000c1e1900 */
[----:B---3--:R-:W-:-:S07]  /*1ba30*/  IMAD.IADD R0, R0, 0x1, -R5 ;  /* 0x0000000100007824 */ /* 0x008fce00078e0a05 */
.L_x_1905:
[----:B------:R-:W-:Y:S01]  /*1ba40*/  SHF.R.S32.HI R54, RZ, 0x1f, R208 ;  /* 0x0000001fff367819 */ /* 0x000fe200000114d0 */
[----:B-1----:R-:W-:Y:S01]  /*1ba50*/  @P1 IMAD.HI.U32 R4, R13, R10, RZ ;  /* 0x0000000a0d041227 */ /* 0x002fe200078e00ff */
[----:B------:R-:W-:Y:S01]  /*1ba60*/  ULDC.64 UR4, c[0x0][0xb90] ;  /* 0x0002e40000047ab9 */ /* 0x000fe20000000a00 */
[----:B-----5:R-:W-:Y:S02]  /*1ba70*/  SHF.R.S32.HI R49, RZ, 0x1f, R48 ;  /* 0x0000001fff317819 */ /* 0x020fe40000011430 */
[----:B------:R-:W-:Y:S01]  /*1ba80*/  IMAD R9, R54, UR4, RZ ;  /* 0x0000000436097c24 */ /* 0x000fe2000f8e02ff */
[----:B------:R-:W-:Y:S01]  /*1ba90*/  SHF.R.S32.HI R6, RZ, 0x1f, R209 ;  /* 0x0000001fff067819 */ /* 0x000fe200000114d1 */
[----:B------:R-:W-:Y:S01]  /*1baa0*/  IMAD.MOV.U32 R7, RZ, RZ, R13 ;  /* 0x000000ffff077224 */ /* 0x000fe200078e000d */
[----:B--2---:R-:W-:Y:S01]  /*1bab0*/  @P1 SHF.R.U32.HI R7, RZ, R11, R4 ;  /* 0x0000000bff071219 */ /* 0x004fe20000011604 */
[----:B------:R-:W-:Y:S01]  /*1bac0*/  IMAD.WIDE.U32 R4, R208, UR4, R48 ;  /* 0x00000004d0047c25 */ /* 0x000fe2000f8e0030 */
[----:B------:R-:W-:-:S02]  /*1bad0*/  SEL R28, R6, RZ, !P0 ;  /* 0x000000ff061c7207 */ /* 0x000fc40004000000 */
[----:B------:R-:W-:Y:S01]  /*1bae0*/  SEL R57, R209, RZ, !P0 ;  /* 0x000000ffd1397207 */ /* 0x000fe20004000000 */
[----:B------:R-:W-:Y:S01]  /*1baf0*/  IMAD R9, R208, UR5, R9 ;  /* 0x00000005d0097c24 */ /* 0x000fe2000f8e0209 */
[----:B------:R-:W-:Y:S01]  /*1bb00*/  ULDC.64 UR4, c[0x0][0xb98] ;  /* 0x0002e60000047ab9 */ /* 0x000fe20000000a00 */
[----:B------:R-:W-:Y:S02]  /*1bb10*/  IMAD.MOV R8, RZ, RZ, -R7 ;  /* 0x000000ffff087224 */ /* 0x000fe400078e0a07 */
[----:B------:R-:W-:Y:S02]  /*1bb20*/  IMAD.IADD R5, R5, 0x1, R9 ;  /* 0x0000000105057824 */ /* 0x000fe400078e0209 */
[----:B------:R-:W-:Y:S02]  /*1bb30*/  IMAD.IADD R11, R16, 0x1, R225 ;  /* 0x00000001100b7824 */ /* 0x000fe400078e02e1 */
[----:B------:R-:W-:Y:S02]  /*1bb40*/  IMAD R9, R55, R8, R13 ;  /* 0x0000000837097224 */ /* 0x000fe400078e020d */
[----:B------:R-:W-:-:S02]  /*1bb50*/  IMAD R6, R28, UR4, RZ ;  /* 0x000000041c067c24 */ /* 0x000fc4000f8e02ff */
[----:B------:R-:W-:-:S04]  /*1bb60*/  IMAD.WIDE.U32 R4, R57, UR4, R4 ;  /* 0x0000000439047c25 */ /* 0x000fc8000f8e0004 */
[----:B------:R-:W-:Y:S01]  /*1bb70*/  IMAD.WIDE R40, R11, 0x2, R40 ;  /* 0x000000020b287825 */ /* 0x000fe200078e0228 */
[----:B------:R-:W-:Y:S02]  /*1bb80*/  SHF.R.S32.HI R11, RZ, 0x1f, R7 ;  /* 0x0000001fff0b7819 */ /* 0x000fe40000011407 */
[----:B------:R-:W-:Y:S01]  /*1bb90*/  IADD3 R4, P2, R7, R4, RZ ;  /* 0x0000000407047210 */ /* 0x000fe20007f5e0ff */
[----:B------:R-:W-:Y:S01]  /*1bba0*/  IMAD R8, R57, UR5, R6 ;  /* 0x0000000539087c24 */ /* 0x000fe2000f8e0206 */
[----:B------:R-:W-:Y:S01]  /*1bbb0*/  SHF.R.S32.HI R6, RZ, 0x1f, R9 ;  /* 0x0000001fff067819 */ /* 0x000fe20000011409 */
[----:B------:R-:W-:Y:S01]  /*1bbc0*/  ULDC.64 UR4, c[0x0][0xb88] ;  /* 0x0002e20000047ab9 */ /* 0x000fe20000000a00 */
[----:B------:R-:W-:Y:S01]  /*1bbd0*/  IADD3 R7, P0, R40, 0x1000, RZ ;  /* 0x0000100028077810 */ /* 0x000fe20007f1e0ff */
[----:B------:R-:W-:Y:S01]  /*1bbe0*/  IMAD.IADD R10, R223, 0x1, R193 ;  /* 0x00000001df0a7824 */ /* 0x000fe200078e02c1 */
[----:B------:R-:W-:Y:S01]  /*1bbf0*/  IADD3.X R5, R11, R5, R8, P2, !PT ;  /* 0x000000050b057210 */ /* 0x000fe200017fe408 */
[----:B------:R-:W-:Y:S01]  /*1bc00*/  IMAD R6, R6, UR4, RZ ;  /* 0x0000000406067c24 */ /* 0x000fe2000f8e02ff */
[----:B------:R-:W-:Y:S01]  /*1bc10*/  IADD3 R33, P3, R40, 0x4000, RZ ;  /* 0x0000400028217810 */ /* 0x000fe20007f7e0ff */
[----:B------:R-:W-:Y:S01]  /*1bc20*/  IMAD R59, R0, R55, RZ ;  /* 0x00000037003b7224 */ /* 0x000fe200078e02ff */
[----:B------:R-:W-:Y:S01]  /*1bc30*/  LOP3.LUT R8, R7, 0x380, RZ, 0xc0, !PT ;  /* 0x0000038007087812 */ /* 0x000fe200078ec0ff */
[----:B------:R-:W-:Y:S01]  /*1bc40*/  IMAD R11, R9, UR5, R6 ;  /* 0x00000005090b7c24 */ /* 0x000fe2000f8e0206 */
[----:B------:R-:W-:Y:S01]  /*1bc50*/  LOP3.LUT R32, R33, 0x380, RZ, 0xc0, !PT ;  /* 0x0000038021207812 */ /* 0x000fe200078ec0ff */
[----:B------:R-:W-:Y:S01]  /*1bc60*/  IMAD.WIDE.U32 R4, R9, UR4, R4 ;  /* 0x0000000409047c25 */ /* 0x000fe2000f8e0004 */
[----:B------:R-:W-:Y:S01]  /*1bc70*/  ULDC.64 UR4, c[0x0][0xb50] ;  /* 0x0002d40000047ab9 */ /* 0x000fe20000000a00 */
[----:B------:R-:W-:-:S02]  /*1bc80*/  SHF.R.U64 R8, R8, 0x3, RZ ;  /* 0x0000000308087819 */ /* 0x000fc400000012ff */
[----:B------:R-:W-:Y:S01]  /*1bc90*/  IMAD.IADD R5, R5, 0x1, R11 ;  /* 0x0000000105057824 */ /* 0x000fe200078e020b */
[----:B------:R-:W-:Y:S01]  /*1bca0*/  LEA R6, P2, R4, UR4, 0x2 ;  /* 0x0000000404067c11 */ /* 0x000fe2000f8410ff */
[----:B------:R-:W-:Y:S01]  /*1bcb0*/  IMAD.X R9, RZ, RZ, R41, P0 ;  /* 0x000000ffff097224 */ /* 0x000fe200000e0629 */
[----:B------:R-:W-:Y:S01]  /*1bcc0*/  LOP3.LUT P0, RZ, R218, 0x3, RZ, 0xc0, !PT ;  /* 0x00000003daff7812 */ /* 0x000fe2000780c0ff */
[----:B------:R-:W-:Y:S01]  /*1bcd0*/  VIADD R0, R10, 0x8 ;  /* 0x000000080a007836 */ /* 0x000fe20000000000 */
[----:B------:R-:W-:Y:S01]  /*1bce0*/  LEA.HI.X R4, R4, UR5, R5, 0x2, P2 ;  /* 0x0000000504047c11 */ /* 0x000fe200090f1405 */
[----:B------:R-:W-:Y:S01]  /*1bcf0*/  SHFL.IDX PT, R50, R6, RZ, 0x1c1f ;  /* 0x001c1fff06327589 */ /* 0x000fe200000e0000 */
[----:B------:R-:W-:Y:S01]  /*1bd00*/  IADD3 R25, P2, R40, 0x3000, RZ ;  /* 0x0000300028197810 */ /* 0x000fe20007f5e0ff */
[----:B------:R-:W-:Y:S01]  /*1bd10*/  ULDC.64 UR4, c[0x0][0xaa0] ;  /* 0x0002a80000047ab9 */ /* 0x000fe20000000a00 */
[----:B------:R-:W-:Y:S01]  /*1bd20*/  SHF.R.U64 R32, R32, 0x3, RZ ;  /* 0x0000000320207819 */ /* 0x000fe200000012ff */
[----:B------:R-:W0:Y:S01]  /*1bd30*/  SHFL.IDX PT, R51, R4, RZ, 0x1c1f ;  /* 0x001c1fff04337589 */ /* 0x000e2200000e0000 */
[----:B------:R-:W-:-:S02]  /*1bd40*/  LOP3.LUT R24, R25, 0x380, RZ, 0xc0, !PT ;  /* 0x0000038019187812 */ /* 0x000fc400078ec0ff */
[----:B------:R-:W-:Y:S01]  /*1bd50*/  LOP3.LUT R32, R32, R33, RZ, 0x3c, !PT ;  /* 0x0000002120207212 */ /* 0x000fe200078e3cff */
[----:B------:R-:W-:Y:S01]  /*1bd60*/  SHFL.IDX PT, R52, R6, 0x1, 0x1c1f ;  /* 0x003c1f0006347f89 */ /* 0x000fe200000e0000 */
[----:B------:R-:W-:Y:S01]  /*1bd70*/  SHF.R.U64 R24, R24, 0x3, RZ ;  /* 0x0000000318187819 */ /* 0x000fe200000012ff */
[--C-:B------:R-:W-:Y:S01]  /*1bd80*/  IMAD.X R33, RZ, RZ, R41.reuse, P3 ;  /* 0x000000ffff217224 */ /* 0x100fe200018e0629 */
[----:B------:R-:W-:Y:S01]  /*1bd90*/  LOP3.LUT R8, R8, R7, RZ, 0x3c, !PT ;  /* 0x0000000708087212 */ /* 0x000fe200078e3cff */
[----:B------:R-:W1:Y:S01]  /*1bda0*/  SHFL.IDX PT, R53, R4, 0x1, 0x1c1f ;  /* 0x003c1f0004357f89 */ /* 0x000e6200000e0000 */
[----:B------:R-:W-:Y:S01]  /*1bdb0*/  LOP3.LUT R24, R24, R25, RZ, 0x3c, !PT ;  /* 0x0000001918187212 */ /* 0x000fe200078e3cff */
[----:B------:R-:W-:Y:S01]  /*1bdc0*/  IMAD.X R25, RZ, RZ, R41, P2 ;  /* 0x000000ffff197224 */ /* 0x000fe200010e0629 */
[-C--:B------:R-:W-:Y:S02]  /*1bdd0*/  ISETP.GE.OR P2, PT, R10, R59.reuse, P0 ;  /* 0x0000003b0a00720c */ /* 0x080fe40000746670 */
[----:B------:R-:W-:-:S02]  /*1bde0*/  ISETP.GE.OR P0, PT, R0, R59, P0 ;  /* 0x0000003b0000720c */ /* 0x000fc40000706670 */
[C---:B------:R-:W-:Y:S02]  /*1bdf0*/  IADD3 R7, P3, R40.reuse, 0x7000, RZ ;  /* 0x0000700028077810 */ /* 0x040fe40007f7e0ff */
[----:B------:R-:W-:Y:S02]  /*1be00*/  IADD3 R13, P4, R40, 0x2000, RZ ;  /* 0x00002000280d7810 */ /* 0x000fe40007f9e0ff */
[----:B------:R-:W-:Y:S01]  /*1be10*/  LOP3.LUT R0, R7, 0x380, RZ, 0xc0, !PT ;  /* 0x0000038007007812 */ /* 0x000fe200078ec0ff */
[----:B------:R-:W-:Y:S01]  /*1be20*/  IMAD.X R45, RZ, RZ, R41, P3 ;  /* 0x000000ffff2d7224 */ /* 0x000fe200018e0629 */
[----:B------:R-:W-:Y:S02]  /*1be30*/  LOP3.LUT R12, R13, 0x380, RZ, 0xc0, !PT ;  /* 0x000003800d0c7812 */ /* 0x000fe400078ec0ff */
[----:B------:R-:W-:Y:S01]  /*1be40*/  SHF.R.U64 R0, R0, 0x3, RZ ;  /* 0x0000000300007819 */ /* 0x000fe200000012ff */
[----:B0-----:R0:W-:Y:S01]  /*1be50*/  @!P2 ST.E desc[UR38][R50.64], R20 ;  /* 0x000000143200a985 */ /* 0x0011e2000c101926 */
[----:B------:R-:W-:-:S02]  /*1be60*/  SHF.R.U64 R12, R12, 0x3, RZ ;  /* 0x000000030c0c7819 */ /* 0x000fc400000012ff */
[----:B------:R-:W-:Y:S02]  /*1be70*/  LOP3.LUT R44, R0, R7, RZ, 0x3c, !PT ;  /* 0x00000007002c7212 */ /* 0x000fe400078e3cff */
[C---:B------:R-:W-:Y:S02]  /*1be80*/  IADD3 R37, P5, R40.reuse, 0x5000, RZ ;  /* 0x0000500028257810 */ /* 0x040fe40007fbe0ff */
[----:B------:R-:W-:Y:S01]  /*1be90*/  LOP3.LUT R5, R40, 0x380, RZ, 0xc0, !PT ;  /* 0x0000038028057812 */ /* 0x000fe200078ec0ff */
[----:B-1----:R1:W-:Y:S01]  /*1bea0*/  @!P0 ST.E desc[UR38][R52.64], R3 ;  /* 0x0000000334008985 */ /* 0x0023e2000c101926 */
[----:B0-----:R-:W0:Y:S01]  /*1beb0*/  @P1 LDC R51, c[0x0][0xbec] ;  /* 0x0002fb00ff331b82 */ /* 0x001e220000000800 */
[----:B------:R-:W-:Y:S01]  /*1bec0*/  IMAD.WIDE.U32 R20, R48, UR4, RZ ;  /* 0x0000000430147c25 */ /* 0x000fe2000f8e00ff */
[----:B------:R-:W-:Y:S01]  /*1bed0*/  LOP3.LUT R12, R12, R13, RZ, 0x3c, !PT ;  /* 0x0000000d0c0c7212 */ /* 0x000fe200078e3cff */
[----:B------:R-:W5:Y:S01]  /*1bee0*/  LD.E.128 R8, desc[UR38][R8.64] ;  /* 0x0000002608087980 */ /* 0x000f62000c101d00 */
[----:B------:R-:W-:Y:S01]  /*1bef0*/  LOP3.LUT R36, R37, 0x380, RZ, 0xc0, !PT ;  /* 0x0000038025247812 */ /* 0x000fe200078ec0ff */
[----:B------:R-:W-:Y:S01]  /*1bf00*/  IMAD R0, R207, 0x20, R23 ;  /* 0x00000020cf007824 */ /* 0x000fe200078e0217 */
[----:B------:R-:W-:Y:S01]  /*1bf10*/  SHF.R.U64 R5, R5, 0x3, RZ ;  /* 0x0000000305057819 */ /* 0x000fe200000012ff */
[----:B------:R-:W-:Y:S01]  /*1bf20*/  IMAD.X R13, RZ, RZ, R41, P4 ;  /* 0x000000ffff0d7224 */ /* 0x000fe200020e0629 */
[----:B------:R-:W-:Y:S01]  /*1bf30*/  IADD3 R43, P4, R40, 0x6000, RZ ;  /* 0x00006000282b7810 */ /* 0x000fe20007f9e0ff */
[----:B-1----:R-:W-:Y:S01]  /*1bf40*/  IMAD R3, R49, UR4, RZ ;  /* 0x0000000431037c24 */ /* 0x002fe2000f8e02ff */
[----:B------:R-:W-:Y:S01]  /*1bf50*/  SHF.R.U64 R36, R36, 0x3, RZ ;  /* 0x0000000324247819 */ /* 0x000fe200000012ff */
[----:B------:R-:W1:Y:S01]  /*1bf60*/  @P1 LDC R49, c[0x0][0xbf0] ;  /* 0x0002fc00ff311b82 */ /* 0x000e620000000800 */
[----:B------:R-:W-:Y:S01]  /*1bf70*/  LOP3.LUT R42, R43, 0x380, RZ, 0xc0, !PT ;  /* 0x000003802b2a7812 */ /* 0x000fe200078ec0ff */
[----:B------:R-:W-:Y:S01]  /*1bf80*/  IMAD R3, R48, UR5, R3 ;  /* 0x0000000530037c24 */ /* 0x000fe2000f8e0203 */
[----:B------:R-:W-:Y:S01]  /*1bf90*/  ULDC.64 UR4, c[0x0][0xae8] ;  /* 0x0002ba0000047ab9 */ /* 0x000fe20000000a00 */
[----:B------:R-:W-:Y:S01]  /*1bfa0*/  IMAD.IADD R48, R193, 0x1, R0 ;  /* 0x00000001c1307824 */ /* 0x000fe200078e0200 */
[----:B------:R-:W-:Y:S01]  /*1bfb0*/  SHF.R.U64 R42, R42, 0x3, RZ ;  /* 0x000000032a2a7819 */ /* 0x000fe200000012ff */
[----:B------:R-:W-:Y:S01]  /*1bfc0*/  IMAD.IADD R21, R21, 0x1, R3 ;  /* 0x0000000115157824 */ /* 0x000fe200078e0203 */
[----:B------:R-:W-:Y:S01]  /*1bfd0*/  LOP3.LUT R36, R36, R37, RZ, 0x3c, !PT ;  /* 0x0000002524247212 */ /* 0x000fe200078e3cff */
[----:B------:R-:W-:Y:S01]  /*1bfe0*/  IMAD R3, R54, UR4, RZ ;  /* 0x0000000436037c24 */ /* 0x000fe2000f8e02ff */
[----:B------:R-:W-:Y:S01]  /*1bff0*/  LOP3.LUT R42, R42, R43, RZ, 0x3c, !PT ;  /* 0x0000002b2a2a7212 */ /* 0x000fe200078e3cff */
[C---:B------:R-:W-:Y:S01]  /*1c000*/  IMAD.WIDE.U32 R20, R208.reuse, UR4, R20 ;  /* 0x00000004d0147c25 */ /* 0x040fe2000f8e0014 */
[----:B------:R-:W-:Y:S01]  /*1c010*/  LOP3.LUT R4, R5, R40, RZ, 0x3c, !PT ;  /* 0x0000002805047212 */ /* 0x000fe200078e3cff */
[----:B------:R-:W5:Y:S02]  /*1c020*/  LD.E.128 R12, desc[UR38][R12.64] ;  /* 0x000000260c0c7980 */ /* 0x000f64000c101d00 */
[----:B------:R-:W-:Y:S01]  /*1c030*/  IMAD R3, R208, UR5, R3 ;  /* 0x00000005d0037c24 */ /* 0x000fe2000f8e0203 */
[----:B------:R-:W-:Y:S01]  /*1c040*/  ULDC.64 UR4, c[0x0][0xaf0] ;  /* 0x0002bc0000047ab9 */ /* 0x000fe20000000a00 */
[----:B0-----:R-:W-:Y:S01]  /*1c050*/  @P1 IMAD.HI.U32 R0, R48, R51, RZ ;  /* 0x0000003330001227 */ /* 0x001fe200078e00ff */
[----:B------:R-:W5:Y:S03]  /*1c060*/  LD.E.128 R24, desc[UR38][R24.64] ;  /* 0x0000002618187980 */ /* 0x000f66000c101d00 */
[----:B------:R-:W-:Y:S01]  /*1c070*/  IMAD.IADD R21, R21, 0x1, R3 ;  /* 0x0000000115157824 */ /* 0x000fe200078e0203 */
[----:B------:R-:W5:Y:S01]  /*1c080*/  LD.E.128 R32, desc[UR38][R32.64] ;  /* 0x0000002620207980 */ /* 0x000f62000c101d00 */
[----:B------:R-:W-:-:S02]  /*1c090*/  IMAD.MOV.U32 R3, RZ, RZ, R48 ;  /* 0x000000ffff037224 */ /* 0x000fc400078e0030 */
[----:B------:R-:W-:Y:S01]  /*1c0a0*/  IMAD R28, R28, UR4, RZ ;  /* 0x000000041c1c7c24 */ /* 0x000fe2000f8e02ff */
[----:B-1----:R-:W-:Y:S01]  /*1c0b0*/  @P1 SHF.R.U32.HI R3, RZ, R49, R0 ;  /* 0x00000031ff031219 */ /* 0x002fe20000011600 */
[C---:B------:R-:W-:Y:S01]  /*1c0c0*/  IMAD.WIDE.U32 R20, R57.reuse, UR4, R20 ;  /* 0x0000000439147c25 */ /* 0x040fe2000f8e0014 */
[----:B------:R-:W5:Y:S02]  /*1c0d0*/  LD.E.128 R44, desc[UR38][R44.64] ;  /* 0x000000262c2c7980 */ /* 0x000f64000c101d00 */
[--C-:B------:R-:W-:Y:S01]  /*1c0e0*/  SHF.R.S32.HI R0, RZ, 0x1f, R3.reuse ;  /* 0x0000001fff007819 */ /* 0x100fe20000011403 */
[----:B------:R-:W-:Y:S01]  /*1c0f0*/  IMAD R49, R57, UR5, R28 ;  /* 0x0000000539317c24 */ /* 0x000fe2000f8e021c */
[----:B------:R-:W-:Y:S01]  /*1c100*/  ULDC.64 UR4, c[0x0][0xae0] ;  /* 0x0002b80000047ab9 */ /* 0x000fe20000000a00 */
[----:B------:R-:W-:Y:S02]  /*1c110*/  IMAD.MOV R28, RZ, RZ, -R3 ;  /* 0x000000ffff1c7224 */ /* 0x000fe400078e0a03 */
[----:B------:R-:W-:-:S02]  /*1c120*/  IMAD.X R37, RZ, RZ, R41, P5 ;  /* 0x000000ffff257224 */ /* 0x000fc400028e0629 */
[--C-:B------:R-:W-:Y:S02]  /*1c130*/  IMAD.X R43, RZ, RZ, R41.reuse, P4 ;  /* 0x000000ffff2b7224 */ /* 0x100fe400020e0629 */
[----:B------:R-:W-:Y:S02]  /*1c140*/  IMAD.MOV.U32 R5, RZ, RZ, R41 ;  /* 0x000000ffff057224 */ /* 0x000fe400078e0029 */
[----:B------:R-:W-:Y:S01]  /*1c150*/  IMAD.IADD R21, R21, 0x1, R49 ;  /* 0x0000000115157824 */ /* 0x000fe200078e0231 */
[----:B------:R-:W5:Y:S01]  /*1c160*/  LD.E.128 R36, desc[UR38][R36.64] ;  /* 0x0000002624247980 */ /* 0x000f62000c101d00 */
[----:B------:R-:W-:Y:S02]  /*1c170*/  IMAD R0, R0, UR4, RZ ;  /* 0x0000000400007c24 */ /* 0x000fe4000f8e02ff */
[----:B------:R-:W-:Y:S01]  /*1c180*/  IMAD R49, R55, R28, R48 ;  /* 0x0000001c37317224 */ /* 0x000fe200078e0230 */
[----:B------:R-:W5:Y:S01]  /*1c190*/  LD.E.128 R4, desc[UR38][R4.64] ;  /* 0x0000002604047980 */ /* 0x000f62000c101d00 */
[----:B------:R-:W-:-:S03]  /*1c1a0*/  IMAD R51, R3, UR5, R0 ;  /* 0x0000000503337c24 */ /* 0x000fc6000f8e0200 */
[----:B------:R-:W5:Y:S01]  /*1c1b0*/  LD.E.128 R40, desc[UR38][R42.64] ;  /* 0x000000262a287980 */ /* 0x000f62000c101d00 */
[----:B------:R-:W-:Y:S01]  /*1c1c0*/  SHF.R.S32.HI R0, RZ, 0x1f, R49 ;  /* 0x0000001fff007819 */ /* 0x000fe20000011431 */
[----:B------:R-:W-:Y:S01]  /*1c1d0*/  IMAD.WIDE.U32 R20, R3, UR4, R20 ;  /* 0x0000000403147c25 */ /* 0x000fe2000f8e0014 */
[----:B------:R-:W-:Y:S01]  /*1c1e0*/  ULDC.64 UR4, c[0x0][0xad8] ;  /* 0x0002b60000047ab9 */ /* 0x000fe20000000a00 */
[----:B------:R-:W-:Y:S01]  /*1c1f0*/  @!PT LDS RZ, [RZ] ;  /* 0x00000000fffff984 */ /* 0x000fe20000000800 */
[----:B------:R-:W-:Y:S01]  /*1c200*/  @!PT LDS RZ, [RZ] ;  /* 0x00000000fffff984 */ /* 0x000fe20000000800 */
[----:B------:R-:W-:Y:S01]  /*1c210*/  @!PT LDS RZ, [RZ] ;  /* 0x00000000fffff984 */ /* 0x000fe20000000800 */
[----:B------:R-:W-:Y:S01]  /*1c220*/  @!PT LDS RZ, [RZ] ;  /* 0x00000000fffff984 */ /* 0x000fe20000000800 */
[----:B------:R0:W-:Y:S06]  /*1c230*/  MEMBAR.ALL.CTA ;  /* 0x0000000000007992 */ /* 0x0001ec0000008000 */
[----:B0-----:R-:W0:Y:S01]  /*1c240*/  FENCE.VIEW.ASYNC.S ;  /* 0x00000000000073c6 */ /* 0x001e220000000000 */
[----:B------:R-:W-:-:S02]  /*1c250*/  IMAD.IADD R50, R23, 0x1, R193 ;  /* 0x0000000117327824 */ /* 0x000fc400078e02c1 */
[----:B------:R-:W-:Y:S02]  /*1c260*/  IMAD.IADD R21, R21, 0x1, R51 ;  /* 0x0000000115157824 */ /* 0x000fe400078e0233 */
[----:B------:R-:W-:Y:S02]  /*1c270*/  IMAD R28, R0, UR4, RZ ;  /* 0x00000004001c7c24 */ /* 0x000fe4000f8e02ff */
[C---:B------:R-:W-:Y:S02]  /*1c280*/  VIADD R0, R50.reuse, 0x20 ;  /* 0x0000002032007836 */ /* 0x040fe40000000000 */
[C---:B------:R-:W-:Y:S02]  /*1c290*/  IMAD R51, R49.reuse, UR5, R28 ;  /* 0x0000000531337c24 */ /* 0x040fe4000f8e021c */
[----:B------:R-:W-:Y:S01]  /*1c2a0*/  IMAD.WIDE.U32 R20, R49, UR4, R20 ;  /* 0x0000000431147c25 */ /* 0x000fe2000f8e0014 */
[-C--:B------:R-:W-:Y:S01]  /*1c2b0*/  ISETP.GE.AND P2, PT, R50, R59.reuse, PT ;  /* 0x0000003b3200720c */ /* 0x080fe20003f46270 */
[----:B------:R-:W-:Y:S01]  /*1c2c0*/  ULDC.64 UR4, c[0x0][0xa80] ;  /* 0x0002a00000047ab9 */ /* 0x000fe20000000a00 */
[----:B------:R-:W-:Y:S01]  /*1c2d0*/  ISETP.GE.AND P0, PT, R0, R59, PT ;  /* 0x0000003b0000720c */ /* 0x000fe20003f06270 */
[----:B------:R-:W-:Y:S01]  /*1c2e0*/  VIADD R3, R50, 0x40 ;  /* 0x0000004032037836 */ /* 0x000fe20000000000 */
[----:B------:R-:W-:Y:S01]  /*1c2f0*/  LEA R28, P3, R20, UR4, 0x1 ;  /* 0x00000004141c7c11 */ /* 0x000fe2000f8608ff */
[----:B------:R-:W-:-:S02]  /*1c300*/  IMAD.IADD R21, R21, 0x1, R51 ;  /* 0x0000000115157824 */ /* 0x000fc400078e0233 */
[----:B------:R-:W-:Y:S01]  /*1c310*/  VIADD R0, R2, 0x28820 ;  /* 0x0002882002007836 */ /* 0x000fe20000000000 */
[----:B------:R-:W-:Y:S02]  /*1c320*/  ISETP.GE.AND P1, PT, R3, R59, PT ;  /* 0x0000003b0300720c */ /* 0x000fe40003f26270 */
[----:B------:R-:W-:Y:S02]  /*1c330*/  LEA.HI.X R3, R20, UR5, R21, 0x1, P3 ;  /* 0x0000000514037c11 */ /* 0x000fe400098f0c15 */
[----:B------:R-:W-:Y:S01]  /*1c340*/  PRMT R0, RZ, 0x654, R0 ;  /* 0x00000654ff007816 */ /* 0x000fe20000000000 */
[----:B0-----:R0:W1:Y:S01]  /*1c350*/  SHFL.IDX PT, R21, R28, RZ, 0x181f ;  /* 0x00181fff1c157589 */ /* 0x00106200000e0000 */
[----:B------:R-:W-:Y:S02]  /*1c360*/  BSSY B1, `(.L_x_1906) ;  /* 0x000000d000017945 */ /* 0x000fe40003800000 */
[----:B------:R0:W-:Y:S01]  /*1c370*/  SYNCS.ARRIVE.TRANS64.RED.A1T0 RZ, [R0+URZ], RZ ;  /* 0x000000ff00ff79a7 */ /* 0x0001e2000810043f */
[----:B------:R0:W2:Y:S01]  /*1c380*/  SHFL.IDX PT, R49, R3, RZ, 0x181f ;  /* 0x00181fff03317589 */ /* 0x0000a200000e0000 */
[----:B------:R-:W-:Y:S05]  /*1c390*/  @P2 BRA `(.L_x_1907) ;  /* 0x0000000000242947 */ /* 0x000fea0003800000 */
[----:B------:R-:W-:Y:S02]  /*1c3a0*/  ULDC UR4, c[0x0][0xac8] ;  /* 0x0002b20000047ab9 */ /* 0x000fe40000000800 */
[----:B------:R-:W-:Y:S02]  /*1c3b0*/  ISETP.GE.AND P2, PT, R16, UR4, PT ;  /* 0x0000000410007c0c */ /* 0x000fe4000bf46270 */
[----:B------:R-:W-:-:S11]  /*1c3c0*/  ISETP.GE.AND P3, PT, R190, UR4, PT ;  /* 0x00000004be007c0c */ /* 0x000fd6000bf66270 */
[-C--:B-1----:R-:W-:Y:S02]  /*1c3d0*/  @!P2 LEA R20, P4, R16, R21.reuse, 0x1 ;  /* 0x000000151014a211 */ /* 0x082fe400078808ff */
[----:B------:R-:W-:Y:S02]  /*1c3e0*/  @!P3 LEA R48, P5, R190, R21, 0x1 ;  /* 0x00000015be30b211 */ /* 0x000fe400078a08ff */
[-C--:B--2---:R-:W-:Y:S02]  /*1c3f0*/  @!P2 LEA.HI.X R21, R16, R49.reuse, R17, 0x1, P4 ;  /* 0x000000311015a211 */ /* 0x084fe400020f0c11 */
[----:B------:R-:W-:-:S03]  /*1c400*/  @!P3 LEA.HI.X R49, R190, R49, R214, 0x1, P5 ;  /* 0x00000031be31b211 */ /* 0x000fc600028f0cd6 */
[----:B-----5:R3:W-:Y:S04]  /*1c410*/  @!P2 ST.E.128 desc[UR38][R20.64], R4 ;  /* 0x000000041400a985 */ /* 0x0207e8000c101d26 */
[----:B------:R3:W-:Y:S02]  /*1c420*/  @!P3 ST.E.128 desc[UR38][R48.64], R32 ;  /* 0x000000203000b985 */ /* 0x0007e4000c101d26 */
.L_x_1907:
[----:B------:R-:W-:Y:S05]  /*1c430*/  BSYNC B1 ;  /* 0x0000000000017941 */ /* 0x000fea0003800000 */
.L_x_1906:
[----:B---3-5:R3:W4:Y:S01]  /*1c440*/  SHFL.IDX PT, R7, R3, 0x1, 0x181f ;  /* 0x00381f0003077f89 */ /* 0x02872200000e0000 */
[----:B------:R-:W-:Y:S03]  /*1c450*/  BSSY B1, `(.L_x_1908) ;  /* 0x000000c000017945 */ /* 0x000fe60003800000 */
[----:B------:R3:W0:Y:S01]  /*1c460*/  SHFL.IDX PT, R5, R28, 0x1, 0x181f ;  /* 0x00381f001c057f89 */ /* 0x00062200000e0000 */
[----:B------:R-:W-:Y:S05]  /*1c470*/  @P0 BRA `(.L_x_1909) ;  /* 0x0000000000240947 */ /* 0x000fea0003800000 */
[----:B------:R-:W-:Y:S02]  /*1c480*/  ULDC UR4, c[0x0][0xac8] ;  /* 0x0002b20000047ab9 */ /* 0x000fe40000000800 */
[----:B------:R-:W-:Y:S02]  /*1c490*/  ISETP.GE.AND P3, PT, R16, UR4, PT ;  /* 0x0000000410007c0c */ /* 0x000fe4000bf66270 */
[----:B------:R-:W-:-:S11]  /*1c4a0*/  ISETP.GE.AND P4, PT, R190, UR4, PT ;  /* 0x00000004be007c0c */ /* 0x000fd6000bf86270 */
[-C--:B0-----:R-:W-:Y:S02]  /*1c4b0*/  @!P3 LEA R4, P0, R16, R5.reuse, 0x1 ;  /* 0x000000051004b211 */ /* 0x081fe400078008ff */
[----:B------:R-:W-:Y:S02]  /*1c4c0*/  @!P4 LEA R6, P2, R190, R5, 0x1 ;  /* 0x00000005be06c211 */ /* 0x000fe400078408ff */
[-C--:B----4-:R-:W-:Y:S02]  /*1c4d0*/  @!P3 LEA.HI.X R5, R16, R7.reuse, R17, 0x1, P0 ;  /* 0x000000071005b211 */ /* 0x090fe400000f0c11 */
[----:B------:R-:W-:-:S03]  /*1c4e0*/  @!P4 LEA.HI.X R7, R190, R7, R214, 0x1, P2 ;  /* 0x00000007be07c211 */ /* 0x000fc600010f0cd6 */
[----:B------:R0:W-:Y:S04]  /*1c4f0*/  @!P3 ST.E.128 desc[UR38][R4.64], R8 ;  /* 0x000000080400b985 */ /* 0x0001e8000c101d26 */
[----:B------:R0:W-:Y:S02]  /*1c500*/  @!P4 ST.E.128 desc[UR38][R6.64], R36 ;  /* 0x000000240600c985 */ /* 0x0001e4000c101d26 */
.L_x_1909:
[----:B------:R-:W-:Y:S05]  /*1c510*/  BSYNC B1 ;  /* 0x0000000000017941 */ /* 0x000fea0003800000 */
.L_x_1908:
[----:B0---4-:R0:W4:Y:S01]  /*1c520*/  SHFL.IDX PT, R7, R3, 0x2, 0x181f ;  /* 0x00581f0003077f89 */ /* 0x01112200000e0000 */
        /* <DEDUP_REMOVED lines=12> */
.L_x_1911:
[----:B------:R-:W-:Y:S05]  /*1c5f0*/  BSYNC B1 ;  /* 0x0000000000017941 */ /* 0x000fea0003800000 */
.L_x_1910:
[----:B------:R-:W-:Y:S01]  /*1c600*/  VIADD R0, R50, 0x60 ;  /* 0x0000006032007836 */ /* 0x000fe20000000000 */
[----:B0--3--:R-:W0:Y:S04]  /*1c610*/  SHFL.IDX PT, R3, R3, 0x3, 0x181f ;  /* 0x00781f0003037f89 */ /* 0x009e2800000e0000 */
[----:B------:R-:W-:Y:S01]  /*1c620*/  ISETP.GE.AND P0, PT, R0, R59, PT ;  /* 0x0000003b0000720c */ /* 0x000fe20003f06270 */
[----:B----4-:R3:W4:-:S12]  /*1c630*/  SHFL.IDX PT, R7, R28, 0x3, 0x181f ;  /* 0x00781f001c077f89 */ /* 0x01071800000e0000 */
[----:B---3--:R-:W-:Y:S05]  /*1c640*/  @P0 BRA `(.L_x_1912) ;  /* 0x0000000800fc0947 */ /* 0x008fea0003800000 */
[----:B------:R-:W-:Y:S02]  /*1c650*/  ULDC UR4, c[0x0][0xac8] ;  /* 0x0002b20000047ab9 */ /* 0x000fe40000000800 */
[----:B------:R-:W-:-:S13]  /*1c660*/  ISETP.GE.AND P1, PT, R16, UR4, PT ;  /* 0x0000000410007c0c */ /* 0x000fda000bf26270 */
[----:B----4-:R-:W-:-:S04]  /*1c670*/  @!P1 LEA R4, P0, R16, R7, 0x1 ;  /* 0x0000000710049211 */ /* 0x010fc800078008ff */
[----:B0-----:R-:W-:Y:S02]  /*1c680*/  @!P1 LEA.HI.X R5, R16, R3, R17, 0x1, P0 ;  /* 0x0000000310059211 */ /* 0x001fe400000f0c11 */
[----:B------:R-:W-:-:S03]  /*1c690*/  ISETP.GE.AND P0, PT, R190, UR4, PT ;  /* 0x00000004be007c0c */ /* 0x000fc6000bf06270 */
[----:B------:R3:W-:Y:S10]  /*1c6a0*/  @!P1 ST.E.128 desc[UR38][R4.64], R24 ;  /* 0x0000001804009985 */ /* 0x0007f4000c101d26 */
[----:B------:R-:W-:Y:S05]  /*1c6b0*/  @P0 BRA `(.L_x_1912) ;  /* 0x0000000800e00947 */ /* 0x000fea0003800000 */
[----:B---3--:R-:W-:-:S04]  /*1c6c0*/  LEA R4, P0, R190, R7, 0x1 ;  /* 0x00000007be047211 */ /* 0x008fc800078008ff */
[----:B------:R-:W-:-:S05]  /*1c6d0*/  LEA.HI.X R5, R190, R3, R214, 0x1, P0 ;  /* 0x00000003be057211 */ /* 0x000fca00000f0cd6 */
[----:B------:R0:W-:Y:S01]  /*1c6e0*/  ST.E.128 desc[UR38][R4.64], R44 ;  /* 0x0000002c04007985 */ /* 0x0001e2000c101d26 */
[----:B------:R-:W-:Y:S05]  /*1c6f0*/  BRA `(.L_x_1912) ;  /* 0x0000000800d07947 */ /* 0x000fea0003800000 */
.L_x_1904:
[----:B------:R-:W-:Y:S01]  /*1c700*/  ULDC.64 UR4, c[0x0][0xc00] ;  /* 0x0003000000047ab9 */ /* 0x000fe20000000a00 */
[----:B------:R-:W2:Y:S01]  /*1c710*/  LDC.64 R4, c[0x0][0xc00] ;  /* 0x00030000ff047b82 */ /* 0x000ea20000000a00 */
[----:B------:R-:W-:Y:S01]  /*1c720*/  ISETP.NE.U32.AND P0, PT, RZ, UR4, PT ;  /* 0x00000004ff007c0c */ /* 0x000fe2000bf05070 */
[----:B------:R-:W-:-:S03]  /*1c730*/  IMAD.MOV.U32 R0, RZ, RZ, RZ ;  /* 0x000000ffff007224 */ /* 0x000fc600078e00ff */
[----:B------:R-:W-:Y:S01]  /*1c740*/  ISETP.NE.AND.EX P0, PT, RZ, UR5, PT, P0 ;  /* 0x00000005ff007c0c */ /* 0x000fe2000bf05300 */
[----:B------:R-:W-:Y:S02]  /*1c750*/  ULDC.64 UR4, c[0x0][0xc08] ;  /* 0x0003020000047ab9 */ /* 0x000fe40000000a00 */
[----:B------:R-:W-:Y:S01]  /*1c760*/  ISETP.NE.U32.AND P1, PT, RZ, UR4, PT ;  /* 0x00000004ff007c0c */ /* 0x000fe2000bf25070 */
[----:B------:R-:W3:Y:S03]  /*1c770*/  LDC R25, c[0x0][0xbe8] ;  /* 0x0002fa00ff197b82 */ /* 0x000ee60000000800 */
[----:B------:R-:W-:Y:S01]  /*1c780*/  ISETP.NE.AND.EX P1, PT, RZ, UR5, PT, P1 ;  /* 0x00000005ff007c0c */ /* 0x000fe2000bf25310 */
[----:B--2---:R-:W-:-:S12]  /*1c790*/  IMAD.WIDE R4, R209, 0x4, R4 ;  /* 0x00000004d1047825 */ /* 0x004fd800078e0204 */
[----:B------:R-:W2:Y:S01]  /*1c7a0*/  @P1 LDC.64 R6, c[0x0][0xc08] ;  /* 0x00030200ff061b82 */ /* 0x000ea20000000a00 */
[----:B------:R-:W-:Y:S02]  /*1c7b0*/  ULDC UR4, c[0x0][0xa88] ;  /* 0x0002a20000047ab9 */ /* 0x000fe40000000800 */
[----:B------:R-:W-:Y:S01]  /*1c7c0*/  IMAD.U32 R8, RZ, RZ, UR4 ;  /* 0x00000004ff087e24 */ /* 0x000fe2000f8e00ff */
[----:B------:R4:W5:Y:S01]  /*1c7d0*/  @P0 LDG.E R0, desc[UR38][R4.64] ;  /* 0x0000002604000981 */ /* 0x000962000c1e1900 */
[----:B--2---:R-:W-:-:S05]  /*1c7e0*/  @P1 IMAD.WIDE R6, R209, 0x4, R6 ;  /* 0x00000004d1061825 */ /* 0x004fca00078e0206 */
[----:B------:R4:W5:Y:S01]  /*1c7f0*/  @P1 LDG.E R8, desc[UR38][R6.64] ;  /* 0x0000002606081981 */ /* 0x000962000c1e1900 */
[----:B---3--:R-:W-:Y:S02]  /*1c800*/  ISETP.NE.AND P2, PT, R25, 0x1, PT ;  /* 0x000000011900780c */ /* 0x008fe40003f45270 */
[----:B------:R-:W-:Y:S02]  /*1c810*/  ISETP.GE.AND P3, PT, R229, 0x80, PT ;  /* 0x00000080e500780c */ /* 0x000fe40003f66270 */
[----:B------:R-:W-:-:S09]  /*1c820*/  SHF.R.S32.HI R9, RZ, 0x1f, R209 ;  /* 0x0000001fff097819 */ /* 0x000fd200000114d1 */
[----:B------:R-:W2:Y:S01]  /*1c830*/  @P2 LDC R27, c[0x0][0xbec] ;  /* 0x0002fb00ff1b2b82 */ /* 0x000ea20000000800 */
[----:B----4-:R-:W-:Y:S05]  /*1c840*/  @P1 BRA `(.L_x_1913) ;  /* 0x0000000000101947 */ /* 0x010fea0003800000 */
[----:B------:R-:W-:Y:S05]  /*1c850*/  @!P0 BRA `(.L_x_1913) ;  /* 0x00000000000c8947 */ /* 0x000fea0003800000 */
[----:B------:R-:W3:Y:S04]  /*1c860*/  LDG.E R3, desc[UR38][R4.64] ;  /* 0x0000002604037981 */ /* 0x000ee8000c1e1900 */
[----:B-----5:R-:W3:Y:S02]  /*1c870*/  LDG.E R8, desc[UR38][R4.64+0x4] ;  /* 0x0000042604087981 */ /* 0x020ee4000c1e1900 */
[----:B---3--:R-:W-:-:S07]  /*1c880*/  IMAD.IADD R8, R8, 0x1, -R3 ;  /* 0x0000000108087824 */ /* 0x008fce00078e0a03 */
.L_x_1913:
[----:B------:R-:W-:Y:S01]  /*1c890*/  BSSY B1, `(.L_x_1914) ;  /* 0x000002d000017945 */ /* 0x000fe20003800000 */
[----:B------:R-:W-:Y:S02]  /*1c8a0*/  SHF.R.S32.HI R12, RZ, 0x1f, R208 ;  /* 0x0000001fff0c7819 */ /* 0x000fe400000114d0 */
[----:B------:R-:W-:Y:S02]  /*1c8b0*/  SEL R13, R209, RZ, !P0 ;  /* 0x000000ffd10d7207 */ /* 0x000fe40004000000 */
[----:B------:R-:W-:Y:S02]  /*1c8c0*/  SEL R14, R9, RZ, !P0 ;  /* 0x000000ff090e7207 */ /* 0x000fe40004000000 */
[----:B-----5:R-:W-:Y:S01]  /*1c8d0*/  SHF.R.S32.HI R11, RZ, 0x1f, R0 ;  /* 0x0000001fff0b7819 */ /* 0x020fe20000011400 */
[----:B------:R-:W-:Y:S06]  /*1c8e0*/  @P3 BRA `(.L_x_1915) ;  /* 0x00000000009c3947 */ /* 0x000fec0003800000 */
[----:B------:R-:W3:Y:S01]  /*1c8f0*/  S2R R10, SR_TID.X ;  /* 0x00000000000a7919 */ /* 0x000ee20000002100 */
[----:B------:R-:W4:Y:S02]  /*1c900*/  LDC R9, c[0x0][0xbe8] ;  /* 0x0002fa00ff097b82 */ /* 0x000f240000000800 */
[----:B----4-:R-:W-:Y:S01]  /*1c910*/  IMAD R3, R8, R9, RZ ;  /* 0x0000000908037224 */ /* 0x010fe200078e02ff */
[----:B---3--:R-:W-:-:S04]  /*1c920*/  IADD3 R10, R193, -0x80, R10 ;  /* 0xffffff80c10a7810 */ /* 0x008fc80007ffe00a */
        /* <DEDUP_REMOVED lines=9> */
[----:B------:R-:W3:Y:S01]  /*1c9c0*/  @P0 LDC R15, c[0x0][0xbec] ;  /* 0x0002fb00ff0f0b82 */ /* 0x000ee20000000800 */
[----:B------:R-:W-:Y:S01]  /*1c9d0*/  IMAD R7, R208, UR5, R7 ;  /* 0x00000005d0077c24 */ /* 0x000fe2000f8e0207 */
[----:B------:R-:W-:-:S03]  /*1c9e0*/  ULDC.64 UR4, c[0x0][0xb98] ;  /* 0x0002e60000047ab9 */ /* 0x000fc60000000a00 */
[----:B------:R-:W-:-:S03]  /*1c9f0*/  IMAD.IADD R5, R5, 0x1, R7 ;  /* 0x0000000105057824 */ /* 0x000fc600078e0207 */
[----:B------:R-:W4:Y:S01]  /*1ca00*/  @P0 LDC R21, c[0x0][0xbf0] ;  /* 0x0002fc00ff150b82 */ /* 0x000f220000000800 */
[----:B------:R-:W-:-:S04]  /*1ca10*/  IMAD.WIDE.U32 R4, R13, UR4, R4 ;  /* 0x000000040d047c25 */ /* 0x000fc8000f8e0004 */
[----:B---3--:R-:W-:-:S05]  /*1ca20*/  @P0 IMAD.HI.U32 R6, R10, R15, RZ ;  /* 0x0000000f0a060227 */ /* 0x008fca00078e00ff */
[----:B----4-:R-:W-:Y:S01]  /*1ca30*/  @P0 SHF.R.U32.HI R3, RZ, R21, R6 ;  /* 0x00000015ff030219 */ /* 0x010fe20000011606 */
[----:B------:R-:W-:-:S03]  /*1ca40*/  IMAD R6, R14, UR4, RZ ;  /* 0x000000040e067c24 */ /* 0x000fc6000f8e02ff */
[----:B------:R-:W-:Y:S01]  /*1ca50*/  IADD3 R4, P0, R3, R4, RZ ;  /* 0x0000000403047210 */ /* 0x000fe20007f1e0ff */
[--C-:B------:R-:W-:Y:S02]  /*1ca60*/  IMAD.MOV R7, RZ, RZ, -R3.reuse ;  /* 0x000000ffff077224 */ /* 0x100fe400078e0a03 */
        /* <DEDUP_REMOVED lines=15> */
.L_x_1915:
[----:B------:R-:W-:Y:S05]  /*1cb60*/  BSYNC B1 ;  /* 0x0000000000017941 */ /* 0x000fea0003800000 */
.L_x_1914:
[----:B------:R-:W4:Y:S01]  /*1cb70*/  @P2 LDC R9, c[0x0][0xbf0] ;  /* 0x0002fc00ff092b82 */ /* 0x000f220000000800 */
[----:B------:R-:W-:Y:S02]  /*1cb80*/  ULDC.64 UR4, c[0x0][0xaa0] ;  /* 0x0002a80000047ab9 */ /* 0x000fe40000000a00 */
[----:B---3--:R-:W-:Y:S02]  /*1cb90*/  IMAD R3, R11, UR4, RZ ;  /* 0x000000040b037c24 */ /* 0x008fe4000f8e02ff */
[----:B------:R-:W-:-:S04]  /*1cba0*/  IMAD.WIDE.U32 R4, R0, UR4, RZ ;  /* 0x0000000400047c25 */ /* 0x000fc8000f8e00ff */
[----:B------:R-:W-:Y:S01]  /*1cbb0*/  IMAD R3, R0, UR5, R3 ;  /* 0x0000000500037c24 */ /* 0x000fe2000f8e0203 */
[----:B------:R-:W-:Y:S01]  /*1cbc0*/  ULDC.64 UR4, c[0x0][0xae8] ;  /* 0x0002ba0000047ab9 */ /* 0x000fe20000000a00 */
[----:B------:R-:W-:Y:S02]  /*1cbd0*/  IMAD R0, R207, 0x20, R23 ;  /* 0x00000020cf007824 */ /* 0x000fe400078e0217 */
[----:B------:R-:W-:Y:S02]  /*1cbe0*/  IMAD.IADD R5, R5, 0x1, R3 ;  /* 0x0000000105057824 */ /* 0x000fe400078e0203 */
[----:B------:R-:W-:Y:S02]  /*1cbf0*/  IMAD.IADD R10, R193, 0x1, R0 ;  /* 0x00000001c10a7824 */ /* 0x000fe400078e0200 */
[----:B------:R-:W-:Y:S02]  /*1cc00*/  IMAD R3, R12, UR4, RZ ;  /* 0x000000040c037c24 */ /* 0x000fe4000f8e02ff */
[----:B--2---:R-:W-:-:S04]  /*1cc10*/  @P2 IMAD.HI.U32 R0, R10, R27, RZ ;  /* 0x0000001b0a002227 */ /* 0x004fc800078e00ff */
[C---:B------:R-:W-:Y:S02]  /*1cc20*/  IMAD R7, R208.reuse, UR5, R3 ;  /* 0x00000005d0077c24 */ /* 0x040fe4000f8e0203 */
[----:B------:R-:W-:Y:S01]  /*1cc30*/  IMAD.WIDE.U32 R4, R208, UR4, R4 ;  /* 0x00000004d0047c25 */ /* 0x000fe2000f8e0004 */
[----:B------:R-:W-:-:S03]  /*1cc40*/  ULDC.64 UR4, c[0x0][0xaf0] ;  /* 0x0002bc0000047ab9 */ /* 0x000fc60000000a00 */
[----:B------:R-:W-:Y:S01]  /*1cc50*/  IMAD.MOV.U32 R3, RZ, RZ, R10 ;  /* 0x000000ffff037224 */ /* 0x000fe200078e000a */
[----:B----4-:R-:W-:Y:S01]  /*1cc60*/  @P2 SHF.R.U32.HI R3, RZ, R9, R0 ;  /* 0x00000009ff032219 */ /* 0x010fe20000011600 */
        /* <DEDUP_REMOVED lines=20> */
[C---:B------:R-:W-:Y:S01]  /*1cdb0*/  LEA R0, P0, R4.reuse, UR4, 0x1 ;  /* 0x0000000404007c11 */ /* 0x040fe2000f8008ff */
[----:B------:R-:W-:Y:S01]  /*1cdc0*/  UMOV UR4, 0xffffffff ;  /* 0xffffffff00047882 */ /* 0x000fe20000000000 */
[----:B------:R-:W-:Y:S02]  /*1cdd0*/  IMAD.IADD R193, R23, 0x1, R193 ;  /* 0x0000000117c17824 */ /* 0x000fe400078e02c1 */
[----:B------:R-:W-:Y:S01]  /*1cde0*/  LEA.HI.X R4, R4, UR5, R3, 0x1, P0 ;  /* 0x0000000504047c11 */ /* 0x000fe200080f0c03 */
[----:B------:R-:W-:Y:S08]  /*1cdf0*/  BRA.DIV UR4, `(.L_x_1916) ;  /* 0x0000009604e47947 */ /* 0x000ff0000b800000 */
[----:B------:R2:W3:Y:S04]  /*1ce00*/  SHFL.IDX PT, R3, R4, RZ, 0x181f ;  /* 0x00181fff04037589 */ /* 0x0004e800000e0000 */
[----:B------:R2:W4:Y:S02]  /*1ce10*/  SHFL.IDX PT, R14, R0, RZ, 0x181f ;  /* 0x00181fff000e7589 */ /* 0x00052400000e0000 */
.L_x_2153:
[----:B------:R-:W-:Y:S01]  /*1ce20*/  IMAD R8, R8, R25, RZ ;  /* 0x0000001908087224 */ /* 0x000fe200078e02ff */
[----:B------:R-:W-:Y:S04]  /*1ce30*/  BSSY B1, `(.L_x_1917) ;  /* 0x000000c000017945 */ /* 0x000fe80003800000 */
[----:B------:R-:W-:-:S13]  /*1ce40*/  ISETP.GE.AND P0, PT, R193, R8, PT ;  /* 0x00000008c100720c */ /* 0x000fda0003f06270 */
[----:B------:R-:W-:Y:S05]  /*1ce50*/  @P0 BRA `(.L_x_1918) ;  /* 0x0000000000240947 */ /* 0x000fea0003800000 */
[----:B------:R-:W-:Y:S02]  /*1ce60*/  ULDC UR4, c[0x0][0xac8] ;  /* 0x0002b20000047ab9 */ /* 0x000fe40000000800 */
[----:B------:R-:W-:Y:S02]  /*1ce70*/  ISETP.GE.AND P2, PT, R16, UR4, PT ;  /* 0x0000000410007c0c */ /* 0x000fe4000bf46270 */
[----:B------:R-:W-:-:S11]  /*1ce80*/  ISETP.GE.AND P3, PT, R190, UR4, PT ;  /* 0x00000004be007c0c */ /* 0x000fd6000bf66270 */
[-C--:B----4-:R-:W-:Y:S02]  /*1ce90*/  @!P2 LEA R6, P0, R16, R14.reuse, 0x1 ;  /* 0x0000000e1006a211 */ /* 0x090fe400078008ff */
[----:B------:R-:W-:Y:S02]  /*1cea0*/  @!P3 LEA R14, P1, R190, R14, 0x1 ;  /* 0x0000000ebe0eb211 */ /* 0x000fe400078208ff */
[-C--:B---3--:R-:W-:Y:S02]  /*1ceb0*/  @!P2 LEA.HI.X R7, R16, R3.reuse, R17, 0x1, P0 ;  /* 0x000000031007a211 */ /* 0x088fe400000f0c11 */
[----:B------:R-:W-:-:S03]  /*1cec0*/  @!P3 LEA.HI.X R15, R190, R3, R214, 0x1, P1 ;  /* 0x00000003be0fb211 */ /* 0x000fc600008f0cd6 */
[----:B------:R3:W-:Y:S04]  /*1ced0*/  @!P2 ST.E.128 desc[UR38][R6.64], RZ ;  /* 0x000000ff0600a985 */ /* 0x0007e8000c101d26 */
[----:B------:R3:W-:Y:S02]  /*1cee0*/  @!P3 ST.E.128 desc[UR38][R14.64], RZ ;  /* 0x000000ff0e00b985 */ /* 0x0007e4000c101d26 */
.L_x_1918:
[----:B------:R-:W-:Y:S05]  /*1cef0*/  BSYNC B1 ;  /* 0x0000000000017941 */ /* 0x000fea0003800000 */
.L_x_1917:
[----:B------:R-:W-:-:S03]  /*1cf00*/  UMOV UR4, 0xffffffff ;  /* 0xffffffff00047882 */ /* 0x000fc60000000000 */
[----:B------:R-:W-:Y:S05]  /*1cf10*/  BRA.DIV UR4, `(.L_x_1919) ;  /* 0x0000009604d07947 */ /* 0x000fea000b800000 */
[----:B---3--:R3:W0:Y:S04]  /*1cf20*/  SHFL.IDX PT, R3, R4, 0x1, 0x181f ;  /* 0x00381f0004037f89 */ /* 0x00862800000e0000 */
[----:B----4-:R3:W4:Y:S02]  /*1cf30*/  SHFL.IDX PT, R14, R0, 0x1, 0x181f ;  /* 0x00381f00000e7f89 */ /* 0x01072400000e0000 */
.L_x_2157:
[----:B------:R-:W-:Y:S01]  /*1cf40*/  VIADD R5, R193, 0x20 ;  /* 0x00000020c1057836 */ /* 0x000fe20000000000 */
        /* <DEDUP_REMOVED lines=8> */
[-C--:B0-----:R-:W-:Y:S02]  /*1cfd0*/  @!P2 LEA.HI.X R7, R16, R3.reuse, R17, 0x1, P0 ;  /* 0x000000031007a211 */ /* 0x081fe400000f0c11 */
[----:B------:R-:W-:-:S03]  /*1cfe0*/  @!P3 LEA.HI.X R15, R190, R3, R214, 0x1, P1 ;  /* 0x00000003be0fb211 */ /* 0x000fc600008f0cd6 */
[----:B------:R0:W-:Y:S04]  /*1cff0*/  @!P2 ST.E.128 desc[UR38][R6.64], RZ ;  /* 0x000000ff0600a985 */ /* 0x0001e8000c101d26 */
[----:B------:R0:W-:Y:S02]  /*1d000*/  @!P3 ST.E.128 desc[UR38][R14.64], RZ ;  /* 0x000000ff0e00b985 */ /* 0x0001e4000c101d26 */
.L_x_1921:
[----:B------:R-:W-:Y:S05]  /*1d010*/  BSYNC B1 ;  /* 0x0000000000017941 */ /* 0x000fea0003800000 */
.L_x_1920:
[----:B------:R-:W-:-:S03]  /*1d020*/  UMOV UR4, 0xffffffff ;  /* 0xffffffff00047882 */ /* 0x000fc60000000000 */
[----:B------:R-:W-:Y:S05]  /*1d030*/  BRA.DIV UR4, `(.L_x_1922) ;  /* 0x0000009604d07947 */ /* 0x000fea000b800000 */
[----:B0-----:R0:W0:Y:S04]  /*1d040*/  SHFL.IDX PT, R3, R4, 0x2, 0x181f ;  /* 0x00581f0004037f89 */ /* 0x00102800000e0000 */
[----:B----4-:R4:W0:Y:S02]  /*1d050*/  SHFL.IDX PT, R14, R0, 0x2, 0x181f ;  /* 0x00581f00000e7f89 */ /* 0x01082400000e0000 */
.L_x_2161:
[----:B------:R-:W-:Y:S01]  /*1d060*/  VIADD R5, R193, 0x40 ;  /* 0x00000040c1057836 */ /* 0x000fe20000000000 */
[----:B------:R-:W-:Y:S04]  /*1d070*/  BSSY B1, `(.L_x_1923) ;  /* 0x000000c000017945 */ /* 0x000fe80003800000 */
[----:B------:R-:W-:-:S13]  /*1d080*/  ISETP.GE.AND P0, PT, R5, R8, PT ;  /* 0x000000080500720c */ /* 0x000fda0003f06270 */
[----:B------:R-:W-:Y:S05]  /*1d090*/  @P0 BRA `(.L_x_1924) ;  /* 0x0000000000240947 */ /* 0x000fea0003800000 */
[----:B------:R-:W-:Y:S02]  /*1d0a0*/  ULDC UR4, c[0x0][0xac8] ;  /* 0x0002b20000047ab9 */ /* 0x000fe40000000800 */
[----:B------:R-:W-:Y:S02]  /*1d0b0*/  ISETP.GE.AND P2, PT, R16, UR4, PT ;  /* 0x0000000410007c0c */ /* 0x000fe4000bf46270 */
[----:B------:R-:W-:-:S11]  /*1d0c0*/  ISETP.GE.AND P3, PT, R190, UR4, PT ;  /* 0x00000004be007c0c */ /* 0x000fd6000bf66270 */
[-C--:B0-----:R-:W-:Y:S02]  /*1d0d0*/  @!P2 LEA R6, P0, R16, R14.reuse, 0x1 ;  /* 0x0000000e1006a211 */ /* 0x081fe400078008ff */
[----:B------:R-:W-:Y:S02]  /*1d0e0*/  @!P3 LEA R14, P1, R190, R14, 0x1 ;  /* 0x0000000ebe0eb211 */ /* 0x000fe400078208ff */
[-C--:B------:R-:W-:Y:S02]  /*1d0f0*/  @!P2 LEA.HI.X R7, R16, R3.reuse, R17, 0x1, P0 ;  /* 0x000000031007a211 */ /* 0x080fe400000f0c11 */
[----:B------:R-:W-:-:S03]  /*1d100*/  @!P3 LEA.HI.X R15, R190, R3, R214, 0x1, P1 ;  /* 0x00000003be0fb211 */ /* 0x000fc600008f0cd6 */
[----:B------:R0:W-:Y:S04]  /*1d110*/  @!P2 ST.E.128 desc[UR38][R6.64], RZ ;  /* 0x000000ff0600a985 */ /* 0x0001e8000c101d26 */
[----:B------:R0:W-:Y:S02]  /*1d120*/  @!P3 ST.E.128 desc[UR38][R14.64], RZ ;  /* 0x000000ff0e00b985 */ /* 0x0001e4000c101d26 */
.L_x_1924:
[----:B------:R-:W-:Y:S05]  /*1d130*/  BSYNC B1 ;  /* 0x0000000000017941 */ /* 0x000fea0003800000 */
.L_x_1923:
[----:B------:R-:W-:-:S03]  /*1d140*/  UMOV UR4, 0xffffffff ;  /* 0xffffffff00047882 */ /* 0x000fc60000000000 */
[----:B------:R-:W-:Y:S05]  /*1d150*/  BRA.DIV UR4, `(.L_x_1925) ;  /* 0x0000009604d07947 */ /* 0x000fea000b800000 */
[----:B0-----:R0:W0:Y:S04]  /*1d160*/  SHFL.IDX PT, R3, R4, 0x3, 0x181f ;  /* 0x00781f0004037f89 */ /* 0x00102800000e0000 */
[----:B------:R0:W0:Y:S02]  /*1d170*/  SHFL.IDX PT, R14, R0, 0x3, 0x181f ;  /* 0x00781f00000e7f89 */ /* 0x00002400000e0000 */
.L_x_2165:
[----:B0-234-:R-:W-:-:S05]  /*1d180*/  VIADD R0, R193, 0x60 ;  /* 0x00000060c1007836 */ /* 0x01dfca0000000000 */
[----:B------:R-:W-:-:S13]  /*1d190*/  ISETP.GE.AND P0, PT, R0, R8, PT ;  /* 0x000000080000720c */ /* 0x000fda0003f06270 */
[----:B------:R-:W-:Y:S05]  /*1d1a0*/  @P0 BRA `(.L_x_1912) ;  /* 0x0000000000240947 */ /* 0x000fea0003800000 */
[----:B------:R-:W-:Y:S02]  /*1d1b0*/  ULDC UR4, c[0x0][0xac8] ;  /* 0x0002b20000047ab9 */ /* 0x000fe40000000800 */
[----:B------:R-:W-:Y:S02]  /*1d1c0*/  ISETP.GE.AND P2, PT, R16, UR4, PT ;  /* 0x0000000410007c0c */ /* 0x000fe4000bf46270 */
[----:B------:R-:W-:-:S11]  /*1d1d0*/  ISETP.GE.AND P3, PT, R190, UR4, PT ;  /* 0x00000004be007c0c */ /* 0x000fd6000bf66270 */
[-C--:B------:R-:W-:Y:S02]  /*1d1e0*/  @!P2 LEA R4, P0, R16, R14.reuse, 0x1 ;  /* 0x0000000e1004a211 */ /* 0x080fe400078008ff */
[----:B------:R-:W-:Y:S02]  /*1d1f0*/  @!P3 LEA R14, P1, R190, R14, 0x1 ;  /* 0x0000000ebe0eb211 */ /* 0x000fe400078208ff */
[-C--:B------:R-:W-:Y:S02]  /*1d200*/  @!P2 LEA.HI.X R5, R16, R3.reuse, R17, 0x1, P0 ;  /* 0x000000031005a211 */ /* 0x080fe400000f0c11 */
[----:B------:R-:W-:-:S03]  /*1d210*/  @!P3 LEA.HI.X R15, R190, R3, R214, 0x1, P1 ;  /* 0x00000003be0fb211 */ /* 0x000fc600008f0cd6 */
[----:B------:R0:W-:Y:S04]  /*1d220*/  @!P2 ST.E.128 desc[UR38][R4.64], RZ ;  /* 0x000000ff0400a985 */ /* 0x0001e8000c101d26 */
[----:B------:R0:W-:Y:S02]  /*1d230*/  @!P3 ST.E.128 desc[UR38][R14.64], RZ ;  /* 0x000000ff0e00b985 */ /* 0x0001e4000c101d26 */
.L_x_1912:
[----:B------:R-:W-:Y:S05]  /*1d240*/  BSYNC B0 ;  /* 0x0000000000007941 */ /* 0x000fea0003800000 */
.L_x_1903:
[----:B------:R-:W-:Y:S02]  /*1d250*/  ULDC UR4, c[0x0][0xc3c] ;  /* 0x00030f0000047ab9 */ /* 0x000fe40000000800 */
[----:B-1----:R-:W-:-:S13]  /*1d260*/  ISETP.GE.AND P0, PT, R31, UR4, PT ;  /* 0x000000041f007c0c */ /* 0x002fda000bf06270 */
[----:B------:R-:W-:Y:S05]  /*1d270*/  @!P0 BRA `(.L_x_1926) ;  /* 0xfffffe3c00bc8947 */ /* 0x000fea000383ffff */
[----:B------:R-:W-:Y:S05]  /*1d280*/  BRA `(.L_x_1664) ;  /* 0x0000007800d87947 */ /* 0x000fea0003800000 */
.L_x_1662:
        /* <DEDUP_REMOVED lines=18> */
.L_x_1927:
[----:B------:R-:W-:Y:S01]  /*1d3b0*/  LOP3.LUT R0, R4, 0x1f, RZ, 0xc0, !PT ;  /* 0x0000001f04007812 */ /* 0x000fe200078ec0ff */
[----:B------:R-:W-:Y:S01]  /*1d3c0*/  ULDC UR4, c[0x0][0xc3c] ;  /* 0x00030f0000047ab9 */ /* 0x000fe20000000800 */
[----:B------:R-:W1:Y:S01]  /*1d3d0*/  S2UR UR6, SR_CTAID.X ;  /* 0x00000000000679c3 */ /* 0x000e620000002500 */
[----:B------:R-:W-:Y:S01]  /*1d3e0*/  ULDC UR5, c[0x0][0xc38] ;  /* 0x00030e0000057ab9 */ /* 0x000fe20000000800 */
[----:B------:R-:W-:-:S04]  /*1d3f0*/  ISETP.NE.AND P0, PT, R0, 0x1f, PT ;  /* 0x0000001f0000780c */ /* 0x000fc80003f05270 */
[----:B------:R-:W-:-:S13]  /*1d400*/  ISETP.GE.OR P1, PT, R0, UR4, !P0 ;  /* 0x0000000400007c0c */ /* 0x000fda000c726670 */
[----:B0-----:R-:W0:Y:S02]  /*1d410*/  @!P1 LDC.64 R2, c[0x0][0xc80] ;  /* 0x00032000ff029b82 */ /* 0x001e240000000a00 */
        /* <DEDUP_REMOVED lines=34> */
.L_x_1933:
        /* <DEDUP_REMOVED lines=12> */
.L_x_1932:
[----:B------:R-:W-:Y:S05]  /*1d700*/  BSYNC B0 ;  /* 0x0000000000007941 */ /* 0x000fea0003800000 */
.L_x_1931:
        /* <DEDUP_REMOVED lines=21> */
.L_x_1929:
        /* <DEDUP_REMOVED lines=20> */
.L_x_1934:
[----:B-12---:R-:W-:Y:S01]  /*1d9a0*/  IMAD.MOV R5, RZ, RZ, -R3 ;  /* 0x000000ffff057224 */ /* 0x006fe200078e0a03 */
[----:B------:R-:W-:Y:S01]  /*1d9b0*/  IABS R7, R9 ;  /* 0x0000000900077213 */ /* 0x000fe20000000000 */
[----:B---3--:R-:W-:Y:S02]  /*1d9c0*/  IMAD R16, R16, UR5, R8 ;  /* 0x0000000510107c24 */ /* 0x008fe4000f8e0208 */
        /* <DEDUP_REMOVED lines=22> */
[----:B------:R-:W-:Y:S01]  /*1db30*/  VIADDMNMX R11, R10, UR5, R11, PT ;  /* 0x000000050a0b7c46 */ /* 0x000fe2000b80010b */
[----:B------:R-:W-:-:S03]  /*1db40*/  IMAD.IADD R5, R8, 0x1, R5 ;  /* 0x0000000108057824 */ /* 0x000fc600078e0205 */
[----:B------:R-:W-:-:S04]  /*1db50*/  IABS R7, R11 ;  /* 0x0000000b00077213 */ /* 0x000fc80000000000 */
[----:B------:R-:W1:Y:S08]  /*1db60*/  I2F.RP R10, R7 ;  /* 0x00000007000a7306 */ /* 0x000e700000209400 */
[----:B-1----:R-:W1:Y:S02]  /*1db70*/  MUFU.RCP R10, R10 ;  /* 0x0000000a000a7308 */ /* 0x002e640000001000 */
[----:B-1----:R-:W-:Y:S01]  /*1db80*/  VIADD R3, R10, 0xffffffe ;  /* 0x0ffffffe0a037836 */ /* 0x002fe20000000000 */
[----:B------:R-:W-:-:S05]  /*1db90*/  IABS R10, R11 ;  /* 0x0000000b000a7213 */ /* 0x000fca0000000000 */
[----:B------:R-:W1:Y:S01]  /*1dba0*/  F2I.FTZ.U32.TRUNC.NTZ R3, R3 ;  /* 0x0000000300037305 */ /* 0x000e62000021f000 */
[----:B------:R-:W-:Y:S02]  /*1dbb0*/  IMAD.MOV R10, RZ, RZ, -R10 ;  /* 0x000000ffff0a7224 */ /* 0x000fe400078e0a0a */
[----:B-1----:R-:W-:-:S04]  /*1dbc0*/  IMAD.MOV R2, RZ, RZ, -R3 ;  /* 0x000000ffff027224 */ /* 0x002fc800078e0a03 */
[----:B------:R-:W-:Y:S02]  /*1dbd0*/  IMAD R9, R2, R7, RZ ;  /* 0x0000000702097224 */ /* 0x000fe400078e02ff */
[----:B------:R-:W-:-:S04]  /*1dbe0*/  IMAD.MOV.U32 R2, RZ, RZ, RZ ;  /* 0x000000ffff027224 */ /* 0x000fc800078e00ff */
[----:B------:R-:W-:Y:S01]  /*1dbf0*/  IMAD.HI.U32 R2, R3, R9, R2 ;  /* 0x0000000903027227 */ /* 0x000fe200078e0002 */
[----:B------:R-:W-:Y:S02]  /*1dc00*/  IABS R9, R8 ;  /* 0x0000000800097213 */ /* 0x000fe40000000000 */
[----:B------:R-:W-:-:S03]  /*1dc10*/  LOP3.LUT R3, R8, R11, RZ, 0x3c, !PT ;  /* 0x0000000b08037212 */ /* 0x000fc600078e3cff */
        /* <DEDUP_REMOVED lines=16> */
.L_x_1930:
[----:B------:R-:W-:Y:S02]  /*1dd20*/  IMAD.MOV.U32 R17, RZ, RZ, RZ ;  /* 0x000000ffff117224 */ /* 0x000fe400078e00ff */
[----:B------:R-:W-:Y:S02]  /*1dd30*/  IMAD.U32 R16, RZ, RZ, UR6 ;  /* 0x00000006ff107e24 */ /* 0x000fe4000f8e00ff */
[----:B------:R-:W-:-:S07]  /*1dd40*/  IMAD.MOV.U32 R18, RZ, RZ, RZ ;  /* 0x000000ffff127224 */ /* 0x000fce00078e00ff */
.L_x_1935:
[----:B------:R-:W-:-:S13]  /*1dd50*/  ISETP.NE.AND P0, PT, R0, RZ, PT ;  /* 0x000000ff0000720c */ /* 0x000fda0003f05270 */
[----:B------:R-:W1:Y:S01]  /*1dd60*/  @!P0 S2R R3, SR_CgaCtaId ;  /* 0x0000000000038919 */ /* 0x000e620000008800 */
[----:B------:R-:W-:-:S04]  /*1dd70*/  @!P0 MOV R0, 0x400 ;  /* 0x0000040000008802 */ /* 0x000fc80000000f00 */
[----:B-1----:R-:W-:-:S05]  /*1dd80*/  @!P0 LEA R0, R3, R0, 0x18 ;  /* 0x0000000003008211 */ /* 0x002fca00078ec0ff */
[----:B------:R1:W-:Y:S01]  /*1dd90*/  @!P0 STS.128 [R0+0x288d0], R16 ;  /* 0x0288d01000008388 */ /* 0x0003e20000000c00 */
[----:B------:R-:W-:Y:S06]  /*1dda0*/  BAR.ARV 0x5, 0x180 ;  /* 0x0146000000007b1d */ /* 0x000fec0000002000 */
.L_x_1928:
[----:B-1----:R-:W-:Y:S01]  /*1ddb0*/  IMAD.MOV.U32 R0, RZ, RZ, 0x1 ;  /* 0x00000001ff007424 */ /* 0x002fe200078e00ff */
[----:B------:R1:W-:Y:S01]  /*1ddc0*/  STL [R1+0x4], RZ ;  /* 0x000004ff01007387 */ /* 0x0003e20000100800 */
[----:B------:R-:W-:Y:S02]  /*1ddd0*/  ULDC UR4, c[0x0][0xc3c] ;  /* 0x00030f0000047ab9 */ /* 0x000fe40000000800 */
[----:B--2---:R-:W-:Y:S01]  /*1dde0*/  ISETP.GE.AND P0, PT, R19, UR4, PT ;  /* 0x0000000413007c0c */ /* 0x004fe2000bf06270 */
[----:B------:R1:W-:Y:S04]  /*1ddf0*/  STL [R1+0x10], R0 ;  /* 0x0000100001007387 */ /* 0x0003e80000100800 */
[----:B------:R1:W-:Y:S08]  /*1de00*/  STL [R1+0x48], RZ ;  /* 0x000048ff01007387 */ /* 0x0003f00000100800 */
[----:B-1----:R-:W-:Y:S05]  /*1de10*/  @P0 BRA `(.L_x_1936) ;  /* 0x0000006c000c0947 */ /* 0x002fea0003800000 */
[----:B------:R-:W1:Y:S01]  /*1de20*/  S2UR UR5, SR_CgaCtaId ;  /* 0x00000000000579c3 */ /* 0x000e620000008800 */
[C---:B------:R-:W-:Y:S01]  /*1de30*/  IMAD.SHL.U32 R0, R4.reuse, 0x8, RZ ;  /* 0x0000000804007824 */ /* 0x040fe200078e00ff */
[----:B------:R-:W-:Y:S01]  /*1de40*/  LOP3.LUT R5, R4, 0x7f, RZ, 0xc0, !PT ;  /* 0x0000007f04057812 */ /* 0x000fe200078ec0ff */
[----:B------:R-:W-:Y:S01]  /*1de50*/  UMOV UR4, 0x400 ;  /* 0x0000040000047882 */ /* 0x000fe20000000000 */
[----:B------:R-:W-:Y:S01]  /*1de60*/  BSSY B8, `(.L_x_1936) ;  /* 0x00006be000087945 */ /* 0x000fe20003800000 */
[----:B------:R-:W-:Y:S01]  /*1de70*/  ULDC.64 UR40, c[0x0][0x198] ;  /* 0x0000660000287ab9 */ /* 0x000fe20000000a00 */
[----:B------:R-:W-:Y:S01]  /*1de80*/  LOP3.LUT R3, R0, 0x1f8, RZ, 0xc0, !PT ;  /* 0x000001f800037812 */ /* 0x000fe200078ec0ff */
[----:B0-----:R-:W-:Y:S01]  /*1de90*/  IMAD.SHL.U32 R2, R5, 0x8, RZ ;  /* 0x0000000805027824 */ /* 0x001fe200078e00ff */
[----:B------:R-:W-:Y:S01]  /*1dea0*/  SHF.R.U32.HI R5, RZ, 0x3, R5 ;  /* 0x00000003ff057819 */ /* 0x000fe20000011605 */
[----:B------:R-:W-:Y:S01]  /*1deb0*/  ULDC UR36, c[0x0][0xc] ;  /* 0x0000030000247ab9 */ /* 0x000fe20000000800 */
[----:B------:R-:W-:Y:S01]  /*1dec0*/  LOP3.LUT R3, R3, 0x38, R4, 0x78, !PT ;  /* 0x0000003803037812 */ /* 0x000fe200078e7804 */
[----:B------:R-:W-:Y:S01]  /*1ded0*/  IMAD.SHL.U32 R4, R4, 0x10, RZ ;  /* 0x0000001004047824 */ /* 0x000fe200078e00ff */
[----:B------:R-:W-:-:S02]  /*1dee0*/  LOP3.LUT R0, R0, 0x38, RZ, 0xc0, !PT ;  /* 0x0000003800007812 */ /* 0x000fc400078ec0ff */
[----:B------:R-:W-:Y:S02]  /*1def0*/  LOP3.LUT R2, R3, 0x200, R2, 0xf8, !PT ;  /* 0x0000020003027812 */ /* 0x000fe400078ef802 */
[----:B------:R-:W-:Y:S02]  /*1df00*/  LOP3.LUT R4, R5, 0x70, R4, 0xf8, !PT ;  /* 0x0000007005047812 */ /* 0x000fe400078ef804 */
[----:B------:R-:W-:Y:S01]  /*1df10*/  LOP3.LUT R0, R0, 0x40, RZ, 0xfc, !PT ;  /* 0x0000004000007812 */ /* 0x000fe200078efcff */
[----:B-1----:R-:W-:-:S06]  /*1df20*/  ULEA UR4, UR5, UR4, 0x18 ;  /* 0x0000000405047291 */ /* 0x002fcc000f8ec03f */
[----:B------:R-:W-:-:S05]  /*1df30*/  IMAD.U32 R3, RZ, RZ, UR4 ;  /* 0x00000004ff037e24 */ /* 0x000fca000f8e00ff */
[----:B------:R0:W-:Y:S02]  /*1df40*/  STL [R1], R3 ;  /* 0x0000000301007387 */ /* 0x0001e40000100800 */
[----:B0-----:R-:W-:Y:S02]  /*1df50*/  IMAD R3, R2, 0x2, R3 ;  /* 0x0000000202037824 */ /* 0x001fe400078e0203 */
[----:B------:R-:W-:-:S03]  /*1df60*/  IMAD.MOV.U32 R2, RZ, RZ, 0x1 ;  /* 0x00000001ff027424 */ /* 0x000fc600078e00ff */
[----:B------:R0:W-:Y:S04]  /*1df70*/  STL [R1+0x2c], R3 ;  /* 0x00002c0301007387 */ /* 0x0001e80000100800 */
[----:B------:R0:W-:Y:S04]  /*1df80*/  STL [R1+0x48], RZ ;  /* 0x000048ff01007387 */ /* 0x0001e80000100800 */
[----:B------:R0:W-:Y:S04]  /*1df90*/  STL [R1+0x1c], R2 ;  /* 0x00001c0201007387 */ /* 0x0001e80000100800 */
[----:B------:R0:W-:Y:S04]  /*1dfa0*/  STL [R1+0x18], RZ ;  /* 0x000018ff01007387 */ /* 0x0001e80000100800 */
[----:B------:R0:W-:Y:S04]  /*1dfb0*/  STL [R1+0x4], RZ ;  /* 0x000004ff01007387 */ /* 0x0001e80000100800 */
[----:B------:R0:W-:Y:S02]  /*1dfc0*/  STL [R1+0x10], R2 ;  /* 0x0000100201007387 */ /* 0x0001e40000100800 */
.L_x_2087:
[----:B------:R-:W-:Y:S05]  /*1dfd0*/  YIELD ;  /* 0x0000000000007946 */ /* 0x000fea0003800000 */
[----:B------:R-:W-:Y:S01]  /*1dfe0*/  ULDC.64 UR4, c[0x0][0xa28] ;  /* 0x00028a0000047ab9 */ /* 0x000fe20000000a00 */
[----:B--2---:R-:W-:Y:S02]  /*1dff0*/  CS2R R6, SRZ ;  /* 0x0000000000067805 */ /* 0x004fe4000001ff00 */
[----:B------:R-:W-:Y:S01]  /*1e000*/  ISETP.NE.U32.AND P0, PT, RZ, UR4, PT ;  /* 0x00000004ff007c0c */ /* 0x000fe2000bf05070 */
[----:B-1----:R-:W1:Y:S01]  /*1e010*/  LDC.64 R12, c[0x0][0xa00] ;  /* 0x00028000ff0c7b82 */ /* 0x002e620000000a00 */
[----:B------:R-:W-:Y:S01]  /*1e020*/  ULDC.64 UR6, c[0x0][0xa08] ;  /* 0x0002820000067ab9 */ /* 0x000fe20000000a00 */
[----:B------:R-:W-:Y:S01]  /*1e030*/  ULDC.64 UR8, c[0x0][0xa10] ;  /* 0x0002840000087ab9 */ /* 0x000fe20000000a00 */
[----:B------:R-:W-:Y:S01]  /*1e040*/  ISETP.NE.AND.EX P0, PT, RZ, UR5, PT, P0 ;  /* 0x00000005ff007c0c */ /* 0x000fe2000bf05300 */
[----:B------:R-:W-:-:S04]  /*1e050*/  ULDC.64 UR4, c[0x0][0xa18] ;  /* 0x0002860000047ab9 */ /* 0x000fc80000000a00 */
[----:B------:R-:W2:Y:S08]  /*1e060*/  LDC.64 R4, c[0x0][0xa08] ;  /* 0x00028200ff047b82 */ /* 0x000eb00000000a00 */
[----:B0-----:R-:W0:Y:S02]  /*1e070*/  @P0 LDC.64 R2, c[0x0][0xa28] ;  /* 0x00028a00ff020b82 */ /* 0x001e240000000a00 */
[----:B0-----:R-:W-:-:S05]  /*1e080*/  @P0 IMAD.WIDE R2, R19, 0x4, R2 ;  /* 0x0000000413020825 */ /* 0x001fca00078e0202 */
[----:B------:R0:W5:Y:S01]  /*1e090*/  @P0 LDG.E R6, desc[UR38][R2.64] ;  /* 0x0000002602060981 */ /* 0x000162000c1e1900 */
[----:B------:R-:W-:Y:S01]  /*1e0a0*/  ISETP.NE.U32.AND P0, PT, RZ, UR4, PT ;  /* 0x00000004ff007c0c */ /* 0x000fe2000bf05070 */
[----:B-1----:R-:W-:Y:S01]  /*1e0b0*/  IMAD.WIDE R12, R19, 0x4, R12 ;  /* 0x00000004130c7825 */ /* 0x002fe200078e020c */
[----:B------:R-:W-:Y:S02]  /*1e0c0*/  ISETP.NE.U32.AND P2, PT, RZ, UR6, PT ;  /* 0x00000006ff007c0c */ /* 0x000fe4000bf45070 */
[----:B------:R-:W-:Y:S01]  /*1e0d0*/  ISETP.NE.AND.EX P0, PT, RZ, UR5, PT, P0 ;  /* 0x00000005ff007c0c */ /* 0x000fe2000bf05300 */
[----:B------:R-:W-:Y:S01]  /*1e0e0*/  ULDC.64 UR4, c[0x0][0xa00] ;  /* 0x0002800000047ab9 */ /* 0x000fe20000000a00 */
[----:B------:R-:W-:Y:S01]  /*1e0f0*/  ISETP.NE.U32.AND P4, PT, RZ, UR8, PT ;  /* 0x00000008ff007c0c */ /* 0x000fe2000bf85070 */
[----:B------:R-:W-:Y:S01]  /*1e100*/  IMAD.MOV.U32 R8, RZ, RZ, RZ ;  /* 0x000000ffff087224 */ /* 0x000fe200078e00ff */
[----:B------:R-:W-:Y:S01]  /*1e110*/  ISETP.NE.U32.AND P1, PT, RZ, UR4, PT ;  /* 0x00000004ff007c0c */ /* 0x000fe2000bf25070 */
[----:B0-----:R-:W0:Y:S01]  /*1e120*/  LDC.64 R2, c[0x0][0xa10] ;  /* 0x00028400ff027b82 */ /* 0x001e220000000a00 */
[----:B---3--:R-:W-:-:S02]  /*1e130*/  IMAD.MOV.U32 R0, RZ, RZ, RZ ;  /* 0x000000ffff007224 */ /* 0x008fc400078e00ff */
[----:B------:R-:W-:Y:S01]  /*1e140*/  ISETP.NE.AND.EX P3, PT, RZ, UR5, PT, P1 ;  /* 0x00000005ff007c0c */ /* 0x000fe2000bf65310 */
[----:B--2---:R-:W-:-:S04]  /*1e150*/  IMAD.WIDE R4, R19, 0x4, R4 ;  /* 0x0000000413047825 */ /* 0x004fc800078e0204 */
[----:B------:R-:W1:Y:S01]  /*1e160*/  @P0 LDC.64 R10, c[0x0][0xa18] ;  /* 0x00028600ff0a0b82 */ /* 0x000e620000000a00 */
[----:B------:R-:W-:Y:S01]  /*1e170*/  ULDC UR4, c[0x0][0x288] ;  /* 0x0000a20000047ab9 */ /* 0x000fe20000000800 */
[----:B------:R-:W-:Y:S02]  /*1e180*/  ISETP.NE.AND.EX P1, PT, RZ, UR7, PT, P2 ;  /* 0x00000007ff007c0c */ /* 0x000fe4000bf25320 */
[----:B------:R-:W-:-:S04]  /*1e190*/  ISETP.NE.AND.EX P2, PT, RZ, UR9, PT, P4 ;  /* 0x00000009ff007c0c */ /* 0x000fc8000bf45340 */
[----:B------:R-:W2:Y:S07]  /*1e1a0*/  @P3 LDG.E R7, desc[UR38][R12.64] ;  /* 0x000000260c073981 */ /* 0x000eae000c1e1900 */
[----:B------:R-:W5:Y:S01]  /*1e1b0*/  @P1 LDG.E R8, desc[UR38][R4.64] ;  /* 0x0000002604081981 */ /* 0x000f62000c1e1900 */
        /* <DEDUP_REMOVED lines=12> */
[----:B------:R-:W-:-:S03]  /*1e280*/  UIMAD UR4, UR4, UR5, URZ ;  /* 0x00000005040472a4 */ /* 0x000fc6000f8e023f */
[----:B------:R-:W-:Y:S02]  /*1e290*/  ULDC UR5, c[0x0][0x348] ;  /* 0x0000d20000057ab9 */ /* 0x000fe40000000800 */
[----:B0-----:R-:W-:Y:S01]  /*1e2a0*/  IMAD.U32 R10, RZ, RZ, UR5 ;  /* 0x00000005ff0a7e24 */ /* 0x001fe2000f8e00ff */
[----:B--2---:R0:W-:Y:S01]  /*1e2b0*/  STL [R1+0x38], R7 ;  /* 0x0000380701007387 */ /* 0x0041e20000100800 */
[----:B------:R-:W-:Y:S02]  /*1e2c0*/  IMAD.MOV.U32 R11, RZ, RZ, R7 ;  /* 0x000000ffff0b7224 */ /* 0x000fe400078e0007 */
[----:B0-----:R-:W-:Y:S01]  /*1e2d0*/  IMAD.U32 R7, RZ, RZ, UR4 ;  /* 0x00000004ff077e24 */ /* 0x001fe2000f8e00ff */
[----:B------:R-:W-:Y:S06]  /*1e2e0*/  @P0 BRA `(.L_x_1937) ;  /* 0x0000000000140947 */ /* 0x000fec0003800000 */
[----:B------:R-:W-:Y:S05]  /*1e2f0*/  @!P3 BRA `(.L_x_1937) ;  /* 0x000000000010b947 */ /* 0x000fea0003800000 */
[----:B------:R-:W2:Y:S04]  /*1e300*/  LDG.E R9, desc[UR38][R12.64] ;  /* 0x000000260c097981 */ /* 0x000ea8000c1e1900 */
[----:B------:R-:W2:Y:S02]  /*1e310*/  LDG.E R12, desc[UR38][R12.64+0x4] ;  /* 0x000004260c0c7981 */ /* 0x000ea4000c1e1900 */
[----:B--2---:R-:W-:-:S05]  /*1e320*/  IMAD.IADD R11, R12, 0x1, -R9 ;  /* 0x000000010c0b7824 */ /* 0x004fca00078e0a09 */
[----:B------:R0:W-:Y:S02]  /*1e330*/  STL [R1+0x38], R11 ;  /* 0x0000380b01007387 */ /* 0x0001e40000100800 */
.L_x_1937:
[----:B-----5:R-:W-:Y:S01]  /*1e340*/  IMAD.IADD R8, R8, 0x1, R6 ;  /* 0x0000000108087824 */ /* 0x020fe200078e0206 */
[----:B------:R-:W-:Y:S02]  /*1e350*/  ULDC.64 UR4, c[0x0][0xa20] ;  /* 0x0002880000047ab9 */ /* 0x000fe40000000a00 */
[----:B------:R-:W-:Y:S02]  /*1e360*/  ISETP.NE.U32.AND P0, PT, RZ, UR4, PT ;  /* 0x00000004ff007c0c */ /* 0x000fe4000bf05070 */
[----:B------:R1:W-:Y:S02]  /*1e370*/  STL [R1+0x14], R8 ;  /* 0x0000140801007387 */ /* 0x0003e40000100800 */
[----:B------:R-:W-:-:S13]  /*1e380*/  ISETP.NE.AND.EX P0, PT, RZ, UR5, PT, P0 ;  /* 0x00000005ff007c0c */ /* 0x000fda000bf05300 */
[----:B-1----:R-:W-:Y:S05]  /*1e390*/  @!P0 BRA `(.L_x_1938) ;  /* 0x0000000000108947 */ /* 0x002fea0003800000 */
[----:B------:R-:W1:Y:S02]  /*1e3a0*/  LDC.64 R4, c[0x0][0xa20] ;  /* 0x00028800ff047b82 */ /* 0x000e640000000a00 */
[----:B-1----:R-:W-:-:S05]  /*1e3b0*/  IMAD.WIDE R4, R19, 0x4, R4 ;  /* 0x0000000413047825 */ /* 0x002fca00078e0204 */
[----:B------:R1:W5:Y:S01]  /*1e3c0*/  LDG.E R7, desc[UR38][R4.64] ;  /* 0x0000002604077981 */ /* 0x000362000c1e1900 */
[----:B------:R-:W-:Y:S05]  /*1e3d0*/  BRA `(.L_x_1939) ;  /* 0x0000000000107947 */ /* 0x000fea0003800000 */
.L_x_1938:
[----:B------:R-:W-:Y:S05]  /*1e3e0*/  @!P1 BRA `(.L_x_1939) ;  /* 0x00000000000c9947 */ /* 0x000fea0003800000 */
[----:B------:R-:W2:Y:S04]  /*1e3f0*/  LDG.E R7, desc[UR38][R4.64] ;  /* 0x0000002604077981 */ /* 0x000ea8000c1e1900 */
[----:B------:R-:W2:Y:S02]  /*1e400*/  LDG.E R4, desc[UR38][R4.64+0x4] ;  /* 0x0000042604047981 */ /* 0x000ea4000c1e1900 */
[----:B--2---:R-:W-:-:S07]  /*1e410*/  IMAD.IADD R7, R4, 0x1, -R7 ;  /* 0x0000000104077824 */ /* 0x004fce00078e0a07 */
.L_x_1939:
[----:B-1----:R-:W2:Y:S04]  /*1e420*/  @P2 LDG.E R4, desc[UR38][R2.64] ;  /* 0x0000002602042981 */ /* 0x002ea8000c1e1900 */
[----:B------:R1:W2:Y:S01]  /*1e430*/  @P2 LDG.E R2, desc[UR38][R2.64+0x4] ;  /* 0x0000042602022981 */ /* 0x0002a2000c1e1900 */
[----:B------:R-:W-:Y:S02]  /*1e440*/  IMAD.SHL.U32 R12, R17, 0x80, RZ ;  /* 0x00000080110c7824 */ /* 0x000fe400078e00ff */
[----:B-----5:R-:W-:Y:S02]  /*1e450*/  IMAD.IADD R9, R7, 0x1, -R6 ;  /* 0x0000000107097824 */ /* 0x020fe400078e0a06 */
[----:B------:R-:W-:Y:S01]  /*1e460*/  VIADD R7, R12, 0x7f ;  /* 0x0000007f0c077836 */ /* 0x000fe20000000000 */
[----:B------:R3:W-:Y:S01]  /*1e470*/  STL [R1+0x30], R12 ;  /* 0x0000300c01007387 */ /* 0x0007e20000100800 */
[----:B-1----:R-:W1:Y:S02]  /*1e480*/  LDC R3, c[0x0][0x448] ;  /* 0x00011200ff037b82 */ /* 0x002e640000000800 */
[----:B-1----:R-:W-:-:S13]  /*1e490*/  ISETP.NE.AND P1, PT, R3, 0x1, PT ;  /* 0x000000010300780c */ /* 0x002fda0003f25270 */
[----:B------:R-:W1:Y:S08]  /*1e4a0*/  @P1 LDC R3, c[0x0][0x44c] ;  /* 0x00011300ff031b82 */ /* 0x000e700000000800 */
[----:B------:R-:W4:Y:S01]  /*1e4b0*/  @P1 LDC R5, c[0x0][0x450] ;  /* 0x00011400ff051b82 */ /* 0x000f220000000800 */
[----:B--2---:R-:W-:Y:S02]  /*1e4c0*/  @P2 IMAD.IADD R10, R2, 0x1, -R4 ;  /* 0x00000001020a2824 */ /* 0x004fe400078e0a04 */
[----:B-1----:R-:W-:-:S04]  /*1e4d0*/  @P1 IMAD.HI.U32 R2, R7, R3, RZ ;  /* 0x0000000307021227 */ /* 0x002fc800078e00ff */
[----:B------:R-:W-:Y:S01]  /*1e4e0*/  IMAD.IADD R6, R9, 0x1, R10 ;  /* 0x0000000109067824 */ /* 0x000fe200078e020a */
[----:B----4-:R-:W-:-:S03]  /*1e4f0*/  @P1 SHF.R.U32.HI R7, RZ, R5, R2 ;  /* 0x00000005ff071219 */ /* 0x010fc60000011602 */
[C---:B------:R-:W-:Y:S01]  /*1e500*/  VIADD R2, R6.reuse, 0x7f ;  /* 0x0000007f06027836 */ /* 0x040fe20000000000 */
[----:B------:R-:W-:-:S04]  /*1e510*/  IADD3 R17, R6, 0x1, -R11 ;  /* 0x0000000106117810 */ /* 0x000fc80007ffe80b */
[----:B------:R-:W-:Y:S01]  /*1e520*/  SHF.R.S32.HI R3, RZ, 0x1f, R2 ;  /* 0x0000001fff037819 */ /* 0x000fe20000011402 */
[----:B------:R-:W-:-:S03]  /*1e530*/  IMAD.IADD R7, R17, 0x1, R7 ;  /* 0x0000000111077824 */ /* 0x000fc600078e0207 */
[----:B------:R-:W-:Y:S02]  /*1e540*/  LEA.HI R21, R3, R2, RZ, 0x7 ;  /* 0x0000000203157211 */ /* 0x000fe400078f38ff */
[----:B------:R-:W1:Y:S02]  /*1e550*/  LDC.64 R2, c[0x0][0x9e0] ;  /* 0x00027800ff027b82 */ /* 0x000e640000000a00 */
[----:B------:R-:W-:Y:S02]  /*1e560*/  SHF.R.S32.HI R21, RZ, 0x7, R21 ;  /* 0x00000007ff157819 */ /* 0x000fe40000011415 */
[----:B-1----:R-:W-:Y:S01]  /*1e570*/  ISETP.GE.AND P3, PT, R3, 0x1, PT ;  /* 0x000000010300780c */ /* 0x002fe20003f66270 */
        /* <DEDUP_REMOVED lines=13> */
.L_x_1942:
[----:B------:R-:W-:-:S13]  /*1e650*/  ISETP.NE.AND P0, PT, R3, 0x1, PT ;  /* 0x000000010300780c */ /* 0x000fda0003f05270 */
[----:B------:R-:W1:Y:S02]  /*1e660*/  @P0 LDC.64 R4, c[0x0][0x9e8] ;  /* 0x00027a00ff040b82 */ /* 0x000e640000000a00 */
[----:B-1----:R-:W-:-:S05]  /*1e670*/  @P0 IMAD.HI.U32 R4, R2, R4, RZ ;  /* 0x0000000402040227 */ /* 0x002fca00078e00ff */
[----:B------:R-:W-:-:S07]  /*1e680*/  @P0 SHF.R.U32.HI R2, RZ, R5, R4 ;  /* 0x00000005ff020219 */ /* 0x000fce0000011604 */
.L_x_1943:
[----:B------:R-:W-:Y:S05]  /*1e690*/  BSYNC B0 ;  /* 0x0000000000007941 */ /* 0x000fea0003800000 */
.L_x_1941:
[----:B------:R-:W-:-:S05]  /*1e6a0*/  IMAD R2, R2, R3, R3 ;  /* 0x0000000302027224 */ /* 0x000fca00078e0203 */
[----:B------:R-:W-:-:S07]  /*1e6b0*/  VIMNMX R8, R8, R2, PT ;  /* 0x0000000208087248 */ /* 0x000fce0003fe0100 */
.L_x_1940:
[----:B------:R-:W1:Y:S01]  /*1e6c0*/  @P1 LDC R4, c[0x0][0x44c] ;  /* 0x00011300ff041b82 */ /* 0x000e620000000800 */
[----:B------:R-:W-:Y:S01]  /*1e6d0*/  IMAD.MOV.U32 R2, RZ, RZ, R12 ;  /* 0x000000ffff027224 */ /* 0x000fe200078e000c */
[----:B------:R-:W-:Y:S01]  /*1e6e0*/  ULDC UR4, c[0x0][0x9dc] ;  /* 0x0002770000047ab9 */ /* 0x000fe20000000800 */
[----:B------:R-:W-:-:S05]  /*1e6f0*/  IMAD.IADD R20, R6, 0x1, -R11 ;  /* 0x0000000106147824 */ /* 0x000fca00078e0a0b */
[----:B------:R-:W2:Y:S01]  /*1e700*/  @P1 LDC R5, c[0x0][0x450] ;  /* 0x00011400ff051b82 */ /* 0x000ea20000000800 */
[----:B-1----:R-:W-:-:S05]  /*1e710*/  @P1 IMAD.HI.U32 R4, R12, R4, RZ ;  /* 0x000000040c041227 */ /* 0x002fca00078e00ff */
        /* <DEDUP_REMOVED lines=14> */
.L_x_1946:
[----:B------:R-:W-:-:S13]  /*1e800*/  ISETP.NE.AND P0, PT, R3, 0x1, PT ;  /* 0x000000010300780c */ /* 0x000fda0003f05270 */
[----:B------:R-:W1:Y:S02]  /*1e810*/  @P0 LDC.64 R4, c[0x0][0x9e8] ;  /* 0x00027a00ff040b82 */ /* 0x000e640000000a00 */
[----:B-1----:R-:W-:-:S05]  /*1e820*/  @P0 IMAD.HI.U32 R4, R6, R4, RZ ;  /* 0x0000000406040227 */ /* 0x002fca00078e00ff */
[----:B------:R-:W-:-:S07]  /*1e830*/  @P0 SHF.R.U32.HI R6, RZ, R5, R4 ;  /* 0x00000005ff060219 */ /* 0x000fce0000011604 */
.L_x_1947:
[----:B------:R-:W-:Y:S05]  /*1e840*/  BSYNC B0 ;  /* 0x0000000000007941 */ /* 0x000fea0003800000 */
.L_x_1945:
[----:B------:R-:W-:-:S05]  /*1e850*/  IMAD R3, R6, R3, RZ ;  /* 0x0000000306037224 */ /* 0x000fca00078e02ff */
[----:B------:R-:W-:-:S07]  /*1e860*/  VIMNMX R2, R2, R3, !PT ;  /* 0x0000000302027248 */ /* 0x000fce0007fe0100 */
.L_x_1944:
[----:B------:R-:W-:Y:S01]  /*1e870*/  VIADD R8, R8, 0x7f ;  /* 0x0000007f08087836 */ /* 0x000fe20000000000 */
[----:B------:R-:W-:Y:S04]  /*1e880*/  BSSY B0, `(.L_x_1948) ;  /* 0x000012f000007945 */ /* 0x000fe80003800000 */
[----:B------:R-:W-:-:S04]  /*1e890*/  SHF.R.S32.HI R3, RZ, 0x1f, R8 ;  /* 0x0000001fff037819 */ /* 0x000fc80000011408 */
[----:B------:R-:W-:Y:S02]  /*1e8a0*/  LEA.HI R4, R3, R8, RZ, 0x7 ;  /* 0x0000000803047211 */ /* 0x000fe400078f38ff */
[----:B------:R-:W-:Y:S02]  /*1e8b0*/  SHF.R.S32.HI R3, RZ, 0x1f, R2 ;  /* 0x0000001fff037819 */ /* 0x000fe40000011402 */
[----:B------:R-:W-:Y:S02]  /*1e8c0*/  SHF.R.S32.HI R4, RZ, 0x7, R4 ;  /* 0x00000007ff047819 */ /* 0x000fe40000011404 */
[----:B------:R-:W-:-:S04]  /*1e8d0*/  LEA.HI R2, R3, R2, RZ, 0x7 ;  /* 0x0000000203027211 */ /* 0x000fc800078f38ff */
[----:B------:R-:W-:-:S04]  /*1e8e0*/  SHF.R.S32.HI R2, RZ, 0x7, R2 ;  /* 0x00000007ff027819 */ /* 0x000fc80000011402 */
[----:B------:R-:W-:Y:S02]  /*1e8f0*/  VIMNMX R3, RZ, R2, !PT ;  /* 0x00000002ff037248 */ /* 0x000fe40007fe0100 */
[----:B------:R-:W-:-:S03]  /*1e900*/  VIMNMX R2, R21, R4, PT ;  /* 0x0000000415027248 */ /* 0x000fc60003fe0100 */
[--C-:B------:R-:W-:Y:S02]  /*1e910*/  IMAD R3, R3, 0x80, -R9.reuse ;  /* 0x0000008003037824 */ /* 0x100fe400078e0a09 */
[----:B------:R-:W-:-:S03]  /*1e920*/  IMAD R2, R2, 0x80, -R9 ;  /* 0x0000008002027824 */ /* 0x000fc600078e0a09 */
[----:B------:R-:W-:Y:S02]  /*1e930*/  VIMNMX R3, RZ, R3, !PT ;  /* 0x00000003ff037248 */ /* 0x000fe40007fe0100 */
[----:B------:R-:W-:-:S04]  /*1e940*/  VIMNMX R2, R2, R10, PT ;  /* 0x0000000a02027248 */ /* 0x000fc80003fe0100 */
[----:B------:R-:W-:Y:S02]  /*1e950*/  ISETP.GT.AND P0, PT, R2, R3, PT ;  /* 0x000000030200720c */ /* 0x000fe40003f04270 */
[----:B------:R-:W-:-:S11]  /*1e960*/  SHF.R.U32.HI R3, RZ, 0x7, R3 ;  /* 0x00000007ff037819 */ /* 0x000fd60000011603 */
[----:B------:R-:W-:-:S05]  /*1e970*/  @P0 VIADD R2, R2, 0x7f ;  /* 0x0000007f02020836 */ /* 0x000fca0000000000 */
[----:B------:R-:W-:-:S04]  /*1e980*/  @P0 SHF.R.S32.HI R4, RZ, 0x1f, R2 ;  /* 0x0000001fff040819 */ /* 0x000fc80000011402 */
[----:B------:R-:W-:Y:S01]  /*1e990*/  @P0 LEA.HI R2, R4, R2, RZ, 0x7 ;  /* 0x0000000204020211 */ /* 0x000fe200078f38ff */
[----:B------:R-:W-:-:S03]  /*1e9a0*/  IMAD.MOV.U32 R4, RZ, RZ, R3 ;  /* 0x000000ffff047224 */ /* 0x000fc600078e0003 */
[----:B------:R-:W-:Y:S02]  /*1e9b0*/  @P0 SHF.R.S32.HI R4, RZ, 0x7, R2 ;  /* 0x00000007ff040819 */ /* 0x000fe40000011402 */
[----:B------:R-:W-:Y:S02]  /*1e9c0*/  PLOP3.LUT P0, PT, PT, PT, PT, 0x80, 0x0 ;  /* 0x000000000000781c */ /* 0x000fe40003f0f070 */
[----:B------:R-:W-:-:S13]  /*1e9d0*/  ISETP.GT.AND P1, PT, R4, R3, PT ;  /* 0x000000030400720c */ /* 0x000fda0003f24270 */
[----:B------:R-:W-:Y:S05]  /*1e9e0*/  @!P1 BRA `(.L_x_1949) ;  /* 0x0000001000609947 */ /* 0x000fea0003800000 */
[----:B------:R-:W-:Y:S01]  /*1e9f0*/  UMOV UR4, 0xffffffff ;  /* 0xffffffff00047882 */ /* 0x000fe20000000000 */
[----:B------:R-:W-:Y:S02]  /*1ea00*/  SEL R2, R19, RZ, !P2 ;  /* 0x000000ff13027207 */ /* 0x000fe40005000000 */
[----:B------:R-:W-:Y:S05]  /*1ea10*/  BRA.DIV UR4, `(.L_x_1950) ;  /* 0x0000007e04e87947 */ /* 0x000fea000b800000 */
[----:B------:R-:W1:Y:S02]  /*1ea20*/  S2R R5, SR_TID.X ;  /* 0x0000000000057919 */ /* 0x000e640000002100 */
[----:B-1----:R-:W-:-:S04]  /*1ea30*/  SHF.R.U32.HI R5, RZ, 0x5, R5 ;  /* 0x00000005ff057819 */ /* 0x002fc80000011605 */
[----:B------:R-:W-:-:S05]  /*1ea40*/  LOP3.LUT R5, R5, 0x3, RZ, 0xc0, !PT ;  /* 0x0000000305057812 */ /* 0x000fca00078ec0ff */
[----:B------:R1:W2:Y:S02]  /*1ea50*/  SHFL.IDX PT, R14, R5, RZ, 0x1f ;  /* 0x00001fff050e7589 */ /* 0x0002a400000e0000 */
.L_x_2168:
[----:B--2---:R-:W-:Y:S02]  /*1ea60*/  ISETP.NE.AND P0, PT, R14, RZ, PT ;  /* 0x000000ff0e00720c */ /* 0x004fe40003f05270 */
[----:B------:R-:W-:-:S11]  /*1ea70*/  PLOP3.LUT P6, PT, PT, PT, PT, 0x8, 0x0 ;  /* 0x000000000000781c */ /* 0x000fd60003fce170 */
[----:B------:R-:W-:Y:S05]  /*1ea80*/  @P0 BRA `(.L_x_1951) ;  /* 0x00000000000c0947 */ /* 0x000fea0003800000 */
[----:B------:R-:W-:-:S03]  /*1ea90*/  UMOV UR4, 0xffffffff ;  /* 0xffffffff00047882 */ /* 0x000fc60000000000 */
[----:B------:R-:W-:Y:S05]  /*1eaa0*/  BRA.DIV UR4, `(.L_x_1952) ;  /* 0x0000007e04f87947 */ /* 0x000fea000b800000 */
[----:B------:R-:W-:-:S13]  /*1eab0*/  ELECT P6, URZ, PT ;  /* 0x00000000003f782f */ /* 0x000fda00038c0000 */
.L_x_1951:
[----:B-1----:R-:W2:Y:S04]  /*1eac0*/  LDL R5, [R1+0x48] ;  /* 0x0000480001057983 */ /* 0x002ea80000100800 */
[----:B------:R-:W3:Y:S01]  /*1ead0*/  LDL R7, [R1] ;  /* 0x0000000001077983 */ /* 0x000ee20000100800 */
[----:B------:R-:W-:Y:S01]  /*1eae0*/  BSSY B1, `(.L_x_1953) ;  /* 0x0000008000017945 */ /* 0x000fe20003800000 */
[----:B--2---:R-:W-:-:S05]  /*1eaf0*/  VIADD R5, R5, 0x1 ;  /* 0x0000000105057836 */ /* 0x004fca0000000000 */
[----:B------:R-:W-:-:S04]  /*1eb00*/  LEA.HI R6, R5, R5, RZ, 0x1 ;  /* 0x0000000505067211 */ /* 0x000fc800078f08ff */
[----:B------:R-:W-:-:S05]  /*1eb10*/  LOP3.LUT R6, R6, 0xfffffffe, RZ, 0xc0, !PT ;  /* 0xfffffffe06067812 */ /* 0x000fca00078ec0ff */
[----:B------:R-:W-:-:S05]  /*1eb20*/  IMAD.IADD R5, R5, 0x1, -R6 ;  /* 0x0000000105057824 */ /* 0x000fca00078e0a06 */
[----:B------:R-:W-:-:S04]  /*1eb30*/  SHF.L.U32 R5, R5, 0x1f, RZ ;  /* 0x0000001f05057819 */ /* 0x000fc800000006ff */
[----:B---3--:R-:W1:Y:S02]  /*1eb40*/  SYNCS.PHASECHK.TRANS64.TRYWAIT P0, [R7+URZ+0x28820], R5 ;  /* 0x02882005070075a7 */ /* 0x008e64000800017f */
[----:B-1----:R-:W-:Y:S05]  /*1eb50*/  @!P0 BRA `(.L_x_1954) ;  /* 0x0000007c00ec8947 */ /* 0x002fea0003800000 */
.L_x_2171:
[----:B------:R-:W-:Y:S05]  /*1eb60*/  BSYNC B1 ;  /* 0x0000000000017941 */ /* 0x000fea0003800000 */
.L_x_1953:
[----:B------:R-:W-:Y:S04]  /*1eb70*/  BSSY B1, `(.L_x_1955) ;  /* 0x0000074000017945 */ /* 0x000fe80003800000 */
[----:B------:R-:W-:Y:S05]  /*1eb80*/  @!P6 BRA `(.L_x_1956) ;  /* 0x0000000400c8e947 */ /* 0x000fea0003800000 */
[----:B------:R-:W2:Y:S04]  /*1eb90*/  LDL R9, [R1] ;  /* 0x0000000001097983 */ /* 0x000ea80000100800 */
[----:B------:R-:W2:Y:S04]  /*1eba0*/  LDL R7, [R1+0x18] ;  /* 0x0000180001077983 */ /* 0x000ea80000100800 */
[----:B------:R-:W3:Y:S01]  /*1ebb0*/  LDL R8, [R1+0x1c] ;  /* 0x00001c0001087983 */ /* 0x000ee20000100800 */
[----:B------:R-:W-:Y:S01]  /*1ebc0*/  BSSY B2, `(.L_x_1957) ;  /* 0x0000008000027945 */ /* 0x000fe20003800000 */
[----:B-1----:R-:W1:Y:S02]  /*1ebd0*/  S2R R6, SR_TID.X ;  /* 0x0000000000067919 */ /* 0x002e640000002100 */
[----:B-1----:R-:W-:-:S04]  /*1ebe0*/  LOP3.LUT R6, R6, 0x7f, RZ, 0xc0, !PT ;  /* 0x0000007f06067812 */ /* 0x002fc800078ec0ff */
[----:B------:R-:W-:Y:S01]  /*1ebf0*/  ISETP.NE.AND P1, PT, R6, RZ, PT ;  /* 0x000000ff0600720c */ /* 0x000fe20003f25270 */
[----:B--2---:R-:W-:Y:S01]  /*1ec00*/  IMAD R7, R7, 0x8, R9 ;  /* 0x0000000807077824 */ /* 0x004fe200078e0209 */
[----:B---3--:R-:W-:-:S04]  /*1ec10*/  SHF.L.U32 R10, R8, 0x1f, RZ ;  /* 0x0000001f080a7819 */ /* 0x008fc800000006ff */
[----:B------:R-:W1:Y:S02]  /*1ec20*/  SYNCS.PHASECHK.TRANS64.TRYWAIT P0, [R7+URZ+0x288a0], R10 ;  /* 0x0288a00a070075a7 */ /* 0x000e64000800017f */
[----:B-1----:R-:W-:Y:S05]  /*1ec30*/  @!P0 BRA `(.L_x_1958) ;  /* 0x0000007c00cc8947 */ /* 0x002fea0003800000 */
.L_x_2172:
[----:B------:R-:W-:Y:S05]  /*1ec40*/  BSYNC B2 ;  /* 0x0000000000027941 */ /* 0x000fea0003800000 */
.L_x_1957:
        /* <DEDUP_REMOVED lines=9> */
.L_x_1960:
[----:B------:R-:W-:Y:S05]  /*1ece0*/  BSYNC B2 ;  /* 0x0000000000027941 */ /* 0x000fea0003800000 */
.L_x_1959:
[----:B------:R-:W2:Y:S04]  /*1ecf0*/  LDL R8, [R1] ;  /* 0x0000000001087983 */ /* 0x000ea80000100800 */
        /* <DEDUP_REMOVED lines=11> */
[----:B0-----:R-:W-:Y:S02]  /*1edb0*/  IMAD.SHL.U32 R11, R5, 0x4000, RZ ;  /* 0x00004000050b7824 */ /* 0x001fe400078e00ff */
[----:B------:R-:W-:Y:S02]  /*1edc0*/  VIADD R5, R7, 0x28890 ;  /* 0x0002889007057836 */ /* 0x000fe40000000000 */
[----:B------:R-:W-:-:S07]  /*1edd0*/  VIADD R8, R9, 0x18400 ;  /* 0x0001840009087836 */ /* 0x000fce0000000000 */
.L_x_1961:
        /* <DEDUP_REMOVED lines=16> */
.L_x_1962:
        /* <DEDUP_REMOVED lines=10> */
[----:B------:R-:W0:Y:S01]  /*1ef80*/  SYNCS.PHASECHK.TRANS64.TRYWAIT P0, [R7+URZ+0x288c0], R10 ;  /* 0x0288c00a070075a7 */ /* 0x000e22000800017f */
[----:B------:R-:W-:Y:S04]  /*1ef90*/  BSSY B2, `(.L_x_1963) ;  /* 0x0000002000027945 */ /* 0x000fe80003800000 */
[----:B0-----:R-:W-:Y:S05]  /*1efa0*/  @!P0 BRA `(.L_x_1964) ;  /* 0x0000007c00048947 */ /* 0x001fea0003800000 */
.L_x_2173:
[----:B------:R-:W-:Y:S05]  /*1efb0*/  BSYNC B2 ;  /* 0x0000000000027941 */ /* 0x000fea0003800000 */
.L_x_1963:
        /* <DEDUP_REMOVED lines=11> */
.L_x_1966:
[----:B------:R-:W-:Y:S05]  /*1f070*/  BSYNC B2 ;  /* 0x0000000000027941 */ /* 0x000fea0003800000 */
.L_x_1965:
[----:B------:R-:W2:Y:S01]  /*1f080*/  LDL R5, [R1] ;  /* 0x0000000001057983 */ /* 0x000ea20000100800 */
[----:B------:R-:W-:Y:S01]  /*1f090*/  R2UR UR10, R14 ;  /* 0x000000000e0a72ca */ /* 0x000fe200000e0000 */
[----:B------:R-:W-:Y:S01]  /*1f0a0*/  UIADD3 UR4, UP0, UR40, 0x670, URZ ;  /* 0x0000067028047890 */ /* 0x000fe2000ff1e03f */
[----:B------:R-:W-:Y:S01]  /*1f0b0*/  R2UR UR6, R12 ;  /* 0x000000000c0672ca */ /* 0x000fe200000e0000 */
[----:B01----:R-:W-:Y:S01]  /*1f0c0*/  VIADD R7, R7, 0x288b0 ;  /* 0x000288b007077836 */ /* 0x003fe20000000000 */
[----:B------:R-:W-:Y:S01]  /*1f0d0*/  R2UR UR7, R13 ;  /* 0x000000000d0772ca */ /* 0x000fe200000e0000 */
[----:B------:R-:W-:Y:S01]  /*1f0e0*/  UIADD3.X UR5, URZ, UR41, URZ, UP0, !UPT ;  /* 0x000000293f057290 */ /* 0x000fe200087fe43f */
[----:B------:R-:W-:Y:S01]  /*1f0f0*/  PLOP3.LUT P0, PT, PT, PT, PT, 0x80, 0x0 ;  /* 0x000000000000781c */ /* 0x000fe20003f0f070 */
[----:B--2---:R-:W-:-:S04]  /*1f100*/  IMAD R8, R11, 0x2, R5 ;  /* 0x000000020b087824 */ /* 0x004fc800078e0205 */
[----:B------:R-:W-:-:S08]  /*1f110*/  VIADD R5, R8, 0x400 ;  /* 0x0000040008057836 */ /* 0x000fd00000000000 */
.L_x_1967:
        /* <DEDUP_REMOVED lines=15> */
.L_x_1968:
        /* <DEDUP_REMOVED lines=10> */
.L_x_1956:
[----:B------:R-:W-:Y:S05]  /*1f2b0*/  BSYNC B1 ;  /* 0x0000000000017941 */ /* 0x000fea0003800000 */
.L_x_1955:
[----:B------:R-:W1:Y:S04]  /*1f2c0*/  LDL.LU R9, [R1+0x18] ;  /* 0x0000180001097983 */ /* 0x000e680000300800 */
[----:B------:R-:W2:Y:S01]  /*1f2d0*/  LDL.LU R8, [R1+0x1c] ;  /* 0x00001c0001087983 */ /* 0x000ea20000300800 */
[----:B------:R-:W-:Y:S01]  /*1f2e0*/  PLOP3.LUT P0, PT, PT, PT, PT, 0x8, 0x0 ;  /* 0x000000000000781c */ /* 0x000fe20003f0e170 */
[----:B-1----:R-:W-:Y:S02]  /*1f2f0*/  VIADD R5, R9, 0x1 ;  /* 0x0000000109057836 */ /* 0x002fe40000000000 */
[----:B------:R-:W-:-:S03]  /*1f300*/  VIADD R9, R4, 0xfffffffe ;  /* 0xfffffffe04097836 */ /* 0x000fc60000000000 */
[----:B------:R-:W-:Y:S02]  /*1f310*/  ISETP.NE.AND P1, PT, R5, 0x2, PT ;  /* 0x000000020500780c */ /* 0x000fe40003f25270 */
[----:B------:R-:W-:Y:S02]  /*1f320*/  ISETP.GE.AND P2, PT, R9, R3, PT ;  /* 0x000000030900720c */ /* 0x000fe40003f46270 */
[----:B------:R-:W-:-:S04]  /*1f330*/  SEL R4, RZ, 0x1, P1 ;  /* 0x00000001ff047807 */ /* 0x000fc80000800000 */
[----:B--2---:R-:W-:Y:S02]  /*1f340*/  LOP3.LUT R8, R8, R4, RZ, 0x3c, !PT ;  /* 0x0000000408087212 */ /* 0x004fe400078e3cff */
[----:B------:R-:W-:-:S05]  /*1f350*/  SEL R4, R5, RZ, P1 ;  /* 0x000000ff05047207 */ /* 0x000fca0000800000 */
[----:B------:R1:W-:Y:S04]  /*1f360*/  STL [R1+0x18], R4 ;  /* 0x0000180401007387 */ /* 0x0003e80000100800 */
[----:B------:R1:W-:Y:S01]  /*1f370*/  STL [R1+0x1c], R8 ;  /* 0x00001c0801007387 */ /* 0x0003e20000100800 */
[----:B------:R-:W-:Y:S05]  /*1f380*/  @!P2 BRA `(.L_x_1949) ;  /* 0x0000000400f8a947 */ /* 0x000fea0003800000 */
.L_x_1983:
[----:B------:R-:W-:Y:S05]  /*1f390*/  YIELD ;  /* 0x0000000000007946 */ /* 0x000fea0003800000 */
[----:B------:R-:W-:Y:S04]  /*1f3a0*/  BSSY B1, `(.L_x_1969) ;  /* 0x0000070000017945 */ /* 0x000fe80003800000 */
[----:B--2---:R-:W-:Y:S05]  /*1f3b0*/  @!P6 BRA `(.L_x_1970) ;  /* 0x0000000400b8e947 */ /* 0x004fea0003800000 */
        /* <DEDUP_REMOVED lines=11> */
.L_x_2174:
[----:B------:R-:W-:Y:S05]  /*1f470*/  BSYNC B2 ;  /* 0x0000000000027941 */ /* 0x000fea0003800000 */
.L_x_1971:
        /* <DEDUP_REMOVED lines=9> */
.L_x_1974:
[----:B------:R-:W-:Y:S05]  /*1f510*/  BSYNC B2 ;  /* 0x0000000000027941 */ /* 0x000fea0003800000 */
.L_x_1973:
[----:B------:R-:W2:Y:S04]  /*1f520*/  LDL R5, [R1] ;  /* 0x0000000001057983 */ /* 0x000ea80000100800 */
        /* <DEDUP_REMOVED lines=12> */
.L_x_1975:
        /* <DEDUP_REMOVED lines=16> */
.L_x_1976:
        /* <DEDUP_REMOVED lines=13> */
.L_x_2175:
[----:B------:R-:W-:Y:S05]  /*1f7c0*/  BSYNC B2 ;  /* 0x0000000000027941 */ /* 0x000fea0003800000 */
.L_x_1977:
[----:B------:R-:W-:Y:S01]  /*1f7d0*/  BSSY B2, `(.L_x_1979) ;  /* 0x000000b000027945 */ /* 0x000fe20003800000 */
[----:B------:R-:W-:Y:S02]  /*1f7e0*/  IMAD.MOV.U32 R10, RZ, RZ, 0x0 ;  /* 0x00000000ff0a7424 */ /* 0x000fe400078e00ff */
[----:B0-----:R-:W-:Y:S01]  /*1f7f0*/  IMAD.MOV.U32 R11, RZ, RZ, 0x12f00000 ;  /* 0x12f00000ff0b7424 */ /* 0x001fe200078e00ff */
[----:B------:R-:W-:Y:S06]  /*1f800*/  @P2 BRA `(.L_x_1980) ;  /* 0x00000000001c2947 */ /* 0x000fec0003800000 */
[----:B------:R-:W0:Y:S01]  /*1f810*/  S2R R14, SR_TID.X ;  /* 0x00000000000e7919 */ /* 0x000e220000002100 */
[----:B------:R-:W-:-:S04]  /*1f820*/  IMAD.MOV.U32 R4, RZ, RZ, 0x8000 ;  /* 0x00008000ff047424 */ /* 0x000fc800078e00ff */
[----:B------:R3:W-:Y:S01]  /*1f830*/  SYNCS.ARRIVE.TRANS64 RZ, [R8+URZ+0x288b0], R4 ;  /* 0x0288b00408ff79a7 */ /* 0x0007e2000800003f */
[----:B0-----:R-:W-:-:S04]  /*1f840*/  LOP3.LUT R14, R14, 0x1f, RZ, 0xc0, !PT ;  /* 0x0000001f0e0e7812 */ /* 0x001fc800078ec0ff */
[----:B------:R-:W-:-:S13]  /*1f850*/  ISETP.NE.AND P1, PT, R14, RZ, PT ;  /* 0x000000ff0e00720c */ /* 0x000fda0003f25270 */
[----:B---3--:R-:W-:Y:S05]  /*1f860*/  @!P1 BRA `(.L_x_1980) ;  /* 0x0000000000049947 */ /* 0x008fea0003800000 */
[----:B------:R-:W-:Y:S01]  /*1f870*/  BPT.TRAP 0x1 ;  /* 0x000000040000795c */ /* 0x000fe20000300000 */
.L_x_1980:
[----:B------:R-:W-:Y:S05]  /*1f880*/  BSYNC B2 ;  /* 0x0000000000027941 */ /* 0x000fea0003800000 */
.L_x_1979:
[----:B------:R-:W-:Y:S01]  /*1f890*/  R2UR UR10, R12 ;  /* 0x000000000c0a72ca */ /* 0x000fe200000e0000 */
[----:B------:R-:W-:Y:S01]  /*1f8a0*/  UIADD3 UR4, UP0, UR40, 0x670, URZ ;  /* 0x0000067028047890 */ /* 0x000fe2000ff1e03f */
[----:B------:R-:W-:Y:S01]  /*1f8b0*/  R2UR UR6, R10 ;  /* 0x000000000a0672ca */ /* 0x000fe200000e0000 */
[----:B-12---:R-:W-:Y:S01]  /*1f8c0*/  VIADD R8, R8, 0x288b0 ;  /* 0x000288b008087836 */ /* 0x006fe20000000000 */
[----:B------:R-:W-:Y:S01]  /*1f8d0*/  R2UR UR7, R11 ;  /* 0x000000000b0772ca */ /* 0x000fe200000e0000 */
[----:B------:R-:W-:Y:S01]  /*1f8e0*/  VIADD R4, R6, 0x400 ;  /* 0x0000040006047836 */ /* 0x000fe20000000000 */
[----:B------:R-:W-:Y:S01]  /*1f8f0*/  PLOP3.LUT P1, PT, PT, PT, PT, 0x80, 0x0 ;  /* 0x000000000000781c */ /* 0x000fe20003f2f070 */
[----:B------:R-:W-:-:S12]  /*1f900*/  UIADD3.X UR5, URZ, UR41, URZ, UP0, !UPT ;  /* 0x000000293f057290 */ /* 0x000fd800087fe43f */
.L_x_1981:
        /* <DEDUP_REMOVED lines=15> */
.L_x_1982:
        /* <DEDUP_REMOVED lines=10> */
.L_x_1970:
[----:B------:R-:W-:Y:S05]  /*1faa0*/  BSYNC B1 ;  /* 0x0000000000017941 */ /* 0x000fea0003800000 */
.L_x_1969:
[----:B-1----:R-:W2:Y:S04]  /*1fab0*/  LDL.LU R4, [R1+0x18] ;  /* 0x0000180001047983 */ /* 0x002ea80000300800 */
        /* <DEDUP_REMOVED lines=11> */
.L_x_1949:
[----:B------:R-:W-:Y:S05]  /*1fb70*/  BSYNC B0 ;  /* 0x0000000000007941 */ /* 0x000fea0003800000 */
.L_x_1948:
[----:B--2---:R-:W2:Y:S01]  /*1fb80*/  LDL R7, [R1+0x30] ;  /* 0x0000300001077983 */ /* 0x004ea20000100800 */
[----:B------:R-:W3:Y:S01]  /*1fb90*/  LDC R0, c[0x0][0x448] ;  /* 0x00011200ff007b82 */ /* 0x000ee20000000800 */
[----:B------:R-:W-:Y:S07]  /*1fba0*/  @!P0 WARPSYNC.ALL ;  /* 0x0000000000008948 */ /* 0x000fee0003800000 */
[----:B------:R-:W-:Y:S01]  /*1fbb0*/  @!P0 BAR.SYNC.DEFER_BLOCKING 0xc, 0x180 ;  /* 0x0306000000008b1d */ /* 0x000fe20000010000 */
[----:B---3--:R-:W-:-:S13]  /*1fbc0*/  ISETP.NE.AND P1, PT, R0, 0x1, PT ;  /* 0x000000010000780c */ /* 0x008fda0003f25270 */
[----:B------:R-:W3:Y:S08]  /*1fbd0*/  @P1 LDC R2, c[0x0][0x44c] ;  /* 0x00011300ff021b82 */ /* 0x000ef00000000800 */
[----:B------:R-:W4:Y:S01]  /*1fbe0*/  @P1 LDC R3, c[0x0][0x450] ;  /* 0x00011400ff031b82 */ /* 0x000f220000000800 */
[----:B--2---:R-:W-:-:S04]  /*1fbf0*/  VIADD R0, R7, 0x7f ;  /* 0x0000007f07007836 */ /* 0x004fc80000000000 */
[----:B---3--:R-:W-:-:S05]  /*1fc00*/  @P1 IMAD.HI.U32 R2, R0, R2, RZ ;  /* 0x0000000200021227 */ /* 0x008fca00078e00ff */
[----:B----4-:R-:W-:Y:S02]  /*1fc10*/  @P1 SHF.R.U32.HI R0, RZ, R3, R2 ;  /* 0x00000003ff001219 */ /* 0x010fe40000011602 */
[----:B------:R-:W2:Y:S03]  /*1fc20*/  LDC.64 R2, c[0x0][0x9e0] ;  /* 0x00027800ff027b82 */ /* 0x000ea60000000a00 */
[----:B------:R-:W-:Y:S01]  /*1fc30*/  IMAD.IADD R0, R17, 0x1, R0 ;  /* 0x0000000111007824 */ /* 0x000fe200078e0200 */
[----:B--2---:R-:W-:-:S03]  /*1fc40*/  ISETP.GE.AND P2, PT, R3, 0x1, PT ;  /* 0x000000010300780c */ /* 0x004fc60003f46270 */
[----:B------:R-:W-:-:S10]  /*1fc50*/  IMAD.IADD R2, R0, 0x1, R2 ;  /* 0x0000000100027824 */ /* 0x000fd400078e0202 */
[----:B------:R-:W-:Y:S05]  /*1fc60*/  @!P2 BRA `(.L_x_1984) ;  /* 0x000000000048a947 */ /* 0x000fea0003800000 */
[C---:B------:R-:W-:Y:S01]  /*1fc70*/  ISETP.GT.AND P0, PT, R0.reuse, RZ, PT ;  /* 0x000000ff0000720c */ /* 0x040fe20003f04270 */
[----:B------:R-:W-:Y:S01]  /*1fc80*/  BSSY B0, `(.L_x_1985) ;  /* 0x000000e000007945 */ /* 0x000fe20003800000 */
[----:B------:R-:W-:-:S11]  /*1fc90*/  VIADD R6, R0, 0xffffffff ;  /* 0xffffffff00067836 */ /* 0x000fd60000000000 */
[----:B------:R-:W-:Y:S05]  /*1fca0*/  @P0 BRA `(.L_x_1986) ;  /* 0x00000000001c0947 */ /* 0x000fea0003800000 */
[----:B------:R-:W-:Y:S01]  /*1fcb0*/  ISETP.NE.AND P0, PT, R3, 0x1, PT ;  /* 0x000000010300780c */ /* 0x000fe20003f05270 */
[----:B------:R-:W-:-:S12]  /*1fcc0*/  IMAD.MOV R0, RZ, RZ, -R0 ;  /* 0x000000ffff007224 */ /* 0x000fd800078e0a00 */
[----:B-1----:R-:W1:Y:S02]  /*1fcd0*/  @P0 LDC.64 R4, c[0x0][0x9e8] ;  /* 0x00027a00ff040b82 */ /* 0x002e640000000a00 */
[----:B-1----:R-:W-:-:S05]  /*1fce0*/  @P0 IMAD.HI.U32 R4, R0, R4, RZ ;  /* 0x0000000400040227 */ /* 0x002fca00078e00ff */
[----:B------:R-:W-:-:S04]  /*1fcf0*/  @P0 SHF.R.U32.HI R0, RZ, R5, R4 ;  /* 0x00000005ff000219 */ /* 0x000fc80000011604 */
[----:B------:R-:W-:Y:S01]  /*1fd00*/  LOP3.LUT R6, RZ, R0, RZ, 0x33, !PT ;  /* 0x00000000ff067212 */ /* 0x000fe200078e33ff */
[----:B------:R-:W-:Y:S06]  /*1fd10*/  BRA `(.L_x_1987) ;  /* 0x0000000000107947 */ /* 0x000fec0003800000 */
.L_x_1986:
[----:B------:R-:W-:-:S13]  /*1fd20*/  ISETP.NE.AND P0, PT, R3, 0x1, PT ;  /* 0x000000010300780c */ /* 0x000fda0003f05270 */
[----:B-1----:R-:W1:Y:S02]  /*1fd30*/  @P0 LDC.64 R4, c[0x0][0x9e8] ;  /* 0x00027a00ff040b82 */ /* 0x002e640000000a00 */
[----:B-1----:R-:W-:-:S05]  /*1fd40*/  @P0 IMAD.HI.U32 R4, R6, R4, RZ ;  /* 0x0000000406040227 */ /* 0x002fca00078e00ff */
[----:B------:R-:W-:-:S07]  /*1fd50*/  @P0 SHF.R.U32.HI R6, RZ, R5, R4 ;  /* 0x00000005ff060219 */ /* 0x000fce0000011604 */
.L_x_1987:
[----:B------:R-:W-:Y:S05]  /*1fd60*/  BSYNC B0 ;  /* 0x0000000000007941 */ /* 0x000fea0003800000 */
.L_x_1985:
[----:B------:R-:W-:-:S05]  /*1fd70*/  IMAD R6, R6, R3, R3 ;  /* 0x0000000306067224 */ /* 0x000fca00078e0203 */
[----:B------:R-:W-:-:S07]  /*1fd80*/  VIMNMX R2, R2, R6, PT ;  /* 0x0000000602027248 */ /* 0x000fce0003fe0100 */
.L_x_1984:
[----:B------:R-:W-:Y:S01]  /*1fd90*/  VIADD R2, R2, 0x7f ;  /* 0x0000007f02027836 */ /* 0x000fe20000000000 */
[----:B-1----:R-:W1:Y:S01]  /*1fda0*/  @P1 LDC R4, c[0x0][0x450] ;  /* 0x00011400ff041b82 */ /* 0x002e620000000800 */
[----:B------:R-:W-:-:S03]  /*1fdb0*/  ULDC UR4, c[0x0][0x9dc] ;  /* 0x0002770000047ab9 */ /* 0x000fc60000000800 */
[----:B------:R-:W-:-:S04]  /*1fdc0*/  SHF.R.S32.HI R0, RZ, 0x1f, R2 ;  /* 0x0000001fff007819 */ /* 0x000fc80000011402 */
[----:B------:R-:W-:Y:S01]  /*1fdd0*/  LEA.HI R0, R0, R2, RZ, 0x7 ;  /* 0x0000000200007211 */ /* 0x000fe200078f38ff */
[----:B------:R-:W-:-:S03]  /*1fde0*/  IMAD.MOV.U32 R2, RZ, RZ, R7 ;  /* 0x000000ffff027224 */ /* 0x000fc600078e0007 */
[----:B------:R-:W-:-:S04]  /*1fdf0*/  SHF.R.S32.HI R0, RZ, 0x7, R0 ;  /* 0x00000007ff007819 */ /* 0x000fc80000011400 */
[----:B------:R-:W-:Y:S02]  /*1fe00*/  VIMNMX R6, R21, R0, PT ;  /* 0x0000000015067248 */ /* 0x000fe40003fe0100 */
[----:B------:R-:W2:Y:S03]  /*1fe10*/  @P1 LDC R0, c[0x0][0x44c] ;  /* 0x00011300ff001b82 */ /* 0x000ea60000000800 */
[----:B------:R3:W-:Y:S01]  /*1fe20*/  STL [R1+0x34], R6 ;  /* 0x0000340601007387 */ /* 0x0007e20000100800 */
[----:B--2---:R-:W-:-:S05]  /*1fe30*/  @P1 IMAD.HI.U32 R0, R7, R0, RZ ;  /* 0x0000000007001227 */ /* 0x004fca00078e00ff */
[----:B-1----:R-:W-:-:S05]  /*1fe40*/  @P1 SHF.R.U32.HI R2, RZ, R4, R0 ;  /* 0x00000004ff021219 */ /* 0x002fca0000011600 */
[----:B------:R-:W-:-:S04]  /*1fe50*/  IMAD.IADD R2, R20, 0x1, R2 ;  /* 0x0000000114027824 */ /* 0x000fc800078e0202 */
[----:B------:R-:W-:Y:S01]  /*1fe60*/  VIADD R0, R2, -UR4 ;  /* 0x8000000402007c36 */ /* 0x000fe20008000000 */
[----:B---3--:R-:W-:Y:S06]  /*1fe70*/  @!P2 BRA `(.L_x_1988) ;  /* 0x000000000044a947 */ /* 0x008fec0003800000 */
        /* <DEDUP_REMOVED lines=10> */
.L_x_1990:
[----:B------:R-:W-:-:S13]  /*1ff20*/  ISETP.NE.AND P0, PT, R3, 0x1, PT ;  /* 0x000000010300780c */ /* 0x000fda0003f05270 */
[----:B------:R-:W1:Y:S02]  /*1ff30*/  @P0 LDC.64 R4, c[0x0][0x9e8] ;  /* 0x00027a00ff040b82 */ /* 0x000e640000000a00 */
[----:B-1----:R-:W-:-:S05]  /*1ff40*/  @P0 IMAD.HI.U32 R4, R2, R4, RZ ;  /* 0x0000000402040227 */ /* 0x002fca00078e00ff */
[----:B------:R-:W-:-:S07]  /*1ff50*/  @P0 SHF.R.U32.HI R2, RZ, R5, R4 ;  /* 0x00000005ff020219 */ /* 0x000fce0000011604 */
.L_x_1991:
[----:B------:R-:W-:Y:S05]  /*1ff60*/  BSYNC B0 ;  /* 0x0000000000007941 */ /* 0x000fea0003800000 */
.L_x_1989:
[----:B------:R-:W-:-:S05]  /*1ff70*/  IMAD R2, R2, R3, RZ ;  /* 0x0000000302027224 */ /* 0x000fca00078e02ff */
[----:B------:R-:W-:-:S07]  /*1ff80*/  VIMNMX R0, R0, R2, !PT ;  /* 0x0000000200007248 */ /* 0x000fce0007fe0100 */
.L_x_1988:
[----:B------:R-:W-:Y:S01]  /*1ff90*/  SHF.R.S32.HI R2, RZ, 0x1f, R0 ;  /* 0x0000001fff027819 */ /* 0x000fe20000011400 */
[----:B------:R-:W-:Y:S03]  /*1ffa0*/  BSSY B7, `(.L_x_1992) ;  /* 0x00003e3000077945 */ /* 0x000fe60003800000 */
[----:B------:R-:W-:-:S04]  /*1ffb0*/  LEA.HI R2, R2, R0, RZ, 0x7 ;  /* 0x0000000002027211 */ /* 0x000fc800078f38ff */
[----:B------:R-:W-:-:S04]  /*1ffc0*/  SHF.R.S32.HI R2, RZ, 0x7, R2 ;  /* 0x00000007ff027819 */ /* 0x000fc80000011402 */
[----:B------:R-:W-:-:S04]  /*1ffd0*/  VIMNMX R3, RZ, R2, !PT ;  /* 0x00000002ff037248 */ /* 0x000fc80007fe0100 */
[----:B------:R-:W-:Y:S01]  /*1ffe0*/  ISETP.GT.AND P0, PT, R6, R3, PT ;  /* 0x000000030600720c */ /* 0x000fe20003f04270 */
[----:B------:R1:W-:-:S12]  /*1fff0*/  STL [R1+0x28], R3 ;  /* 0x0000280301007387 */ /* 0x0003d80000100800 */
[----:B-1----:R-:W-:Y:S05]  /*20000*/  @P0 BRA `(.L_x_1993) ;  /* 0x0000000000440947 */ /* 0x002fea0003800000 */
[----:B------:R-:W1:Y:S02]  /*20010*/  S2R R3, SR_TID.X ;  /* 0x0000000000037919 */ /* 0x000e640000002100 */
[----:B-1----:R-:W-:-:S04]  /*20020*/  LOP3.LUT R3, R3, 0x7f, RZ, 0xc0, !PT ;  /* 0x0000007f03037812 */ /* 0x002fc800078ec0ff */
[----:B------:R-:W-:-:S13]  /*20030*/  ISETP.NE.AND P0, PT, R3, RZ, PT ;  /* 0x000000ff0300720c */ /* 0x000fda0003f05270 */
[----:B------:R-:W-:Y:S05]  /*20040*/  @P0 BRA `(.L_x_1994) ;  /* 0x0000003c00600947 */ /* 0x000fea0003800000 */
[----:B------:R-:W1:Y:S01]  /*20050*/  S2R R3, SR_LANEID ;  /* 0x0000000000037919 */ /* 0x000e620000000000 */
[----:B------:R-:W-:Y:S02]  /*20060*/  VOTEU.ANY UR4, UPT, PT ;  /* 0x0000000000047886 */ /* 0x000fe400038e0100 */
[----:B------:R-:W1:Y:S08]  /*20070*/  FLO.U32 R0, UR4 ;  /* 0x0000000400007d00 */ /* 0x000e7000080e0000 */
[----:B------:R-:W2:Y:S01]  /*20080*/  POPC R5, UR4 ;  /* 0x0000000400057d09 */ /* 0x000ea20008000000 */
[----:B-1----:R-:W-:-:S02]  /*20090*/  ISETP.EQ.U32.AND P0, PT, R0, R3, PT ;  /* 0x000000030000720c */ /* 0x002fc40003f02070 */
[----:B------:R-:W2:Y:S11]  /*200a0*/  LDC.64 R2, c[0x0][0xc60] ;  /* 0x00031800ff027b82 */ /* 0x000eb60000000a00 */
[----:B--2---:R-:W2:Y:S01]  /*200b0*/  @P0 ATOMG.E.ADD.STRONG.GPU PT, R3, desc[UR38][R2.64], R5 ;  /* 0x00000005020309a8 */ /* 0x004ea200081ee1e6 */
[----:B------:R-:W1:Y:S02]  /*200c0*/  S2R R4, SR_LTMASK ;  /* 0x0000000000047919 */ /* 0x000e640000003900 */
[----:B-1----:R-:W-:-:S04]  /*200d0*/  LOP3.LUT R4, R4, UR4, RZ, 0xc0, !PT ;  /* 0x0000000404047c12 */ /* 0x002fc8000f8ec0ff */
[----:B------:R-:W1:Y:S01]  /*200e0*/  POPC R7, R4 ;  /* 0x0000000400077309 */ /* 0x000e620000000000 */
[----:B--2---:R-:W1:Y:S02]  /*200f0*/  SHFL.IDX PT, R0, R3, R0, 0x1f ;  /* 0x00001f0003007589 */ /* 0x004e6400000e0000 */
[----:B-1----:R-:W-:Y:S01]  /*20100*/  IADD3 R16, R0, UR36, R7 ;  /* 0x0000002400107c10 */ /* 0x002fe2000fffe007 */
[----:B------:R-:W-:Y:S06]  /*20110*/  BRA `(.L_x_1994) ;  /* 0x0000003c002c7947 */ /* 0x000fec0003800000 */
.L_x_1993:
[----:B------:R-:W2:Y:S01]  /*20120*/  LDL R17, [R1] ;  /* 0x0000000001117983 */ /* 0x000ea20000100800 */
        /* <DEDUP_REMOVED lines=14> */
[----:B0-----:R-:W-:Y:S02]  /*20210*/  IMAD.U32 R11, RZ, RZ, UR5 ;  /* 0x00000005ff0b7e24 */ /* 0x001fe4000f8e00ff */
[----:B------:R-:W-:Y:S02]  /*20220*/  IMAD.MOV.U32 R8, RZ, RZ, 0x70 ;  /* 0x00000070ff087424 */ /* 0x000fe400078e00ff */
[----:B------:R-:W-:Y:S02]  /*20230*/  IMAD.MOV.U32 R12, RZ, RZ, 0x1 ;  /* 0x00000001ff0c7424 */ /* 0x000fe400078e00ff */
[----:B------:R-:W-:-:S07]  /*20240*/  IMAD.MOV.U32 R13, RZ, RZ, RZ ;  /* 0x000000ffff0d7224 */ /* 0x000fce00078e00ff */
[----:B------:R-:W-:-:S07]  /*20250*/  LEPC R20, `(.L_x_1996) ;  /* 0x000000001014794e */ /* 0x000fce0000000000 */
[----:B-1----:R-:W-:Y:S05]  /*20260*/  CALL.ABS.NOINC R2 ;  /* 0x0000000002007343 */ /* 0x002fea0003c00000 */
.L_x_1996:
[----:B------:R-:W-:Y:S05]  /*20270*/  BSYNC B6 ;  /* 0x0000000000067941 */ /* 0x000fea0003800000 */
.L_x_1995:
        /* <DEDUP_REMOVED lines=14> */
[----:B0-----:R-:W-:Y:S02]  /*20360*/  IMAD.U32 R11, RZ, RZ, UR5 ;  /* 0x00000005ff0b7e24 */ /* 0x001fe4000f8e00ff */
[----:B------:R-:W-:Y:S02]  /*20370*/  IMAD.MOV.U32 R8, RZ, RZ, 0x70 ;  /* 0x00000070ff087424 */ /* 0x000fe400078e00ff */
[----:B------:R-:W-:Y:S02]  /*20380*/  IMAD.MOV.U32 R12, RZ, RZ, 0x1 ;  /* 0x00000001ff0c7424 */ /* 0x000fe400078e00ff */
[----:B-1----:R-:W-:-:S07]  /*20390*/  IMAD.MOV.U32 R13, RZ, RZ, RZ ;  /* 0x000000ffff0d7224 */ /* 0x002fce00078e00ff */
[----:B------:R-:W-:-:S07]  /*203a0*/  LEPC R20, `(.L_x_1999) ;  /* 0x000000001014794e */ /* 0x000fce0000000000 */
[----:B--2---:R-:W-:Y:S05]  /*203b0*/  CALL.ABS.NOINC R2 ;  /* 0x0000000002007343 */ /* 0x004fea0003c00000 */
.L_x_1999:
        /* <DEDUP_REMOVED lines=15> */
.L_x_1998:
[----:B------:R-:W-:Y:S05]  /*204b0*/  BSYNC B6 ;  /* 0x0000000000067941 */ /* 0x000fea0003800000 */
.L_x_1997:
[----:B------:R-:W-:Y:S01]  /*204c0*/  ULDC.64 UR4, c[0x0][0x9f8] ;  /* 0x00027e0000047ab9 */ /* 0x000fe20000000a00 */
[----:B------:R-:W2:Y:S01]  /*204d0*/  LDL R17, [R1+0x34] ;  /* 0x0000340001117983 */ /* 0x000ea20000100800 */
[----:B------:R-:W-:Y:S01]  /*204e0*/  ISETP.NE.U32.AND P0, PT, RZ, UR4, PT ;  /* 0x00000004ff007c0c */ /* 0x000fe2000bf05070 */
[----:B------:R-:W-:-:S03]  /*204f0*/  IMAD.MOV.U32 R7, RZ, RZ, R19 ;  /* 0x000000ffff077224 */ /* 0x000fc600078e0013 */
[----:B------:R-:W-:Y:S01]  /*20500*/  ISETP.NE.AND.EX P0, PT, RZ, UR5, PT, P0 ;  /* 0x00000005ff007c0c */ /* 0x000fe2000bf05300 */
[----:B------:R-:W-:-:S12]  /*20510*/  ULDC.64 UR4, c[0x0][0xa08] ;  /* 0x0002820000047ab9 */ /* 0x000fd80000000a00 */
[----:B------:R-:W1:Y:S02]  /*20520*/  @P0 LDC.64 R2, c[0x0][0x9f8] ;  /* 0x00027e00ff020b82 */ /* 0x000e640000000a00 */
[----:B-1----:R-:W-:-:S05]  /*20530*/  @P0 IMAD.WIDE R2, R19, 0x4, R2 ;  /* 0x0000000413020825 */ /* 0x002fca00078e0202 */
[----:B------:R1:W3:Y:S02]  /*20540*/  @P0 LDG.E R7, desc[UR38][R2.64] ;  /* 0x0000002602070981 */ /* 0x0002e4000c1e1900 */
[----:B-1----:R-:W1:Y:S02]  /*20550*/  LDC.64 R2, c[0x0][0x418] ;  /* 0x00010600ff027b82 */ /* 0x002e640000000a00 */
[----:B-1----:R-:W-:Y:S01]  /*20560*/  LOP3.LUT P0, RZ, R2, UR4, RZ, 0xfc, !PT ;  /* 0x0000000402ff7c12 */ /* 0x002fe2000f80fcff */
[----:B------:R-:W-:-:S03]  /*20570*/  UMOV UR4, 0xffffffff ;  /* 0xffffffff00047882 */ /* 0x000fc60000000000 */
[----:B------:R-:W-:Y:S01]  /*20580*/  LOP3.LUT P0, RZ, R3, UR5, RZ, 0xfc, P0 ;  /* 0x0000000503ff7c12 */ /* 0x000fe2000800fcff */
[----:B--2---:R-:W-:Y:S01]  /*20590*/  VIADD R0, R17, 0xffffffff ;  /* 0xffffffff11007836 */ /* 0x004fe20000000000 */
[----:B---3--:R-:W-:Y:S01]  /*205a0*/  SHF.R.S32.HI R8, RZ, 0x1f, R7 ;  /* 0x0000001fff087819 */ /* 0x008fe20000011407 */
[----:B------:R1:W-:Y:S01]  /*205b0*/  STL [R1+0xc], R7 ;  /* 0x00000c0701007387 */ /* 0x0003e20000100800 */
[----:B------:R-:W-:-:S03]  /*205c0*/  SEL R17, R7, RZ, !P0 ;  /* 0x000000ff07117207 */ /* 0x000fc60004000000 */
[----:B------:R1:W-:Y:S01]  /*205d0*/  STL [R1+0x24], R8 ;  /* 0x0000240801007387 */ /* 0x0003e20000100800 */
[----:B------:R-:W-:Y:S05]  /*205e0*/  BRA.DIV UR4, `(.L_x_2000) ;  /* 0x0000006604b07947 */ /* 0x000fea000b800000 */
[----:B------:R-:W2:Y:S02]  /*205f0*/  S2R R4, SR_TID.X ;  /* 0x0000000000047919 */ /* 0x000ea40000002100 */
[----:B--2---:R-:W-:-:S04]  /*20600*/  SHF.R.U32.HI R4, RZ, 0x5, R4 ;  /* 0x00000005ff047819 */ /* 0x004fc80000011604 */
[----:B------:R-:W-:-:S05]  /*20610*/  LOP3.LUT R4, R4, 0x3, RZ, 0xc0, !PT ;  /* 0x0000000304047812 */ /* 0x000fca00078ec0ff */
[----:B------:R2:W3:Y:S02]  /*20620*/  SHFL.IDX PT, R14, R4, RZ, 0x1f ;  /* 0x00001fff040e7589 */ /* 0x0004e400000e0000 */
.L_x_2178:
[----:B--2---:R-:W2:Y:S01]  /*20630*/  LDL.LU R4, [R1+0x20] ;  /* 0x0000200001047983 */ /* 0x004ea20000300800 */
[----:B------:R-:W-:Y:S02]  /*20640*/  PLOP3.LUT P1, PT, PT, PT, PT, 0x8, 0x0 ;  /* 0x000000000000781c */ /* 0x000fe40003f2e170 */
[----:B---3--:R-:W-:Y:S01]  /*20650*/  ISETP.NE.AND P0, PT, R14, RZ, PT ;  /* 0x000000ff0e00720c */ /* 0x008fe20003f05270 */
[----:B------:R3:W-:Y:S01]  /*20660*/  STL [R1+0x8], R0 ;  /* 0x0000080001007387 */ /* 0x0007e20000100800 */
[----:B--2---:R-:W-:-:S09]  /*20670*/  LOP3.LUT R4, R4, 0xfffffffe, RZ, 0xc0, !PT ;  /* 0xfffffffe04047812 */ /* 0x004fd200078ec0ff */
[----:B------:R-:W-:-:S05]  /*20680*/  @P1 LOP3.LUT R4, R4, 0x1, RZ, 0xfc, !PT ;  /* 0x0000000104041812 */ /* 0x000fca00078efcff */
[----:B------:R3:W-:Y:S01]  /*20690*/  STL [R1+0x20], R4 ;  /* 0x0000200401007387 */ /* 0x0007e20000100800 */
[----:B------:R-:W-:Y:S05]  /*206a0*/  @P0 BRA `(.L_x_2001) ;  /* 0x0000000400300947 */ /* 0x000fea0003800000 */
[----:B------:R-:W-:-:S03]  /*206b0*/  UMOV UR4, 0xffffffff ;  /* 0xffffffff00047882 */ /* 0x000fc60000000000 */
[----:B------:R-:W-:Y:S05]  /*206c0*/  BRA.DIV UR4, `(.L_x_2002) ;  /* 0x0000006604ac7947 */ /* 0x000fea000b800000 */
[----:B------:R-:W-:-:S13]  /*206d0*/  ELECT P6, URZ, PT ;  /* 0x00000000003f782f */ /* 0x000fda00038c0000 */
.L_x_2181:
[----:B------:R-:W-:Y:S05]  /*206e0*/  @!P6 BRA `(.L_x_2001) ;  /* 0x000000040020e947 */ /* 0x000fea0003800000 */
[----:B------:R-:W-:-:S04]  /*206f0*/  ISETP.NE.U32.AND P0, PT, R2, RZ, PT ;  /* 0x000000ff0200720c */ /* 0x000fc80003f05070 */
[----:B------:R-:W-:-:S13]  /*20700*/  ISETP.NE.AND.EX P0, PT, R3, RZ, PT, P0 ;  /* 0x000000ff0300720c */ /* 0x000fda0003f05300 */
[----:B------:R-:W-:Y:S05]  /*20710*/  @!P0 BRA `(.L_x_2003) ;  /* 0x0000000000508947 */ /* 0x000fea0003800000 */
[----:B------:R-:W2:Y:S01]  /*20720*/  LDC R6, c[0x0][0x43c] ;  /* 0x00010f00ff067b82 */ /* 0x000ea20000000800 */
[----:B------:R-:W-:Y:S01]  /*20730*/  IMAD.MOV.U32 R9, RZ, RZ, R0 ;  /* 0x000000ffff097224 */ /* 0x000fe200078e0000 */
[----:B------:R-:W-:-:S03]  /*20740*/  ULDC.64 UR4, c[0x0][0x428] ;  /* 0x00010a0000047ab9 */ /* 0x000fc60000000a00 */
[----:B---3--:R-:W-:Y:S01]  /*20750*/  IMAD.MOV.U32 R0, RZ, RZ, R9 ;  /* 0x000000ffff007224 */ /* 0x008fe200078e0009 */
[----:B--2---:R-:W-:-:S13]  /*20760*/  ISETP.NE.AND P0, PT, R6, 0x1, PT ;  /* 0x000000010600780c */ /* 0x004fda0003f05270 */
[----:B------:R-:W2:Y:S02]  /*20770*/  @P0 LDC.64 R4, c[0x0][0x440] ;  /* 0x00011000ff040b82 */ /* 0x000ea40000000a00 */
[----:B--2---:R-:W-:-:S05]  /*20780*/  @P0 IMAD.HI.U32 R4, R9, R4, RZ ;  /* 0x0000000409040227 */ /* 0x004fca00078e00ff */
        /* <DEDUP_REMOVED lines=13> */
.L_x_2003:
[----:B-1----:R-:W4:Y:S04]  /*20860*/  LDL R7, [R1] ;  /* 0x0000000001077983 */ /* 0x002f280000100800 */
[----:B---3--:R-:W4:Y:S04]  /*20870*/  LDL R0, [R1+0x4] ;  /* 0x0000040001007983 */ /* 0x008f280000100800 */
[----:B--2---:R-:W2:Y:S01]  /*20880*/  LDL R2, [R1+0x10] ;  /* 0x0000100001027983 */ /* 0x004ea20000100800 */
[----:B----4-:R-:W-:Y:S01]  /*20890*/  IMAD R0, R0, 0x8, R7 ;  /* 0x0000000800007824 */ /* 0x010fe200078e0207 */
[----:B--2---:R-:W-:-:S04]  /*208a0*/  SHF.L.U32 R2, R2, 0x1f, RZ ;  /* 0x0000001f02027819 */ /* 0x004fc800000006ff */
[----:B------:R-:W1:Y:S02]  /*208b0*/  SYNCS.PHASECHK.TRANS64.TRYWAIT P0, [R0+URZ+0x28840], R2 ;  /* 0x02884002000075a7 */ /* 0x000e64000800017f */
[----:B-1----:R-:W-:Y:S05]  /*208c0*/  @!P0 BRA `(.L_x_2004) ;  /* 0x00000064004c8947 */ /* 0x002fea0003800000 */
.L_x_2182:
        /* <DEDUP_REMOVED lines=11> */
.L_x_2005:
[----:B------:R-:W2:Y:S04]  /*20980*/  LDL R5, [R1] ;  /* 0x0000000001057983 */ /* 0x000ea80000100800 */
[----:B------:R-:W2:Y:S04]  /*20990*/  LDL R4, [R1+0x4] ;  /* 0x0000040001047983 */ /* 0x000ea80000100800 */
[----:B------:R-:W3:Y:S04]  /*209a0*/  LDL R6, [R1+0x8] ;  /* 0x0000080001067983 */ /* 0x000ee80000100800 */
[----:B------:R-:W4:Y:S04]  /*209b0*/  LDL R3, [R1+0x14] ;  /* 0x0000140001037983 */ /* 0x000f280000100800 */
[----:B-1----:R-:W4:Y:S01]  /*209c0*/  LDL.LU R2, [R1+0x20] ;  /* 0x0000200001027983 */ /* 0x002f220000300800 */
        /* <DEDUP_REMOVED lines=9> */
[----:B--2---:R-:W-:Y:S01]  /*20a60*/  IMAD R0, R4, 0x8000, R5 ;  /* 0x0000800004007824 */ /* 0x004fe200078e0205 */
[----:B---3--:R-:W-:-:S04]  /*20a70*/  R2UR UR11, R6 ;  /* 0x00000000060b72ca */ /* 0x008fc800000e0000 */
[----:B------:R-:W-:Y:S02]  /*20a80*/  R2UR UR6, R0 ;  /* 0x00000000000672ca */ /* 0x000fe400000e0000 */
[----:B----4-:R-:W-:Y:S02]  /*20a90*/  R2UR UR5, R3 ;  /* 0x00000000030572ca */ /* 0x010fe400000e0000 */
[----:B------:R-:W-:-:S09]  /*20aa0*/  LOP3.LUT R2, R2, 0xfffffffe, RZ, 0xc0, !PT ;  /* 0xfffffffe02027812 */ /* 0x000fd200078ec0ff */
        /* <DEDUP_REMOVED lines=8> */
[----:B-1----:R-:W-:Y:S01]  /*20b30*/  UMOV UR8, UR14 ;  /* 0x0000000e00087c82 */ /* 0x002fe20008000000 */
[----:B------:R-:W-:Y:S02]  /*20b40*/  UMOV UR10, UR15 ;  /* 0x0000000f000a7c82 */ /* 0x000fe40008000000 */
[----:B------:R2:W-:Y:S01]  /*20b50*/  UTMALDG.4D [UR8], [UR4], desc[UR6] ;  /* 0x00000608040075b4 */ /* 0x0005e20008019000 */
[----:B------:R-:W-:Y:S02]  /*20b60*/  NOP ;  /* 0x0000000000007918 */ /* 0x000fe40000000000 */
.L_x_2001:
[----:B---3--:R-:W3:Y:S04]  /*20b70*/  LDL R4, [R1] ;  /* 0x0000000001047983 */ /* 0x008ee80000100800 */
[----:B------:R-:W4:Y:S01]  /*20b80*/  LDL.LU R3, [R1+0x40] ;  /* 0x0000400001037983 */ /* 0x000f220000300800 */
[----:B------:R-:W-:Y:S05]  /*20b90*/  WARPSYNC.ALL ;  /* 0x0000000000007948 */ /* 0x000fea0003800000 */
[----:B--2---:R-:W-:Y:S01]  /*20ba0*/  ULDC.64 UR4, c[0x0][0x298] ;  /* 0x0000a60000047ab9 */ /* 0x004fe20000000a00 */
[----:B------:R-:W-:Y:S01]  /*20bb0*/  BSSY B6, `(.L_x_2006) ;  /* 0x000001c000067945 */ /* 0x000fe20003800000 */
[----:B------:R-:W-:Y:S01]  /*20bc0*/  BAR.SYNC.DEFER_BLOCKING 0x8, 0x180 ;  /* 0x0206000000007b1d */ /* 0x000fe20000010000 */
[----:B----4-:R-:W-:-:S05]  /*20bd0*/  SHF.R.S32.HI R0, RZ, 0x1f, R3 ;  /* 0x0000001fff007819 */ /* 0x010fca0000011403 */
[----:B------:R-:W-:Y:S02]  /*20be0*/  IMAD R2, R0, UR4, RZ ;  /* 0x0000000400027c24 */ /* 0x000fe4000f8e02ff */
[----:B---3--:R-:W-:Y:S02]  /*20bf0*/  VIADD R0, R4, 0x10400 ;  /* 0x0001040004007836 */ /* 0x008fe40000000000 */
[C---:B------:R-:W-:Y:S02]  /*20c00*/  IMAD R2, R3.reuse, UR5, R2 ;  /* 0x0000000503027c24 */ /* 0x040fe4000f8e0202 */
[----:B------:R-:W-:Y:S01]  /*20c10*/  IMAD.WIDE.U32 R4, R3, UR4, RZ ;  /* 0x0000000403047c25 */ /* 0x000fe2000f8e00ff */
[----:B------:R-:W-:-:S03]  /*20c20*/  LOP3.LUT P0, RZ, R0, 0x3ff, RZ, 0xc0, !PT ;  /* 0x000003ff00ff7812 */ /* 0x000fc6000780c0ff */
[----:B------:R-:W-:Y:S01]  /*20c30*/  IMAD.IADD R0, R5, 0x1, R2 ;  /* 0x0000000105007824 */ /* 0x000fe200078e0202 */
[----:B------:R2:W-:Y:S04]  /*20c40*/  STL.64 [R1+0x40], R4 ;  /* 0x0000400401007387 */ /* 0x0005e80000100a00 */
[----:B------:R2:W-:Y:S05]  /*20c50*/  STL [R1+0x4c], R0 ;  /* 0x00004c0001007387 */ /* 0x0005ea0000100800 */
[----:B------:R-:W-:Y:S05]  /*20c60*/  @!P0 BRA `(.L_x_2007) ;  /* 0x0000000000408947 */ /* 0x000fea0003800000 */
[----:B------:R-:W-:Y:S01]  /*20c70*/  MOV R2, 0x0 ;  /* 0x0000000000027802 */ /* 0x000fe20000000f00 */
[----:B------:R-:W-:Y:S01]  /*20c80*/  ULDC.64 UR4, c[0x4][0xa0] ;  /* 0x0100280000047ab9 */ /* 0x000fe20000000a00 */
[----:B------:R-:W-:Y:S01]  /*20c90*/  ULDC.64 UR6, c[0x4][0xa8] ;  /* 0x01002a0000067ab9 */ /* 0x000fe20000000a00 */
[----:B------:R-:W-:Y:S01]  /*20ca0*/  ULDC.64 UR8, c[0x4][0x20] ;  /* 0x0100080000087ab9 */ /* 0x000fe20000000a00 */
[----:B--2---:R-:W-:Y:S02]  /*20cb0*/  IMAD.U32 R4, RZ, RZ, UR4 ;  /* 0x00000004ff047e24 */ /* 0x004fe4000f8e00ff */
[----:B------:R-:W2:Y:S01]  /*20cc0*/  LDC.64 R2, c[0x4][R2] ;  /* 0x0100000002027b82 */ /* 0x000ea20000000a00 */
[----:B------:R-:W-:Y:S02]  /*20cd0*/  IMAD.U32 R5, RZ, RZ, UR5 ;  /* 0x00000005ff057e24 */ /* 0x000fe4000f8e00ff */
[----:B------:R-:W-:Y:S02]  /*20ce0*/  IMAD.U32 R6, RZ, RZ, UR6 ;  /* 0x00000006ff067e24 */ /* 0x000fe4000f8e00ff */
[----:B-1----:R-:W-:-:S02]  /*20cf0*/  IMAD.U32 R7, RZ, RZ, UR7 ;  /* 0x00000007ff077e24 */ /* 0x002fc4000f8e00ff */
[----:B------:R-:W-:Y:S02]  /*20d00*/  IMAD.U32 R10, RZ, RZ, UR8 ;  /* 0x00000008ff0a7e24 */ /* 0x000fe4000f8e00ff */
[----:B0-----:R-:W-:Y:S02]  /*20d10*/  IMAD.U32 R11, RZ, RZ, UR9 ;  /* 0x00000009ff0b7e24 */ /* 0x001fe4000f8e00ff */
[----:B------:R-:W-:Y:S02]  /*20d20*/  IMAD.MOV.U32 R8, RZ, RZ, 0x70 ;  /* 0x00000070ff087424 */ /* 0x000fe400078e00ff */
[----:B------:R-:W-:Y:S02]  /*20d30*/  IMAD.MOV.U32 R12, RZ, RZ, 0x1 ;  /* 0x00000001ff0c7424 */ /* 0x000fe400078e00ff */
[----:B------:R-:W-:-:S07]  /*20d40*/  IMAD.MOV.U32 R13, RZ, RZ, RZ ;  /* 0x000000ffff0d7224 */ /* 0x000fce00078e00ff */
[----:B------:R-:W-:-:S07]  /*20d50*/  LEPC R20, `(.L_x_2007) ;  /* 0x000000001014794e */ /* 0x000fce0000000000 */
[----:B--2---:R-:W-:Y:S05]  /*20d60*/  CALL.ABS.NOINC R2 ;  /* 0x0000000002007343 */ /* 0x004fea0003c00000 */
.L_x_2007:
[----:B------:R-:W-:Y:S05]  /*20d70*/  BSYNC B6 ;  /* 0x0000000000067941 */ /* 0x000fea0003800000 */
.L_x_2006:
[----:B--2---:R-:W2:Y:S01]  /*20d80*/  LDL.LU R0, [R1+0x4c] ;  /* 0x00004c0001007983 */ /* 0x004ea20000300800 */
[----:B-1----:R-:W1:Y:S01]  /*20d90*/  LDC R7, c[0x0][0x448] ;  /* 0x00011200ff077b82 */ /* 0x002e620000000800 */
[----:B------:R-:W-:Y:S01]  /*20da0*/  ULDC.64 UR4, c[0x0][0x2d8] ;  /* 0x0000b60000047ab9 */ /* 0x000fe20000000a00 */
[----:B------:R-:W-:Y:S01]  /*20db0*/  ULDC.64 UR6, c[0x0][0x280] ;  /* 0x0000a00000067ab9 */ /* 0x000fe20000000a00 */
[----:B------:R-:W2:Y:S04]  /*20dc0*/  LDL.LU.64 R2, [R1+0x40] ;  /* 0x0000400001027983 */ /* 0x000ea80000300a00 */
[----:B------:R-:W3:Y:S01]  /*20dd0*/  LDL R8, [R1+0x30] ;  /* 0x0000300001087983 */ /* 0x000ee20000100800 */
[----:B------:R-:W4:Y:S01]  /*20de0*/  S2R R5, SR_TID.X ;  /* 0x0000000000057919 */ /* 0x000f220000002100 */
[----:B------:R-:W0:Y:S01]  /*20df0*/  S2R R9, SR_TID.X ;  /* 0x0000000000097919 */ /* 0x000e220000002100 */
[----:B----4-:R-:W-:-:S04]  /*20e00*/  LOP3.LUT R5, R5, 0x7f, RZ, 0xc0, !PT ;  /* 0x0000007f05057812 */ /* 0x010fc800078ec0ff */
[----:B------:R-:W-:Y:S01]  /*20e10*/  SHF.R.U32.HI R5, RZ, 0x3, R5 ;  /* 0x00000003ff057819 */ /* 0x000fe20000011605 */
[----:B0-----:R-:W-:-:S05]  /*20e20*/  IMAD.SHL.U32 R9, R9, 0x10, RZ ;  /* 0x0000001009097824 */ /* 0x001fca00078e00ff */
[----:B------:R-:W-:Y:S01]  /*20e30*/  LOP3.LUT R9, R5, 0x70, R9, 0xf8, !PT ;  /* 0x0000007005097812 */ /* 0x000fe200078ef809 */
[----:B--2---:R-:W-:Y:S01]  /*20e40*/  IMAD.MOV.U32 R3, RZ, RZ, R0 ;  /* 0x000000ffff037224 */ /* 0x004fe200078e0000 */
        /* <DEDUP_REMOVED lines=12> */
[----:B-1----:R-:W-:Y:S01]  /*20f10*/  ISETP.NE.AND P0, PT, R7, 0x1, PT ;  /* 0x000000010700780c */ /* 0x002fe20003f05270 */
[----:B------:R-:W-:-:S12]  /*20f20*/  IMAD R4, R4, UR4, RZ ;  /* 0x0000000404047c24 */ /* 0x000fd8000f8e02ff */
[----:B------:R-:W0:Y:S01]  /*20f30*/  @P0 LDC R5, c[0x0][0x44c] ;  /* 0x00011300ff050b82 */ /* 0x000e220000000800 */
[----:B------:R-:W-:-:S07]  /*20f40*/  IMAD.WIDE.U32 R2, R0, UR4, R2 ;  /* 0x0000000400027c25 */ /* 0x000fce000f8e0002 */
[----:B------:R-:W1:Y:S01]  /*20f50*/  @P0 LDC R6, c[0x0][0x450] ;  /* 0x00011400ff060b82 */ /* 0x000e620000000800 */
[----:B------:R-:W-:Y:S01]  /*20f60*/  IMAD R0, R0, UR5, R4 ;  /* 0x0000000500007c24 */ /* 0x000fe2000f8e0204 */
[----:B------:R-:W-:Y:S01]  /*20f70*/  ULDC.64 UR4, c[0x0][0x2d0] ;  /* 0x0000b40000047ab9 */ /* 0x000fe20000000a00 */
[----:B---3--:R-:W-:Y:S02]  /*20f80*/  IMAD.IADD R4, R9, 0x1, R8 ;  /* 0x0000000109047824 */ /* 0x008fe400078e0208 */
        /* <DEDUP_REMOVED lines=37> */
[----:B--2---:R-:W-:-:S04]  /*211e0*/  IMAD.IADD R0, R8, 0x1, R11 ;  /* 0x0000000108007824 */ /* 0x004fc800078e020b */
[----:B------:R-:W-:Y:S02]  /*211f0*/  VIADD R5, R0, 0x10 ;  /* 0x0000001000057836 */ /* 0x000fe40000000000 */
[----:B---3--:R-:W-:Y:S02]  /*21200*/  IMAD R2, R6, R7, RZ ;  /* 0x0000000706027224 */ /* 0x008fe400078e02ff */
[----:B------:R-:W0:Y:S04]  /*21210*/  SHFL.IDX PT, R7, R4, RZ, 0x181f ;  /* 0x00181fff04077589 */ /* 0x000e2800000e0000 */
[----:B------:R-:W1:Y:S01]  /*21220*/  SHFL.IDX PT, R6, R3, RZ, 0x181f ;  /* 0x00181fff03067589 */ /* 0x000e6200000e0000 */
[-C--:B------:R-:W-:Y:S02]  /*21230*/  ISETP.GE.AND P4, PT, R0, R2.reuse, PT ;  /* 0x000000020000720c */ /* 0x080fe40003f86270 */
[----:B------:R-:W-:-:S02]  /*21240*/  ISETP.GE.AND P2, PT, R5, R2, PT ;  /* 0x000000020500720c */ /* 0x000fc40003f46270 */
[----:B------:R-:W2:Y:S04]  /*21250*/  SHFL.IDX PT, R5, R4, 0x1, 0x181f ;  /* 0x00381f0004057f89 */ /* 0x000ea800000e0000 */
[----:B------:R-:W3:Y:S05]  /*21260*/  SHFL.IDX PT, R8, R3, 0x1, 0x181f ;  /* 0x00381f0003087f89 */ /* 0x000eea00000e0000 */
[----:B0-----:R-:W-:-:S05]  /*21270*/  @!P4 LEA R7, P3, R10, R7, 0x1 ;  /* 0x000000070a07c211 */ /* 0x001fca00078608ff */
[----:B-1----:R-:W-:-:S05]  /*21280*/  @!P4 IMAD.X R6, RZ, RZ, R6, P3 ;  /* 0x000000ffff06c224 */ /* 0x002fca00018e0606 */
[----:B------:R-:W-:-:S04]  /*21290*/  @!P4 LOP3.LUT R7, R7, R6, RZ, 0x3c, !PT ;  /* 0x000000060707c212 */ /* 0x000fc800078e3cff */
[----:B------:R-:W-:-:S04]  /*212a0*/  @!P4 LOP3.LUT R6, R7, R6, RZ, 0x3c, !PT ;  /* 0x000000060706c212 */ /* 0x000fc800078e3cff */
[----:B------:R-:W-:-:S05]  /*212b0*/  @!P4 LOP3.LUT R7, R7, R6, RZ, 0x3c, !PT ;  /* 0x000000060707c212 */ /* 0x000fca00078e3cff */
[----:B-----5:R-:W-:Y:S04]  /*212c0*/  @!P4 LDGSTS.E.BYPASS.LTC128B.128 [R9+0x10400], desc[UR38][R6.64], !P0 ;  /* 0x104000000609cfae */ /* 0x020fe8000c101d66 */
[----:B------:R2:W-:Y:S02]  /*212d0*/  @!P4 LDGSTS.E.BYPASS.LTC128B.128 [R9+0x14400], desc[UR38][R6.64+0x80], !P1 ;  /* 0x144000800609cfae */ /* 0x0005e4000c901d66 */
[----:B--2---:R-:W-:-:S05]  /*212e0*/  @!P2 LEA R7, P3, R10, R5, 0x1 ;  /* 0x000000050a07a211 */ /* 0x004fca00078608ff */
[----:B---3--:R-:W-:-:S05]  /*212f0*/  @!P2 IMAD.X R6, RZ, RZ, R8, P3 ;  /* 0x000000ffff06a224 */ /* 0x008fca00018e0608 */
        /* <DEDUP_REMOVED lines=57> */
.L_x_2199:
[----:B------:R-:W-:Y:S01]  /*21690*/  VIADD R0, R0, 0x70 ;  /* 0x0000007000007836 */ /* 0x000fe20000000000 */
[----:B------:R-:W-:Y:S04]  /*216a0*/  BSSY B0, `(.L_x_2009) ;  /* 0x000000a000007945 */ /* 0x000fe80003800000 */
[----:B------:R-:W-:-:S13]  /*216b0*/  ISETP.GE.AND P2, PT, R0, R2, PT ;  /* 0x000000020000720c */ /* 0x000fda0003f46270 */
[----:B------:R-:W-:Y:S05]  /*216c0*/  @P2 BRA `(.L_x_2010) ;  /* 0x00000000001c2947 */ /* 0x000fea0003800000 */
[----:B--2---:R-:W-:-:S05]  /*216d0*/  LEA R2, P2, R10, R3, 0x1 ;  /* 0x000000030a027211 */ /* 0x004fca00078408ff */
[----:B01----:R-:W-:-:S05]  /*216e0*/  IMAD.X R3, RZ, RZ, R5, P2 ;  /* 0x000000ffff037224 */ /* 0x003fca00010e0605 */
[----:B------:R-:W-:Y:S01]  /*216f0*/  @!PT LDS RZ, [RZ] ;  /* 0x00000000fffff984 */ /* 0x000fe20000000800 */
[----:B------:R-:W-:Y:S01]  /*21700*/  @!PT LDS RZ, [RZ] ;  /* 0x00000000fffff984 */ /* 0x000fe20000000800 */
[----:B------:R-:W-:Y:S01]  /*21710*/  @!PT LDS RZ, [RZ] ;  /* 0x00000000fffff984 */ /* 0x000fe20000000800 */
[----:B------:R3:W-:Y:S04]  /*21720*/  LDGSTS.E.BYPASS.LTC128B.128 [R9+0x13c00], desc[UR38][R2.64], !P0 ;  /* 0x13c0000002097fae */ /* 0x0007e8000c101d66 */
[----:B------:R3:W-:Y:S02]  /*21730*/  LDGSTS.E.BYPASS.LTC128B.128 [R9+0x17c00], desc[UR38][R2.64+0x80], !P1 ;  /* 0x17c0008002097fae */ /* 0x0007e4000c901d66 */
.L_x_2010:
[----:B------:R-:W-:Y:S05]  /*21740*/  BSYNC B0 ;  /* 0x0000000000007941 */ /* 0x000fea0003800000 */
.L_x_2009:
[----:B0--3--:R-:W3:Y:S01]  /*21750*/  LDL R9, [R1] ;  /* 0x0000000001097983 */ /* 0x009ee20000100800 */
[----:B------:R-:W-:Y:S01]  /*21760*/  PLOP3.LUT P0, PT, PT, PT, PT, 0x80, 0x0 ;  /* 0x000000000000781c */ /* 0x000fe20003f0f070 */
[----:B------:R-:W-:Y:S01]  /*21770*/  NOP ;  /* 0x0000000000007918 */ /* 0x000fe20000000000 */
[----:B---3--:R-:W-:-:S11]  /*21780*/  VIADD R11, R9, 0x28800 ;  /* 0x00028800090b7836 */ /* 0x008fd60000000000 */
.L_x_2011:
[----:B------:R-:W3:Y:S01]  /*21790*/  LDL R2, [R1] ;  /* 0x0000000001027983 */ /* 0x000ee20000100800 */
        /* <DEDUP_REMOVED lines=18> */
.L_x_2200:
[----:B------:R-:W-:Y:S05]  /*218c0*/  BSYNC B0 ;  /* 0x0000000000007941 */ /* 0x000fea0003800000 */
.L_x_2012:
[----:B------:R-:W2:Y:S04]  /*218d0*/  LDL R3, [R1+0x34] ;  /* 0x0000340001037983 */ /* 0x000ea80000100800 */
[----:B0-----:R-:W3:Y:S01]  /*218e0*/  LDL R2, [R1+0x28] ;  /* 0x0000280001027983 */ /* 0x001ee20000100800 */
[----:B------:R-:W-:Y:S01]  /*218f0*/  BSSY B0, `(.L_x_2014) ;  /* 0x00001f2000007945 */ /* 0x000fe20003800000 */
[----:B--2---:R-:W-:-:S05]  /*21900*/  VIADD R0, R3, 0xfffffffe ;  /* 0xfffffffe03007836 */ /* 0x004fca0000000000 */
[----:B---3--:R-:W-:-:S13]  /*21910*/  ISETP.GE.AND P0, PT, R0, R2, PT ;  /* 0x000000020000720c */ /* 0x008fda0003f06270 */
[----:B------:R-:W-:Y:S05]  /*21920*/  @!P0 BRA `(.L_x_2015) ;  /* 0x0000001c00b88947 */ /* 0x000fea0003800000 */
[----:B------:R-:W-:Y:S01]  /*21930*/  IMAD.MOV R8, RZ, RZ, -R3 ;  /* 0x000000ffff087224 */ /* 0x000fe200078e0a03 */
[----:B------:R-:W-:Y:S01]  /*21940*/  LOP3.LUT R2, RZ, R2, RZ, 0x33, !PT ;  /* 0x00000002ff027212 */ /* 0x000fe200078e33ff */
[----:B------:R-:W-:Y:S03]  /*21950*/  BSSY B2, `(.L_x_2016) ;  /* 0x00000a8000027945 */ /* 0x000fe60003800000 */
[----:B------:R-:W-:-:S05]  /*21960*/  VIADDMNMX R8, R8, 0x1, R2, !PT ;  /* 0x0000000108087846 */ /* 0x000fca0007800102 */
[----:B------:R-:W-:-:S05]  /*21970*/  IMAD.IADD R2, R3, 0x1, R8 ;  /* 0x0000000103027824 */ /* 0x000fca00078e0208 */
[----:B------:R-:W-:-:S04]  /*21980*/  LOP3.LUT R2, R2, 0x1, RZ, 0xc0, !PT ;  /* 0x0000000102027812 */ /* 0x000fc800078ec0ff */
[----:B------:R-:W-:-:S13]  /*21990*/  ISETP.NE.U32.AND P0, PT, R2, 0x1, PT ;  /* 0x000000010200780c */ /* 0x000fda0003f05070 */
[----:B------:R-:W-:Y:S05]  /*219a0*/  @P0 BRA `(.L_x_2017) ;  /* 0x0000000800880947 */ /* 0x000fea0003800000 */
[----:B-1----:R-:W2:Y:S04]  /*219b0*/  LDL R5, [R1+0x20] ;  /* 0x0000200001057983 */ /* 0x002ea80000100800 */
        /* <DEDUP_REMOVED lines=34> */
.L_x_2020:
[----:B------:R-:W2:Y:S01]  /*21be0*/  LDL R2, [R1] ;  /* 0x0000000001027983 */ /* 0x000ea20000100800 */
[----:B------:R-:W-:Y:S01]  /*21bf0*/  BSSY B3, `(.L_x_2021) ;  /* 0x0000005000037945 */ /* 0x000fe20003800000 */
[----:B--2---:R-:W-:Y:S01]  /*21c00*/  IMAD R3, R6, 0x8, R2 ;  /* 0x0000000806037824 */ /* 0x004fe200078e0202 */
[----:B------:R-:W-:-:S04]  /*21c10*/  SHF.L.U32 R2, R9, 0x1f, RZ ;  /* 0x0000001f09027819 */ /* 0x000fc800000006ff */
[----:B------:R-:W1:Y:S02]  /*21c20*/  SYNCS.PHASECHK.TRANS64.TRYWAIT P0, [R3+URZ+0x28840], R2 ;  /* 0x02884002030075a7 */ /* 0x000e64000800017f */
[----:B-1----:R-:W-:Y:S05]  /*21c30*/  @!P0 BRA `(.L_x_2022) ;  /* 0x0000005c00588947 */ /* 0x002fea0003800000 */
.L_x_2201:
[----:B------:R-:W-:Y:S05]  /*21c40*/  BSYNC B3 ;  /* 0x0000000000037941 */ /* 0x000fea0003800000 */
.L_x_2021:
        /* <DEDUP_REMOVED lines=12> */
.L_x_2024:
[----:B------:R-:W-:Y:S05]  /*21d10*/  BSYNC B3 ;  /* 0x0000000000037941 */ /* 0x000fea0003800000 */
.L_x_2023:
        /* <DEDUP_REMOVED lines=13> */
.L_x_2025:
        /* <DEDUP_REMOVED lines=16> */
.L_x_2026:
        /* <DEDUP_REMOVED lines=17> */
.L_x_2202:
[----:B------:R-:W-:Y:S05]  /*22000*/  BSYNC B3 ;  /* 0x0000000000037941 */ /* 0x000fea0003800000 */
.L_x_2027:
[----:B------:R1:W5:Y:S04]  /*22010*/  LDL R15, [R1] ;  /* 0x00000000010f7983 */ /* 0x0003680000100800 */
        /* <DEDUP_REMOVED lines=13> */
.L_x_2030:
[----:B------:R-:W-:Y:S05]  /*220f0*/  BSYNC B3 ;  /* 0x0000000000037941 */ /* 0x000fea0003800000 */
.L_x_2029:
        /* <DEDUP_REMOVED lines=13> */
.L_x_2031:
        /* <DEDUP_REMOVED lines=15> */
.L_x_2032:
        /* <DEDUP_REMOVED lines=12> */
.L_x_2019:
[----:B------:R-:W-:Y:S05]  /*22380*/  BSYNC B1 ;  /* 0x0000000000017941 */ /* 0x000fea0003800000 */
.L_x_2018:
[----:B0-----:R-:W2:Y:S04]  /*22390*/  LDL R0, [R1+0x34] ;  /* 0x0000340001007983 */ /* 0x001ea80000100800 */
[----:B------:R0:W-:Y:S04]  /*223a0*/  STL [R1+0x4], R6 ;  /* 0x0000040601007387 */ /* 0x0001e80000100800 */
[----:B------:R0:W-:Y:S02]  /*223b0*/  STL [R1+0x10], R9 ;  /* 0x0000100901007387 */ /* 0x0001e40000100800 */
[----:B0-2---:R-:W-:-:S07]  /*223c0*/  VIADD R0, R0, 0xfffffffd ;  /* 0xfffffffd00007836 */ /* 0x005fce0000000000 */
.L_x_2017:
[----:B------:R-:W-:Y:S05]  /*223d0*/  BSYNC B2 ;  /* 0x0000000000027941 */ /* 0x000fea0003800000 */
.L_x_2016:
[----:B------:R-:W2:Y:S01]  /*223e0*/  LDL.LU R2, [R1+0x34] ;  /* 0x0000340001027983 */ /* 0x000ea20000300800 */
[----:B------:R-:W-:Y:S01]  /*223f0*/  VIADD R8, R8, 0xfffffffe ;  /* 0xfffffffe08087836 */ /* 0x000fe20000000000 */
[----:B--2---:R-:W-:-:S04]  /*22400*/  LOP3.LUT R2, RZ, R2, RZ, 0x33, !PT ;  /* 0x00000002ff027212 */ /* 0x004fc800078e33ff */
[----:B------:R-:W-:-:S13]  /*22410*/  ISETP.NE.AND P0, PT, R8, R2, PT ;  /* 0x000000020800720c */ /* 0x000fda0003f05270 */
[----:B------:R-:W-:Y:S05]  /*22420*/  @!P0 BRA `(.L_x_2015) ;  /* 0x0000001000f88947 */ /* 0x000fea0003800000 */
[----:B------:R-:W-:-:S07]  /*22430*/  IMAD.MOV.U32 R9, RZ, RZ, R17 ;  /* 0x000000ffff097224 */ /* 0x000fce00078e0011 */
.L_x_2063:
[----:B--2---:R-:W2:Y:S04]  /*22440*/  LDL R4, [R1+0x20] ;  /* 0x0000200001047983 */ /* 0x004ea80000100800 */
[----:B------:R-:W3:Y:S04]  /*22450*/  LDL R3, [R1+0x4] ;  /* 0x0000040001037983 */ /* 0x000ee80000100800 */
        /* <DEDUP_REMOVED lines=34> */
.L_x_2035:
[----:B------:R-:W2:Y:S01]  /*22680*/  LDL R2, [R1] ;  /* 0x0000000001027983 */ /* 0x000ea20000100800 */
[----:B------:R-:W-:Y:S01]  /*22690*/  BSSY B2, `(.L_x_2036) ;  /* 0x0000005000027945 */ /* 0x000fe20003800000 */
[----:B--2---:R-:W-:Y:S01]  /*226a0*/  IMAD R3, R4, 0x8, R2 ;  /* 0x0000000804037824 */ /* 0x004fe200078e0202 */
[----:B------:R-:W-:-:S04]  /*226b0*/  SHF.L.U32 R2, R5, 0x1f, RZ ;  /* 0x0000001f05027819 */ /* 0x000fc800000006ff */
[----:B------:R-:W1:Y:S02]  /*226c0*/  SYNCS.PHASECHK.TRANS64.TRYWAIT P0, [R3+URZ+0x28840], R2 ;  /* 0x02884002030075a7 */ /* 0x000e64000800017f */
[----:B-1----:R-:W-:Y:S05]  /*226d0*/  @!P0 BRA `(.L_x_2037) ;  /* 0x0000005000d88947 */ /* 0x002fea0003800000 */
.L_x_2203:
[----:B------:R-:W-:Y:S05]  /*226e0*/  BSYNC B2 ;  /* 0x0000000000027941 */ /* 0x000fea0003800000 */
.L_x_2036:
        /* <DEDUP_REMOVED lines=12> */
.L_x_2039:
[----:B------:R-:W-:Y:S05]  /*227b0*/  BSYNC B2 ;  /* 0x0000000000027941 */ /* 0x000fea0003800000 */
.L_x_2038:
[----:B-1----:R-:W2:Y:S04]  /*227c0*/  LDL R2, [R1] ;  /* 0x0000000001027983 */ /* 0x002ea80000100800 */
        /* <DEDUP_REMOVED lines=12> */
.L_x_2040:
        /* <DEDUP_REMOVED lines=16> */
.L_x_2041:
        /* <DEDUP_REMOVED lines=17> */
.L_x_2204:
[----:B------:R-:W-:Y:S05]  /*22aa0*/  BSYNC B2 ;  /* 0x0000000000027941 */ /* 0x000fea0003800000 */
.L_x_2042:
        /* <DEDUP_REMOVED lines=11> */
.L_x_2045:
[----:B------:R-:W-:Y:S05]  /*22b60*/  BSYNC B2 ;  /* 0x0000000000027941 */ /* 0x000fea0003800000 */
.L_x_2044:
        /* <DEDUP_REMOVED lines=14> */
.L_x_2046:
        /* <DEDUP_REMOVED lines=15> */
.L_x_2047:
        /* <DEDUP_REMOVED lines=12> */
.L_x_2034:
[----:B------:R-:W-:Y:S05]  /*22e00*/  BSYNC B1 ;  /* 0x0000000000017941 */ /* 0x000fea0003800000 */
.L_x_2033:
        /* <DEDUP_REMOVED lines=17> */
[----:B------:R-:W2:Y:S01]  /*22f20*/  LDL R14, [R1+0x24] ;  /* 0x00002400010e7983 */ /* 0x000ea20000100800 */
[----:B0-----:R-:W0:Y:S01]  /*22f30*/  LDC R8, c[0x0][0x43c] ;  /* 0x00010f00ff087b82 */ /* 0x001e220000000800 */
        /* <DEDUP_REMOVED lines=15> */
[----:B------:R-:W-:-:S06]  /*23030*/  LEA.HI.X R9, R2, UR5, R3, 0x2, P0 ;  /* 0x0000000502097c11 */ /* 0x000fcc00080f1403 */
[----:B------:R2:W5:Y:S03]  /*23040*/  LDG.E R9, desc[UR38][R8.64] ;  /* 0x0000002608097981 */ /* 0x000566000c1e1900 */
.L_x_2050:
[----:B------:R-:W3:Y:S01]  /*23050*/  LDL R2, [R1] ;  /* 0x0000000001027983 */ /* 0x000ee20000100800 */
[----:B------:R-:W-:Y:S01]  /*23060*/  SHF.L.U32 R3, R10, 0x1f, RZ ;  /* 0x0000001f0a037819 */ /* 0x000fe200000006ff */
[----:B------:R-:W-:Y:S01]  /*23070*/  BSSY B2, `(.L_x_2051) ;  /* 0x0000004000027945 */ /* 0x000fe20003800000 */
[----:B---3--:R-:W-:-:S04]  /*23080*/  IMAD R2, R12, 0x8, R2 ;  /* 0x000000080c027824 */ /* 0x008fc800078e0202 */
[----:B------:R-:W3:Y:S02]  /*23090*/  SYNCS.PHASECHK.TRANS64.TRYWAIT P0, [R2+URZ+0x28840], R3 ;  /* 0x02884003020075a7 */ /* 0x000ee4000800017f */
[----:B---3--:R-:W-:Y:S05]  /*230a0*/  @!P0 BRA `(.L_x_2052) ;  /* 0x00000048008c8947 */ /* 0x008fea0003800000 */
.L_x_2205:
[----:B------:R-:W-:Y:S05]  /*230b0*/  BSYNC B2 ;  /* 0x0000000000027941 */ /* 0x000fea0003800000 */
.L_x_2051:
[----:B0-2---:R-:W0:Y:S01]  /*230c0*/  S2R R8, SR_TID.X ;  /* 0x0000000000087919 */ /* 0x005e220000002100 */
[----:B------:R-:W-:Y:S01]  /*230d0*/  BSSY B2, `(.L_x_2053) ;  /* 0x000000b000027945 */ /* 0x000fe20003800000 */
[----:B0-----:R-:W-:-:S04]  /*230e0*/  LOP3.LUT R8, R8, 0x7f, RZ, 0xc0, !PT ;  /* 0x0000007f08087812 */ /* 0x001fc800078ec0ff */
[----:B------:R-:W-:-:S13]  /*230f0*/  ISETP.NE.AND P1, PT, R8, RZ, PT ;  /* 0x000000ff0800720c */ /* 0x000fda0003f25270 */
[----:B------:R-:W-:Y:S05]  /*23100*/  @P1 BRA `(.L_x_2054) ;  /* 0x00000000001c1947 */ /* 0x000fea0003800000 */
[----:B------:R-:W0:Y:S01]  /*23110*/  S2R R8, SR_TID.X ;  /* 0x0000000000087919 */ /* 0x000e220000002100 */
[----:B---3--:R-:W-:-:S04]  /*23120*/  IMAD.MOV.U32 R3, RZ, RZ, 0x8000 ;  /* 0x00008000ff037424 */ /* 0x008fc800078e00ff */
[----:B------:R2:W-:Y:S01]  /*23130*/  SYNCS.ARRIVE.TRANS64 RZ, [R2+URZ+0x28830], R3 ;  /* 0x0288300302ff79a7 */ /* 0x0005e2000800003f */
[----:B0-----:R-:W-:-:S04]  /*23140*/  LOP3.LUT R8, R8, 0x1f, RZ, 0xc0, !PT ;  /* 0x0000001f08087812 */ /* 0x001fc800078ec0ff */
[----:B------:R-:W-:-:S13]  /*23150*/  ISETP.NE.AND P0, PT, R8, RZ, PT ;  /* 0x000000ff0800720c */ /* 0x000fda0003f05270 */
[----:B--2---:R-:W-:Y:S05]  /*23160*/  @!P0 BRA `(.L_x_2054) ;  /* 0x0000000000048947 */ /* 0x004fea0003800000 */
[----:B------:R-:W-:Y:S01]  /*23170*/  BPT.TRAP 0x1 ;  /* 0x000000040000795c */ /* 0x000fe20000300000 */
.L_x_2054:
[----:B------:R-:W-:Y:S05]  /*23180*/  BSYNC B2 ;  /* 0x0000000000027941 */ /* 0x000fea0003800000 */
.L_x_2053:
[----:B---3--:R-:W2:Y:S04]  /*23190*/  LDL R2, [R1+0x4] ;  /* 0x0000040001027983 */ /* 0x008ea80000100800 */
[----:B-1----:R-:W3:Y:S04]  /*231a0*/  LDL R10, [R1] ;  /* 0x00000000010a7983 */ /* 0x002ee80000100800 */
        /* <DEDUP_REMOVED lines=13> */
.L_x_2055:
        /* <DEDUP_REMOVED lines=16> */
.L_x_2056:
        /* <DEDUP_REMOVED lines=15> */
.L_x_2206:
[----:B------:R-:W-:Y:S05]  /*23470*/  BSYNC B2 ;  /* 0x0000000000027941 */ /* 0x000fea0003800000 */
.L_x_2057:
        /* <DEDUP_REMOVED lines=11> */
.L_x_2060:
[----:B------:R-:W-:Y:S05]  /*23530*/  BSYNC B2 ;  /* 0x0000000000027941 */ /* 0x000fea0003800000 */
.L_x_2059:
        /* <DEDUP_REMOVED lines=13> */
.L_x_2061:
        /* <DEDUP_REMOVED lines=15> */
.L_x_2062:
        /* <DEDUP_REMOVED lines=12> */
.L_x_2049:
[----:B------:R-:W-:Y:S05]  /*237c0*/  BSYNC B1 ;  /* 0x0000000000017941 */ /* 0x000fea0003800000 */
.L_x_2048:
[----:B------:R-:W3:Y:S01]  /*237d0*/  LDL R2, [R1+0x28] ;  /* 0x0000280001027983 */ /* 0x000ee20000100800 */
[----:B------:R-:W-:Y:S01]  /*237e0*/  VIADD R0, R0, 0xfffffffe ;  /* 0xfffffffe00007836 */ /* 0x000fe20000000000 */
[----:B---3--:R-:W-:-:S13]  /*237f0*/  ISETP.GT.AND P0, PT, R6, R2, PT ;  /* 0x000000020600720c */ /* 0x008fda0003f04270 */
[----:B------:R-:W-:Y:S05]  /*23800*/  @P0 BRA `(.L_x_2063) ;  /* 0xffffffec000c0947 */ /* 0x000fea000383ffff */
.L_x_2015:
[----:B------:R-:W-:Y:S05]  /*23810*/  BSYNC B0 ;  /* 0x0000000000007941 */ /* 0x000fea0003800000 */
.L_x_2014:
[----:B------:R-:W3:Y:S01]  /*23820*/  S2R R3, SR_TID.X ;  /* 0x0000000000037919 */ /* 0x000ee20000002100 */
[----:B------:R-:W-:Y:S01]  /*23830*/  BSSY B0, `(.L_x_2064) ;  /* 0x0000010000007945 */ /* 0x000fe20003800000 */
[----:B---3--:R-:W-:-:S04]  /*23840*/  LOP3.LUT R3, R3, 0x7f, RZ, 0xc0, !PT ;  /* 0x0000007f03037812 */ /* 0x008fc800078ec0ff */
[----:B------:R-:W-:-:S13]  /*23850*/  ISETP.NE.AND P0, PT, R3, RZ, PT ;  /* 0x000000ff0300720c */ /* 0x000fda0003f05270 */
[----:B------:R-:W-:Y:S05]  /*23860*/  @P0 BRA `(.L_x_2065) ;  /* 0x0000000000300947 */ /* 0x000fea0003800000 */
[----:B------:R-:W3:Y:S01]  /*23870*/  S2R R2, SR_LANEID ;  /* 0x0000000000027919 */ /* 0x000ee20000000000 */
[----:B------:R-:W-:Y:S01]  /*23880*/  VOTEU.ANY UR4, UPT, PT ;  /* 0x0000000000047886 */ /* 0x000fe200038e0100 */
[----:B-1----:R-:W1:Y:S01]  /*23890*/  LDC.64 R4, c[0x0][0xc60] ;  /* 0x00031800ff047b82 */ /* 0x002e620000000a00 */
[----:B------:R-:W3:Y:S02]  /*238a0*/  FLO.U32 R0, UR4 ;  /* 0x0000000400007d00 */ /* 0x000ee400080e0000 */
[----:B---3--:R-:W-:-:S06]  /*238b0*/  ISETP.EQ.U32.AND P0, PT, R0, R2, PT ;  /* 0x000000020000720c */ /* 0x008fcc0003f02070 */
[----:B------:R-:W1:Y:S07]  /*238c0*/  POPC R2, UR4 ;  /* 0x0000000400027d09 */ /* 0x000e6e0008000000 */
[----:B-1----:R-:W3:Y:S04]  /*238d0*/  @P0 ATOMG.E.ADD.STRONG.GPU PT, R2, desc[UR38][R4.64], R2 ;  /* 0x00000002040209a8 */ /* 0x002ee800081ee1e6 */
[----:B---3--:R1:W3:Y:S02]  /*238e0*/  SHFL.IDX PT, R2, R2, R0, 0x1f ;  /* 0x00001f0002027589 */ /* 0x0082e400000e0000 */
[----:B-1----:R-:W1:Y:S02]  /*238f0*/  S2R R0, SR_LTMASK ;  /* 0x0000000000007919 */ /* 0x002e640000003900 */
[----:B-1----:R-:W-:-:S06]  /*23900*/  LOP3.LUT R0, R0, UR4, RZ, 0xc0, !PT ;  /* 0x0000000400007c12 */ /* 0x002fcc000f8ec0ff */
[----:B------:R-:W3:Y:S02]  /*23910*/  POPC R0, R0 ;  /* 0x0000000000007309 */ /* 0x000ee40000000000 */
[----:B---3--:R-:W-:-:S07]  /*23920*/  IADD3 R16, R2, UR36, R0 ;  /* 0x0000002402107c10 */ /* 0x008fce000fffe000 */
.L_x_2065:
[----:B------:R-:W-:Y:S05]  /*23930*/  BSYNC B0 ;  /* 0x0000000000007941 */ /* 0x000fea0003800000 */
.L_x_2064:
[----:B------:R-:W3:Y:S01]  /*23940*/  LDL R0, [R1+0x20] ;  /* 0x0000200001007983 */ /* 0x000ee20000100800 */
[----:B------:R-:W-:Y:S01]  /*23950*/  BSSY B0, `(.L_x_2066) ;  /* 0x000003e000007945 */ /* 0x000fe20003800000 */
[----:B---3--:R-:W-:-:S13]  /*23960*/  LOP3.LUT P0, RZ, R0, 0x1, RZ, 0xc0, !PT ;  /* 0x0000000100ff7812 */ /* 0x008fda000780c0ff */
[----:B------:R-:W-:Y:S05]  /*23970*/  @!P0 BRA `(.L_x_2067) ;  /* 0x0000000000ec8947 */ /* 0x000fea0003800000 */
[----:B------:R-:W3:Y:S04]  /*23980*/  LDL R4, [R1] ;  /* 0x0000000001047983 */ /* 0x000ee80000100800 */
[----:B------:R-:W3:Y:S04]  /*23990*/  LDL R0, [R1+0x4] ;  /* 0x0000040001007983 */ /* 0x000ee80000100800 */
[----:B------:R-:W4:Y:S01]  /*239a0*/  LDL R2, [R1+0x10] ;  /* 0x0000100001027983 */ /* 0x000f220000100800 */
[----:B------:R-:W-:Y:S01]  /*239b0*/  BSSY B1, `(.L_x_2068) ;  /* 0x0000006000017945 */ /* 0x000fe20003800000 */
[----:B------:R-:W-:Y:S01]  /*239c0*/  ISETP.NE.AND P1, PT, R3, RZ, PT ;  /* 0x000000ff0300720c */ /* 0x000fe20003f25270 */
[----:B---3--:R-:W-:Y:S01]  /*239d0*/  IMAD R0, R0, 0x8, R4 ;  /* 0x0000000800007824 */ /* 0x008fe200078e0204 */
[----:B----4-:R-:W-:-:S04]  /*239e0*/  SHF.L.U32 R2, R2, 0x1f, RZ ;  /* 0x0000001f02027819 */ /* 0x010fc800000006ff */
[----:B------:R-:W3:Y:S02]  /*239f0*/  SYNCS.PHASECHK.TRANS64.TRYWAIT P0, [R0+URZ+0x28860], R2 ;  /* 0x02886002000075a7 */ /* 0x000ee4000800017f */
[----:B---3--:R-:W-:Y:S05]  /*23a00*/  @!P0 BRA `(.L_x_2069) ;  /* 0x00000040005c8947 */ /* 0x008fea0003800000 */
.L_x_2207:
[----:B------:R-:W-:Y:S05]  /*23a10*/  BSYNC B1 ;  /* 0x0000000000017941 */ /* 0x000fea0003800000 */
.L_x_2068:
[----:B------:R-:W-:Y:S04]  /*23a20*/  BSSY B1, `(.L_x_2070) ;  /* 0x0000009000017945 */ /* 0x000fe80003800000 */
        /* <DEDUP_REMOVED lines=8> */
.L_x_2071:
[----:B------:R-:W-:Y:S05]  /*23ab0*/  BSYNC B1 ;  /* 0x0000000000017941 */ /* 0x000fea0003800000 */
.L_x_2070:
[----:B-1----:R-:W4:Y:S04]  /*23ac0*/  LDL.LU R5, [R1+0x14] ;  /* 0x0000140001057983 */ /* 0x002f280000300800 */
[----:B------:R-:W4:Y:S04]  /*23ad0*/  LDL.LU R3, [R1+0x8] ;  /* 0x0000080001037983 */ /* 0x000f280000300800 */
[----:B------:R-:W5:Y:S04]  /*23ae0*/  LDL R4, [R1] ;  /* 0x0000000001047983 */ /* 0x000f680000100800 */
[----:B---3--:R-:W5:Y:S01]  /*23af0*/  LDL R2, [R1+0x4] ;  /* 0x0000040001027983 */ /* 0x008f620000100800 */
        /* <DEDUP_REMOVED lines=8> */
[----:B-----5:R-:W-:-:S04]  /*23b80*/  IMAD R2, R2, 0x8000, R4 ;  /* 0x0000800002027824 */ /* 0x020fc800078e0204 */
[----:B------:R-:W-:-:S07]  /*23b90*/  VIADD R4, R2, 0x400 ;  /* 0x0000040002047836 */ /* 0x000fce0000000000 */
.L_x_2072:
        /* <DEDUP_REMOVED lines=10> */
[----:B------:R-:W-:Y:S01]  /*23c40*/  PLOP3.LUT P0, PT, PT, PT, PT, 0x80, 0x0 ;  /* 0x000000000000781c */ /* 0x000fe20003f0f070 */
[----:B------:R-:W-:Y:S01]  /*23c50*/  VIADD R2, R2, 0x4400 ;  /* 0x0000440002027836 */ /* 0x000fe20000000000 */
[----:B------:R-:W-:Y:S01]  /*23c60*/  UMOV UR6, 0x0 ;  /* 0x0000000000067882 */ /* 0x000fe20000000000 */
[----:B------:R-:W-:Y:S01]  /*23c70*/  UMOV UR7, 0x14f00000 ;  /* 0x14f0000000077882 */ /* 0x000fe20000000000 */
[----:B------:R-:W-:-:S09]  /*23c80*/  UMOV UR10, 0x40 ;  /* 0x00000040000a7882 */ /* 0x000fd20000000000 */
.L_x_2073:
        /* <DEDUP_REMOVED lines=10> */
.L_x_2067:
[----:B------:R-:W-:Y:S05]  /*23d30*/  BSYNC B0 ;  /* 0x0000000000007941 */ /* 0x000fea0003800000 */
.L_x_2066:
[----:B-1----:R-:W3:Y:S04]  /*23d40*/  LDL.LU R5, [R1+0x4] ;  /* 0x0000040001057983 */ /* 0x002ee80000300800 */
[----:B------:R-:W4:Y:S01]  /*23d50*/  LDL.LU R4, [R1+0x10] ;  /* 0x0000100001047983 */ /* 0x000f220000300800 */
[----:B---3--:R-:W-:-:S05]  /*23d60*/  VIADD R0, R5, 0x1 ;  /* 0x0000000105007836 */ /* 0x008fca0000000000 */
[----:B------:R-:W-:-:S04]  /*23d70*/  ISETP.NE.AND P0, PT, R0, 0x2, PT ;  /* 0x000000020000780c */ /* 0x000fc80003f05270 */
[----:B------:R-:W-:Y:S02]  /*23d80*/  SEL R2, RZ, 0x1, P0 ;  /* 0x00000001ff027807 */ /* 0x000fe40000000000 */
[----:B------:R-:W-:Y:S02]  /*23d90*/  SEL R0, R0, RZ, P0 ;  /* 0x000000ff00007207 */ /* 0x000fe40000000000 */
[----:B----4-:R-:W-:-:S03]  /*23da0*/  LOP3.LUT R4, R4, R2, RZ, 0x3c, !PT ;  /* 0x0000000204047212 */ /* 0x010fc600078e3cff */
[----:B------:R1:W-:Y:S04]  /*23db0*/  STL [R1+0x4], R0 ;  /* 0x0000040001007387 */ /* 0x0003e80000100800 */
[----:B------:R1:W-:Y:S02]  /*23dc0*/  STL [R1+0x10], R4 ;  /* 0x0000100401007387 */ /* 0x0003e40000100800 */
.L_x_1994:
[----:B------:R-:W-:Y:S05]  /*23dd0*/  BSYNC B7 ;  /* 0x0000000000077941 */ /* 0x000fea0003800000 */
.L_x_1992:
[----:B-1----:R-:W3:Y:S02]  /*23de0*/  LDL R0, [R1+0x20] ;  /* 0x0000200001007983 */ /* 0x002ee40000100800 */
[----:B---3--:R-:W-:-:S13]  /*23df0*/  LOP3.LUT P0, RZ, R0, 0x2, RZ, 0xc0, !PT ;  /* 0x0000000200ff7812 */ /* 0x008fda000780c0ff */
[----:B------:R-:W-:Y:S05]  /*23e00*/  @!P0 BRA `(.L_x_2074) ;  /* 0x0000000000288947 */ /* 0x000fea0003800000 */
[----:B------:R-:W-:Y:S05]  /*23e10*/  WARPSYNC.ALL ;  /* 0x0000000000007948 */ /* 0x000fea0003800000 */
[----:B------:R-:W1:Y:S08]  /*23e20*/  S2UR UR5, SR_CgaCtaId ;  /* 0x00000000000579c3 */ /* 0x000e700000008800 */
[----:B------:R-:W-:Y:S06]  /*23e30*/  BAR.SYNC.DEFER_BLOCKING 0x5, 0x180 ;  /* 0x0146000000007b1d */ /* 0x000fec0000010000 */
[----:B------:R-:W-:-:S02]  /*23e40*/  UMOV UR4, 0x400 ;  /* 0x0000040000047882 */ /* 0x000fc40000000000 */
[----:B-1----:R-:W-:-:S06]  /*23e50*/  ULEA UR4, UR5, UR4, 0x18 ;  /* 0x0000000405047291 */ /* 0x002fcc000f8ec03f */
[----:B------:R-:W-:-:S05]  /*23e60*/  IMAD.U32 R0, RZ, RZ, UR4 ;  /* 0x00000004ff007e24 */ /* 0x000fca000f8e00ff */
[----:B------:R3:W4:Y:S04]  /*23e70*/  LDS.128 R16, [R0+0x288d0] ;  /* 0x0288d00000107984 */ /* 0x0007280000000c00 */
[----:B------:R3:W-:Y:S01]  /*23e80*/  STL [R1], R0 ;  /* 0x0000000001007387 */ /* 0x0007e20000100800 */
[----:B------:R-:W-:Y:S06]  /*23e90*/  BAR.ARV 0x4, 0x180 ;  /* 0x0106000000007b1d */ /* 0x000fec0000002000 */
[----:B------:R-:W-:Y:S05]  /*23ea0*/  BRA `(.L_x_2075) ;  /* 0x0000000800d87947 */ /* 0x000fea0003800000 */
.L_x_2074:
        /* <DEDUP_REMOVED lines=10> */
[----:B------:R1:W3:Y:S01]  /*23f50*/  @!P1 LDG.E R2, desc[UR38][R2.64] ;  /* 0x0000002602029981 */ /* 0x0002e2000c1e1900 */
[C---:B------:R-:W-:Y:S02]  /*23f60*/  ISETP.GE.U32.AND P2, PT, R6.reuse, 0x2, PT ;  /* 0x000000020600780c */ /* 0x040fe40003f46070 */
[C---:B------:R-:W-:Y:S02]  /*23f70*/  ISETP.GE.U32.AND P3, PT, R6.reuse, 0x4, PT ;  /* 0x000000040600780c */ /* 0x040fe40003f66070 */
[C---:B------:R-:W-:Y:S02]  /*23f80*/  ISETP.GE.U32.AND P4, PT, R6.reuse, 0x8, PT ;  /* 0x000000080600780c */ /* 0x040fe40003f86070 */
[C---:B------:R-:W-:Y:S01]  /*23f90*/  ISETP.GE.U32.AND P5, PT, R6.reuse, 0x10, PT ;  /* 0x000000100600780c */ /* 0x040fe20003fa6070 */
[----:B-1----:R-:W-:Y:S02]  /*23fa0*/  IMAD.MOV.U32 R3, RZ, RZ, RZ ;  /* 0x000000ffff037224 */ /* 0x002fe400078e00ff */
[----:B---3--:R-:W-:Y:S01]  /*23fb0*/  @!P1 IMAD.MOV.U32 R3, RZ, RZ, R2 ;  /* 0x000000ffff039224 */ /* 0x008fe200078e0002 */
[----:B------:R-:W-:-:S04]  /*23fc0*/  ISETP.NE.AND P1, PT, R6, RZ, PT ;  /* 0x000000ff0600720c */ /* 0x000fc80003f25270 */
[----:B------:R-:W1:Y:S02]  /*23fd0*/  SHFL.UP PT, R2, R3, 0x1, RZ ;  /* 0x0420000003027989 */ /* 0x000e6400000e00ff */
[----:B-1----:R-:W-:-:S05]  /*23fe0*/  SEL R0, R2, RZ, P1 ;  /* 0x000000ff02007207 */ /* 0x002fca0000800000 */
[----:B------:R-:W-:Y:S02]  /*23ff0*/  IMAD.IADD R2, R3, 0x1, R0 ;  /* 0x0000000103027824 */ /* 0x000fe400078e0200 */
[----:B------:R-:W-:Y:S04]  /*24000*/  SHFL.IDX PT, R0, R16, RZ, 0x1f ;  /* 0x00001fff10007589 */ /* 0x000fe800000e0000 */
        /* <DEDUP_REMOVED lines=12> */
[----:B------:R1:W3:Y:S04]  /*240d0*/  SHFL.IDX PT, R5, R16, 0x1, 0x1f ;  /* 0x00201f0010057f89 */ /* 0x0002e800000e0000 */
[----:B------:R1:W4:Y:S02]  /*240e0*/  SHFL.IDX PT, R16, R2, 0x1f, 0x1f ;  /* 0x03e01f0002107f89 */ /* 0x00032400000e0000 */
.L_x_2217:
[----:B------:R-:W-:Y:S02]  /*240f0*/  ULDC UR4, c[0x0][0xc38] ;  /* 0x00030e0000047ab9 */ /* 0x000fe40000000800 */
[----:B------:R-:W-:-:S04]  /*24100*/  IMAD.U32 R4, RZ, RZ, UR4 ;  /* 0x00000004ff047e24 */ /* 0x000fc8000f8e00ff */
[----:B-1--4-:R-:W-:-:S04]  /*24110*/  IMAD R16, R16, R4, RZ ;  /* 0x0000000410107224 */ /* 0x012fc800078e02ff */
[----:B---3--:R-:W-:-:S05]  /*24120*/  IMAD.IADD R5, R5, 0x1, R16 ;  /* 0x0000000105057824 */ /* 0x008fca00078e0210 */
[----:B------:R-:W-:-:S13]  /*24130*/  ISETP.GT.AND P6, PT, R5, R0, PT ;  /* 0x000000000500720c */ /* 0x000fda0003fc4270 */
[----:B------:R-:W-:Y:S05]  /*24140*/  @P6 BRA `(.L_x_2077) ;  /* 0x00000000009c6947 */ /* 0x000fea0003800000 */
.L_x_2082:
        /* <DEDUP_REMOVED lines=14> */
.L_x_2080:
[----:B------:R-:W-:Y:S05]  /*24230*/  BSYNC B0 ;  /* 0x0000000000007941 */ /* 0x000fea0003800000 */
.L_x_2079:
        /* <DEDUP_REMOVED lines=17> */
[----:B------:R1:W3:Y:S02]  /*24350*/  SHFL.IDX PT, R16, R2, 0x1f, 0x1f ;  /* 0x03e01f0002107f89 */ /* 0x0002e400000e0000 */
.L_x_2225:
[----:B------:R-:W-:Y:S02]  /*24360*/  ULDC UR4, c[0x0][0xc38] ;  /* 0x00030e0000047ab9 */ /* 0x000fe40000000800 */
[----:B------:R-:W-:-:S04]  /*24370*/  IMAD.U32 R4, RZ, RZ, UR4 ;  /* 0x00000004ff047e24 */ /* 0x000fc8000f8e00ff */
[----:B---3--:R-:W-:-:S04]  /*24380*/  IMAD R16, R16, R4, RZ ;  /* 0x0000000410107224 */ /* 0x008fc800078e02ff */
[----:B------:R-:W-:-:S05]  /*24390*/  IMAD.IADD R5, R16, 0x1, R5 ;  /* 0x0000000110057824 */ /* 0x000fca00078e0205 */
[----:B------:R-:W-:-:S13]  /*243a0*/  ISETP.GT.AND P6, PT, R5, R0, PT ;  /* 0x000000000500720c */ /* 0x000fda0003fc4270 */
[----:B------:R-:W-:Y:S05]  /*243b0*/  @!P6 BRA `(.L_x_2082) ;  /* 0xfffffffc0064e947 */ /* 0x000fea000383ffff */
.L_x_2077:
[----:B------:R-:W-:Y:S01]  /*243c0*/  IMAD.IADD R16, R5, 0x1, -R16 ;  /* 0x0000000105107824 */ /* 0x000fe200078e0a10 */
[----:B------:R-:W-:-:S03]  /*243d0*/  UMOV UR4, 0xffffffff ;  /* 0xffffffff00047882 */ /* 0x000fc60000000000 */
[----:B------:R-:W-:-:S05]  /*243e0*/  IMAD R5, R2, R4, R16 ;  /* 0x0000000402057224 */ /* 0x000fca00078e0210 */
[----:B------:R-:W-:Y:S01]  /*243f0*/  ISETP.GT.AND P6, PT, R5, R0, PT ;  /* 0x000000000500720c */ /* 0x000fe20003fc4270 */
[----:B------:R-:W-:-:S12]  /*24400*/  BRA.DIV UR4, `(.L_x_2083) ;  /* 0x0000004204007947 */ /* 0x000fd8000b800000 */
[----:B------:R-:W-:-:S04]  /*24410*/  VOTE.ANY R5, PT, !P6 ;  /* 0x0000000000057806 */ /* 0x000fc800070e0100 */
[----:B------:R-:W3:Y:S02]  /*24420*/  POPC R6, R5 ;  /* 0x0000000500067309 */ /* 0x000ee40000000000 */
[----:B---3--:R3:W4:Y:S02]  /*24430*/  SHFL.IDX PT, R17, R3, R6, 0x1f ;  /* 0x00001f0603117589 */ /* 0x00872400000e0000 */
.L_x_2229:
[----:B------:R-:W-:Y:S01]  /*24440*/  ISETP.NE.AND P0, PT, R5, RZ, PT ;  /* 0x000000ff0500720c */ /* 0x000fe20003f05270 */
[----:B------:R-:W-:-:S12]  /*24450*/  IMAD.MOV.U32 R5, RZ, RZ, RZ ;  /* 0x000000ffff057224 */ /* 0x000fd800078e00ff */
[----:B------:R-:W-:Y:S05]  /*24460*/  @!P0 BRA `(.L_x_2084) ;  /* 0x0000000000148947 */ /* 0x000fea0003800000 */
[----:B------:R-:W-:Y:S01]  /*24470*/  UMOV UR4, 0xffffffff ;  /* 0xffffffff00047882 */ /* 0x000fe20000000000 */
[----:B------:R-:W-:Y:S02]  /*24480*/  VIADD R12, R6, 0xffffffff ;  /* 0xffffffff060c7836 */ /* 0x000fe40000000000 */
[----:B------:R-:W-:Y:S05]  /*24490*/  BRA.DIV UR4, `(.L_x_2085) ;  /* 0x0000004204247947 */ /* 0x000fea000b800000 */
[----:B-1----:R1:W0:Y:S02]  /*244a0*/  SHFL.IDX PT, R2, R2, R12, 0x1f ;  /* 0x00001f0c02027589 */ /* 0x00222400000e0000 */
.L_x_2232:
[----:B0-----:R-:W-:-:S07]  /*244b0*/  IMAD.MOV.U32 R5, RZ, RZ, R2 ;  /* 0x000000ffff057224 */ /* 0x001fce00078e0002 */
.L_x_2084:
[----:B-1-3--:R-:W1:Y:S01]  /*244c0*/  LDC.64 R2, c[0x0][0xc90] ;  /* 0x00032400ff027b82 */ /* 0x00ae620000000a00 */
[----:B------:R-:W-:-:S04]  /*244d0*/  IMAD.IADD R19, R6, 0x1, R19 ;  /* 0x0000000106137824 */ /* 0x000fc800078e0213 */
[----:B-1----:R-:W-:-:S05]  /*244e0*/  IMAD.WIDE R2, R19, 0x4, R2 ;  /* 0x0000000413027825 */ /* 0x002fca00078e0202 */
[----:B--2---:R-:W4:Y:S01]  /*244f0*/  LDG.E R7, desc[UR38][R2.64] ;  /* 0x0000002602077981 */ /* 0x004f22000c1e1900 */
[----:B------:R-:W-:-:S04]  /*24500*/  IMAD R16, R5, R4, R16 ;  /* 0x0000000405107224 */ /* 0x000fc800078e0210 */
[----:B------:R-:W-:Y:S02]  /*24510*/  IMAD.IADD R0, R0, 0x1, -R16 ;  /* 0x0000000100007824 */ /* 0x000fe400078e0a10 */
[----:B----4-:R-:W-:-:S05]  /*24520*/  IMAD R6, R17, R7, RZ ;  /* 0x0000000711067224 */ /* 0x010fca00078e02ff */
[----:B0-----:R-:W-:-:S04]  /*24530*/  IABS R8, R6 ;  /* 0x0000000600087213 */ /* 0x001fc80000000000 */
        /* <DEDUP_REMOVED lines=27> */
[----:B------:R-:W-:-:S04]  /*246f0*/  VIADDMNMX R4, R3, R4, R7, PT ;  /* 0x0000000403047246 */ /* 0x000fc80003800107 */
        /* <DEDUP_REMOVED lines=19> */
[C---:B------:R-:W-:Y:S01]  /*24830*/  LOP3.LUT R3, R0.reuse, R4, RZ, 0x3c, !PT ;  /* 0x0000000400037212 */ /* 0x040fe200078e3cff */
[----:B------:R-:W-:-:S03]  /*24840*/  IMAD.IADD R0, R0, 0x1, R5 ;  /* 0x0000000100007824 */ /* 0x000fc600078e0205 */
        /* <DEDUP_REMOVED lines=9> */
.L_x_2078:
[----:B------:R-:W-:Y:S01]  /*248e0*/  UMOV UR4, URZ ;  /* 0x0000003f00047c82 */ /* 0x000fe20008000000 */
[----:B------:R-:W-:Y:S01]  /*248f0*/  UMOV UR5, URZ ;  /* 0x0000003f00057c82 */ /* 0x000fe20008000000 */
[----:B------:R-:W-:Y:S01]  /*24900*/  ULDC UR6, c[0x0][0xc3c] ;  /* 0x00030f0000067ab9 */ /* 0x000fe20000000800 */
[----:B------:R-:W-:Y:S02]  /*24910*/  IMAD.MOV.U32 R16, RZ, RZ, R0 ;  /* 0x000000ffff107224 */ /* 0x000fe400078e0000 */
[----:B------:R-:W-:Y:S02]  /*24920*/  IMAD.U32 R17, RZ, RZ, UR4 ;  /* 0x00000004ff117e24 */ /* 0x000fe4000f8e00ff */
[----:B------:R-:W-:Y:S02]  /*24930*/  IMAD.U32 R18, RZ, RZ, UR5 ;  /* 0x00000005ff127e24 */ /* 0x000fe4000f8e00ff */
[----:B------:R-:W-:-:S07]  /*24940*/  IMAD.U32 R19, RZ, RZ, UR6 ;  /* 0x00000006ff137e24 */ /* 0x000fce000f8e00ff */
.L_x_2086:
[----:B------:R1:W3:Y:S01]  /*24950*/  LDL R3, [R1] ;  /* 0x0000000001037983 */ /* 0x0002e20000100800 */
[----:B------:R-:W4:Y:S01]  /*24960*/  S2R R0, SR_TID.X ;  /* 0x0000000000007919 */ /* 0x000f220000002100 */
[----:B------:R-:W-:Y:S05]  /*24970*/  WARPSYNC.ALL ;  /* 0x0000000000007948 */ /* 0x000fea0003800000 */
[----:B----4-:R-:W-:Y:S01]  /*24980*/  LOP3.LUT R0, R0, 0x1f, RZ, 0xc0, !PT ;  /* 0x0000001f00007812 */ /* 0x010fe200078ec0ff */
[----:B------:R-:W-:Y:S03]  /*24990*/  BAR.SYNC.DEFER_BLOCKING 0x4, 0x180 ;  /* 0x0106000000007b1d */ /* 0x000fe60000010000 */
[----:B------:R-:W-:-:S13]  /*249a0*/  ISETP.NE.AND P0, PT, R0, RZ, PT ;  /* 0x000000ff0000720c */ /* 0x000fda0003f05270 */
[----:B------:R-:W3:Y:S01]  /*249b0*/  @!P0 S2R R0, SR_CgaCtaId ;  /* 0x0000000000008919 */ /* 0x000ee20000008800 */
[----:B------:R-:W-:-:S04]  /*249c0*/  @!P0 MOV R2, 0x400 ;  /* 0x0000040000028802 */ /* 0x000fc80000000f00 */
[----:B---3--:R-:W-:-:S05]  /*249d0*/  @!P0 LEA R3, R0, R2, 0x18 ;  /* 0x0000000200038211 */ /* 0x008fca00078ec0ff */
[----:B------:R1:W-:Y:S04]  /*249e0*/  @!P0 STS.128 [R3+0x288d0], R16 ;  /* 0x0288d01003008388 */ /* 0x0003e80000000c00 */
[----:B------:R1:W-:Y:S01]  /*249f0*/  @!P0 STL [R1], R3 ;  /* 0x0000000301008387 */ /* 0x0003e20000100800 */
[----:B------:R-:W-:Y:S06]  /*24a00*/  BAR.ARV 0x5, 0x180 ;  /* 0x0146000000007b1d */ /* 0x000fec0000002000 */
.L_x_2075:
[----:B------:R-:W-:Y:S02]  /*24a10*/  ULDC UR4, c[0x0][0xc3c] ;  /* 0x00030f0000047ab9 */ /* 0x000fe40000000800 */
[----:B----4-:R-:W-:-:S13]  /*24a20*/  ISETP.GE.AND P0, PT, R19, UR4, PT ;  /* 0x0000000413007c0c */ /* 0x010fda000bf06270 */
[----:B------:R-:W-:Y:S05]  /*24a30*/  @!P0 BRA `(.L_x_2087) ;  /* 0xffffff9400648947 */ /* 0x000fea000383ffff */
[----:B------:R-:W-:Y:S05]  /*24a40*/  BSYNC B8 ;  /* 0x0000000000087941 */ /* 0x000fea0003800000 */
.L_x_1936:
[----:B---3--:R-:W3:Y:S01]  /*24a50*/  LDL.LU R0, [R1+0x48] ;  /* 0x0000480001007983 */ /* 0x008ee20000300800 */
[----:B------:R-:W-:Y:S01]  /*24a60*/  BSSY B0, `(.L_x_2088) ;  /* 0x000000b000007945 */ /* 0x000fe20003800000 */
[----:B------:R-:W4:Y:S01]  /*24a70*/  S2R R5, SR_CgaCtaId ;  /* 0x0000000000057919 */ /* 0x000f220000008800 */
[----:B---3--:R-:W-:-:S05]  /*24a80*/  VIADD R0, R0, 0x1 ;  /* 0x0000000100007836 */ /* 0x008fca0000000000 */
[----:B0-----:R-:W-:-:S04]  /*24a90*/  LEA.HI R2, R0, R0, RZ, 0x1 ;  /* 0x0000000000027211 */ /* 0x001fc800078f08ff */
[----:B-1----:R-:W-:-:S05]  /*24aa0*/  LOP3.LUT R3, R2, 0xfffffffe, RZ, 0xc0, !PT ;  /* 0xfffffffe02037812 */ /* 0x002fca00078ec0ff */
[----:B------:R-:W-:Y:S01]  /*24ab0*/  IMAD.IADD R3, R0, 0x1, -R3 ;  /* 0x0000000100037824 */ /* 0x000fe200078e0a03 */
[----:B------:R-:W-:-:S04]  /*24ac0*/  MOV R0, 0x400 ;  /* 0x0000040000007802 */ /* 0x000fc80000000f00 */
[----:B----4-:R-:W-:Y:S02]  /*24ad0*/  LEA R0, R5, R0, 0x18 ;  /* 0x0000000005007211 */ /* 0x010fe400078ec0ff */
[----:B------:R-:W-:-:S04]  /*24ae0*/  SHF.L.U32 R3, R3, 0x1f, RZ ;  /* 0x0000001f03037819 */ /* 0x000fc800000006ff */
[----:B------:R-:W0:Y:S02]  /*24af0*/  SYNCS.PHASECHK.TRANS64.TRYWAIT P0, [R0+URZ+0x28820], R3 ;  /* 0x02882003000075a7 */ /* 0x000e24000800017f */
[----:B0-----:R-:W-:Y:S05]  /*24b00*/  @!P0 BRA `(.L_x_2089) ;  /* 0x0000003800b08947 */ /* 0x001fea0003800000 */
.L_x_2233:
[----:B------:R-:W-:Y:S05]  /*24b10*/  BSYNC B0 ;  /* 0x0000000000007941 */ /* 0x000fea0003800000 */
.L_x_2088:
[----:B------:R-:W-:-:S03]  /*24b20*/  UMOV UR4, 0xffffffff ;  /* 0xffffffff00047882 */ /* 0x000fc60000000000 */
[----:B------:R-:W-:Y:S05]  /*24b30*/  BRA.DIV UR4, `(.L_x_2090) ;  /* 0x0000003a04b87947 */ /* 0x000fea000b800000 */
[----:B------:R-:W1:Y:S02]  /*24b40*/  S2R R2, SR_TID.X ;  /* 0x0000000000027919 */ /* 0x000e640000002100 */
[----:B-1----:R-:W-:-:S04]  /*24b50*/  SHF.R.U32.HI R2, RZ, 0x5, R2 ;  /* 0x00000005ff027819 */ /* 0x002fc80000011602 */
[----:B------:R-:W-:-:S05]  /*24b60*/  LOP3.LUT R2, R2, 0x3, RZ, 0xc0, !PT ;  /* 0x0000000302027812 */ /* 0x000fca00078ec0ff */
[----:B------:R1:W3:Y:S02]  /*24b70*/  SHFL.IDX PT, R14, R2, RZ, 0x1f ;  /* 0x00001fff020e7589 */ /* 0x0002e400000e0000 */
.L_x_2236:
[----:B---3--:R-:W-:-:S13]  /*24b80*/  ISETP.NE.AND P0, PT, R14, RZ, PT ;  /* 0x000000ff0e00720c */ /* 0x008fda0003f05270 */
[----:B------:R-:W-:Y:S05]  /*24b90*/  @P0 BRA `(.L_x_1664) ;  /* 0x0000000000940947 */ /* 0x000fea0003800000 */
[----:B------:R-:W-:-:S03]  /*24ba0*/  UMOV UR4, 0xffffffff ;  /* 0xffffffff00047882 */ /* 0x000fc60000000000 */
[----:B------:R-:W-:Y:S05]  /*24bb0*/  BRA.DIV UR4, `(.L_x_2091) ;  /* 0x0000003a04cc7947 */ /* 0x000fea000b800000 */
[----:B------:R-:W-:-:S13]  /*24bc0*/  ELECT P6, URZ, PT ;  /* 0x00000000003f782f */ /* 0x000fda00038c0000 */
.L_x_2239:
[----:B------:R-:W-:Y:S05]  /*24bd0*/  @!P6 BRA `(.L_x_1664) ;  /* 0x000000000084e947 */ /* 0x000fea0003800000 */
[----:B-1----:R-:W3:Y:S02]  /*24be0*/  LDL.LU R2, [R1+0x50] ;  /* 0x0000500001027983 */ /* 0x002ee40000300800 */
[----:B---3--:R-:W-:-:S04]  /*24bf0*/  LOP3.LUT R2, R2, 0x2, RZ, 0xfc, !PT ;  /* 0x0000000202027812 */ /* 0x008fc800078efcff */
[----:B------:R-:W-:-:S13]  /*24c00*/  ISETP.NE.AND P2, PT, R2, 0x3, PT ;  /* 0x000000030200780c */ /* 0x000fda0003f45270 */
[----:B------:R-:W-:Y:S05]  /*24c10*/  @!P2 BRA `(.L_x_2092) ;  /* 0x000000000004a947 */ /* 0x000fea0003800000 */
[----:B------:R-:W-:Y:S01]  /*24c20*/  BPT.TRAP 0x1 ;  /* 0x000000040000795c */ /* 0x000fe20000300000 */
.L_x_2092:
[----:B0-----:R-:W3:Y:S04]  /*24c30*/  LDL R3, [R1+0x4] ;  /* 0x0000040001037983 */ /* 0x001ee80000100800 */
[----:B--2---:R-:W2:Y:S01]  /*24c40*/  LDL.LU R7, [R1+0x10] ;  /* 0x0000100001077983 */ /* 0x004ea20000300800 */
        /* <DEDUP_REMOVED lines=12> */
.L_x_2240:
[----:B------:R-:W1:Y:S02]  /*24d10*/  SYNCS.PHASECHK.TRANS64.TRYWAIT P0, [R7+URZ], R2 ;  /* 0x00000002070075a7 */ /* 0x000e64000800017f */
[----:B-1----:R-:W-:Y:S05]  /*24d20*/  @!P0 BRA `(.L_x_2094) ;  /* 0x0000003800a48947 */ /* 0x002fea0003800000 */
.L_x_2241:
[----:B------:R-:W-:Y:S05]  /*24d30*/  @!P2 BRA `(.L_x_2095) ;  /* 0x000000000004a947 */ /* 0x000fea0003800000 */
[----:B------:R-:W-:Y:S01]  /*24d40*/  BPT.TRAP 0x1 ;  /* 0x000000040000795c */ /* 0x000fe20000300000 */
.L_x_2095:
[----:B------:R-:W2:Y:S01]  /*24d50*/  LDL.LU R4, [R1+0x4] ;  /* 0x0000040001047983 */ /* 0x000ea20000300800 */
[----:B------:R-:W-:-:S04]  /*24d60*/  VIADD R0, R0, 0x28860 ;  /* 0x0002886000007836 */ /* 0x000fc80000000000 */
[----:B--2---:R-:W-:-:S04]  /*24d70*/  IMAD R4, R4, 0x8, R0 ;  /* 0x0000000804047824 */ /* 0x004fc800078e0200 */
[----:B------:R-:W2:Y:S02]  /*24d80*/  SYNCS.PHASECHK.TRANS64.TRYWAIT P0, [R4+URZ], R5 ;  /* 0x00000005040075a7 */ /* 0x000ea4000800017f */
[----:B--2---:R-:W-:Y:S05]  /*24d90*/  @!P0 BRA `(.L_x_2096) ;  /* 0x00000038009c8947 */ /* 0x004fea0003800000 */
.L_x_2242:
[----:B------:R-:W-:-:S07]  /*24da0*/  IMAD R3, R3, 0x8, R0 ;  /* 0x0000000803037824 */ /* 0x000fce00078e0200 */
.L_x_2097:
[----:B---3--:R3:W4:Y:S02]  /*24db0*/  SYNCS.PHASECHK.TRANS64.TRYWAIT P0, [R3+URZ], R2 ;  /* 0x00000002030075a7 */ /* 0x008724000800017f */
[----:B----4-:R-:W-:Y:S05]  /*24dc0*/  @!P0 NANOSLEEP.SYNCS 0x989680 ;  /* 0x009896800000895d */ /* 0x010fea0003900000 */
[----:B------:R-:W4:Y:S02]  /*24dd0*/  @!P0 SYNCS.PHASECHK.TRANS64 P0, [R3+URZ], R2 ;  /* 0x00000002030085a7 */ /* 0x000f24000800007f */
[----:B----4-:R-:W-:Y:S05]  /*24de0*/  @!P0 BRA `(.L_x_2097) ;  /* 0xfffffffc00f08947 */ /* 0x010fea000383ffff */
.L_x_1664:
[----:B------:R-:W-:Y:S05]  /*24df0*/  BSYNC B9 ;  /* 0x0000000000097941 */ /* 0x000fea0003800000 */
.L_x_1661:
[----:B------:R-:W-:Y:S05]  /*24e00*/  EXIT ;  /* 0x000000000000794d */ /* 0x000fea0003800000 */
.L_x_1694:
[----:B0-----:R0:W1:Y:S02]  /*24e10*/  SYNCS.PHASECHK.TRANS64.TRYWAIT P6, [R106+URZ+0x28890], R119 ;  /* 0x028890776a0075a7 */ /* 0x00106400080c017f */
[----:B-1----:R-:W-:Y:S05]  /*24e20*/  @!P6 NANOSLEEP.SYNCS 0x989680 ;  /* 0x009896800000e95d */ /* 0x002fea0003900000 */
[----:B------:R-:W1:Y:S02]  /*24e30*/  @!P6 SYNCS.PHASECHK.TRANS64 P6, [R106+URZ+0x28890], R119 ;  /* 0x028890776a00e5a7 */ /* 0x000e6400080c007f */
[----:B-1----:R-:W-:Y:S05]  /*24e40*/  @!P6 BRA `(.L_x_1694) ;  /* 0xfffffffc00f0e947 */ /* 0x002fea000383ffff */
[----:B------:R-:W-:Y:S05]  /*24e50*/  BRA `(.L_x_2098) ;  /* 0xfffffde400a07947 */ /* 0x000fea000383ffff */
.L_x_1730:
[----:B0-----:R0:W1:Y:S02]  /*24e60*/  SYNCS.PHASECHK.TRANS64.TRYWAIT P4, [R106+URZ+0x28890], R119 ;  /* 0x028890776a0075a7 */ /* 0x001064000808017f */
[----:B-1----:R-:W-:Y:S05]  /*24e70*/  @!P4 NANOSLEEP.SYNCS 0x989680 ;  /* 0x009896800000c95d */ /* 0x002fea0003900000 */
[----:B------:R-:W1:Y:S02]  /*24e80*/  @!P4 SYNCS.PHASECHK.TRANS64 P4, [R106+URZ+0x28890], R119 ;  /* 0x028890776a00c5a7 */ /* 0x000e64000808007f */
[----:B-1----:R-:W-:Y:S05]  /*24e90*/  @!P4 BRA `(.L_x_1730) ;  /* 0xfffffffc00f0c947 */ /* 0x002fea000383ffff */
[----:B------:R-:W-:Y:S05]  /*24ea0*/  BRA `(.L_x_2099) ;  /* 0xfffffe0c00c07947 */ /* 0x000fea000383ffff */
.L_x_1747:
[----:B0-----:R0:W1:Y:S02]  /*24eb0*/  SYNCS.PHASECHK.TRANS64.TRYWAIT P3, [R106+URZ+0x28890], R119 ;  /* 0x028890776a0075a7 */ /* 0x001064000806017f */
[----:B-1----:R-:W-:Y:S05]  /*24ec0*/  @!P3 NANOSLEEP.SYNCS 0x989680 ;  /* 0x009896800000b95d */ /* 0x002fea0003900000 */
[----:B------:R-:W1:Y:S02]  /*24ed0*/  @!P3 SYNCS.PHASECHK.TRANS64 P3, [R106+URZ+0x28890], R119 ;  /* 0x028890776a00b5a7 */ /* 0x000e64000806007f */
[----:B-1----:R-:W-:Y:S05]  /*24ee0*/  @!P3 BRA `(.L_x_1747) ;  /* 0xfffffffc00f0b947 */ /* 0x002fea000383ffff */
[----:B------:R-:W-:Y:S05]  /*24ef0*/  BRA `(.L_x_2100) ;  /* 0xfffffe3000407947 */ /* 0x000fea000383ffff */
.L_x_1757:
[----:B--2---:R2:W3:Y:S02]  /*24f00*/  SYNCS.PHASECHK.TRANS64.TRYWAIT P0, [R106+URZ+0x288b0], R119 ;  /* 0x0288b0776a0075a7 */ /* 0x0044e4000800017f */
[----:B---3--:R-:W-:Y:S05]  /*24f10*/  @!P0 NANOSLEEP.SYNCS 0x989680 ;  /* 0x009896800000895d */ /* 0x008fea0003900000 */
[----:B------:R-:W3:Y:S02]  /*24f20*/  @!P0 SYNCS.PHASECHK.TRANS64 P0, [R106+URZ+0x288b0], R119 ;  /* 0x0288b0776a0085a7 */ /* 0x000ee4000800007f */
[----:B---3--:R-:W-:Y:S05]  /*24f30*/  @!P0 BRA `(.L_x_1757) ;  /* 0xfffffffc00f08947 */ /* 0x008fea000383ffff */
[----:B------:R-:W-:Y:S05]  /*24f40*/  BRA `(.L_x_2101) ;  /* 0xfffffe3400dc7947 */ /* 0x000fea000383ffff */
.L_x_1777:
[----:B------:R-:W-:Y:S01]  /*24f50*/  BSSY B0, `(.L_x_2102) ;  /* 0x0000008000007945 */ /* 0x000fe20003800000 */
[----:B------:R-:W-:Y:S02]  /*24f60*/  IMAD.MOV.U32 R13, RZ, RZ, R222 ;  /* 0x000000ffff0d7224 */ /* 0x000fe400078e00de */
[----:B------:R-:W-:Y:S02]  /*24f70*/  IMAD.MOV.U32 R12, RZ, RZ, RZ ;  /* 0x000000ffff0c7224 */ /* 0x000fe400078e00ff */
[----:B------:R-:W-:Y:S02]  /*24f80*/  IMAD.MOV.U32 R11, RZ, RZ, 0x1f ;  /* 0x0000001fff0b7424 */ /* 0x000fe400078e00ff */
[----:B------:R-:W-:-:S07]  /*24f90*/  IMAD.MOV.U32 R15, RZ, RZ, -0x1 ;  /* 0xffffffffff0f7424 */ /* 0x000fce00078e00ff */
[----:B-----5:R-:W-:Y:S05]  /*24fa0*/  WARPSYNC.COLLECTIVE R15, `(.L_x_2103) ;  /* 0x000000000f087348 */ /* 0x020fea0003c00000 */
[----:B------:R0:W1:Y:S02]  /*24fb0*/  SHFL.IDX P6, R14, R13, R12, R11 ;  /* 0x0000000c0d0e7389 */ /* 0x00006400000c000b */
[----:B01---5:R-:W-:Y:S01]  /*24fc0*/  ENDCOLLECTIVE ;  /* 0x000000000000791b */ /* 0x023fe20003800000 */
.L_x_2103:
[----:B------:R-:W-:Y:S05]  /*24fd0*/  BSYNC B0 ;  /* 0x0000000000007941 */ /* 0x000fea0003800000 */
.L_x_2102:
[----:B------:R-:W-:Y:S01]  /*24fe0*/  IMAD.MOV.U32 R194, RZ, RZ, R14 ;  /* 0x000000ffffc27224 */ /* 0x000fe200078e000e */
[----:B------:R-:W-:Y:S06]  /*24ff0*/  BRA `(.L_x_2104) ;  /* 0xfffffe4400147947 */ /* 0x000fec000383ffff */
.L_x_1787:
[----:B------:R-:W-:Y:S01]  /*25000*/  BSSY B1, `(.L_x_2105) ;  /* 0x0000008000017945 */ /* 0x000fe20003800000 */
[----:B------:R-:W-:Y:S02]  /*25010*/  IMAD.MOV.U32 R13, RZ, RZ, R6 ;  /* 0x000000ffff0d7224 */ /* 0x000fe400078e0006 */
[----:B------:R-:W-:Y:S02]  /*25020*/  IMAD.MOV.U32 R12, RZ, RZ, RZ ;  /* 0x000000ffff0c7224 */ /* 0x000fe400078e00ff */
[----:B------:R-:W-:Y:S02]  /*25030*/  IMAD.MOV.U32 R11, RZ, RZ, 0x181f ;  /* 0x0000181fff0b7424 */ /* 0x000fe400078e00ff */
[----:B------:R-:W-:-:S07]  /*25040*/  IMAD.MOV.U32 R15, RZ, RZ, -0x1 ;  /* 0xffffffffff0f7424 */ /* 0x000fce00078e00ff */
[----:B0-----:R-:W-:Y:S05]  /*25050*/  WARPSYNC.COLLECTIVE R15, `(.L_x_2106) ;  /* 0x000000000f087348 */ /* 0x001fea0003c00000 */
[----:B------:R1:W2:Y:S02]  /*25060*/  SHFL.IDX P6, R14, R13, R12, R11 ;  /* 0x0000000c0d0e7389 */ /* 0x0002a400000c000b */
[----:B012---:R-:W-:Y:S01]  /*25070*/  ENDCOLLECTIVE ;  /* 0x000000000000791b */ /* 0x007fe20003800000 */
.L_x_2106:
[----:B------:R-:W-:Y:S05]  /*25080*/  BSYNC B1 ;  /* 0x0000000000017941 */ /* 0x000fea0003800000 */
.L_x_2105:
        /* <DEDUP_REMOVED lines=8> */
.L_x_2107:
[----:B------:R-:W-:Y:S02]  /*25110*/  IMAD.MOV.U32 R13, RZ, RZ, R8 ;  /* 0x000000ffff0d7224 */ /* 0x000fe400078e0008 */
[----:B------:R-:W-:-:S07]  /*25120*/  IMAD.MOV.U32 R3, RZ, RZ, R14 ;  /* 0x000000ffff037224 */ /* 0x000fce00078e000e */
[----:B------:R-:W-:Y:S05]  /*25130*/  WARPSYNC.COLLECTIVE R15, `(.L_x_2108) ;  /* 0x000000000f087348 */ /* 0x000fea0003c00000 */
[----:B------:R0:W1:Y:S02]  /*25140*/  SHFL.IDX P6, R14, R13, R12, R11 ;  /* 0x0000000c0d0e7389 */ /* 0x00006400000c000b */
[----:B01----:R-:W-:Y:S01]  /*25150*/  ENDCOLLECTIVE ;  /* 0x000000000000791b */ /* 0x003fe20003800000 */
.L_x_2108:
[----:B------:R-:W-:Y:S02]  /*25160*/  IMAD.MOV.U32 R13, RZ, RZ, R7 ;  /* 0x000000ffff0d7224 */ /* 0x000fe400078e0007 */
[----:B------:R-:W-:-:S07]  /*25170*/  IMAD.MOV.U32 R4, RZ, RZ, R14 ;  /* 0x000000ffff047224 */ /* 0x000fce00078e000e */
[----:B------:R-:W-:Y:S05]  /*25180*/  WARPSYNC.COLLECTIVE R15, `(.L_x_2109) ;  /* 0x000000000f087348 */ /* 0x000fea0003c00000 */
[----:B------:R0:W1:Y:S02]  /*25190*/  SHFL.IDX P6, R14, R13, R12, R11 ;  /* 0x0000000c0d0e7389 */ /* 0x00006400000c000b */
[----:B01----:R-:W-:Y:S01]  /*251a0*/  ENDCOLLECTIVE ;  /* 0x000000000000791b */ /* 0x003fe20003800000 */
.L_x_2109:
[----:B------:R-:W-:Y:S05]  /*251b0*/  BRA `(.L_x_2110) ;  /* 0xfffffe4800607947 */ /* 0x000fea000383ffff */
.L_x_1790:
[----:B------:R-:W-:Y:S01]  /*251c0*/  BSSY B1, `(.L_x_2111) ;  /* 0x0000008000017945 */ /* 0x000fe20003800000 */
[----:B0-----:R-:W-:Y:S02]  /*251d0*/  IMAD.MOV.U32 R13, RZ, RZ, R6 ;  /* 0x000000ffff0d7224 */ /* 0x001fe400078e0006 */
[----:B------:R-:W-:Y:S02]  /*251e0*/  IMAD.MOV.U32 R12, RZ, RZ, 0x1 ;  /* 0x00000001ff0c7424 */ /* 0x000fe400078e00ff */
[----:B------:R-:W-:Y:S02]  /*251f0*/  IMAD.MOV.U32 R11, RZ, RZ, 0x181f ;  /* 0x0000181fff0b7424 */ /* 0x000fe400078e00ff */
[----:B------:R-:W-:-:S07]  /*25200*/  IMAD.MOV.U32 R15, RZ, RZ, -0x1 ;  /* 0xffffffffff0f7424 */ /* 0x000fce00078e00ff */
[----:B-1----:R-:W-:Y:S05]  /*25210*/  WARPSYNC.COLLECTIVE R15, `(.L_x_2112) ;  /* 0x000000000f087348 */ /* 0x002fea0003c00000 */
[----:B------:R0:W2:Y:S02]  /*25220*/  SHFL.IDX P6, R14, R13, R12, R11 ;  /* 0x0000000c0d0e7389 */ /* 0x0000a400000c000b */
[----:B012---:R-:W-:Y:S01]  /*25230*/  ENDCOLLECTIVE ;  /* 0x000000000000791b */ /* 0x007fe20003800000 */
.L_x_2112:
[----:B------:R-:W-:Y:S05]  /*25240*/  BSYNC B1 ;  /* 0x0000000000017941 */ /* 0x000fea0003800000 */
.L_x_2111:
        /* <DEDUP_REMOVED lines=8> */
.L_x_2113:
[----:B------:R-:W-:Y:S02]  /*252d0*/  IMAD.MOV.U32 R13, RZ, RZ, R8 ;  /* 0x000000ffff0d7224 */ /* 0x000fe400078e0008 */
[----:B------:R-:W-:-:S07]  /*252e0*/  IMAD.MOV.U32 R3, RZ, RZ, R14 ;  /* 0x000000ffff037224 */ /* 0x000fce00078e000e */
[----:B------:R-:W-:Y:S05]  /*252f0*/  WARPSYNC.COLLECTIVE R15, `(.L_x_2114) ;  /* 0x000000000f087348 */ /* 0x000fea0003c00000 */
[----:B------:R0:W1:Y:S02]  /*25300*/  SHFL.IDX P6, R14, R13, R12, R11 ;  /* 0x0000000c0d0e7389 */ /* 0x00006400000c000b */
[----:B01----:R-:W-:Y:S01]  /*25310*/  ENDCOLLECTIVE ;  /* 0x000000000000791b */ /* 0x003fe20003800000 */
.L_x_2114:
[----:B------:R-:W-:Y:S02]  /*25320*/  IMAD.MOV.U32 R13, RZ, RZ, R7 ;  /* 0x000000ffff0d7224 */ /* 0x000fe400078e0007 */
[----:B------:R-:W-:-:S07]  /*25330*/  IMAD.MOV.U32 R4, RZ, RZ, R14 ;  /* 0x000000ffff047224 */ /* 0x000fce00078e000e */
[----:B------:R-:W-:Y:S05]  /*25340*/  WARPSYNC.COLLECTIVE R15, `(.L_x_2115) ;  /* 0x000000000f087348 */ /* 0x000fea0003c00000 */
[----:B------:R0:W1:Y:S02]  /*25350*/  SHFL.IDX P6, R14, R13, R12, R11 ;  /* 0x0000000c0d0e7389 */ /* 0x00006400000c000b */
[----:B01----:R-:W-:Y:S01]  /*25360*/  ENDCOLLECTIVE ;  /* 0x000000000000791b */ /* 0x003fe20003800000 */
.L_x_2115:
[----:B------:R-:W-:Y:S05]  /*25370*/  BRA `(.L_x_2116) ;  /* 0xfffffe4800cc7947 */ /* 0x000fea000383ffff */
.L_x_1793:
[----:B------:R-:W-:Y:S01]  /*25380*/  BSSY B1, `(.L_x_2117) ;  /* 0x0000008000017945 */ /* 0x000fe20003800000 */
[----:B0-----:R-:W-:Y:S02]  /*25390*/  IMAD.MOV.U32 R13, RZ, RZ, R6 ;  /* 0x000000ffff0d7224 */ /* 0x001fe400078e0006 */
[----:B------:R-:W-:Y:S02]  /*253a0*/  IMAD.MOV.U32 R12, RZ, RZ, 0x2 ;  /* 0x00000002ff0c7424 */ /* 0x000fe400078e00ff */
[----:B------:R-:W-:Y:S02]  /*253b0*/  IMAD.MOV.U32 R11, RZ, RZ, 0x181f ;  /* 0x0000181fff0b7424 */ /* 0x000fe400078e00ff */
[----:B------:R-:W-:-:S07]  /*253c0*/  IMAD.MOV.U32 R15, RZ, RZ, -0x1 ;  /* 0xffffffffff0f7424 */ /* 0x000fce00078e00ff */
[----:B--2---:R-:W-:Y:S05]  /*253d0*/  WARPSYNC.COLLECTIVE R15, `(.L_x_2118) ;  /* 0x000000000f087348 */ /* 0x004fea0003c00000 */
[----:B------:R0:W1:Y:S02]  /*253e0*/  SHFL.IDX P6, R14, R13, R12, R11 ;  /* 0x0000000c0d0e7389 */ /* 0x00006400000c000b */
[----:B012---:R-:W-:Y:S01]  /*253f0*/  ENDCOLLECTIVE ;  /* 0x000000000000791b */ /* 0x007fe20003800000 */
.L_x_2118:
[----:B------:R-:W-:Y:S05]  /*25400*/  BSYNC B1 ;  /* 0x0000000000017941 */ /* 0x000fea0003800000 */
.L_x_2117:
        /* <DEDUP_REMOVED lines=8> */
.L_x_2119:
[----:B------:R-:W-:Y:S02]  /*25490*/  IMAD.MOV.U32 R13, RZ, RZ, R8 ;  /* 0x000000ffff0d7224 */ /* 0x000fe400078e0008 */
[----:B------:R-:W-:-:S07]  /*254a0*/  IMAD.MOV.U32 R3, RZ, RZ, R14 ;  /* 0x000000ffff037224 */ /* 0x000fce00078e000e */
[----:B------:R-:W-:Y:S05]  /*254b0*/  WARPSYNC.COLLECTIVE R15, `(.L_x_2120) ;  /* 0x000000000f087348 */ /* 0x000fea0003c00000 */
[----:B------:R0:W1:Y:S02]  /*254c0*/  SHFL.IDX P6, R14, R13, R12, R11 ;  /* 0x0000000c0d0e7389 */ /* 0x00006400000c000b */
[----:B01----:R-:W-:Y:S01]  /*254d0*/  ENDCOLLECTIVE ;  /* 0x000000000000791b */ /* 0x003fe20003800000 */
.L_x_2120:
[----:B------:R-:W-:Y:S02]  /*254e0*/  IMAD.MOV.U32 R13, RZ, RZ, R7 ;  /* 0x000000ffff0d7224 */ /* 0x000fe400078e0007 */
[----:B------:R-:W-:-:S07]  /*254f0*/  IMAD.MOV.U32 R4, RZ, RZ, R14 ;  /* 0x000000ffff047224 */ /* 0x000fce00078e000e */
[----:B------:R-:W-:Y:S05]  /*25500*/  WARPSYNC.COLLECTIVE R15, `(.L_x_2121) ;  /* 0x000000000f087348 */ /* 0x000fea0003c00000 */
[----:B------:R0:W1:Y:S02]  /*25510*/  SHFL.IDX P6, R14, R13, R12, R11 ;  /* 0x0000000c0d0e7389 */ /* 0x00006400000c000b */
[----:B01----:R-:W-:Y:S01]  /*25520*/  ENDCOLLECTIVE ;  /* 0x000000000000791b */ /* 0x003fe20003800000 */
.L_x_2121:
[----:B------:R-:W-:Y:S05]  /*25530*/  BRA `(.L_x_2122) ;  /* 0xfffffe4c00307947 */ /* 0x000fea000383ffff */
.L_x_1796:
[----:B------:R-:W-:Y:S01]  /*25540*/  BSSY B1, `(.L_x_2123) ;  /* 0x0000008000017945 */ /* 0x000fe20003800000 */
[----:B------:R-:W-:Y:S02]  /*25550*/  IMAD.MOV.U32 R13, RZ, RZ, R6 ;  /* 0x000000ffff0d7224 */ /* 0x000fe400078e0006 */
[----:B------:R-:W-:Y:S02]  /*25560*/  IMAD.MOV.U32 R12, RZ, RZ, 0x3 ;  /* 0x00000003ff0c7424 */ /* 0x000fe400078e00ff */
[----:B------:R-:W-:Y:S02]  /*25570*/  IMAD.MOV.U32 R11, RZ, RZ, 0x181f ;  /* 0x0000181fff0b7424 */ /* 0x000fe400078e00ff */
[----:B------:R-:W-:-:S07]  /*25580*/  IMAD.MOV.U32 R15, RZ, RZ, -0x1 ;  /* 0xffffffffff0f7424 */ /* 0x000fce00078e00ff */
[----:B--2---:R-:W-:Y:S05]  /*25590*/  WARPSYNC.COLLECTIVE R15, `(.L_x_2124) ;  /* 0x000000000f087348 */ /* 0x004fea0003c00000 */
[----:B------:R0:W1:Y:S02]  /*255a0*/  SHFL.IDX P6, R14, R13, R12, R11 ;  /* 0x0000000c0d0e7389 */ /* 0x00006400000c000b */
[----:B012---:R-:W-:Y:S01]  /*255b0*/  ENDCOLLECTIVE ;  /* 0x000000000000791b */ /* 0x007fe20003800000 */
.L_x_2124:
[----:B------:R-:W-:Y:S05]  /*255c0*/  BSYNC B1 ;  /* 0x0000000000017941 */ /* 0x000fea0003800000 */
.L_x_2123:
        /* <DEDUP_REMOVED lines=8> */
.L_x_2125:
[----:B------:R-:W-:Y:S02]  /*25650*/  IMAD.MOV.U32 R13, RZ, RZ, R8 ;  /* 0x000000ffff0d7224 */ /* 0x000fe400078e0008 */
[----:B------:R-:W-:-:S07]  /*25660*/  IMAD.MOV.U32 R3, RZ, RZ, R14 ;  /* 0x000000ffff037224 */ /* 0x000fce00078e000e */
[----:B------:R-:W-:Y:S05]  /*25670*/  WARPSYNC.COLLECTIVE R15, `(.L_x_2126) ;  /* 0x000000000f087348 */ /* 0x000fea0003c00000 */
[----:B------:R0:W1:Y:S02]  /*25680*/  SHFL.IDX P6, R14, R13, R12, R11 ;  /* 0x0000000c0d0e7389 */ /* 0x00006400000c000b */
[----:B01----:R-:W-:Y:S01]  /*25690*/  ENDCOLLECTIVE ;  /* 0x000000000000791b */ /* 0x003fe20003800000 */
.L_x_2126:
[----:B------:R-:W-:Y:S02]  /*256a0*/  IMAD.MOV.U32 R13, RZ, RZ, R7 ;  /* 0x000000ffff0d7224 */ /* 0x000fe400078e0007 */
[----:B------:R-:W-:-:S07]  /*256b0*/  IMAD.MOV.U32 R4, RZ, RZ, R14 ;  /* 0x000000ffff047224 */ /* 0x000fce00078e000e */
[----:B------:R-:W-:Y:S05]  /*256c0*/  WARPSYNC.COLLECTIVE R15, `(.L_x_2127) ;  /* 0x000000000f087348 */ /* 0x000fea0003c00000 */
[----:B------:R0:W1:Y:S02]  /*256d0*/  SHFL.IDX P6, R14, R13, R12, R11 ;  /* 0x0000000c0d0e7389 */ /* 0x00006400000c000b */
[----:B01----:R-:W-:Y:S01]  /*256e0*/  ENDCOLLECTIVE ;  /* 0x000000000000791b */ /* 0x003fe20003800000 */
.L_x_2127:
[----:B------:R-:W-:Y:S05]  /*256f0*/  BRA `(.L_x_2128) ;  /* 0xfffffe4c009c7947 */ /* 0x000fea000383ffff */
.L_x_1800:
[----:B0-----:R0:W1:Y:S02]  /*25700*/  SYNCS.PHASECHK.TRANS64.TRYWAIT P0, [R2+URZ+0x28800], R5 ;  /* 0x02880005020075a7 */ /* 0x001064000800017f */
[----:B-1----:R-:W-:Y:S05]  /*25710*/  @!P0 NANOSLEEP.SYNCS 0x989680 ;  /* 0x009896800000895d */ /* 0x002fea0003900000 */
[----:B------:R-:W1:Y:S02]  /*25720*/  @!P0 SYNCS.PHASECHK.TRANS64 P0, [R2+URZ+0x28800], R5 ;  /* 0x02880005020085a7 */ /* 0x000e64000800007f */
[----:B-1----:R-:W-:Y:S05]  /*25730*/  @!P0 BRA `(.L_x_1800) ;  /* 0xfffffffc00f08947 */ /* 0x002fea000383ffff */
[----:B------:R-:W-:Y:S05]  /*25740*/  BRA `(.L_x_2129) ;  /* 0xfffffe50005c7947 */ /* 0x000fea000383ffff */
.L_x_1816:
[----:B------:R-:W1:Y:S01]  /*25750*/  LDC R56, c[0x0][0x3f4] ;  /* 0x0000fd00ff387b82 */ /* 0x000e620000000800 */
[----:B------:R-:W-:Y:S01]  /*25760*/  BSSY B1, `(.L_x_2130) ;  /* 0x0000008000017945 */ /* 0x000fe20003800000 */
[----:B------:R-:W-:Y:S02]  /*25770*/  IMAD.MOV.U32 R13, RZ, RZ, R35 ;  /* 0x000000ffff0d7224 */ /* 0x000fe400078e0023 */
[----:B------:R-:W-:Y:S02]  /*25780*/  IMAD.MOV.U32 R12, RZ, RZ, RZ ;  /* 0x000000ffff0c7224 */ /* 0x000fe400078e00ff */
[----:B------:R-:W-:Y:S02]  /*25790*/  IMAD.MOV.U32 R11, RZ, RZ, 0x181f ;  /* 0x0000181fff0b7424 */ /* 0x000fe400078e00ff */
[----:B------:R-:W-:-:S07]  /*257a0*/  IMAD.MOV.U32 R15, RZ, RZ, -0x1 ;  /* 0xffffffffff0f7424 */ /* 0x000fce00078e00ff */
[----:B01----:R-:W-:Y:S05]  /*257b0*/  WARPSYNC.COLLECTIVE R15, `(.L_x_2131) ;  /* 0x000000000f087348 */ /* 0x003fea0003c00000 */
[----:B------:R2:W3:Y:S02]  /*257c0*/  SHFL.IDX P6, R14, R13, R12, R11 ;  /* 0x0000000c0d0e7389 */ /* 0x0004e400000c000b */
[----:B0123--:R-:W-:Y:S01]  /*257d0*/  ENDCOLLECTIVE ;  /* 0x000000000000791b */ /* 0x00ffe20003800000 */
.L_x_2131:
[----:B------:R-:W-:Y:S05]  /*257e0*/  BSYNC B1 ;  /* 0x0000000000017941 */ /* 0x000fea0003800000 */
.L_x_2130:
[----:B------:R-:W-:Y:S01]  /*257f0*/  IMAD.MOV.U32 R13, RZ, RZ, R32 ;  /* 0x000000ffff0d7224 */ /* 0x000fe200078e0020 */
[----:B------:R-:W-:Y:S01]  /*25800*/  ISETP.GE.AND P0, PT, R16, R56, PT ;  /* 0x000000381000720c */ /* 0x000fe20003f06270 */
[----:B------:R-:W-:Y:S02]  /*25810*/  IMAD.MOV.U32 R12, RZ, RZ, RZ ;  /* 0x000000ffff0c7224 */ /* 0x000fe400078e00ff */
[----:B------:R-:W-:Y:S02]  /*25820*/  IMAD.MOV.U32 R11, RZ, RZ, 0x181f ;  /* 0x0000181fff0b7424 */ /* 0x000fe400078e00ff */
[----:B------:R-:W-:Y:S02]  /*25830*/  IMAD.MOV.U32 R15, RZ, RZ, -0x1 ;  /* 0xffffffffff0f7424 */ /* 0x000fe400078e00ff */
[----:B------:R-:W-:Y:S02]  /*25840*/  IMAD.MOV.U32 R3, RZ, RZ, R14 ;  /* 0x000000ffff037224 */ /* 0x000fe400078e000e */
[----:B------:R-:W-:-:S07]  /*25850*/  IMAD R0, R187, R0, RZ ;  /* 0x00000000bb007224 */ /* 0x000fce00078e02ff */
[----:B------:R-:W-:Y:S05]  /*25860*/  WARPSYNC.COLLECTIVE R15, `(.L_x_2132) ;  /* 0x000000000f087348 */ /* 0x000fea0003c00000 */
[----:B------:R0:W1:Y:S02]  /*25870*/  SHFL.IDX P6, R14, R13, R12, R11 ;  /* 0x0000000c0d0e7389 */ /* 0x00006400000c000b */
[----:B01----:R-:W-:Y:S01]  /*25880*/  ENDCOLLECTIVE ;  /* 0x000000000000791b */ /* 0x003fe20003800000 */
.L_x_2132:
[----:B------:R-:W-:Y:S01]  /*25890*/  ISETP.GE.OR P1, PT, R57, R0, P0 ;  /* 0x000000003900720c */ /* 0x000fe20000726670 */
[----:B------:R-:W-:-:S12]  /*258a0*/  IMAD.MOV.U32 R13, RZ, RZ, R33 ;  /* 0x000000ffff0d7224 */ /* 0x000fd800078e0021 */
[C---:B------:R-:W-:Y:S01]  /*258b0*/  @!P1 IMAD.SHL.U32 R7, R16.reuse, 0x2, RZ ;  /* 0x0000000210079824 */ /* 0x040fe200078e00ff */
[----:B------:R-:W-:Y:S01]  /*258c0*/  @!P1 SHF.L.U64.HI R6, R16, 0x1, R17 ;  /* 0x0000000110069819 */ /* 0x000fe20000010211 */
[----:B------:R-:W-:-:S07]  /*258d0*/  IMAD.MOV.U32 R4, RZ, RZ, R14 ;  /* 0x000000ffff047224 */ /* 0x000fce00078e000e */
[----:B------:R-:W-:Y:S05]  /*258e0*/  WARPSYNC.COLLECTIVE R15, `(.L_x_2133) ;  /* 0x000000000f087348 */ /* 0x000fea0003c00000 */
[----:B------:R0:W1:Y:S02]  /*258f0*/  SHFL.IDX P6, R14, R13, R12, R11 ;  /* 0x0000000c0d0e7389 */ /* 0x00006400000c000b */
[----:B01----:R-:W-:Y:S01]  /*25900*/  ENDCOLLECTIVE ;  /* 0x000000000000791b */ /* 0x003fe20003800000 */
.L_x_2133:
[----:B------:R-:W-:-:S05]  /*25910*/  @!P1 IADD3 R4, P2, R4, R7, RZ ;  /* 0x0000000704049210 */ /* 0x000fca0007f5e0ff */
[----:B------:R-:W-:Y:S02]  /*25920*/  @!P1 IMAD.X R3, R3, 0x1, R6, P2 ;  /* 0x0000000103039824 */ /* 0x000fe400010e0606 */
[----:B------:R-:W-:Y:S02]  /*25930*/  @!P1 IMAD.MOV.U32 R24, RZ, RZ, R4 ;  /* 0x000000ffff189224 */ /* 0x000fe400078e0004 */
[----:B------:R-:W-:Y:S02]  /*25940*/  @!P1 IMAD.MOV.U32 R25, RZ, RZ, R3 ;  /* 0x000000ffff199224 */ /* 0x000fe400078e0003 */
[----:B------:R-:W-:-:S04]  /*25950*/  IMAD.MOV.U32 R13, RZ, RZ, R34 ;  /* 0x000000ffff0d7224 */ /* 0x000fc800078e0022 */
[----:B------:R-:W5:Y:S01]  /*25960*/  @!P1 LD.E.128 R24, desc[UR38][R24.64] ;  /* 0x0000002618189980 */ /* 0x000f62000c101d00 */
[----:B------:R-:W-:-:S07]  /*25970*/  IMAD.MOV.U32 R5, RZ, RZ, R14 ;  /* 0x000000ffff057224 */ /* 0x000fce00078e000e */
[----:B-----5:R-:W-:Y:S05]  /*25980*/  WARPSYNC.COLLECTIVE R15, `(.L_x_2134) ;  /* 0x000000000f087348 */ /* 0x020fea0003c00000 */
[----:B------:R0:W1:Y:S02]  /*25990*/  SHFL.IDX P6, R14, R13, R12, R11 ;  /* 0x0000000c0d0e7389 */ /* 0x00006400000c000b */
[----:B01---5:R-:W-:Y:S01]  /*259a0*/  ENDCOLLECTIVE ;  /* 0x000000000000791b */ /* 0x023fe20003800000 */
.L_x_2134:
[----:B------:R-:W-:-:S05]  /*259b0*/  @!P1 IADD3 R14, P2, R14, R7, RZ ;  /* 0x000000070e0e9210 */ /* 0x000fca0007f5e0ff */
[----:B------:R-:W-:Y:S02]  /*259c0*/  @!P1 IMAD.X R5, R5, 0x1, R6, P2 ;  /* 0x0000000105059824 */ /* 0x000fe400010e0606 */
[----:B------:R-:W-:-:S06]  /*259d0*/  @!P1 IMAD.MOV.U32 R4, RZ, RZ, R14 ;  /* 0x000000ffff049224 */ /* 0x000fcc00078e000e */
[----:B------:R-:W5:Y:S01]  /*259e0*/  @!P1 LD.E.128 R4, desc[UR38][R4.64] ;  /* 0x0000002604049980 */ /* 0x000f62000c101d00 */
[----:B------:R-:W-:Y:S02]  /*259f0*/  IMAD.MOV.U32 R13, RZ, RZ, R35 ;  /* 0x000000ffff0d7224 */ /* 0x000fe400078e0023 */
[----:B------:R-:W-:-:S07]  /*25a00*/  IMAD.MOV.U32 R12, RZ, RZ, 0x1 ;  /* 0x00000001ff0c7424 */ /* 0x000fce00078e00ff */
[----:B-----5:R-:W-:Y:S05]  /*25a10*/  WARPSYNC.COLLECTIVE R15, `(.L_x_2135) ;  /* 0x000000000f087348 */ /* 0x020fea0003c00000 */
[----:B------:R0:W1:Y:S02]  /*25a20*/  SHFL.IDX P6, R14, R13, R12, R11 ;  /* 0x0000000c0d0e7389 */ /* 0x00006400000c000b */
[----:B01---5:R-:W-:Y:S01]  /*25a30*/  ENDCOLLECTIVE ;  /* 0x000000000000791b */ /* 0x023fe20003800000 */
.L_x_2135:
[----:B------:R-:W-:Y:S01]  /*25a40*/  CS2R R48, SRZ ;  /* 0x0000000000307805 */ /* 0x000fe2000001ff00 */
[----:B------:R-:W-:Y:S01]  /*25a50*/  IMAD.MOV.U32 R13, RZ, RZ, R32 ;  /* 0x000000ffff0d7224 */ /* 0x000fe200078e0020 */
[----:B------:R-:W-:Y:S02]  /*25a60*/  CS2R R50, SRZ ;  /* 0x0000000000327805 */ /* 0x000fe4000001ff00 */
[----:B------:R-:W-:Y:S02]  /*25a70*/  CS2R R20, SRZ ;  /* 0x0000000000147805 */ /* 0x000fe4000001ff00 */
[----:B------:R-:W-:Y:S01]  /*25a80*/  CS2R R36, SRZ ;  /* 0x0000000000247805 */ /* 0x000fe2000001ff00 */
[----:B------:R-:W-:-:S04]  /*25a90*/  @!P1 IMAD.MOV.U32 R48, RZ, RZ, R24 ;  /* 0x000000ffff309224 */ /* 0x000fc800078e0018 */
[----:B------:R-:W-:-:S05]  /*25aa0*/  IMAD.MOV.U32 R3, RZ, RZ, R48 ;  /* 0x000000ffff037224 */ /* 0x000fca00078e0030 */
[----:B------:R-:W-:Y:S01]  /*25ab0*/  PRMT R46, R46, 0x5410, R3 ;  /* 0x000054102e2e7816 */ /* 0x000fe20000000003 */
[----:B------:R-:W-:-:S07]  /*25ac0*/  IMAD.MOV.U32 R3, RZ, RZ, R14 ;  /* 0x000000ffff037224 */ /* 0x000fce00078e000e */
[----:B------:R-:W-:Y:S05]  /*25ad0*/  WARPSYNC.COLLECTIVE R15, `(.L_x_2136) ;  /* 0x000000000f087348 */ /* 0x000fea0003c00000 */
[----:B------:R0:W1:Y:S02]  /*25ae0*/  SHFL.IDX P6, R14, R13, R12, R11 ;  /* 0x0000000c0d0e7389 */ /* 0x00006400000c000b */
[----:B01----:R-:W-:Y:S01]  /*25af0*/  ENDCOLLECTIVE ;  /* 0x000000000000791b */ /* 0x003fe20003800000 */
.L_x_2136:
[----:B------:R-:W-:-:S04]  /*25b00*/  @!P1 IMAD.MOV.U32 R49, RZ, RZ, R25 ;  /* 0x000000ffff319224 */ /* 0x000fc800078e0019 */
[----:B------:R-:W-:-:S05]  /*25b10*/  IMAD.MOV.U32 R8, RZ, RZ, R49 ;  /* 0x000000ffff087224 */ /* 0x000fca00078e0031 */
[----:B------:R-:W-:Y:S01]  /*25b20*/  PRMT R83, R8, 0x7610, R83 ;  /* 0x0000761008537816 */ /* 0x000fe20000000053 */
[----:B------:R-:W-:Y:S02]  /*25b30*/  IMAD.MOV.U32 R13, RZ, RZ, R33 ;  /* 0x000000ffff0d7224 */ /* 0x000fe400078e0021 */
[----:B------:R-:W-:-:S07]  /*25b40*/  IMAD.MOV.U32 R8, RZ, RZ, R14 ;  /* 0x000000ffff087224 */ /* 0x000fce00078e000e */
[----:B------:R-:W-:Y:S05]  /*25b50*/  WARPSYNC.COLLECTIVE R15, `(.L_x_2137) ;  /* 0x000000000f087348 */ /* 0x000fea0003c00000 */
[----:B------:R0:W1:Y:S02]  /*25b60*/  SHFL.IDX P6, R14, R13, R12, R11 ;  /* 0x0000000c0d0e7389 */ /* 0x00006400000c000b */
[----:B01----:R-:W-:Y:S01]  /*25b70*/  ENDCOLLECTIVE ;  /* 0x000000000000791b */ /* 0x003fe20003800000 */
.L_x_2137:
[----:B------:R-:W-:Y:S02]  /*25b80*/  @!P1 IMAD.MOV.U32 R50, RZ, RZ, R26 ;  /* 0x000000ffff329224 */ /* 0x000fe400078e001a */
[----:B------:R-:W-:Y:S02]  /*25b90*/  IMAD.MOV.U32 R13, RZ, RZ, R34 ;  /* 0x000000ffff0d7224 */ /* 0x000fe400078e0022 */
[----:B------:R-:W-:Y:S02]  /*25ba0*/  @!P1 IMAD.MOV.U32 R51, RZ, RZ, R27 ;  /* 0x000000ffff339224 */ /* 0x000fe400078e001b */
[----:B------:R-:W-:-:S07]  /*25bb0*/  IMAD.MOV.U32 R9, RZ, RZ, R14 ;  /* 0x000000ffff097224 */ /* 0x000fce00078e000e */
[----:B------:R-:W-:Y:S05]  /*25bc0*/  WARPSYNC.COLLECTIVE R15, `(.L_x_2138) ;  /* 0x000000000f087348 */ /* 0x000fea0003c00000 */
[----:B------:R0:W1:Y:S02]  /*25bd0*/  SHFL.IDX P6, R14, R13, R12, R11 ;  /* 0x0000000c0d0e7389 */ /* 0x00006400000c000b */
[----:B01----:R-:W-:Y:S01]  /*25be0*/  ENDCOLLECTIVE ;  /* 0x000000000000791b */ /* 0x003fe20003800000 */
.L_x_2138:
[----:B------:R-:W-:Y:S02]  /*25bf0*/  IMAD.MOV.U32 R10, RZ, RZ, R50 ;  /* 0x000000ffff0a7224 */ /* 0x000fe400078e0032 */
[----:B------:R-:W-:Y:S02]  /*25c00*/  IMAD.MOV.U32 R25, RZ, RZ, R51 ;  /* 0x000000ffff197224 */ /* 0x000fe400078e0033 */
[----:B------:R-:W-:Y:S02]  /*25c10*/  @!P1 IMAD.MOV.U32 R20, RZ, RZ, R4 ;  /* 0x000000ffff149224 */ /* 0x000fe400078e0004 */
[----:B------:R-:W-:Y:S02]  /*25c20*/  @!P1 IMAD.MOV.U32 R21, RZ, RZ, R5 ;  /* 0x000000ffff159224 */ /* 0x000fe400078e0005 */
[----:B------:R-:W-:Y:S02]  /*25c30*/  @!P1 IMAD.MOV.U32 R36, RZ, RZ, R6 ;  /* 0x000000ffff249224 */ /* 0x000fe400078e0006 */
[----:B------:R-:W-:Y:S01]  /*25c40*/  @!P1 IMAD.MOV.U32 R37, RZ, RZ, R7 ;  /* 0x000000ffff259224 */ /* 0x000fe200078e0007 */
[----:B------:R-:W-:Y:S01]  /*25c50*/  PRMT R43, R10, 0x7610, R43 ;  /* 0x000076100a2b7816 */ /* 0x000fe2000000002b */
[----:B------:R-:W-:Y:S01]  /*25c60*/  IMAD.MOV.U32 R4, RZ, RZ, R20 ;  /* 0x000000ffff047224 */ /* 0x000fe200078e0014 */
[----:B------:R-:W-:Y:S01]  /*25c70*/  PRMT R44, R25, 0x7610, R44 ;  /* 0x00007610192c7816 */ /* 0x000fe2000000002c */
[----:B------:R-:W-:-:S02]  /*25c80*/  IMAD.MOV.U32 R5, RZ, RZ, R21 ;  /* 0x000000ffff057224 */ /* 0x000fc400078e0015 */
[----:B------:R-:W-:Y:S02]  /*25c90*/  IMAD.MOV.U32 R6, RZ, RZ, R36 ;  /* 0x000000ffff067224 */ /* 0x000fe400078e0024 */
[----:B------:R-:W-:Y:S01]  /*25ca0*/  IMAD.MOV.U32 R7, RZ, RZ, R37 ;  /* 0x000000ffff077224 */ /* 0x000fe200078e0025 */
[----:B------:R-:W-:Y:S02]  /*25cb0*/  PRMT R43, R43, 0x5410, R4 ;  /* 0x000054102b2b7816 */ /* 0x000fe40000000004 */
[----:B------:R-:W-:Y:S02]  /*25cc0*/  CS2R R24, SRZ ;  /* 0x0000000000187805 */ /* 0x000fe4000001ff00 */
[----:B------:R-:W-:Y:S02]  /*25cd0*/  PRMT R44, R44, 0x5410, R5 ;  /* 0x000054102c2c7816 */ /* 0x000fe40000000005 */
[----:B------:R-:W-:Y:S02]  /*25ce0*/  PRMT R45, R45, 0x5410, R6 ;  /* 0x000054102d2d7816 */ /* 0x000fe40000000006 */
[----:B------:R-:W-:Y:S01]  /*25cf0*/  PRMT R81, R7, 0x7610, R81 ;  /* 0x0000761007517816 */ /* 0x000fe20000000051 */
[----:B------:R-:W-:Y:S06]  /*25d00*/  BRA `(.L_x_2139) ;  /* 0xfffffe68009c7947 */ /* 0x000fec000383ffff */
.L_x_1819:
[----:B------:R-:W-:Y:S01]  /*25d10*/  BSSY B1, `(.L_x_2140) ;  /* 0x0000008000017945 */ /* 0x000fe20003800000 */
[----:B------:R-:W-:Y:S02]  /*25d20*/  IMAD.MOV.U32 R13, RZ, RZ, R35 ;  /* 0x000000ffff0d7224 */ /* 0x000fe400078e0023 */
[----:B------:R-:W-:Y:S02]  /*25d30*/  IMAD.MOV.U32 R12, RZ, RZ, 0x2 ;  /* 0x00000002ff0c7424 */ /* 0x000fe400078e00ff */
[----:B------:R-:W-:Y:S02]  /*25d40*/  IMAD.MOV.U32 R11, RZ, RZ, 0x181f ;  /* 0x0000181fff0b7424 */ /* 0x000fe400078e00ff */
[----:B-1----:R-:W-:-:S07]  /*25d50*/  IMAD.MOV.U32 R15, RZ, RZ, -0x1 ;  /* 0xffffffffff0f7424 */ /* 0x002fce00078e00ff */
[----:B------:R-:W-:Y:S05]  /*25d60*/  WARPSYNC.COLLECTIVE R15, `(.L_x_2141) ;  /* 0x000000000f087348 */ /* 0x000fea0003c00000 */
[----:B------:R0:W1:Y:S02]  /*25d70*/  SHFL.IDX P6, R14, R13, R12, R11 ;  /* 0x0000000c0d0e7389 */ /* 0x00006400000c000b */
[----:B01----:R-:W-:Y:S01]  /*25d80*/  ENDCOLLECTIVE ;  /* 0x000000000000791b */ /* 0x003fe20003800000 */
.L_x_2141:
[----:B------:R-:W-:Y:S05]  /*25d90*/  BSYNC B1 ;  /* 0x0000000000017941 */ /* 0x000fea0003800000 */
.L_x_2140:
[----:B------:R-:W-:Y:S02]  /*25da0*/  IMAD.MOV.U32 R13, RZ, RZ, R32 ;  /* 0x000000ffff0d7224 */ /* 0x000fe400078e0020 */
[----:B------:R-:W-:Y:S02]  /*25db0*/  IMAD.MOV.U32 R12, RZ, RZ, 0x2 ;  /* 0x00000002ff0c7424 */ /* 0x000fe400078e00ff */
[----:B------:R-:W-:Y:S02]  /*25dc0*/  IMAD.MOV.U32 R11, RZ, RZ, 0x181f ;  /* 0x0000181fff0b7424 */ /* 0x000fe400078e00ff */
[----:B------:R-:W-:Y:S02]  /*25dd0*/  IMAD.MOV.U32 R15, RZ, RZ, -0x1 ;  /* 0xffffffffff0f7424 */ /* 0x000fe400078e00ff */
[----:B------:R-:W-:Y:S02]  /*25de0*/  IMAD.MOV.U32 R3, RZ, RZ, R14 ;  /* 0x000000ffff037224 */ /* 0x000fe400078e000e */
[----:B------:R-:W-:-:S07]  /*25df0*/  VIADD R9, R57, 0x40 ;  /* 0x0000004039097836 */ /* 0x000fce0000000000 */
[----:B------:R-:W-:Y:S05]  /*25e00*/  WARPSYNC.COLLECTIVE R15, `(.L_x_2142) ;  /* 0x000000000f087348 */ /* 0x000fea0003c00000 */
[----:B------:R0:W1:Y:S02]  /*25e10*/  SHFL.IDX P6, R14, R13, R12, R11 ;  /* 0x0000000c0d0e7389 */ /* 0x00006400000c000b */
[----:B01----:R-:W-:Y:S01]  /*25e20*/  ENDCOLLECTIVE ;  /* 0x000000000000791b */ /* 0x003fe20003800000 */
.L_x_2142:
        /* <DEDUP_REMOVED lines=8> */
.L_x_2143:
[----:B------:R-:W-:-:S05]  /*25eb0*/  @!P1 IADD3 R8, P2, R8, R31, RZ ;  /* 0x0000001f08089210 */ /* 0x000fca0007f5e0ff */
[----:B------:R-:W-:Y:S02]  /*25ec0*/  @!P1 IMAD.X R9, R3, 0x1, R29, P2 ;  /* 0x0000000103099824 */ /* 0x000fe400010e061d */
[----:B------:R-:W-:Y:S02]  /*25ed0*/  IMAD.MOV.U32 R13, RZ, RZ, R34 ;  /* 0x000000ffff0d7224 */ /* 0x000fe400078e0022 */
[----:B------:R-:W-:-:S07]  /*25ee0*/  IMAD.MOV.U32 R28, RZ, RZ, R14 ;  /* 0x000000ffff1c7224 */ /* 0x000fce00078e000e */
[----:B------:R-:W-:Y:S05]  /*25ef0*/  WARPSYNC.COLLECTIVE R15, `(.L_x_2144) ;  /* 0x000000000f087348 */ /* 0x000fea0003c00000 */
[----:B------:R0:W1:Y:S02]  /*25f00*/  SHFL.IDX P6, R14, R13, R12, R11 ;  /* 0x0000000c0d0e7389 */ /* 0x00006400000c000b */
[----:B01----:R-:W-:Y:S01]  /*25f10*/  ENDCOLLECTIVE ;  /* 0x000000000000791b */ /* 0x003fe20003800000 */
.L_x_2144:
[----:B------:R-:W2:Y:S01]  /*25f20*/  @!P1 LD.E.128 R8, desc[UR38][R8.64] ;  /* 0x0000002608089980 */ /* 0x000ea2000c101d00 */
[----:B------:R-:W-:-:S05]  /*25f30*/  @!P1 IADD3 R14, P2, R14, R31, RZ ;  /* 0x0000001f0e0e9210 */ /* 0x000fca0007f5e0ff */
[----:B------:R-:W-:-:S04]  /*25f40*/  @!P1 IMAD.X R3, R28, 0x1, R29, P2 ;  /* 0x000000011c039824 */ /* 0x000fc800010e061d */
[----:B------:R-:W-:-:S05]  /*25f50*/  @!P1 IMAD.MOV.U32 R15, RZ, RZ, R3 ;  /* 0x000000ffff0f9224 */ /* 0x000fca00078e0003 */
[----:B------:R0:W5:Y:S01]  /*25f60*/  @!P1 LD.E.128 R28, desc[UR38][R14.64] ;  /* 0x000000260e1c9980 */ /* 0x000162000c101d00 */
[----:B------:R-:W-:Y:S02]  /*25f70*/  CS2R R52, SRZ ;  /* 0x0000000000347805 */ /* 0x000fe4000001ff00 */
[----:B------:R-:W-:Y:S01]  /*25f80*/  CS2R R54, SRZ ;  /* 0x0000000000367805 */ /* 0x000fe2000001ff00 */
[----:B------:R-:W-:Y:S01]  /*25f90*/  IMAD.MOV.U32 R13, RZ, RZ, R35 ;  /* 0x000000ffff0d7224 */ /* 0x000fe200078e0023 */
[----:B------:R-:W-:Y:S02]  /*25fa0*/  CS2R R38, SRZ ;  /* 0x0000000000267805 */ /* 0x000fe4000001ff00 */
[----:B------:R-:W-:Y:S01]  /*25fb0*/  CS2R R40, SRZ ;  /* 0x0000000000287805 */ /* 0x000fe2000001ff00 */
[----:B0-----:R-:W-:Y:S02]  /*25fc0*/  IMAD.MOV.U32 R15, RZ, RZ, -0x1 ;  /* 0xffffffffff0f7424 */ /* 0x001fe400078e00ff */
[----:B--2---:R-:W-:-:S02]  /*25fd0*/  @!P1 IMAD.MOV.U32 R53, RZ, RZ, R9 ;  /* 0x000000ffff359224 */ /* 0x004fc400078e0009 */
[----:B------:R-:W-:Y:S02]  /*25fe0*/  @!P1 IMAD.MOV.U32 R55, RZ, RZ, R11 ;  /* 0x000000ffff379224 */ /* 0x000fe400078e000b */
[----:B------:R-:W-:Y:S02]  /*25ff0*/  IMAD.MOV.U32 R12, RZ, RZ, R53 ;  /* 0x000000ffff0c7224 */ /* 0x000fe400078e0035 */
[----:B------:R-:W-:Y:S02]  /*26000*/  IMAD.MOV.U32 R11, RZ, RZ, 0x181f ;  /* 0x0000181fff0b7424 */ /* 0x000fe400078e00ff */
[----:B------:R-:W-:Y:S01]  /*26010*/  @!P1 IMAD.MOV.U32 R52, RZ, RZ, R8 ;  /* 0x000000ffff349224 */ /* 0x000fe200078e0008 */
[----:B------:R-:W-:Y:S01]  /*26020*/  PRMT R66, R12, 0x7610, R66 ;  /* 0x000076100c427816 */ /* 0x000fe20000000042 */
[----:B------:R-:W-:Y:S02]  /*26030*/  IMAD.MOV.U32 R12, RZ, RZ, 0x3 ;  /* 0x00000003ff0c7424 */ /* 0x000fe400078e00ff */
[----:B------:R-:W-:-:S02]  /*26040*/  IMAD.MOV.U32 R3, RZ, RZ, R52 ;  /* 0x000000ffff037224 */ /* 0x000fc400078e0034 */
[----:B------:R-:W-:-:S07]  /*26050*/  @!P1 IMAD.MOV.U32 R54, RZ, RZ, R10 ;  /* 0x000000ffff369224 */ /* 0x000fce00078e000a */
[----:B-----5:R-:W-:Y:S05]  /*26060*/  WARPSYNC.COLLECTIVE R15, `(.L_x_2145) ;  /* 0x000000000f087348 */ /* 0x020fea0003c00000 */
[----:B------:R0:W1:Y:S02]  /*26070*/  SHFL.IDX P6, R14, R13, R12, R11 ;  /* 0x0000000c0d0e7389 */ /* 0x00006400000c000b */
[----:B01---5:R-:W-:Y:S01]  /*26080*/  ENDCOLLECTIVE ;  /* 0x000000000000791b */ /* 0x023fe20003800000 */
.L_x_2145:
[----:B------:R-:W-:Y:S01]  /*26090*/  IMAD.MOV.U32 R9, RZ, RZ, R55 ;  /* 0x000000ffff097224 */ /* 0x000fe200078e0037 */
[----:B------:R-:W-:Y:S01]  /*260a0*/  PRMT R65, R3, 0x7610, R65 ;  /* 0x0000761003417816 */ /* 0x000fe20000000041 */
[----:B------:R-:W-:-:S03]  /*260b0*/  IMAD.MOV.U32 R8, RZ, RZ, R54 ;  /* 0x000000ffff087224 */ /* 0x000fc600078e0036 */
[----:B------:R-:W-:Y:S02]  /*260c0*/  PRMT R46, R9, 0x7610, R46 ;  /* 0x00007610092e7816 */ /* 0x000fe4000000002e */
[----:B------:R-:W-:Y:S01]  /*260d0*/  PRMT R45, R8, 0x7610, R45 ;  /* 0x00007610082d7816 */ /* 0x000fe2000000002d */
[----:B------:R-:W-:Y:S02]  /*260e0*/  @!P1 IMAD.MOV.U32 R38, RZ, RZ, R28 ;  /* 0x000000ffff269224 */ /* 0x000fe400078e001c */
[----:B------:R-:W-:Y:S02]  /*260f0*/  @!P1 IMAD.MOV.U32 R39, RZ, RZ, R29 ;  /* 0x000000ffff279224 */ /* 0x000fe400078e001d */
[----:B------:R-:W-:Y:S02]  /*26100*/  @!P1 IMAD.MOV.U32 R40, RZ, RZ, R30 ;  /* 0x000000ffff289224 */ /* 0x000fe400078e001e */
[----:B------:R-:W-:Y:S02]  /*26110*/  IMAD.MOV.U32 R13, RZ, RZ, R32 ;  /* 0x000000ffff0d7224 */ /* 0x000fe400078e0020 */
[----:B------:R-:W-:-:S02]  /*26120*/  @!P1 IMAD.MOV.U32 R41, RZ, RZ, R31 ;  /* 0x000000ffff299224 */ /* 0x000fc400078e001f */
[----:B------:R-:W-:Y:S02]  /*26130*/  IMAD.MOV.U32 R8, RZ, RZ, R38 ;  /* 0x000000ffff087224 */ /* 0x000fe400078e0026 */
[----:B------:R-:W-:Y:S02]  /*26140*/  IMAD.MOV.U32 R9, RZ, RZ, R39 ;  /* 0x000000ffff097224 */ /* 0x000fe400078e0027 */
[----:B------:R-:W-:Y:S01]  /*26150*/  IMAD.MOV.U32 R10, RZ, RZ, R40 ;  /* 0x000000ffff0a7224 */ /* 0x000fe200078e0028 */
[----:B------:R-:W-:Y:S01]  /*26160*/  PRMT R72, R8, 0x7610, R72 ;  /* 0x0000761008487816 */ /* 0x000fe20000000048 */
[----:B------:R-:W-:Y:S01]  /*26170*/  IMAD.MOV.U32 R3, RZ, RZ, R14 ;  /* 0x000000ffff037224 */ /* 0x000fe200078e000e */
[----:B------:R-:W-:-:S07]  /*26180*/  PRMT R73, R9, 0x7610, R73 ;  /* 0x0000761009497816 */ /* 0x000fce0000000049 */
[----:B------:R-:W-:Y:S05]  /*26190*/  WARPSYNC.COLLECTIVE R15, `(.L_x_2146) ;  /* 0x000000000f087348 */ /* 0x000fea0003c00000 */
[----:B------:R0:W1:Y:S02]  /*261a0*/  SHFL.IDX P6, R14, R13, R12, R11 ;  /* 0x0000000c0d0e7389 */ /* 0x00006400000c000b */
[----:B01----:R-:W-:Y:S01]  /*261b0*/  ENDCOLLECTIVE ;  /* 0x000000000000791b */ /* 0x003fe20003800000 */
.L_x_2146:
[----:B------:R-:W-:Y:S02]  /*261c0*/  PRMT R74, R10, 0x7610, R74 ;  /* 0x000076100a4a7816 */ /* 0x000fe4000000004a */
[----:B------:R-:W-:Y:S01]  /*261d0*/  CS2R R8, SRZ ;  /* 0x0000000000087805 */ /* 0x000fe2000001ff00 */
[----:B------:R-:W-:Y:S02]  /*261e0*/  IMAD.MOV.U32 R13, RZ, RZ, R33 ;  /* 0x000000ffff0d7224 */ /* 0x000fe400078e0021 */
[----:B------:R-:W-:-:S07]  /*261f0*/  IMAD.MOV.U32 R32, RZ, RZ, R14 ;  /* 0x000000ffff207224 */ /* 0x000fce00078e000e */
[----:B------:R-:W-:Y:S05]  /*26200*/  WARPSYNC.COLLECTIVE R15, `(.L_x_2147) ;  /* 0x000000000f087348 */ /* 0x000fea0003c00000 */
[----:B------:R0:W1:Y:S02]  /*26210*/  SHFL.IDX P6, R14, R13, R12, R11 ;  /* 0x0000000c0d0e7389 */ /* 0x00006400000c000b */
[----:B01----:R-:W-:Y:S01]  /*26220*/  ENDCOLLECTIVE ;  /* 0x000000000000791b */ /* 0x003fe20003800000 */
.L_x_2147:
[----:B------:R-:W-:Y:S02]  /*26230*/  IMAD.MOV.U32 R13, RZ, RZ, R34 ;  /* 0x000000ffff0d7224 */ /* 0x000fe400078e0022 */
[----:B------:R-:W-:-:S07]  /*26240*/  IMAD.MOV.U32 R33, RZ, RZ, R14 ;  /* 0x000000ffff217224 */ /* 0x000fce00078e000e */
[----:B------:R-:W-:Y:S05]  /*26250*/  WARPSYNC.COLLECTIVE R15, `(.L_x_2148) ;  /* 0x000000000f087348 */ /* 0x000fea0003c00000 */
[----:B------:R0:W1:Y:S02]  /*26260*/  SHFL.IDX P6, R14, R13, R12, R11 ;  /* 0x0000000c0d0e7389 */ /* 0x00006400000c000b */
[----:B01----:R-:W-:Y:S01]  /*26270*/  ENDCOLLECTIVE ;  /* 0x000000000000791b */ /* 0x003fe20003800000 */
.L_x_2148:
[----:B------:R-:W-:-:S05]  /*26280*/  IMAD.MOV.U32 R11, RZ, RZ, R41 ;  /* 0x000000ffff0b7224 */ /* 0x000fca00078e0029 */
[----:B------:R-:W-:Y:S01]  /*26290*/  PRMT R75, R11, 0x7610, R75 ;  /* 0x000076100b4b7816 */ /* 0x000fe2000000004b */
[----:B------:R-:W-:Y:S01]  /*262a0*/  IMAD.MOV.U32 R34, RZ, RZ, R14 ;  /* 0x000000ffff227224 */ /* 0x000fe200078e000e */
[----:B------:R-:W-:Y:S06]  /*262b0*/  BRA `(.L_x_2149) ;  /* 0xfffffe6800887947 */ /* 0x000fec000383ffff */
.L_x_1823:
[----:B0-----:R0:W1:Y:S02]  /*262c0*/  SYNCS.PHASECHK.TRANS64.TRYWAIT P4, [R2+URZ+0x28800], R29 ;  /* 0x0288001d020075a7 */ /* 0x001064000808017f */
[----:B-1----:R-:W-:Y:S05]  /*262d0*/  @!P4 NANOSLEEP.SYNCS 0x989680 ;  /* 0x009896800000c95d */ /* 0x002fea0003900000 */
[----:B------:R-:W1:Y:S02]  /*262e0*/  @!P4 SYNCS.PHASECHK.TRANS64 P4, [R2+URZ+0x28800], R29 ;  /* 0x0288001d0200c5a7 */ /* 0x000e64000808007f */
[----:B-1----:R-:W-:Y:S05]  /*262f0*/  @!P4 BRA `(.L_x_1823) ;  /* 0xfffffffc00f0c947 */ /* 0x002fea000383ffff */
[----:B------:R-:W-:Y:S05]  /*26300*/  BRA `(.L_x_2150) ;  /* 0xfffffe6c002c7947 */ /* 0x000fea000383ffff */
.L_x_1833:
[----:B0-----:R0:W1:Y:S02]  /*26310*/  SYNCS.PHASECHK.TRANS64.TRYWAIT P2, [R11+URZ+0x28830], R0 ;  /* 0x028830000b0075a7 */ /* 0x001064000804017f */
[----:B-1----:R-:W-:Y:S05]  /*26320*/  @!P2 NANOSLEEP.SYNCS 0x989680 ;  /* 0x009896800000a95d */ /* 0x002fea0003900000 */
[----:B------:R-:W1:Y:S02]  /*26330*/  @!P2 SYNCS.PHASECHK.TRANS64 P2, [R11+URZ+0x28830], R0 ;  /* 0x028830000b00a5a7 */ /* 0x000e64000804007f */
[----:B-1----:R-:W-:Y:S05]  /*26340*/  @!P2 BRA `(.L_x_1833) ;  /* 0xfffffffc00f0a947 */ /* 0x002fea000383ffff */
[----:B------:R-:W-:Y:S05]  /*26350*/  BRA `(.L_x_1832) ;  /* 0xfffffe8800087947 */ /* 0x000fea000383ffff */
.L_x_1851:
[----:B-1----:R1:W2:Y:S02]  /*26360*/  SYNCS.PHASECHK.TRANS64.TRYWAIT P5, [R11+URZ+0x28830], R6 ;  /* 0x028830060b0075a7 */ /* 0x0022a400080a017f */
[----:B--2---:R-:W-:Y:S05]  /*26370*/  @!P5 NANOSLEEP.SYNCS 0x989680 ;  /* 0x009896800000d95d */ /* 0x004fea0003900000 */
[----:B------:R-:W2:Y:S02]  /*26380*/  @!P5 SYNCS.PHASECHK.TRANS64 P5, [R11+URZ+0x28830], R6 ;  /* 0x028830060b00d5a7 */ /* 0x000ea400080a007f */
[----:B--2---:R-:W-:Y:S05]  /*26390*/  @!P5 BRA `(.L_x_1851) ;  /* 0xfffffffc00f0d947 */ /* 0x004fea000383ffff */
[----:B------:R-:W-:Y:S05]  /*263a0*/  BRA `(.L_x_1850) ;  /* 0xfffffeb800e07947 */ /* 0x000fea000383ffff */
.L_x_1855:
[----:B-1----:R1:W2:Y:S02]  /*263b0*/  SYNCS.PHASECHK.TRANS64.TRYWAIT P4, [R11+URZ+0x28850], R6 ;  /* 0x028850060b0075a7 */ /* 0x0022a4000808017f */
[----:B--2---:R-:W-:Y:S05]  /*263c0*/  @!P4 NANOSLEEP.SYNCS 0x989680 ;  /* 0x009896800000c95d */ /* 0x004fea0003900000 */
[----:B------:R-:W2:Y:S02]  /*263d0*/  @!P4 SYNCS.PHASECHK.TRANS64 P4, [R11+URZ+0x28850], R6 ;  /* 0x028850060b00c5a7 */ /* 0x000ea4000808007f */
[----:B--2---:R-:W-:Y:S05]  /*263e0*/  @!P4 BRA `(.L_x_1855) ;  /* 0xfffffffc00f0c947 */ /* 0x004fea000383ffff */
[----:B------:R-:W-:Y:S05]  /*263f0*/  BRA `(.L_x_1852) ;  /* 0xfffffebc00f07947 */ /* 0x000fea000383ffff */
.L_x_1874:
[----:B-1----:R1:W2:Y:S02]  /*26400*/  SYNCS.PHASECHK.TRANS64.TRYWAIT P3, [R0+URZ+0x28830], R9 ;  /* 0x02883009000075a7 */ /* 0x0022a4000806017f */
[----:B--2---:R-:W-:Y:S05]  /*26410*/  @!P3 NANOSLEEP.SYNCS 0x989680 ;  /* 0x009896800000b95d */ /* 0x004fea0003900000 */
[----:B------:R-:W2:Y:S02]  /*26420*/  @!P3 SYNCS.PHASECHK.TRANS64 P3, [R0+URZ+0x28830], R9 ;  /* 0x028830090000b5a7 */ /* 0x000ea4000806007f */
[----:B--2---:R-:W-:Y:S05]  /*26430*/  @!P3 BRA `(.L_x_1874) ;  /* 0xfffffffc00f0b947 */ /* 0x004fea000383ffff */
[----:B------:R-:W-:Y:S05]  /*26440*/  BRA `(.L_x_1873) ;  /* 0xfffffef000007947 */ /* 0x000fea000383ffff */
.L_x_1878:
[----:B-1----:R1:W2:Y:S02]  /*26450*/  SYNCS.PHASECHK.TRANS64.TRYWAIT P2, [R9+URZ+0x28850], R0 ;  /* 0x02885000090075a7 */ /* 0x0022a4000804017f */
[----:B--2---:R-:W-:Y:S05]  /*26460*/  @!P2 NANOSLEEP.SYNCS 0x989680 ;  /* 0x009896800000a95d */ /* 0x004fea0003900000 */
[----:B------:R-:W2:Y:S02]  /*26470*/  @!P2 SYNCS.PHASECHK.TRANS64 P2, [R9+URZ+0x28850], R0 ;  /* 0x028850000900a5a7 */ /* 0x000ea4000804007f */
[----:B--2---:R-:W-:Y:S05]  /*26480*/  @!P2 BRA `(.L_x_1878) ;  /* 0xfffffffc00f0a947 */ /* 0x004fea000383ffff */
[----:B------:R-:W-:Y:S05]  /*26490*/  BRA `(.L_x_1875) ;  /* 0xfffffef400107947 */ /* 0x000fea000383ffff */
.L_x_1885:
[----:B-1----:R1:W2:Y:S02]  /*264a0*/  SYNCS.PHASECHK.TRANS64.TRYWAIT P3, [R0+URZ+0x28830], R9 ;  /* 0x02883009000075a7 */ /* 0x0022a4000806017f */
[----:B--2---:R-:W-:Y:S05]  /*264b0*/  @!P3 NANOSLEEP.SYNCS 0x989680 ;  /* 0x009896800000b95d */ /* 0x004fea0003900000 */
[----:B------:R-:W2:Y:S02]  /*264c0*/  @!P3 SYNCS.PHASECHK.TRANS64 P3, [R0+URZ+0x28830], R9 ;  /* 0x028830090000b5a7 */ /* 0x000ea4000806007f */
[----:B--2---:R-:W-:Y:S05]  /*264d0*/  @!P3 BRA `(.L_x_1885) ;  /* 0xfffffffc00f0b947 */ /* 0x004fea000383ffff */
[----:B------:R-:W-:Y:S05]  /*264e0*/  BRA `(.L_x_1884) ;  /* 0xffffff1000647947 */ /* 0x000fea000383ffff */
.L_x_1889:
[----:B-1----:R1:W2:Y:S02]  /*264f0*/  SYNCS.PHASECHK.TRANS64.TRYWAIT P2, [R9+URZ+0x28850], R0 ;  /* 0x02885000090075a7 */ /* 0x0022a4000804017f */
[----:B--2---:R-:W-:Y:S05]  /*26500*/  @!P2 NANOSLEEP.SYNCS 0x989680 ;  /* 0x009896800000a95d */ /* 0x004fea0003900000 */
[----:B------:R-:W2:Y:S02]  /*26510*/  @!P2 SYNCS.PHASECHK.TRANS64 P2, [R9+URZ+0x28850], R0 ;  /* 0x028850000900a5a7 */ /* 0x000ea4000804007f */
[----:B--2---:R-:W-:Y:S05]  /*26520*/  @!P2 BRA `(.L_x_1889) ;  /* 0xfffffffc00f0a947 */ /* 0x004fea000383ffff */
[----:B------:R-:W-:Y:S05]  /*26530*/  BRA `(.L_x_1886) ;  /* 0xffffff1400747947 */ /* 0x000fea000383ffff */
.L_x_1902:
[----:B-1----:R1:W2:Y:S02]  /*26540*/  SYNCS.PHASECHK.TRANS64.TRYWAIT P0, [R13+URZ+0x28850], R4 ;  /* 0x028850040d0075a7 */ /* 0x0022a4000800017f */
[----:B--2---:R-:W-:Y:S05]  /*26550*/  @!P0 NANOSLEEP.SYNCS 0x989680 ;  /* 0x009896800000895d */ /* 0x004fea0003900000 */
[----:B------:R-:W2:Y:S02]  /*26560*/  @!P0 SYNCS.PHASECHK.TRANS64 P0, [R13+URZ+0x28850], R4 ;  /* 0x028850040d0085a7 */ /* 0x000ea4000800007f */
[----:B--2---:R-:W-:Y:S05]  /*26570*/  @!P0 BRA `(.L_x_1902) ;  /* 0xfffffffc00f08947 */ /* 0x004fea000383ffff */
[----:B------:R-:W-:Y:S05]  /*26580*/  BRA `(.L_x_1901) ;  /* 0xffffff4000c07947 */ /* 0x000fea000383ffff */
.L_x_1916:
[----:B------:R-:W-:Y:S02]  /*26590*/  IMAD.MOV.U32 R13, RZ, RZ, R4 ;  /* 0x000000ffff0d7224 */ /* 0x000fe400078e0004 */
[----:B------:R-:W-:Y:S02]  /*265a0*/  IMAD.MOV.U32 R12, RZ, RZ, RZ ;  /* 0x000000ffff0c7224 */ /* 0x000fe400078e00ff */
[----:B------:R-:W-:Y:S02]  /*265b0*/  IMAD.MOV.U32 R11, RZ, RZ, 0x181f ;  /* 0x0000181fff0b7424 */ /* 0x000fe400078e00ff */
[----:B------:R-:W-:-:S07]  /*265c0*/  IMAD.MOV.U32 R15, RZ, RZ, -0x1 ;  /* 0xffffffffff0f7424 */ /* 0x000fce00078e00ff */
[----:B01----:R-:W-:Y:S05]  /*265d0*/  WARPSYNC.COLLECTIVE R15, `(.L_x_2151) ;  /* 0x000000000f087348 */ /* 0x003fea0003c00000 */
[----:B------:R2:W3:Y:S02]  /*265e0*/  SHFL.IDX P6, R14, R13, R12, R11 ;  /* 0x0000000c0d0e7389 */ /* 0x0004e400000c000b */
[----:B0123--:R-:W-:Y:S01]  /*265f0*/  ENDCOLLECTIVE ;  /* 0x000000000000791b */ /* 0x00ffe20003800000 */
.L_x_2151:
[----:B------:R-:W-:Y:S02]  /*26600*/  IMAD.MOV.U32 R13, RZ, RZ, R0 ;  /* 0x000000ffff0d7224 */ /* 0x000fe400078e0000 */
[----:B------:R-:W-:-:S07]  /*26610*/  IMAD.MOV.U32 R3, RZ, RZ, R14 ;  /* 0x000000ffff037224 */ /* 0x000fce00078e000e */
[----:B------:R-:W-:Y:S05]  /*26620*/  WARPSYNC.COLLECTIVE R15, `(.L_x_2152) ;  /* 0x000000000f087348 */ /* 0x000fea0003c00000 */
[----:B------:R0:W1:Y:S02]  /*26630*/  SHFL.IDX P6, R14, R13, R12, R11 ;  /* 0x0000000c0d0e7389 */ /* 0x00006400000c000b */
[----:B01----:R-:W-:Y:S01]  /*26640*/  ENDCOLLECTIVE ;  /* 0x000000000000791b */ /* 0x003fe20003800000 */
.L_x_2152:
[----:B------:R-:W-:Y:S05]  /*26650*/  BRA `(.L_x_2153) ;  /* 0xffffff6400f07947 */ /* 0x000fea000383ffff */
.L_x_1919:
[----:B------:R-:W-:Y:S01]  /*26660*/  BSSY B1, `(.L_x_2154) ;  /* 0x0000008000017945 */ /* 0x000fe20003800000 */
[----:B------:R-:W-:Y:S02]  /*26670*/  IMAD.MOV.U32 R13, RZ, RZ, R4 ;  /* 0x000000ffff0d7224 */ /* 0x000fe400078e0004 */
[----:B------:R-:W-:Y:S02]  /*26680*/  IMAD.MOV.U32 R12, RZ, RZ, 0x1 ;  /* 0x00000001ff0c7424 */ /* 0x000fe400078e00ff */
[----:B------:R-:W-:Y:S02]  /*26690*/  IMAD.MOV.U32 R11, RZ, RZ, 0x181f ;  /* 0x0000181fff0b7424 */ /* 0x000fe400078e00ff */
[----:B---3--:R-:W-:-:S07]  /*266a0*/  IMAD.MOV.U32 R15, RZ, RZ, -0x1 ;  /* 0xffffffffff0f7424 */ /* 0x008fce00078e00ff */
[----:B012-4-:R-:W-:Y:S05]  /*266b0*/  WARPSYNC.COLLECTIVE R15, `(.L_x_2155) ;  /* 0x000000000f087348 */ /* 0x017fea0003c00000 */
[----:B----4-:R3:W4:Y:S02]  /*266c0*/  SHFL.IDX P6, R14, R13, R12, R11 ;  /* 0x0000000c0d0e7389 */ /* 0x01072400000c000b */
[----:B01234-:R-:W-:Y:S01]  /*266d0*/  ENDCOLLECTIVE ;  /* 0x000000000000791b */ /* 0x01ffe20003800000 */
.L_x_2155:
[----:B------:R-:W-:Y:S05]  /*266e0*/  BSYNC B1 ;  /* 0x0000000000017941 */ /* 0x000fea0003800000 */
.L_x_2154:
        /* <DEDUP_REMOVED lines=8> */
.L_x_2156:
[----:B------:R-:W-:Y:S05]  /*26770*/  BRA `(.L_x_2157) ;  /* 0xffffff6400f07947 */ /* 0x000fea000383ffff */
.L_x_1922:
[----:B------:R-:W-:Y:S01]  /*26780*/  BSSY B1, `(.L_x_2158) ;  /* 0x0000008000017945 */ /* 0x000fe20003800000 */
[----:B------:R-:W-:Y:S02]  /*26790*/  IMAD.MOV.U32 R13, RZ, RZ, R4 ;  /* 0x000000ffff0d7224 */ /* 0x000fe400078e0004 */
[----:B------:R-:W-:Y:S02]  /*267a0*/  IMAD.MOV.U32 R12, RZ, RZ, 0x2 ;  /* 0x00000002ff0c7424 */ /* 0x000fe400078e00ff */
[----:B------:R-:W-:Y:S02]  /*267b0*/  IMAD.MOV.U32 R11, RZ, RZ, 0x181f ;  /* 0x0000181fff0b7424 */ /* 0x000fe400078e00ff */
[----:B0-----:R-:W-:-:S07]  /*267c0*/  IMAD.MOV.U32 R15, RZ, RZ, -0x1 ;  /* 0xffffffffff0f7424 */ /* 0x001fce00078e00ff */
[----:B-1234-:R-:W-:Y:S05]  /*267d0*/  WARPSYNC.COLLECTIVE R15, `(.L_x_2159) ;  /* 0x000000000f087348 */ /* 0x01efea0003c00000 */
[----:B----4-:R0:W4:Y:S02]  /*267e0*/  SHFL.IDX P6, R14, R13, R12, R11 ;  /* 0x0000000c0d0e7389 */ /* 0x01012400000c000b */
[----:B01234-:R-:W-:Y:S01]  /*267f0*/  ENDCOLLECTIVE ;  /* 0x000000000000791b */ /* 0x01ffe20003800000 */
.L_x_2159:
[----:B------:R-:W-:Y:S05]  /*26800*/  BSYNC B1 ;  /* 0x0000000000017941 */ /* 0x000fea0003800000 */
.L_x_2158:
        /* <DEDUP_REMOVED lines=8> */
.L_x_2160:
[----:B------:R-:W-:Y:S05]  /*26890*/  BRA `(.L_x_2161) ;  /* 0xffffff6400f07947 */ /* 0x000fea000383ffff */
.L_x_1925:
[----:B------:R-:W-:Y:S01]  /*268a0*/  BSSY B1, `(.L_x_2162) ;  /* 0x0000008000017945 */ /* 0x000fe20003800000 */
[----:B------:R-:W-:Y:S02]  /*268b0*/  IMAD.MOV.U32 R13, RZ, RZ, R4 ;  /* 0x000000ffff0d7224 */ /* 0x000fe400078e0004 */
[----:B------:R-:W-:Y:S02]  /*268c0*/  IMAD.MOV.U32 R12, RZ, RZ, 0x3 ;  /* 0x00000003ff0c7424 */ /* 0x000fe400078e00ff */
[----:B------:R-:W-:Y:S02]  /*268d0*/  IMAD.MOV.U32 R11, RZ, RZ, 0x181f ;  /* 0x0000181fff0b7424 */ /* 0x000fe400078e00ff */
[----:B0-----:R-:W-:-:S07]  /*268e0*/  IMAD.MOV.U32 R15, RZ, RZ, -0x1 ;  /* 0xffffffffff0f7424 */ /* 0x001fce00078e00ff */
[----:B-1234-:R-:W-:Y:S05]  /*268f0*/  WARPSYNC.COLLECTIVE R15, `(.L_x_2163) ;  /* 0x000000000f087348 */ /* 0x01efea0003c00000 */
[----:B------:R0:W0:Y:S02]  /*26900*/  SHFL.IDX P6, R14, R13, R12, R11 ;  /* 0x0000000c0d0e7389 */ /* 0x00002400000c000b */
[----:B01234-:R-:W-:Y:S01]  /*26910*/  ENDCOLLECTIVE ;  /* 0x000000000000791b */ /* 0x01ffe20003800000 */
.L_x_2163:
[----:B------:R-:W-:Y:S05]  /*26920*/  BSYNC B1 ;  /* 0x0000000000017941 */ /* 0x000fea0003800000 */
.L_x_2162:
        /* <DEDUP_REMOVED lines=8> */
.L_x_2164:
[----:B------:R-:W-:Y:S05]  /*269b0*/  BRA `(.L_x_2165) ;  /* 0xffffff6400f07947 */ /* 0x000fea000383ffff */
.L_x_1950:
[----:B------:R-:W1:Y:S01]  /*269c0*/  S2R R5, SR_TID.X ;  /* 0x0000000000057919 */ /* 0x000e620000002100 */
[----:B------:R-:W-:Y:S01]  /*269d0*/  BSSY B1, `(.L_x_2166) ;  /* 0x000000a000017945 */ /* 0x000fe20003800000 */
[----:B------:R-:W-:Y:S02]  /*269e0*/  IMAD.MOV.U32 R12, RZ, RZ, RZ ;  /* 0x000000ffff0c7224 */ /* 0x000fe400078e00ff */
[----:B0-----:R-:W-:Y:S02]  /*269f0*/  IMAD.MOV.U32 R11, RZ, RZ, 0x1f ;  /* 0x0000001fff0b7424 */ /* 0x001fe400078e00ff */
[----:B------:R-:W-:Y:S01]  /*26a00*/  IMAD.MOV.U32 R15, RZ, RZ, -0x1 ;  /* 0xffffffffff0f7424 */ /* 0x000fe200078e00ff */
[----:B-1----:R-:W-:-:S04]  /*26a10*/  SHF.R.U32.HI R5, RZ, 0x5, R5 ;  /* 0x00000005ff057819 */ /* 0x002fc80000011605 */
[----:B------:R-:W-:-:S05]  /*26a20*/  LOP3.LUT R5, R5, 0x3, RZ, 0xc0, !PT ;  /* 0x0000000305057812 */ /* 0x000fca00078ec0ff */
[----:B------:R-:W-:-:S07]  /*26a30*/  IMAD.MOV.U32 R13, RZ, RZ, R5 ;  /* 0x000000ffff0d7224 */ /* 0x000fce00078e0005 */
[----:B------:R-:W-:Y:S05]  /*26a40*/  WARPSYNC.COLLECTIVE R15, `(.L_x_2167) ;  /* 0x000000000f087348 */ /* 0x000fea0003c00000 */
[----:B------:R0:W1:Y:S02]  /*26a50*/  SHFL.IDX P6, R14, R13, R12, R11 ;  /* 0x0000000c0d0e7389 */ /* 0x00006400000c000b */
[----:B01----:R-:W-:Y:S01]  /*26a60*/  ENDCOLLECTIVE ;  /* 0x000000000000791b */ /* 0x003fe20003800000 */
.L_x_2167:
[----:B------:R-:W-:Y:S05]  /*26a70*/  BSYNC B1 ;  /* 0x0000000000017941 */ /* 0x000fea0003800000 */
.L_x_2166:
[----:B------:R-:W-:Y:S05]  /*26a80*/  BRA `(.L_x_2168) ;  /* 0xffffff7c00f47947 */ /* 0x000fea000383ffff */
.L_x_1952:
[----:B------:R-:W-:Y:S01]  /*26a90*/  BSSY B1, `(.L_x_2169) ;  /* 0x0000006000017945 */ /* 0x000fe20003800000 */
[----:B------:R-:W-:-:S07]  /*26aa0*/  IMAD.MOV.U32 R15, RZ, RZ, -0x1 ;  /* 0xffffffffff0f7424 */ /* 0x000fce00078e00ff */
[----:B01----:R-:W-:Y:S05]  /*26ab0*/  WARPSYNC.COLLECTIVE R15, `(.L_x_2170) ;  /* 0x000000000f0c7348 */ /* 0x003fea0003c00000 */
[----:B------:R-:W-:Y:S02]  /*26ac0*/  ELECT P6, UR62, PT ;  /* 0x00000000003e782f */ /* 0x000fe400038c0000 */
[----:B------:R-:W-:Y:S01]  /*26ad0*/  MOV R14, UR62 ;  /* 0x0000003e000e7c02 */ /* 0x000fe20008000f00 */
[----:B01----:R-:W-:Y:S10]  /*26ae0*/  ENDCOLLECTIVE ;  /* 0x000000000000791b */ /* 0x003ff40003800000 */
.L_x_2170:
[----:B------:R-:W-:Y:S05]  /*26af0*/  BSYNC B1 ;  /* 0x0000000000017941 */ /* 0x000fea0003800000 */
.L_x_2169:
[----:B------:R-:W-:Y:S05]  /*26b00*/  BRA `(.L_x_1951) ;  /* 0xffffff7c00ec7947 */ /* 0x000fea000383ffff */
.L_x_1954:
[----:B-1----:R-:W2:Y:S02]  /*26b10*/  LDL R6, [R1] ;  /* 0x0000000001067983 */ /* 0x002ea40000100800 */
[----:B--2---:R1:W2:Y:S02]  /*26b20*/  SYNCS.PHASECHK.TRANS64.TRYWAIT P0, [R6+URZ+0x28820], R5 ;  /* 0x02882005060075a7 */ /* 0x0042a4000800017f */
[----:B--2---:R-:W-:Y:S05]  /*26b30*/  @!P0 NANOSLEEP.SYNCS 0x989680 ;  /* 0x009896800000895d */ /* 0x004fea0003900000 */
[----:B------:R-:W2:Y:S02]  /*26b40*/  @!P0 SYNCS.PHASECHK.TRANS64 P0, [R6+URZ+0x28820], R5 ;  /* 0x02882005060085a7 */ /* 0x000ea4000800007f */
[----:B--2---:R-:W-:Y:S05]  /*26b50*/  @!P0 BRA `(.L_x_1954) ;  /* 0xfffffffc00ec8947 */ /* 0x004fea000383ffff */
[----:B------:R-:W-:Y:S05]  /*26b60*/  BRA `(.L_x_2171) ;  /* 0xffffff7c00fc7947 */ /* 0x000fea000383ffff */
.L_x_1958:
[----:B-1----:R1:W2:Y:S02]  /*26b70*/  SYNCS.PHASECHK.TRANS64.TRYWAIT P0, [R7+URZ+0x288a0], R10 ;  /* 0x0288a00a070075a7 */ /* 0x0022a4000800017f */
[----:B--2---:R-:W-:Y:S05]  /*26b80*/  @!P0 NANOSLEEP.SYNCS 0x989680 ;  /* 0x009896800000895d */ /* 0x004fea0003900000 */
[----:B------:R-:W2:Y:S02]  /*26b90*/  @!P0 SYNCS.PHASECHK.TRANS64 P0, [R7+URZ+0x288a0], R10 ;  /* 0x0288a00a070085a7 */ /* 0x000ea4000800007f */
[----:B--2---:R-:W-:Y:S05]  /*26ba0*/  @!P0 BRA `(.L_x_1958) ;  /* 0xfffffffc00f08947 */ /* 0x004fea000383ffff */
[----:B------:R-:W-:Y:S05]  /*26bb0*/  BRA `(.L_x_2172) ;  /* 0xffffff8000207947 */ /* 0x000fea000383ffff */
.L_x_1964:
[----:B0-----:R0:W2:Y:S02]  /*26bc0*/  SYNCS.PHASECHK.TRANS64.TRYWAIT P0, [R7+URZ+0x288c0], R10 ;  /* 0x0288c00a070075a7 */ /* 0x0010a4000800017f */
[----:B--2---:R-:W-:Y:S05]  /*26bd0*/  @!P0 NANOSLEEP.SYNCS 0x989680 ;  /* 0x009896800000895d */ /* 0x004fea0003900000 */
[----:B------:R-:W2:Y:S02]  /*26be0*/  @!P0 SYNCS.PHASECHK.TRANS64 P0, [R7+URZ+0x288c0], R10 ;  /* 0x0288c00a070085a7 */ /* 0x000ea4000800007f */
[----:B--2---:R-:W-:Y:S05]  /*26bf0*/  @!P0 BRA `(.L_x_1964) ;  /* 0xfffffffc00f08947 */ /* 0x004fea000383ffff */
[----:B------:R-:W-:Y:S05]  /*26c00*/  BRA `(.L_x_2173) ;  /* 0xffffff8000e87947 */ /* 0x000fea000383ffff */
.L_x_1972:
[----:B-1----:R1:W2:Y:S02]  /*26c10*/  SYNCS.PHASECHK.TRANS64.TRYWAIT P1, [R8+URZ+0x288a0], R7 ;  /* 0x0288a007080075a7 */ /* 0x0022a4000802017f */
[----:B--2---:R-:W-:Y:S05]  /*26c20*/  @!P1 NANOSLEEP.SYNCS 0x989680 ;  /* 0x009896800000995d */ /* 0x004fea0003900000 */
[----:B------:R-:W2:Y:S02]  /*26c30*/  @!P1 SYNCS.PHASECHK.TRANS64 P1, [R8+URZ+0x288a0], R7 ;  /* 0x0288a007080095a7 */ /* 0x000ea4000802007f */
[----:B--2---:R-:W-:Y:S05]  /*26c40*/  @!P1 BRA `(.L_x_1972) ;  /* 0xfffffffc00f09947 */ /* 0x004fea000383ffff */
[----:B------:R-:W-:Y:S05]  /*26c50*/  BRA `(.L_x_2174) ;  /* 0xffffff8800047947 */ /* 0x000fea000383ffff */
.L_x_1978:
[----:B--2---:R2:W3:Y:S02]  /*26c60*/  SYNCS.PHASECHK.TRANS64.TRYWAIT P1, [R8+URZ+0x288c0], R7 ;  /* 0x0288c007080075a7 */ /* 0x0044e4000802017f */
[----:B---3--:R-:W-:Y:S05]  /*26c70*/  @!P1 NANOSLEEP.SYNCS 0x989680 ;  /* 0x009896800000995d */ /* 0x008fea0003900000 */
[----:B------:R-:W3:Y:S02]  /*26c80*/  @!P1 SYNCS.PHASECHK.TRANS64 P1, [R8+URZ+0x288c0], R7 ;  /* 0x0288c007080095a7 */ /* 0x000ee4000802007f */
[----:B---3--:R-:W-:Y:S05]  /*26c90*/  @!P1 BRA `(.L_x_1978) ;  /* 0xfffffffc00f09947 */ /* 0x008fea000383ffff */
[----:B------:R-:W-:Y:S05]  /*26ca0*/  BRA `(.L_x_2175) ;  /* 0xffffff8800c47947 */ /* 0x000fea000383ffff */
.L_x_2000:
[----:B------:R-:W2:Y:S01]  /*26cb0*/  S2R R4, SR_TID.X ;  /* 0x0000000000047919 */ /* 0x000ea20000002100 */
[----:B------:R-:W-:Y:S01]  /*26cc0*/  BSSY B0, `(.L_x_2176) ;  /* 0x000000a000007945 */ /* 0x000fe20003800000 */
[----:B------:R-:W-:Y:S02]  /*26cd0*/  IMAD.MOV.U32 R12, RZ, RZ, RZ ;  /* 0x000000ffff0c7224 */ /* 0x000fe400078e00ff */
[----:B0-----:R-:W-:Y:S02]  /*26ce0*/  IMAD.MOV.U32 R11, RZ, RZ, 0x1f ;  /* 0x0000001fff0b7424 */ /* 0x001fe400078e00ff */
[----:B------:R-:W-:Y:S01]  /*26cf0*/  IMAD.MOV.U32 R15, RZ, RZ, -0x1 ;  /* 0xffffffffff0f7424 */ /* 0x000fe200078e00ff */
[----:B--2---:R-:W-:-:S04]  /*26d00*/  SHF.R.U32.HI R4, RZ, 0x5, R4 ;  /* 0x00000005ff047819 */ /* 0x004fc80000011604 */
[----:B------:R-:W-:-:S05]  /*26d10*/  LOP3.LUT R4, R4, 0x3, RZ, 0xc0, !PT ;  /* 0x0000000304047812 */ /* 0x000fca00078ec0ff */
[----:B------:R-:W-:-:S07]  /*26d20*/  IMAD.MOV.U32 R13, RZ, RZ, R4 ;  /* 0x000000ffff0d7224 */ /* 0x000fce00078e0004 */
[----:B-1----:R-:W-:Y:S05]  /*26d30*/  WARPSYNC.COLLECTIVE R15, `(.L_x_2177) ;  /* 0x000000000f087348 */ /* 0x002fea0003c00000 */
[----:B------:R0:W2:Y:S02]  /*26d40*/  SHFL.IDX P6, R14, R13, R12, R11 ;  /* 0x0000000c0d0e7389 */ /* 0x0000a400000c000b */
[----:B012---:R-:W-:Y:S01]  /*26d50*/  ENDCOLLECTIVE ;  /* 0x000000000000791b */ /* 0x007fe20003800000 */
.L_x_2177:
[----:B------:R-:W-:Y:S05]  /*26d60*/  BSYNC B0 ;  /* 0x0000000000007941 */ /* 0x000fea0003800000 */
.L_x_2176:
[----:B------:R-:W-:Y:S05]  /*26d70*/  BRA `(.L_x_2178) ;  /* 0xffffff98002c7947 */ /* 0x000fea000383ffff */
.L_x_2002:
[----:B------:R-:W-:Y:S01]  /*26d80*/  BSSY B0, `(.L_x_2179) ;  /* 0x0000006000007945 */ /* 0x000fe20003800000 */
[----:B------:R-:W-:-:S07]  /*26d90*/  IMAD.MOV.U32 R15, RZ, RZ, -0x1 ;  /* 0xffffffffff0f7424 */ /* 0x000fce00078e00ff */
[----:B01-3--:R-:W-:Y:S05]  /*26da0*/  WARPSYNC.COLLECTIVE R15, `(.L_x_2180) ;  /* 0x000000000f0c7348 */ /* 0x00bfea0003c00000 */
[----:B------:R-:W-:Y:S02]  /*26db0*/  ELECT P6, UR62, PT ;  /* 0x00000000003e782f */ /* 0x000fe400038c0000 */
[----:B------:R-:W-:Y:S01]  /*26dc0*/  MOV R14, UR62 ;  /* 0x0000003e000e7c02 */ /* 0x000fe20008000f00 */
[----:B01-3--:R-:W-:Y:S10]  /*26dd0*/  ENDCOLLECTIVE ;  /* 0x000000000000791b */ /* 0x00bff40003800000 */
.L_x_2180:
[----:B------:R-:W-:Y:S05]  /*26de0*/  BSYNC B0 ;  /* 0x0000000000007941 */ /* 0x000fea0003800000 */
.L_x_2179:
[----:B------:R-:W-:Y:S05]  /*26df0*/  BRA `(.L_x_2181) ;  /* 0xffffff9800387947 */ /* 0x000fea000383ffff */
.L_x_2004:
[----:B-1----:R1:W2:Y:S02]  /*26e00*/  SYNCS.PHASECHK.TRANS64.TRYWAIT P0, [R0+URZ+0x28840], R2 ;  /* 0x02884002000075a7 */ /* 0x0022a4000800017f */
[----:B--2---:R-:W-:Y:S05]  /*26e10*/  @!P0 NANOSLEEP.SYNCS 0x989680 ;  /* 0x009896800000895d */ /* 0x004fea0003900000 */
[----:B------:R-:W2:Y:S02]  /*26e20*/  @!P0 SYNCS.PHASECHK.TRANS64 P0, [R0+URZ+0x28840], R2 ;  /* 0x02884002000085a7 */ /* 0x000ea4000800007f */
[----:B--2---:R-:W-:Y:S05]  /*26e30*/  @!P0 BRA `(.L_x_2004) ;  /* 0xfffffffc00f08947 */ /* 0x004fea000383ffff */
[----:B------:R-:W-:Y:S05]  /*26e40*/  BRA `(.L_x_2182) ;  /* 0xffffff9800a07947 */ /* 0x000fea000383ffff */
.L_x_2008:
[----:B------:R-:W2:Y:S01]  /*26e50*/  LDL.LU R11, [R1+0x38] ;  /* 0x00003800010b7983 */ /* 0x000ea20000300800 */
[----:B------:R-:W-:Y:S02]  /*26e60*/  IMAD.MOV.U32 R13, RZ, RZ, R3 ;  /* 0x000000ffff0d7224 */ /* 0x000fe400078e0003 */
[----:B------:R-:W-:Y:S01]  /*26e70*/  IMAD.MOV.U32 R12, RZ, RZ, RZ ;  /* 0x000000ffff0c7224 */ /* 0x000fe200078e00ff */
[----:B------:R-:W0:Y:S01]  /*26e80*/  S2R R5, SR_TID.X ;  /* 0x0000000000057919 */ /* 0x000e220000002100 */
[----:B------:R-:W-:Y:S01]  /*26e90*/  IMAD.MOV.U32 R15, RZ, RZ, -0x1 ;  /* 0xffffffffff0f7424 */ /* 0x000fe200078e00ff */
[----:B0-----:R-:W-:-:S04]  /*26ea0*/  LOP3.LUT R5, R5, 0x7f, RZ, 0xc0, !PT ;  /* 0x0000007f05057812 */ /* 0x001fc800078ec0ff */
        /* <DEDUP_REMOVED lines=9> */
.L_x_2183:
[----:B------:R-:W-:Y:S02]  /*26f40*/  IMAD.MOV.U32 R13, RZ, RZ, R4 ;  /* 0x000000ffff0d7224 */ /* 0x000fe400078e0004 */
[----:B------:R-:W-:-:S07]  /*26f50*/  IMAD.MOV.U32 R6, RZ, RZ, R14 ;  /* 0x000000ffff067224 */ /* 0x000fce00078e000e */
[----:B------:R-:W-:Y:S05]  /*26f60*/  WARPSYNC.COLLECTIVE R15, `(.L_x_2184) ;  /* 0x000000000f087348 */ /* 0x000fea0003c00000 */
[----:B------:R0:W1:Y:S02]  /*26f70*/  SHFL.IDX P6, R14, R13, R12, R11 ;  /* 0x0000000c0d0e7389 */ /* 0x00006400000c000b */
[----:B01----:R-:W-:Y:S01]  /*26f80*/  ENDCOLLECTIVE ;  /* 0x000000000000791b */ /* 0x003fe20003800000 */
.L_x_2184:
[----:B------:R-:W-:Y:S02]  /*26f90*/  IMAD.MOV.U32 R13, RZ, RZ, R3 ;  /* 0x000000ffff0d7224 */ /* 0x000fe400078e0003 */
[----:B------:R-:W-:Y:S02]  /*26fa0*/  IMAD.MOV.U32 R12, RZ, RZ, 0x1 ;  /* 0x00000001ff0c7424 */ /* 0x000fe400078e00ff */
[----:B------:R-:W-:-:S07]  /*26fb0*/  IMAD.MOV.U32 R7, RZ, RZ, R14 ;  /* 0x000000ffff077224 */ /* 0x000fce00078e000e */
[----:B------:R-:W-:Y:S05]  /*26fc0*/  WARPSYNC.COLLECTIVE R15, `(.L_x_2185) ;  /* 0x000000000f087348 */ /* 0x000fea0003c00000 */
[----:B------:R0:W1:Y:S02]  /*26fd0*/  SHFL.IDX P6, R14, R13, R12, R11 ;  /* 0x0000000c0d0e7389 */ /* 0x00006400000c000b */
[----:B01----:R-:W-:Y:S01]  /*26fe0*/  ENDCOLLECTIVE ;  /* 0x000000000000791b */ /* 0x003fe20003800000 */
.L_x_2185:
        /* <DEDUP_REMOVED lines=10> */
.L_x_2186:
        /* <DEDUP_REMOVED lines=12> */
.L_x_2187:
        /* <DEDUP_REMOVED lines=17> */
.L_x_2188:
[----:B------:R-:W-:Y:S02]  /*27260*/  IMAD.MOV.U32 R13, RZ, RZ, R3 ;  /* 0x000000ffff0d7224 */ /* 0x000fe400078e0003 */
[----:B------:R-:W-:Y:S02]  /*27270*/  IMAD.MOV.U32 R12, RZ, RZ, 0x3 ;  /* 0x00000003ff0c7424 */ /* 0x000fe400078e00ff */
[----:B------:R-:W-:-:S07]  /*27280*/  IMAD.MOV.U32 R5, RZ, RZ, R14 ;  /* 0x000000ffff057224 */ /* 0x000fce00078e000e */
[----:B------:R-:W-:Y:S05]  /*27290*/  WARPSYNC.COLLECTIVE R15, `(.L_x_2189) ;  /* 0x000000000f087348 */ /* 0x000fea0003c00000 */
[----:B------:R0:W1:Y:S02]  /*272a0*/  SHFL.IDX P6, R14, R13, R12, R11 ;  /* 0x0000000c0d0e7389 */ /* 0x00006400000c000b */
[----:B01----:R-:W-:Y:S01]  /*272b0*/  ENDCOLLECTIVE ;  /* 0x000000000000791b */ /* 0x003fe20003800000 */
.L_x_2189:
        /* <DEDUP_REMOVED lines=16> */
.L_x_2190:
[----:B------:R-:W-:Y:S02]  /*273c0*/  IMAD.MOV.U32 R13, RZ, RZ, R3 ;  /* 0x000000ffff0d7224 */ /* 0x000fe400078e0003 */
[----:B------:R-:W-:Y:S02]  /*273d0*/  IMAD.MOV.U32 R12, RZ, RZ, 0x4 ;  /* 0x00000004ff0c7424 */ /* 0x000fe400078e00ff */
[----:B------:R-:W-:-:S07]  /*273e0*/  IMAD.MOV.U32 R5, RZ, RZ, R14 ;  /* 0x000000ffff057224 */ /* 0x000fce00078e000e */
[----:B------:R-:W-:Y:S05]  /*273f0*/  WARPSYNC.COLLECTIVE R15, `(.L_x_2191) ;  /* 0x000000000f087348 */ /* 0x000fea0003c00000 */
[----:B------:R0:W1:Y:S02]  /*27400*/  SHFL.IDX P6, R14, R13, R12, R11 ;  /* 0x0000000c0d0e7389 */ /* 0x00006400000c000b */
[----:B01----:R-:W-:Y:S01]  /*27410*/  ENDCOLLECTIVE ;  /* 0x000000000000791b */ /* 0x003fe20003800000 */
.L_x_2191:
        /* <DEDUP_REMOVED lines=16> */
.L_x_2192:
[----:B------:R-:W-:Y:S02]  /*27520*/  IMAD.MOV.U32 R13, RZ, RZ, R3 ;  /* 0x000000ffff0d7224 */ /* 0x000fe400078e0003 */
[----:B------:R-:W-:Y:S02]  /*27530*/  IMAD.MOV.U32 R12, RZ, RZ, 0x5 ;  /* 0x00000005ff0c7424 */ /* 0x000fe400078e00ff */
[----:B------:R-:W-:-:S07]  /*27540*/  IMAD.MOV.U32 R5, RZ, RZ, R14 ;  /* 0x000000ffff057224 */ /* 0x000fce00078e000e */
[----:B------:R-:W-:Y:S05]  /*27550*/  WARPSYNC.COLLECTIVE R15, `(.L_x_2193) ;  /* 0x000000000f087348 */ /* 0x000fea0003c00000 */
[----:B------:R0:W1:Y:S02]  /*27560*/  SHFL.IDX P6, R14, R13, R12, R11 ;  /* 0x0000000c0d0e7389 */ /* 0x00006400000c000b */
[----:B01----:R-:W-:Y:S01]  /*27570*/  ENDCOLLECTIVE ;  /* 0x000000000000791b */ /* 0x003fe20003800000 */
.L_x_2193:
        /* <DEDUP_REMOVED lines=16> */
.L_x_2194:
[----:B------:R-:W-:Y:S02]  /*27680*/  IMAD.MOV.U32 R13, RZ, RZ, R3 ;  /* 0x000000ffff0d7224 */ /* 0x000fe400078e0003 */
[----:B------:R-:W-:Y:S02]  /*27690*/  IMAD.MOV.U32 R12, RZ, RZ, 0x6 ;  /* 0x00000006ff0c7424 */ /* 0x000fe400078e00ff */
[----:B------:R-:W-:-:S07]  /*276a0*/  IMAD.MOV.U32 R5, RZ, RZ, R14 ;  /* 0x000000ffff057224 */ /* 0x000fce00078e000e */
[----:B------:R-:W-:Y:S05]  /*276b0*/  WARPSYNC.COLLECTIVE R15, `(.L_x_2195) ;  /* 0x000000000f087348 */ /* 0x000fea0003c00000 */
[----:B------:R0:W1:Y:S02]  /*276c0*/  SHFL.IDX P6, R14, R13, R12, R11 ;  /* 0x0000000c0d0e7389 */ /* 0x00006400000c000b */
[----:B01----:R-:W-:Y:S01]  /*276d0*/  ENDCOLLECTIVE ;  /* 0x000000000000791b */ /* 0x003fe20003800000 */
.L_x_2195:
        /* <DEDUP_REMOVED lines=14> */
.L_x_2196:
        /* <DEDUP_REMOVED lines=8> */
.L_x_2197:
        /* <DEDUP_REMOVED lines=14> */
.L_x_2198:
[----:B------:R-:W-:Y:S01]  /*27920*/  IMAD.MOV.U32 R3, RZ, RZ, R14 ;  /* 0x000000ffff037224 */ /* 0x000fe200078e000e */
[----:B------:R-:W-:Y:S06]  /*27930*/  BRA `(.L_x_2199) ;  /* 0xffffff9c00547947 */ /* 0x000fec000383ffff */
.L_x_2013:
[----:B0-----:R-:W2:Y:S02]  /*27940*/  LDL R2, [R1] ;  /* 0x0000000001027983 */ /* 0x001ea40000100800 */
[----:B--2---:R0:W2:Y:S02]  /*27950*/  SYNCS.PHASECHK.TRANS64.TRYWAIT P0, [R2+URZ+0x28820], R0 ;  /* 0x02882000020075a7 */ /* 0x0040a4000800017f */
[----:B--2---:R-:W-:Y:S05]  /*27960*/  @!P0 NANOSLEEP.SYNCS 0x989680 ;  /* 0x009896800000895d */ /* 0x004fea0003900000 */
[----:B------:R-:W2:Y:S02]  /*27970*/  @!P0 SYNCS.PHASECHK.TRANS64 P0, [R2+URZ+0x28820], R0 ;  /* 0x02882000020085a7 */ /* 0x000ea4000800007f */
[----:B--2---:R-:W-:Y:S05]  /*27980*/  @!P0 BRA `(.L_x_2013) ;  /* 0xfffffffc00ec8947 */ /* 0x004fea000383ffff */
[----:B------:R-:W-:Y:S05]  /*27990*/  BRA `(.L_x_2200) ;  /* 0xffffff9c00c87947 */ /* 0x000fea000383ffff */
.L_x_2022:
[----:B-1----:R1:W2:Y:S02]  /*279a0*/  SYNCS.PHASECHK.TRANS64.TRYWAIT P0, [R3+URZ+0x28840], R2 ;  /* 0x02884002030075a7 */ /* 0x0022a4000800017f */
[----:B--2---:R-:W-:Y:S05]  /*279b0*/  @!P0 NANOSLEEP.SYNCS 0x989680 ;  /* 0x009896800000895d */ /* 0x004fea0003900000 */
[----:B------:R-:W2:Y:S02]  /*279c0*/  @!P0 SYNCS.PHASECHK.TRANS64 P0, [R3+URZ+0x28840], R2 ;  /* 0x02884002030085a7 */ /* 0x000ea4000800007f */
[----:B--2---:R-:W-:Y:S05]  /*279d0*/  @!P0 BRA `(.L_x_2022) ;  /* 0xfffffffc00f08947 */ /* 0x004fea000383ffff */
[----:B------:R-:W-:Y:S05]  /*279e0*/  BRA `(.L_x_2201) ;  /* 0xffffffa000947947 */ /* 0x000fea000383ffff */
.L_x_2028:
[----:B0-----:R0:W1:Y:S02]  /*279f0*/  SYNCS.PHASECHK.TRANS64.TRYWAIT P0, [R3+URZ+0x60], R2 ;  /* 0x00006002030075a7 */ /* 0x001064000800017f */
[----:B-1----:R-:W-:Y:S05]  /*27a00*/  @!P0 NANOSLEEP.SYNCS 0x989680 ;  /* 0x009896800000895d */ /* 0x002fea0003900000 */
[----:B------:R-:W1:Y:S02]  /*27a10*/  @!P0 SYNCS.PHASECHK.TRANS64 P0, [R3+URZ+0x60], R2 ;  /* 0x00006002030085a7 */ /* 0x000e64000800007f */
[----:B-1----:R-:W-:Y:S05]  /*27a20*/  @!P0 BRA `(.L_x_2028) ;  /* 0xfffffffc00f08947 */ /* 0x002fea000383ffff */
[----:B------:R-:W-:Y:S05]  /*27a30*/  BRA `(.L_x_2202) ;  /* 0xffffffa400707947 */ /* 0x000fea000383ffff */
.L_x_2037:
[----:B-1----:R1:W2:Y:S02]  /*27a40*/  SYNCS.PHASECHK.TRANS64.TRYWAIT P0, [R3+URZ+0x28840], R2 ;  /* 0x02884002030075a7 */ /* 0x0022a4000800017f */
[----:B--2---:R-:W-:Y:S05]  /*27a50*/  @!P0 NANOSLEEP.SYNCS 0x989680 ;  /* 0x009896800000895d */ /* 0x004fea0003900000 */
[----:B------:R-:W2:Y:S02]  /*27a60*/  @!P0 SYNCS.PHASECHK.TRANS64 P0, [R3+URZ+0x28840], R2 ;  /* 0x02884002030085a7 */ /* 0x000ea4000800007f */
[----:B--2---:R-:W-:Y:S05]  /*27a70*/  @!P0 BRA `(.L_x_2037) ;  /* 0xfffffffc00f08947 */ /* 0x004fea000383ffff */
[----:B------:R-:W-:Y:S05]  /*27a80*/  BRA `(.L_x_2203) ;  /* 0xffffffac00147947 */ /* 0x000fea000383ffff */
.L_x_2043:
[----:B0-----:R0:W1:Y:S02]  /*27a90*/  SYNCS.PHASECHK.TRANS64.TRYWAIT P0, [R2+URZ+0x60], R3 ;  /* 0x00006003020075a7 */ /* 0x001064000800017f */
[----:B-1----:R-:W-:Y:S05]  /*27aa0*/  @!P0 NANOSLEEP.SYNCS 0x989680 ;  /* 0x009896800000895d */ /* 0x002fea0003900000 */
[----:B------:R-:W1:Y:S02]  /*27ab0*/  @!P0 SYNCS.PHASECHK.TRANS64 P0, [R2+URZ+0x60], R3 ;  /* 0x00006003020085a7 */ /* 0x000e64000800007f */
[----:B-1----:R-:W-:Y:S05]  /*27ac0*/  @!P0 BRA `(.L_x_2043) ;  /* 0xfffffffc00f08947 */ /* 0x002fea000383ffff */
[----:B------:R-:W-:Y:S05]  /*27ad0*/  BRA `(.L_x_2204) ;  /* 0xffffffac00f07947 */ /* 0x000fea000383ffff */
.L_x_2052:
[----:B---3--:R3:W4:Y:S02]  /*27ae0*/  SYNCS.PHASECHK.TRANS64.TRYWAIT P0, [R2+URZ+0x28840], R3 ;  /* 0x02884003020075a7 */ /* 0x008724000800017f */
[----:B----4-:R-:W-:Y:S05]  /*27af0*/  @!P0 NANOSLEEP.SYNCS 0x989680 ;  /* 0x009896800000895d */ /* 0x010fea0003900000 */
[----:B------:R-:W4:Y:S02]  /*27b00*/  @!P0 SYNCS.PHASECHK.TRANS64 P0, [R2+URZ+0x28840], R3 ;  /* 0x02884003020085a7 */ /* 0x000f24000800007f */
[----:B----4-:R-:W-:Y:S05]  /*27b10*/  @!P0 BRA `(.L_x_2052) ;  /* 0xfffffffc00f08947 */ /* 0x010fea000383ffff */
[----:B------:R-:W-:Y:S05]  /*27b20*/  BRA `(.L_x_2205) ;  /* 0xffffffb400607947 */ /* 0x000fea000383ffff */
.L_x_2058:
[----:B0-----:R0:W1:Y:S02]  /*27b30*/  SYNCS.PHASECHK.TRANS64.TRYWAIT P0, [R2+URZ+0x60], R5 ;  /* 0x00006005020075a7 */ /* 0x001064000800017f */
[----:B-1----:R-:W-:Y:S05]  /*27b40*/  @!P0 NANOSLEEP.SYNCS 0x989680 ;  /* 0x009896800000895d */ /* 0x002fea0003900000 */
[----:B------:R-:W1:Y:S02]  /*27b50*/  @!P0 SYNCS.PHASECHK.TRANS64 P0, [R2+URZ+0x60], R5 ;  /* 0x00006005020085a7 */ /* 0x000e64000800007f */
[----:B-1----:R-:W-:Y:S05]  /*27b60*/  @!P0 BRA `(.L_x_2058) ;  /* 0xfffffffc00f08947 */ /* 0x002fea000383ffff */
[----:B------:R-:W-:Y:S05]  /*27b70*/  BRA `(.L_x_2206) ;  /* 0xffffffb8003c7947 */ /* 0x000fea000383ffff */
.L_x_2069:
[----:B---3--:R3:W4:Y:S02]  /*27b80*/  SYNCS.PHASECHK.TRANS64.TRYWAIT P0, [R0+URZ+0x28860], R2 ;  /* 0x02886002000075a7 */ /* 0x008724000800017f */
[----:B----4-:R-:W-:Y:S05]  /*27b90*/  @!P0 NANOSLEEP.SYNCS 0x989680 ;  /* 0x009896800000895d */ /* 0x010fea0003900000 */
[----:B------:R-:W4:Y:S02]  /*27ba0*/  @!P0 SYNCS.PHASECHK.TRANS64 P0, [R0+URZ+0x28860], R2 ;  /* 0x02886002000085a7 */ /* 0x000f24000800007f */
[----:B----4-:R-:W-:Y:S05]  /*27bb0*/  @!P0 BRA `(.L_x_2069) ;  /* 0xfffffffc00f08947 */ /* 0x010fea000383ffff */
[----:B------:R-:W-:Y:S05]  /*27bc0*/  BRA `(.L_x_2207) ;  /* 0xffffffbc00907947 */ /* 0x000fea000383ffff */
.L_x_2076:
[----:B------:R-:W-:Y:S01]  /*27bd0*/  BSSY B0, `(.L_x_2208) ;  /* 0x0000008000007945 */ /* 0x000fe20003800000 */
[----:B------:R-:W-:Y:S02]  /*27be0*/  IMAD.MOV.U32 R13, RZ, RZ, R16 ;  /* 0x000000ffff0d7224 */ /* 0x000fe400078e0010 */
[----:B------:R-:W-:Y:S02]  /*27bf0*/  IMAD.MOV.U32 R12, RZ, RZ, RZ ;  /* 0x000000ffff0c7224 */ /* 0x000fe400078e00ff */
[----:B0-----:R-:W-:Y:S02]  /*27c00*/  IMAD.MOV.U32 R11, RZ, RZ, 0x1f ;  /* 0x0000001fff0b7424 */ /* 0x001fe400078e00ff */
[----:B------:R-:W-:-:S07]  /*27c10*/  IMAD.MOV.U32 R15, RZ, RZ, -0x1 ;  /* 0xffffffffff0f7424 */ /* 0x000fce00078e00ff */
[----:B--2---:R-:W-:Y:S05]  /*27c20*/  WARPSYNC.COLLECTIVE R15, `(.L_x_2209) ;  /* 0x000000000f087348 */ /* 0x004fea0003c00000 */
[----:B------:R0:W1:Y:S02]  /*27c30*/  SHFL.IDX P6, R14, R13, R12, R11 ;  /* 0x0000000c0d0e7389 */ /* 0x00006400000c000b */
[----:B012---:R-:W-:Y:S01]  /*27c40*/  ENDCOLLECTIVE ;  /* 0x000000000000791b */ /* 0x007fe20003800000 */
.L_x_2209:
[----:B------:R-:W-:Y:S05]  /*27c50*/  BSYNC B0 ;  /* 0x0000000000007941 */ /* 0x000fea0003800000 */
.L_x_2208:
        /* <DEDUP_REMOVED lines=9> */
.L_x_2210:
        /* <DEDUP_REMOVED lines=18> */
.L_x_2211:
        /* <DEDUP_REMOVED lines=8> */
.L_x_2212:
        /* <DEDUP_REMOVED lines=8> */
.L_x_2213:
        /* <DEDUP_REMOVED lines=8> */
.L_x_2214:
        /* <DEDUP_REMOVED lines=8> */
.L_x_2215:
        /* <DEDUP_REMOVED lines=9> */
.L_x_2216:
[----:B------:R-:W-:Y:S01]  /*280a0*/  IMAD.MOV.U32 R16, RZ, RZ, R14 ;  /* 0x000000ffff107224 */ /* 0x000fe200078e000e */
[----:B------:R-:W-:Y:S06]  /*280b0*/  BRA `(.L_x_2217) ;  /* 0xffffffc0000c7947 */ /* 0x000fec000383ffff */
.L_x_2081:
[----:B------:R-:W-:Y:S01]  /*280c0*/  BSSY B0, `(.L_x_2218) ;  /* 0x0000008000007945 */ /* 0x000fe20003800000 */
[----:B-----5:R-:W-:Y:S02]  /*280d0*/  IMAD.MOV.U32 R13, RZ, RZ, R3 ;  /* 0x000000ffff0d7224 */ /* 0x020fe400078e0003 */
[----:B------:R-:W-:Y:S02]  /*280e0*/  IMAD.MOV.U32 R12, RZ, RZ, 0x1 ;  /* 0x00000001ff0c7424 */ /* 0x000fe400078e00ff */
[----:B0-----:R-:W-:Y:S02]  /*280f0*/  IMAD.MOV.U32 R11, RZ, RZ, RZ ;  /* 0x000000ffff0b7224 */ /* 0x001fe400078e00ff */
[----:B------:R-:W-:-:S07]  /*28100*/  IMAD.MOV.U32 R15, RZ, RZ, -0x1 ;  /* 0xffffffffff0f7424 */ /* 0x000fce00078e00ff */
[----:B-12---:R-:W-:Y:S05]  /*28110*/  WARPSYNC.COLLECTIVE R15, `(.L_x_2219) ;  /* 0x000000000f087348 */ /* 0x006fea0003c00000 */
[----:B------:R0:W3:Y:S02]  /*28120*/  SHFL.UP P6, R14, R13, R12, R11 ;  /* 0x0400000c0d0e7389 */ /* 0x0000e400000c000b */
[----:B0123--:R-:W-:Y:S01]  /*28130*/  ENDCOLLECTIVE ;  /* 0x000000000000791b */ /* 0x00ffe20003800000 */
.L_x_2219:
[----:B------:R-:W-:Y:S05]  /*28140*/  BSYNC B0 ;  /* 0x0000000000007941 */ /* 0x000fea0003800000 */
.L_x_2218:
        /* <DEDUP_REMOVED lines=9> */
.L_x_2220:
        /* <DEDUP_REMOVED lines=8> */
.L_x_2221:
        /* <DEDUP_REMOVED lines=8> */
.L_x_2222:
        /* <DEDUP_REMOVED lines=8> */
.L_x_2223:
        /* <DEDUP_REMOVED lines=9> */
.L_x_2224:
[----:B------:R-:W-:Y:S01]  /*283f0*/  IMAD.MOV.U32 R16, RZ, RZ, R14 ;  /* 0x000000ffff107224 */ /* 0x000fe200078e000e */
[----:B------:R-:W-:Y:S06]  /*28400*/  BRA `(.L_x_2225) ;  /* 0xffffffbc00d47947 */ /* 0x000fec000383ffff */
.L_x_2083:
[----:B------:R-:W-:Y:S01]  /*28410*/  BSSY B0, `(.L_x_2226) ;  /* 0x0000006000007945 */ /* 0x000fe20003800000 */
[----:B------:R-:W-:Y:S01]  /*28420*/  PLOP3.LUT P6, PT, P6, PT, PT, 0x8, 0x0 ;  /* 0x000000000000781c */ /* 0x000fe200037ce170 */
[----:B------:R-:W-:-:S12]  /*28430*/  IMAD.MOV.U32 R15, RZ, RZ, -0x1 ;  /* 0xffffffffff0f7424 */ /* 0x000fd800078e00ff */
[----:B012---:R-:W-:Y:S05]  /*28440*/  WARPSYNC.COLLECTIVE R15, `(.L_x_2227) ;  /* 0x000000000f087348 */ /* 0x007fea0003c00000 */
[----:B------:R-:W-:Y:S01]  /*28450*/  VOTE.ANY R14, PT, P6 ;  /* 0x00000000000e7806 */ /* 0x000fe200030e0100 */
[----:B012---:R-:W-:Y:S06]  /*28460*/  ENDCOLLECTIVE ;  /* 0x000000000000791b */ /* 0x007fec0003800000 */
.L_x_2227:
[----:B------:R-:W-:Y:S05]  /*28470*/  BSYNC B0 ;  /* 0x0000000000007941 */ /* 0x000fea0003800000 */
.L_x_2226:
        /* <DEDUP_REMOVED lines=9> */
.L_x_2228:
[----:B------:R-:W-:Y:S01]  /*28510*/  IMAD.MOV.U32 R17, RZ, RZ, R14 ;  /* 0x000000ffff117224 */ /* 0x000fe200078e000e */
[----:B------:R-:W-:Y:S06]  /*28520*/  BRA `(.L_x_2229) ;  /* 0xffffffbc00c47947 */ /* 0x000fec000383ffff */
.L_x_2085:
[----:B------:R-:W-:Y:S01]  /*28530*/  BSSY B0, `(.L_x_2230) ;  /* 0x0000007000007945 */ /* 0x000fe20003800000 */
[----:B------:R-:W-:Y:S02]  /*28540*/  IMAD.MOV.U32 R13, RZ, RZ, R2 ;  /* 0x000000ffff0d7224 */ /* 0x000fe400078e0002 */
[----:B0-----:R-:W-:Y:S02]  /*28550*/  IMAD.MOV.U32 R11, RZ, RZ, 0x1f ;  /* 0x0000001fff0b7424 */ /* 0x001fe400078e00ff */
[----:B------:R-:W-:-:S07]  /*28560*/  IMAD.MOV.U32 R15, RZ, RZ, -0x1 ;  /* 0xffffffffff0f7424 */ /* 0x000fce00078e00ff */
[----:B-1234-:R-:W-:Y:S05]  /*28570*/  WARPSYNC.COLLECTIVE R15, `(.L_x_2231) ;  /* 0x000000000f087348 */ /* 0x01efea0003c00000 */
[----:B------:R0:W0:Y:S02]  /*28580*/  SHFL.IDX P6, R14, R13, R12, R11 ;  /* 0x0000000c0d0e7389 */ /* 0x00002400000c000b */
[----:B01234-:R-:W-:Y:S01]  /*28590*/  ENDCOLLECTIVE ;  /* 0x000000000000791b */ /* 0x01ffe20003800000 */
.L_x_2231:
[----:B------:R-:W-:Y:S05]  /*285a0*/  BSYNC B0 ;  /* 0x0000000000007941 */ /* 0x000fea0003800000 */
.L_x_2230:
[----:B------:R-:W-:Y:S01]  /*285b0*/  IMAD.MOV.U32 R2, RZ, RZ, R14 ;  /* 0x000000ffff027224 */ /* 0x000fe200078e000e */
[----:B------:R-:W-:Y:S06]  /*285c0*/  BRA `(.L_x_2232) ;  /* 0xffffffbc00b87947 */ /* 0x000fec000383ffff */
.L_x_2089:
[----:B0-----:R0:W1:Y:S02]  /*285d0*/  SYNCS.PHASECHK.TRANS64.TRYWAIT P0, [R0+URZ+0x28820], R3 ;  /* 0x02882003000075a7 */ /* 0x001064000800017f */
[----:B-1----:R-:W-:Y:S05]  /*285e0*/  @!P0 NANOSLEEP.SYNCS 0x989680 ;  /* 0x009896800000895d */ /* 0x002fea0003900000 */
[----:B------:R-:W1:Y:S02]  /*285f0*/  @!P0 SYNCS.PHASECHK.TRANS64 P0, [R0+URZ+0x28820], R3 ;  /* 0x02882003000085a7 */ /* 0x000e64000800007f */
[----:B-1----:R-:W-:Y:S05]  /*28600*/  @!P0 BRA `(.L_x_2089) ;  /* 0xfffffffc00f08947 */ /* 0x002fea000383ffff */
[----:B------:R-:W-:Y:S05]  /*28610*/  BRA `(.L_x_2233) ;  /* 0xffffffc4003c7947 */ /* 0x000fea000383ffff */
.L_x_2090:
        /* <DEDUP_REMOVED lines=11> */
.L_x_2235:
[----:B------:R-:W-:Y:S05]  /*286d0*/  BSYNC B0 ;  /* 0x0000000000007941 */ /* 0x000fea0003800000 */
.L_x_2234:
[----:B------:R-:W-:Y:S05]  /*286e0*/  BRA `(.L_x_2236) ;  /* 0xffffffc400247947 */ /* 0x000fea000383ffff */
.L_x_2091:
[----:B------:R-:W-:Y:S01]  /*286f0*/  BSSY B0, `(.L_x_2237) ;  /* 0x0000006000007945 */ /* 0x000fe20003800000 */
[----:B------:R-:W-:-:S07]  /*28700*/  IMAD.MOV.U32 R15, RZ, RZ, -0x1 ;  /* 0xffffffffff0f7424 */ /* 0x000fce00078e00ff */
[----:B012---:R-:W-:Y:S05]  /*28710*/  WARPSYNC.COLLECTIVE R15, `(.L_x_2238) ;  /* 0x000000000f0c7348 */ /* 0x007fea0003c00000 */
[----:B------:R-:W-:Y:S02]  /*28720*/  ELECT P6, UR62, PT ;  /* 0x00000000003e782f */ /* 0x000fe400038c0000 */
[----:B------:R-:W-:Y:S01]  /*28730*/  MOV R14, UR62 ;  /* 0x0000003e000e7c02 */ /* 0x000fe20008000f00 */
[----:B012---:R-:W-:Y:S10]  /*28740*/  ENDCOLLECTIVE ;  /* 0x000000000000791b */ /* 0x007ff40003800000 */
.L_x_2238:
[----:B------:R-:W-:Y:S05]  /*28750*/  BSYNC B0 ;  /* 0x0000000000007941 */ /* 0x000fea0003800000 */
.L_x_2237:
[----:B------:R-:W-:Y:S05]  /*28760*/  BRA `(.L_x_2239) ;  /* 0xffffffc400187947 */ /* 0x000fea000383ffff */
.L_x_2093:
[----:B0-----:R0:W1:Y:S02]  /*28770*/  SYNCS.PHASECHK.TRANS64.TRYWAIT P0, [R6+URZ], R5 ;  /* 0x00000005060075a7 */ /* 0x001064000800017f */
[----:B-1----:R-:W-:Y:S05]  /*28780*/  @!P0 NANOSLEEP.SYNCS 0x989680 ;  /* 0x009896800000895d */ /* 0x002fea0003900000 */
[----:B------:R-:W1:Y:S02]  /*28790*/  @!P0 SYNCS.PHASECHK.TRANS64 P0, [R6+URZ], R5 ;  /* 0x00000005060085a7 */ /* 0x000e64000800007f */
[----:B-1----:R-:W-:Y:S05]  /*287a0*/  @!P0 BRA `(.L_x_2093) ;  /* 0xfffffffc00f08947 */ /* 0x002fea000383ffff */
[----:B------:R-:W-:Y:S05]  /*287b0*/  BRA `(.L_x_2240) ;  /* 0xffffffc400547947 */ /* 0x000fea000383ffff */
.L_x_2094:
[----:B-1----:R1:W2:Y:S02]  /*287c0*/  SYNCS.PHASECHK.TRANS64.TRYWAIT P0, [R7+URZ], R2 ;  /* 0x00000002070075a7 */ /* 0x0022a4000800017f */
[----:B--2---:R-:W-:Y:S05]  /*287d0*/  @!P0 NANOSLEEP.SYNCS 0x989680 ;  /* 0x009896800000895d */ /* 0x004fea0003900000 */
[----:B------:R-:W2:Y:S02]  /*287e0*/  @!P0 SYNCS.PHASECHK.TRANS64 P0, [R7+URZ], R2 ;  /* 0x00000002070085a7 */ /* 0x000ea4000800007f */
[----:B--2---:R-:W-:Y:S05]  /*287f0*/  @!P0 BRA `(.L_x_2094) ;  /* 0xfffffffc00f08947 */ /* 0x004fea000383ffff */
[----:B------:R-:W-:Y:S05]  /*28800*/  BRA `(.L_x_2241) ;  /* 0xffffffc400487947 */ /* 0x000fea000383ffff */
.L_x_2096:
[----:B--2---:R2:W3:Y:S02]  /*28810*/  SYNCS.PHASECHK.TRANS64.TRYWAIT P0, [R4+URZ], R5 ;  /* 0x00000005040075a7 */ /* 0x0044e4000800017f */
[----:B---3--:R-:W-:Y:S05]  /*28820*/  @!P0 NANOSLEEP.SYNCS 0x989680 ;  /* 0x009896800000895d */ /* 0x008fea0003900000 */
[----:B------:R-:W3:Y:S02]  /*28830*/  @!P0 SYNCS.PHASECHK.TRANS64 P0, [R4+URZ], R5 ;  /* 0x00000005040085a7 */ /* 0x000ee4000800007f */
[----:B---3--:R-:W-:Y:S05]  /*28840*/  @!P0 BRA `(.L_x_2096) ;  /* 0xfffffffc00f08947 */ /* 0x008fea000383ffff */
[----:B------:R-:W-:Y:S05]  /*28850*/  BRA `(.L_x_2242) ;  /* 0xffffffc400507947 */ /* 0x000fea000383ffff */
.L_x_2243:
        /* <DEDUP_REMOVED lines=10> */
.L_x_3223:


//--------------------- .text._ZN7cutlass13device_kernelIN5flash11enable_sm90INS1_16FlashAttnFwdSm90INS1_25CollectiveMainloopFwdSm90ILi2EN4cute5tupleIJNS5_1CILi1EEES8_S8_EEENS6_IJNS7_ILi128EEESA_SA_EEELi128ENS_10bfloat16_tEfNS_4arch4Sm90ELb1ELb0ELb0ELb0ELb0ELb0ELb0ELb1ELb1ELb1ELb0ELb0EEENS1_21CollectiveEpilogueFwdISB_S9_SC_SE_Li256ELb0ELb1ELb0ELb0EEENS1_30DynamicPersistentTileSchedulerILi256ELi128ELb0ELb1ELb1EEEEEEEEEvNT_6ParamsE --------------------------
	.section	.text._ZN7cutlass13device_kernelIN5flash11enable_sm90INS1_16FlashAttnFwdSm90INS1_25CollectiveMainloopFwdSm90ILi2EN4cute5tupleIJNS5_1CILi1EEES8_S8_EEENS6_IJNS7_ILi128EEESA_SA_EEELi128ENS_10bfloat16_tEfNS_4arch4Sm90ELb1ELb0ELb0ELb0ELb0ELb0ELb0ELb1ELb1ELb1ELb0ELb0EEENS1_21CollectiveEpilogueFwdISB_S9_SC_SE_Li256ELb0ELb1ELb0ELb0EEENS1_30DynamicPersistentTileSchedulerILi256ELi128ELb0ELb1ELb1EEEEEEEEEvNT_6ParamsE,"ax",@progbits
	.align	128
.text._ZN7cutlass13device_kernelIN5flash11enable_sm90INS1_16FlashAttnFwdSm90INS1_25CollectiveMainloopFwdSm90ILi2EN4cute5tupleIJNS5_1CILi1EEES8_S8_EEENS6_IJNS7_ILi128EEESA_SA_EEELi128ENS_10bfloat16_tEfNS_4arch4Sm90ELb1ELb0ELb0ELb0ELb0ELb0ELb0ELb1ELb1ELb1ELb0ELb0EEENS1_21CollectiveEpilogueFwdISB_S9_SC_SE_Li256ELb0ELb1ELb0ELb0EEENS1_30DynamicPersistentTileSchedulerILi256ELi128ELb0ELb1ELb1EEEEEEEEEvNT_6ParamsE:
        .type           _ZN7cutlass13device_kernelIN5flash11enable_sm90INS1_16FlashAttnFwdSm90INS1_25CollectiveMainloopFwdSm90ILi2EN4cute5tupleIJNS5_1CILi1EEES8_S8_EEENS6_IJNS7_ILi128EEESA_SA_EEELi128ENS_10bfloat16_tEfNS_4arch4Sm90ELb1ELb0ELb0ELb0ELb0ELb0ELb0ELb1ELb1ELb1ELb0ELb0EEENS1_21CollectiveEpilogueFwdISB_S9_SC_SE_Li256ELb0ELb1ELb0ELb0EEENS1_30DynamicPersistentTileSchedulerILi256ELi128ELb0ELb1ELb1EEEEEEEEEvNT_6ParamsE,@function
        .size           _ZN7cutlass13device_kernelIN5flash11enable_sm90INS1_16FlashAttnFwdSm90INS1_25CollectiveMainloopFwdSm90ILi2EN4cute5tupleIJNS5_1CILi1EEES8_S8_EEENS6_IJNS7_ILi128EEESA_SA_EEELi128ENS_10bfloat16_tEfNS_4arch4Sm90ELb1ELb0ELb0ELb0ELb0ELb0ELb0ELb1ELb1ELb1ELb0ELb0EEENS1_21CollectiveEpilogueFwdISB_S9_SC_SE_Li256ELb0ELb1ELb0ELb0EEENS1_30DynamicPersistentTileSchedulerILi256ELi128ELb0ELb1ELb1EEEEEEEEEvNT_6ParamsE,(.L_x_3224 - _ZN7cutlass13device_kernelIN5flash11enable_sm90INS1_16FlashAttnFwdSm90INS1_25CollectiveMainloopFwdSm90ILi2EN4cute5tupleIJNS5_1CILi1EEES8_S8_EEENS6_IJNS7_ILi128EEESA_SA_EEELi128ENS_10bfloat16_tEfNS_4arch4Sm90ELb1ELb0ELb0ELb0ELb0ELb0ELb0ELb1ELb1ELb1ELb0ELb0EEENS1_21CollectiveEpilogueFwdISB_S9_SC_SE_Li256ELb0ELb1ELb0ELb0EEENS1_30DynamicPersistentTileSchedulerILi256ELi128ELb0ELb1ELb1EEEEEEEEEvNT_6ParamsE)
        .other          _ZN7cutlass13device_kernelIN5flash11enable_sm90INS1_16FlashAttnFwdSm90INS1_25CollectiveMainloopFwdSm90ILi2EN4cute5tupleIJNS5_1CILi1EEES8_S8_EEENS6_IJNS7_ILi128EEESA_SA_EEELi128ENS_10bfloat16_tEfNS_4arch4Sm90ELb1ELb0ELb0ELb0ELb0ELb0ELb0ELb1ELb1ELb1ELb0ELb0EEENS1_21CollectiveEpilogueFwdISB_S9_SC_SE_Li256ELb0ELb1ELb0ELb0EEENS1_30DynamicPersistentTileSchedulerILi256ELi128ELb0ELb1ELb1EEEEEEEEEvNT_6ParamsE,@"STO_CUDA_ENTRY STV_DEFAULT"
_ZN7cutlass13device_kernelIN5flash11enable_sm90INS1_16FlashAttnFwdSm90INS1_25CollectiveMainloopFwdSm90ILi2EN4cute5tupleIJNS5_1CILi1EEES8_S8_EEENS6_IJNS7_ILi128EEESA_SA_EEELi128ENS_10bfloat16_tEfNS_4arch4Sm90ELb1ELb0ELb0ELb0ELb0ELb0ELb0ELb1ELb1ELb1ELb0ELb0EEENS1_21CollectiveEpilogueFwdISB_S9_SC_SE_Li256ELb0ELb1ELb0ELb0EEENS1_30DynamicPersistentTileSchedulerILi256ELi128ELb0ELb1ELb1EEEEEEEEEvNT_6ParamsE:
        /* <DEDUP_REMOVED lines=18> */
.L_x_2245:
[----:B------:R-:W-:Y:S05]  /*0120*/  BSYNC B0 ;  /* 0x0000000000007941 */ /* 0x000fea0003800000 */
.L_x_2244:
        /* <DEDUP_REMOVED lines=41> */
.L_x_2246:
        /* <DEDUP_REMOVED lines=22> */
.L_x_2247:
        /* <DEDUP_REMOVED lines=18> */
.L_x_2248:
        /* <DEDUP_REMOVED lines=22> */
.L_x_2249:
        /* <DEDUP_REMOVED lines=22> */
.L_x_2250:
[----:B------:R-:W-:Y:S01]  /*0900*/  PLOP3.LUT P0, PT, PT, PT, UP0, 0x80, 0x0 ;  /* 0x000000000000781c */ /* 0x000fe20003f0f008 */
[----:B------:R-:W-:Y:S01]  /*0910*/  UMOV UR38, 0x1 ;  /* 0x0000000100267882 */ /* 0x000fe20000000000 */
[----:B------:R-:W-:Y:S01]  /*0920*/  NOP ;  /* 0x0000000000007918 */ /* 0x000fe20000000000 */
[----:B------:R-:W-:Y:S01]  /*0930*/  USEL UR38, UR38, 0x2, !UP0 ;  /* 0x0000000226267887 */ /* 0x000fe2000c000000 */
[----:B------:R-:W-:Y:S01]  /*0940*/  ULDC.64 UR46, c[0x0][0x208] ;  /* 0x00008200002e7ab9 */ /* 0x000fe20000000a00 */
[----:B012-4-:R-:W-:Y:S08]  /*0950*/  BAR.SYNC.DEFER_BLOCKING 0x0 ;  /* 0x0000000000007b1d */ /* 0x017ff00000010000 */
[----:B------:R-:W-:Y:S05]  /*0960*/  @!P0 BRA `(.L_x_2251) ;  /* 0x000000a000708947 */ /* 0x000fea0003800000 */
.L_x_2252:
        /* <DEDUP_REMOVED lines=21> */
[CC--:B------:R-:W-:Y:S02]  /*0ac0*/  LEA.HI R4, R3.reuse, R190.reuse, RZ, 0x5 ;  /* 0x000000be03047211 */ /* 0x0c0fe400078f28ff */
[----:B------:R-:W-:Y:S02]  /*0ad0*/  LOP3.LUT R5, R0, 0xffffff80, RZ, 0xc0, !PT ;  /* 0xffffff8000057812 */ /* 0x000fe400078ec0ff */
[----:B------:R-:W-:Y:S01]  /*0ae0*/  LEA.HI R2, R3, R190, RZ, 0x4 ;  /* 0x000000be03027211 */ /* 0x000fe200078f20ff */
[----:B------:R-:W-:Y:S01]  /*0af0*/  IMAD.SHL.U32 R4, R4, 0x20, RZ ;  /* 0x0000002004047824 */ /* 0x000fe200078e00ff */
[----:B------:R-:W-:Y:S01]  /*0b00*/  SHF.R.S32.HI R185, RZ, 0x7, R0 ;  /* 0x00000007ffb97819 */ /* 0x000fe20000011400 */
[----:B------:R-:W-:Y:S01]  /*0b10*/  IMAD.IADD R184, R190, 0x1, -R5 ;  /* 0x00000001beb87824 */ /* 0x000fe200078e0a05 */
[----:B------:R-:W-:-:S02]  /*0b20*/  SHF.R.S32.HI R7, RZ, 0x4, R2 ;  /* 0x00000004ff077819 */ /* 0x000fc40000011402 */
[----:B------:R-:W-:Y:S02]  /*0b30*/  LOP3.LUT R5, R2, 0x3fffff0, RZ, 0xc0, !PT ;  /* 0x03fffff002057812 */ /* 0x000fe400078ec0ff */
[----:B------:R-:W-:Y:S02]  /*0b40*/  LOP3.LUT R4, R4, 0xfffffc00, RZ, 0xc0, !PT ;  /* 0xfffffc0004047812 */ /* 0x000fe400078ec0ff */
[----:B------:R-:W-:Y:S01]  /*0b50*/  LEA.HI R2, R2, R7, RZ, 0x1 ;  /* 0x0000000702027211 */ /* 0x000fe200078f08ff */
[----:B------:R-:W-:Y:S01]  /*0b60*/  IMAD.IADD R5, R190, 0x1, -R5 ;  /* 0x00000001be057824 */ /* 0x000fe200078e0a05 */
[----:B------:R-:W-:Y:S02]  /*0b70*/  SHF.R.S32.HI R9, RZ, 0x1f, R184 ;  /* 0x0000001fff097819 */ /* 0x000fe400000114b8 */
[----:B------:R-:W-:Y:S01]  /*0b80*/  LOP3.LUT R2, R2, 0x1ffffffe, RZ, 0xc0, !PT ;  /* 0x1ffffffe02027812 */ /* 0x000fe200078ec0ff */
[----:B------:R-:W-:Y:S01]  /*0b90*/  IMAD R5, R5, 0x40, R4 ;  /* 0x0000004005057824 */ /* 0x000fe200078e0204 */
[----:B------:R-:W-:-:S02]  /*0ba0*/  LEA.HI R4, R3, R190, RZ, 0x2 ;  /* 0x000000be03047211 */ /* 0x000fc400078f10ff */
[----:B------:R-:W-:Y:S01]  /*0bb0*/  LEA.HI R6, R9, R184, RZ, 0x2 ;  /* 0x000000b809067211 */ /* 0x000fe200078f10ff */
[----:B------:R-:W-:Y:S01]  /*0bc0*/  IMAD.IADD R2, R7, 0x1, -R2 ;  /* 0x0000000107027824 */ /* 0x000fe200078e0a02 */
[----:B------:R-:W-:Y:S02]  /*0bd0*/  LOP3.LUT R7, R4, 0xfffffffc, RZ, 0xc0, !PT ;  /* 0xfffffffc04077812 */ /* 0x000fe400078ec0ff */
[--C-:B------:R-:W-:Y:S01]  /*0be0*/  SHF.R.S32.HI R8, RZ, 0x2, R6.reuse ;  /* 0x00000002ff087819 */ /* 0x100fe20000011406 */
[----:B------:R-:W-:Y:S01]  /*0bf0*/  IMAD R187, R2, 0x8, R5 ;  /* 0x0000000802bb7824 */ /* 0x000fe200078e0205 */
[----:B------:R-:W-:Y:S01]  /*0c00*/  SHF.R.S32.HI R11, RZ, 0x1f, R6 ;  /* 0x0000001fff0b7819 */ /* 0x000fe20000011406 */
[----:B------:R-:W-:Y:S01]  /*0c10*/  IMAD.IADD R7, R190, 0x1, -R7 ;  /* 0x00000001be077824 */ /* 0x000fe200078e0a07 */
[----:B------:R-:W-:Y:S02]  /*0c20*/  LEA.HI R3, R3, R190, RZ, 0x3 ;  /* 0x000000be03037211 */ /* 0x000fe400078f18ff */
[----:B------:R-:W-:-:S02]  /*0c30*/  LEA.HI R11, R11, R8, RZ, 0x3 ;  /* 0x000000080b0b7211 */ /* 0x000fc400078f18ff */
[----:B------:R-:W-:Y:S02]  /*0c40*/  LEA.HI R2, R7, R7, RZ, 0x1 ;  /* 0x0000000707027211 */ /* 0x000fe400078f08ff */
[----:B------:R-:W-:Y:S02]  /*0c50*/  LOP3.LUT R19, R3, 0xfffffff8, RZ, 0xc0, !PT ;  /* 0xfffffff803137812 */ /* 0x000fe400078ec0ff */
[----:B------:R-:W-:Y:S02]  /*0c60*/  LOP3.LUT R11, R11, 0xfffffff8, RZ, 0xc0, !PT ;  /* 0xfffffff80b0b7812 */ /* 0x000fe400078ec0ff */
[----:B------:R-:W-:Y:S01]  /*0c70*/  LEA.HI R9, R9, R184, RZ, 0x5 ;  /* 0x000000b809097211 */ /* 0x000fe200078f28ff */
[----:B------:R-:W-:Y:S01]  /*0c80*/  IMAD.IADD R19, R190, 0x1, -R19 ;  /* 0x00000001be137824 */ /* 0x000fe200078e0a13 */
[----:B------:R-:W-:Y:S01]  /*0c90*/  LEA.HI R0, R0, R185, RZ, 0x1 ;  /* 0x000000b900007211 */ /* 0x000fe200078f08ff */
[----:B------:R-:W-:Y:S01]  /*0ca0*/  IMAD.IADD R8, R8, 0x1, -R11 ;  /* 0x0000000108087824 */ /* 0x000fe200078e0a0b */
[----:B------:R-:W-:-:S02]  /*0cb0*/  LOP3.LUT R2, R2, 0x1ffffffe, RZ, 0xc0, !PT ;  /* 0x1ffffffe02027812 */ /* 0x000fc400078ec0ff */
[----:B------:R-:W-:Y:S02]  /*0cc0*/  SHF.R.S32.HI R9, RZ, 0x5, R9 ;  /* 0x00000005ff097819 */ /* 0x000fe40000011409 */
[----:B------:R-:W-:Y:S01]  /*0cd0*/  LOP3.LUT R0, R0, 0x3fffffe, RZ, 0xc0, !PT ;  /* 0x03fffffe00007812 */ /* 0x000fe200078ec0ff */
[----:B------:R-:W-:Y:S01]  /*0ce0*/  IMAD.IADD R17, R7, 0x1, -R2 ;  /* 0x0000000107117824 */ /* 0x000fe200078e0a02 */
[----:B------:R-:W-:Y:S01]  /*0cf0*/  LOP3.LUT R5, R6, 0x7ffffffc, RZ, 0xc0, !PT ;  /* 0x7ffffffc06057812 */ /* 0x000fe200078ec0ff */
[----:B------:R-:W-:Y:S01]  /*0d00*/  IMAD.SHL.U32 R2, R19, 0x8, RZ ;  /* 0x0000000813027824 */ /* 0x000fe200078e00ff */
[----:B------:R-:W-:Y:S01]  /*0d10*/  SHF.R.S32.HI R22, RZ, 0x3, R3 ;  /* 0x00000003ff167819 */ /* 0x000fe20000011403 */
[----:B------:R-:W-:Y:S02]  /*0d20*/  IMAD R9, R9, 0x10, R8 ;  /* 0x0000001009097824 */ /* 0x000fe400078e0208 */
[----:B------:R-:W-:Y:S01]  /*0d30*/  IMAD.IADD R0, R185, 0x1, -R0 ;  /* 0x00000001b9007824 */ /* 0x000fe200078e0a00 */
[----:B------:R-:W-:Y:S01]  /*0d40*/  SHF.R.S32.HI R189, RZ, 0x1f, R2 ;  /* 0x0000001fffbd7819 */ /* 0x000fe20000011402 */
[----:B------:R-:W-:-:S02]  /*0d50*/  VIADD R18, R2, 0x40 ;  /* 0x0000004002127836 */ /* 0x000fc40000000000 */
[----:B------:R-:W-:Y:S02]  /*0d60*/  IMAD R186, R0, 0x40, R9 ;  /* 0x0000004000ba7824 */ /* 0x000fe400078e0209 */
[----:B------:R-:W-:Y:S01]  /*0d70*/  IMAD.IADD R16, R184, 0x1, -R5 ;  /* 0x00000001b8107824 */ /* 0x000fe200078e0a05 */
[----:B------:R-:W-:Y:S01]  /*0d80*/  SHF.R.S32.HI R188, RZ, 0x1f, R18 ;  /* 0x0000001fffbc7819 */ /* 0x000fe20000011412 */
[----:B------:R-:W-:-:S07]  /*0d90*/  IMAD R17, R17, 0x8, R186 ;  /* 0x0000000811117824 */ /* 0x000fce00078e02ba */
.L_x_2303:
        /* <DEDUP_REMOVED lines=12> */
[----:B01234-:R-:W-:Y:S05]  /*0e60*/  @!P0 BRA `(.L_x_2253) ;  /* 0x0000000000208947 */ /* 0x01ffea0003800000 */
        /* <DEDUP_REMOVED lines=8> */
.L_x_2253:
[----:B------:R-:W-:Y:S01]  /*0ef0*/  ULDC UR7, c[0x0][0xc54] ;  /* 0x0003150000077ab9 */ /* 0x000fe20000000800 */
[----:B------:R-:W-:Y:S01]  /*0f00*/  UMOV UR6, UR9 ;  /* 0x0000000900067c82 */ /* 0x000fe20008000000 */
[----:B------:R-:W-:-:S11]  /*0f10*/  UISETP.NE.AND UP0, UPT, UR7, 0x1, UPT ;  /* 0x000000010700788c */ /* 0x000fd6000bf05270 */
[----:B------:R-:W-:Y:S02]  /*0f20*/  @UP0 ULDC.64 UR10, c[0x0][0xc58] ;  /* 0x00031600000a0ab9 */ /* 0x000fe40000000a00 */
[----:B------:R-:W-:-:S04]  /*0f30*/  UIMAD.WIDE.U32 UR4, UR9, UR10, URZ ;  /* 0x0000000a090472a5 */ /* 0x000fc8000f8e003f */
[----:B------:R-:W-:-:S04]  /*0f40*/  @UP0 USHF.R.U32.HI UR6, URZ, UR11, UR5 ;  /* 0x0000000b3f060299 */ /* 0x000fc80008011605 */
[----:B------:R-:W-:-:S12]  /*0f50*/  UIMAD UR4, UR6, UR7, URZ ;  /* 0x00000007060472a4 */ /* 0x000fd8000f8e023f */
.L_x_2254:
[----:B------:R-:W-:Y:S01]  /*0f60*/  ULDC.64 UR10, c[0x0][0x418] ;  /* 0x00010600000a7ab9 */ /* 0x000fe20000000a00 */
[----:B------:R-:W-:Y:S01]  /*0f70*/  ULOP3.LUT UR6, URZ, UR6, URZ, 0x33, !UPT ;  /* 0x000000063f067292 */ /* 0x000fe2000f8e333f */
[----:B------:R-:W-:Y:S01]  /*0f80*/  PLOP3.LUT P0, PT, PT, PT, PT, 0x80, 0x0 ;  /* 0x000000000000781c */ /* 0x000fe20003f0f070 */
[----:B------:R-:W-:Y:S01]  /*0f90*/  UISETP.NE.U32.AND UP0, UPT, UR10, URZ, UPT ;  /* 0x0000003f0a00728c */ /* 0x000fe2000bf05070 */
[----:B------:R-:W-:Y:S01]  /*0fa0*/  IMAD.MOV.U32 R3, RZ, RZ, RZ ;  /* 0x000000ffff037224 */ /* 0x000fe200078e00ff */
[----:B------:R-:W-:Y:S01]  /*0fb0*/  ULDC UR5, c[0x0][0xc3c] ;  /* 0x00030f0000057ab9 */ /* 0x000fe20000000800 */
[----:B------:R-:W-:Y:S01]  /*0fc0*/  UIADD3 UR4, UR9, -UR4, URZ ;  /* 0x8000000409047290 */ /* 0x000fe2000fffe03f */
[----:B------:R-:W-:Y:S01]  /*0fd0*/  IMAD.MOV.U32 R38, RZ, RZ, RZ ;  /* 0x000000ffff267224 */ /* 0x000fe200078e00ff */
[----:B------:R-:W-:Y:S01]  /*0fe0*/  UISETP.NE.AND.EX UP0, UPT, UR11, URZ, UPT, UP0 ;  /* 0x0000003f0b00728c */ /* 0x000fe2000bf05300 */
[----:B------:R-:W-:Y:S01]  /*0ff0*/  CS2R R150, SRZ ;  /* 0x0000000000967805 */ /* 0x000fe2000001ff00 */
[----:B------:R-:W-:Y:S01]  /*1000*/  UIADD3 UR6, UR6, UR5, URZ ;  /* 0x0000000506067290 */ /* 0x000fe2000fffe03f */
[----:B------:R-:W-:Y:S01]  /*1010*/  CS2R R148, SRZ ;  /* 0x0000000000947805 */ /* 0x000fe2000001ff00 */
[----:B------:R-:W-:Y:S01]  /*1020*/  ULDC UR11, c[0x0][0x448] ;  /* 0x00011200000b7ab9 */ /* 0x000fe20000000800 */
[----:B------:R-:W-:Y:S01]  /*1030*/  ULDC UR10, c[0x0][0xc54] ;  /* 0x00031500000a7ab9 */ /* 0x000fe20000000800 */
[----:B------:R-:W-:Y:S01]  /*1040*/  UISETP.NE.AND UP2, UPT, UR11, 0x1, UPT ;  /* 0x000000010b00788c */ /* 0x000fe2000bf45270 */
[----:B------:R-:W-:Y:S01]  /*1050*/  CS2R R146, SRZ ;  /* 0x0000000000927805 */ /* 0x000fe2000001ff00 */
[----:B------:R-:W-:Y:S01]  /*1060*/  USHF.L.U32 UR36, UR6, 0x7, URZ ;  /* 0x0000000706247899 */ /* 0x000fe2000800063f */
[----:B------:R-:W-:Y:S01]  /*1070*/  CS2R R144, SRZ ;  /* 0x0000000000907805 */ /* 0x000fe2000001ff00 */
[----:B------:R-:W-:Y:S01]  /*1080*/  UIMAD UR10, UR8, UR10, UR4 ;  /* 0x0000000a080a72a4 */ /* 0x000fe2000f8e0204 */
[----:B------:R-:W-:Y:S01]  /*1090*/  CS2R R142, SRZ ;  /* 0x00000000008e7805 */ /* 0x000fe2000001ff00 */
[----:B------:R-:W-:Y:S01]  /*10a0*/  UIADD3 UR6, UR36, 0x7f, URZ ;  /* 0x0000007f24067890 */ /* 0x000fe2000fffe03f */
[----:B------:R-:W-:Y:S01]  /*10b0*/  CS2R R140, SRZ ;  /* 0x00000000008c7805 */ /* 0x000fe2000001ff00 */
[----:B------:R-:W-:Y:S01]  /*10c0*/  ULDC UR49, c[0x0][0x424] ;  /* 0x0001090000317ab9 */ /* 0x000fe20000000800 */
[----:B------:R-:W-:Y:S01]  /*10d0*/  ULDC UR7, c[0x0][0x288] ;  /* 0x0000a20000077ab9 */ /* 0x000fe20000000800 */
[----:B------:R-:W-:Y:S01]  /*10e0*/  USEL UR49, UR49, 0x1, UP0 ;  /* 0x0000000131317887 */ /* 0x000fe20008000000 */
[----:B------:R-:W-:Y:S01]  /*10f0*/  CS2R R138, SRZ ;  /* 0x00000000008a7805 */ /* 0x000fe2000001ff00 */
[----:B------:R-:W-:Y:S01]  /*1100*/  @UP2 ULDC UR4, c[0x0][0x44c] ;  /* 0x0001130000042ab9 */ /* 0x000fe20000000800 */
[----:B------:R-:W-:Y:S01]  /*1110*/  UIADD3 UR7, -UR7, 0x80, URZ ;  /* 0x0000008007077890 */ /* 0x000fe2000fffe13f */
[----:B------:R-:W-:Y:S01]  /*1120*/  CS2R R136, SRZ ;  /* 0x0000000000887805 */ /* 0x000fe2000001ff00 */
[----:B------:R-:W-:Y:S01]  /*1130*/  UIMAD.WIDE.U32 UR4, UR6, UR4, URZ ;  /* 0x00000004060472a5 */ /* 0x000fe2000f8e003f */
[----:B------:R-:W-:Y:S01]  /*1140*/  CS2R R134, SRZ ;  /* 0x0000000000867805 */ /* 0x000fe2000001ff00 */
[----:B------:R-:W-:Y:S01]  /*1150*/  ULDC UR9, c[0x0][0x2f0] ;  /* 0x0000bc0000097ab9 */ /* 0x000fe20000000800 */
[----:B------:R-:W-:Y:S01]  /*1160*/  @UP2 ULDC UR11, c[0x0][0x450] ;  /* 0x00011400000b2ab9 */ /* 0x000fe20000000800 */
[----:B------:R-:W-:Y:S01]  /*1170*/  UIMAD UR7, UR49, UR9, UR7 ;  /* 0x00000009310772a4 */ /* 0x000fe2000f8e0207 */
[----:B------:R-:W-:Y:S01]  /*1180*/  CS2R R132, SRZ ;  /* 0x0000000000847805 */ /* 0x000fe2000001ff00 */
[----:B------:R-:W-:Y:S01]  /*1190*/  @UP2 USHF.R.U32.HI UR6, URZ, UR11, UR5 ;  /* 0x0000000b3f062299 */ /* 0x000fe20008011605 */
[----:B------:R-:W-:Y:S01]  /*11a0*/  CS2R R130, SRZ ;  /* 0x0000000000827805 */ /* 0x000fe2000001ff00 */
[----:B------:R-:W-:Y:S01]  /*11b0*/  UIMAD UR4, UR49, UR9, 0x7f ;  /* 0x0000007f310474a4 */ /* 0x000fe2000f8e0209 */
[----:B------:R-:W-:Y:S01]  /*11c0*/  CS2R R128, SRZ ;  /* 0x0000000000807805 */ /* 0x000fe2000001ff00 */
[----:B------:R-:W-:Y:S01]  /*11d0*/  UIADD3 UR6, UR7, UR6, URZ ;  /* 0x0000000607067290 */ /* 0x000fe2000fffe03f */
[----:B------:R-:W-:Y:S01]  /*11e0*/  CS2R R126, SRZ ;  /* 0x00000000007e7805 */ /* 0x000fe2000001ff00 */
[----:B------:R-:W-:Y:S01]  /*11f0*/  USHF.R.S32.HI UR5, URZ, 0x1f, UR4 ;  /* 0x0000001f3f057899 */ /* 0x000fe20008011404 */
[----:B------:R-:W-:Y:S01]  /*1200*/  CS2R R124, SRZ ;  /* 0x00000000007c7805 */ /* 0x000fe2000001ff00 */
[----:B------:R-:W-:Y:S01]  /*1210*/  USHF.R.S32.HI UR7, URZ, 0x1f, UR6 ;  /* 0x0000001f3f077899 */ /* 0x000fe20008011406 */
[----:B------:R-:W-:Y:S01]  /*1220*/  CS2R R122, SRZ ;  /* 0x00000000007a7805 */ /* 0x000fe2000001ff00 */
[----:B------:R-:W-:Y:S01]  /*1230*/  ULEA.HI UR5, UR5, UR4, URZ, 0x7 ;  /* 0x0000000405057291 */ /* 0x000fe2000f8f383f */
[----:B------:R-:W-:Y:S01]  /*1240*/  CS2R R120, SRZ ;  /* 0x0000000000787805 */ /* 0x000fe2000001ff00 */
[----:B------:R-:W-:Y:S01]  /*1250*/  ULEA.HI UR7, UR7, UR6, URZ, 0x7 ;  /* 0x0000000607077291 */ /* 0x000fe2000f8f383f */
[----:B------:R-:W-:Y:S01]  /*1260*/  CS2R R118, SRZ ;  /* 0x0000000000767805 */ /* 0x000fe2000001ff00 */
[----:B------:R-:W-:Y:S01]  /*1270*/  USHF.R.S32.HI UR50, URZ, 0x7, UR5 ;  /* 0x000000073f327899 */ /* 0x000fe20008011405 */
[----:B------:R-:W-:Y:S01]  /*1280*/  CS2R R116, SRZ ;  /* 0x0000000000747805 */ /* 0x000fe2000001ff00 */
[----:B------:R-:W-:Y:S01]  /*1290*/  USHF.R.S32.HI UR7, URZ, 0x7, UR7 ;  /* 0x000000073f077899 */ /* 0x000fe20008011407 */
[----:B------:R-:W-:Y:S01]  /*12a0*/  CS2R R114, SRZ ;  /* 0x0000000000727805 */ /* 0x000fe2000001ff00 */
[----:B------:R-:W-:Y:S01]  /*12b0*/  ULDC UR39, c[0x0][0xc48] ;  /* 0x0003120000277ab9 */ /* 0x000fe20000000800 */
[----:B------:R-:W-:Y:S01]  /*12c0*/  UMOV UR37, UR10 ;  /* 0x0000000a00257c82 */ /* 0x000fe20008000000 */
[----:B------:R-:W-:Y:S01]  /*12d0*/  UISETP.LT.AND UP0, UPT, UR50, UR7, UPT ;  /* 0x000000073200728c */ /* 0x000fe2000bf01270 */
[----:B------:R-:W-:Y:S01]  /*12e0*/  CS2R R112, SRZ ;  /* 0x0000000000707805 */ /* 0x000fe2000001ff00 */
[----:B------:R-:W-:Y:S01]  /*12f0*/  UISETP.NE.AND UP1, UPT, UR39, 0x1, UPT ;  /* 0x000000012700788c */ /* 0x000fe2000bf25270 */
[----:B------:R-:W-:Y:S01]  /*1300*/  CS2R R110, SRZ ;  /* 0x00000000006e7805 */ /* 0x000fe2000001ff00 */
[----:B------:R-:W-:Y:S01]  /*1310*/  USEL UR50, UR50, UR7, UP0 ;  /* 0x0000000732327287 */ /* 0x000fe20008000000 */
[----:B------:R-:W-:-:S02]  /*1320*/  CS2R R108, SRZ ;  /* 0x00000000006c7805 */ /* 0x000fc4000001ff00 */
[----:B------:R-:W-:Y:S02]  /*1330*/  CS2R R106, SRZ ;  /* 0x00000000006a7805 */ /* 0x000fe4000001ff00 */
[----:B------:R-:W-:Y:S01]  /*1340*/  CS2R R104, SRZ ;  /* 0x0000000000687805 */ /* 0x000fe2000001ff00 */
[----:B------:R-:W-:Y:S01]  /*1350*/  UISETP.GE.AND UP0, UPT, UR50, 0x1, UPT ;  /* 0x000000013200788c */ /* 0x000fe2000bf06270 */
[----:B------:R-:W-:Y:S02]  /*1360*/  CS2R R102, SRZ ;  /* 0x0000000000667805 */ /* 0x000fe4000001ff00 */
[----:B------:R-:W-:Y:S02]  /*1370*/  CS2R R100, SRZ ;  /* 0x0000000000647805 */ /* 0x000fe4000001ff00 */
[----:B------:R-:W-:Y:S02]  /*1380*/  CS2R R98, SRZ ;  /* 0x0000000000627805 */ /* 0x000fe4000001ff00 */
[----:B------:R-:W-:Y:S01]  /*1390*/  CS2R R96, SRZ ;  /* 0x0000000000607805 */ /* 0x000fe2000001ff00 */
[----:B------:R-:W-:Y:S01]  /*13a0*/  @UP1 ULDC UR8, c[0x0][0xc4c] ;  /* 0x0003130000081ab9 */ /* 0x000fe20000000800 */
[----:B------:R-:W-:Y:S01]  /*13b0*/  PLOP3.LUT P1, PT, PT, PT, UP0, 0x80, 0x0 ;  /* 0x000000000000781c */ /* 0x000fe20003f2f008 */
[----:B------:R-:W-:Y:S01]  /*13c0*/  UIMAD.WIDE.U32 UR4, UR10, UR8, URZ ;  /* 0x000000080a0472a5 */ /* 0x000fe2000f8e003f */
[----:B------:R-:W-:Y:S01]  /*13d0*/  CS2R R6, SRZ ;  /* 0x0000000000067805 */ /* 0x000fe2000001ff00 */
[----:B------:R-:W-:Y:S01]  /*13e0*/  @UP1 ULDC UR6, c[0x0][0xc50] ;  /* 0x0003140000061ab9 */ /* 0x000fe20000000800 */
[----:B------:R-:W-:Y:S01]  /*13f0*/  IMAD.MOV.U32 R94, RZ, RZ, RZ ;  /* 0x000000ffff5e7224 */ /* 0x000fe200078e00ff */
[----:B------:R-:W-:Y:S01]  /*1400*/  @UP1 USHF.R.U32.HI UR37, URZ, UR6, UR5 ;  /* 0x000000063f251299 */ /* 0x000fe20008011605 */
[----:B------:R-:W-:Y:S01]  /*1410*/  IMAD.MOV.U32 R93, RZ, RZ, RZ ;  /* 0x000000ffff5d7224 */ /* 0x000fe200078e00ff */
[----:B------:R-:W-:-:S02]  /*1420*/  CS2R R90, SRZ ;  /* 0x00000000005a7805 */ /* 0x000fc4000001ff00 */
[----:B------:R-:W-:Y:S01]  /*1430*/  CS2R R88, SRZ ;  /* 0x0000000000587805 */ /* 0x000fe2000001ff00 */
[----:B------:R-:W-:-:S04]  /*1440*/  UIADD3 UR4, -UR37, URZ, URZ ;  /* 0x0000003f25047290 */ /* 0x000fc8000fffe13f */
[----:B------:R-:W-:Y:S01]  /*1450*/  UIMAD UR39, UR39, UR4, UR10 ;  /* 0x00000004272772a4 */ /* 0x000fe2000f8e020a */
[----:B------:R-:W-:Y:S11]  /*1460*/  @!P1 BRA `(.L_x_2255) ;  /* 0x00000078007c9947 */ /* 0x000ff60003800000 */
        /* <DEDUP_REMOVED lines=31> */
.L_x_2256:
        /* <DEDUP_REMOVED lines=9> */
.L_x_2404:
[----:B------:R-:W-:Y:S05]  /*16f0*/  @!P0 BRA `(.L_x_2258) ;  /* 0x0000000000048947 */ /* 0x000fea0003800000 */
[----:B------:R-:W-:Y:S01]  /*1700*/  BPT.TRAP 0x1 ;  /* 0x000000040000795c */ /* 0x000fe20000300000 */
.L_x_2258:
[----:B0-----:R-:W-:Y:S02]  /*1710*/  IMAD.U32 R3, RZ, RZ, UR42 ;  /* 0x0000002aff037e24 */ /* 0x001fe4000f8e00ff */
[----:B------:R-:W-:-:S03]  /*1720*/  IMAD.U32 R0, RZ, RZ, UR43 ;  /* 0x0000002bff007e24 */ /* 0x000fc6000f8e00ff */
[----:B------:R-:W-:Y:S02]  /*1730*/  LEA R3, R3, UR41, 0x3 ;  /* 0x0000002903037c11 */ /* 0x000fe4000f8e18ff */
[----:B------:R-:W-:-:S04]  /*1740*/  SHF.L.U32 R0, R0, 0x1f, RZ ;  /* 0x0000001f00007819 */ /* 0x000fc800000006ff */
[----:B------:R0:W1:Y:S01]  /*1750*/  SYNCS.PHASECHK.TRANS64.TRYWAIT P2, [R3+URZ+0x28830], R0 ;  /* 0x02883000030075a7 */ /* 0x000062000804017f */
[----:B------:R-:W-:Y:S05]  /*1760*/  @!P0 BRA `(.L_x_2259) ;  /* 0x0000000000048947 */ /* 0x000fea0003800000 */
[----:B------:R-:W-:Y:S01]  /*1770*/  BPT.TRAP 0x1 ;  /* 0x000000040000795c */ /* 0x000fe20000300000 */
.L_x_2259:
[----:B------:R-:W2:Y:S02]  /*1780*/  S2R R4, SR_TID.X ;  /* 0x0000000000047919 */ /* 0x000ea40000002100 */
[----:B--2---:R-:W-:Y:S01]  /*1790*/  LOP3.LUT P1, RZ, R4, 0x7f, RZ, 0xc0, !PT ;  /* 0x0000007f04ff7812 */ /* 0x004fe2000782c0ff */
[----:B-1----:R-:W-:-:S12]  /*17a0*/  @P2 BRA `(.L_x_2260) ;  /* 0x0000000000082947 */ /* 0x002fd80003800000 */
[----:B------:R-:W1:Y:S02]  /*17b0*/  SYNCS.PHASECHK.TRANS64.TRYWAIT P2, [R3+URZ+0x28830], R0 ;  /* 0x02883000030075a7 */ /* 0x000e64000804017f */
[----:B-1----:R-:W-:Y:S05]  /*17c0*/  @!P2 BRA `(.L_x_2261) ;  /* 0x000000d80060a947 */ /* 0x002fea0003800000 */
.L_x_2260:
[----:B------:R-:W-:Y:S05]  /*17d0*/  WARPSYNC.ALL ;  /* 0x0000000000007948 */ /* 0x000fea0003800000 */
[----:B------:R-:W-:Y:S01]  /*17e0*/  UIADD3 UR4, UR41, 0x18400, URZ ;  /* 0x0001840029047890 */ /* 0x000fe2000fffe03f */
[----:B------:R-:W-:Y:S01]  /*17f0*/  WARPGROUP.ARRIVE ;  /* 0x00000000000079c5 */ /* 0x000fe20000000000 */
[----:B------:R-:W-:Y:S01]  /*1800*/  ULOP3.LUT UR32, UR51, 0x10000, URZ, 0xfc, !UPT ;  /* 0x0001000033207892 */ /* 0x000fe2000f8efc3f */
[----:B01----:R-:W-:Y:S01]  /*1810*/  VIADD R0, R17, UR36 ;  /* 0x0000002411007c36 */ /* 0x003fe20008000000 */
[----:B------:R-:W-:Y:S01]  /*1820*/  USHF.R.U32.HI UR4, URZ, 0x4, UR4 ;  /* 0x000000043f047899 */ /* 0x000fe20008011604 */
[----:B------:R-:W-:Y:S01]  /*1830*/  @!P1 VIADD R3, R3, 0x28840 ;  /* 0x0002884003039836 */ /* 0x000fe20000000000 */
[----:B------:R-:W-:Y:S01]  /*1840*/  UMOV UR33, 0x40000040 ;  /* 0x4000004000217882 */ /* 0x000fe20000000000 */
[----:B------:R-:W-:Y:S01]  /*1850*/  UMOV UR35, 0x40000040 ;  /* 0x4000004000237882 */ /* 0x000fe20000000000 */
[----:B------:R-:W-:Y:S01]  /*1860*/  ULOP3.LUT UR4, UR4, 0x3fff, URZ, 0xc0, !UPT ;  /* 0x00003fff04047892 */ /* 0x000fe2000f8ec03f */
[----:B------:R-:W-:Y:S01]  /*1870*/  IMAD.MOV.U32 R6, RZ, RZ, R0 ;  /* 0x000000ffff067224 */ /* 0x000fe200078e0000 */
[----:B------:R-:W-:Y:S01]  /*1880*/  UMOV UR5, 0x40000040 ;  /* 0x4000004000057882 */ /* 0x000fe20000000000 */
[----:B------:R-:W-:Y:S01]  /*1890*/  UMOV UR7, 0x40000040 ;  /* 0x4000004000077882 */ /* 0x000fe20000000000 */
[----:B------:R-:W-:Y:S01]  /*18a0*/  ULOP3.LUT UR48, UR4, 0x10000, URZ, 0xfc, !UPT ;  /* 0x0001000004307892 */ /* 0x000fe2000f8efc3f */
[----:B------:R-:W-:Y:S01]  /*18b0*/  @!P1 PRMT R3, RZ, 0x654, R3 ;  /* 0x00000654ff039816 */ /* 0x000fe20000000003 */
[----:B------:R-:W-:Y:S01]  /*18c0*/  UIADD3 UR4, UR32, 0x2, URZ ;  /* 0x0000000220047890 */ /* 0x000fe2000fffe03f */
[----:B------:R-:W-:Y:S01]  /*18d0*/  CS2R R150, SRZ ;  /* 0x0000000000967805 */ /* 0x000fe2000001ff00 */
[----:B------:R-:W-:Y:S01]  /*18e0*/  ULEA UR34, UR42, UR48, 0xb ;  /* 0x000000302a227291 */ /* 0x000fe2000f8e583f */
[----:B------:R-:W-:Y:S01]  /*18f0*/  CS2R R148, SRZ ;  /* 0x0000000000947805 */ /* 0x000fe2000001ff00 */
[----:B------:R-:W-:Y:S01]  /*1900*/  UIADD3 UR8, UR32, 0x4, URZ ;  /* 0x0000000420087890 */ /* 0x000fe2000fffe03f */
[----:B------:R-:W-:Y:S01]  /*1910*/  CS2R R146, SRZ ;  /* 0x0000000000927805 */ /* 0x000fe2000001ff00 */
[----:B------:R-:W-:Y:S01]  /*1920*/  UIADD3 UR6, UR34, 0x2, URZ ;  /* 0x0000000222067890 */ /* 0x000fe2000fffe03f */
[----:B------:R-:W-:Y:S01]  /*1930*/  CS2R R144, SRZ ;  /* 0x0000000000907805 */ /* 0x000fe2000001ff00 */
[----:B------:R-:W-:Y:S01]  /*1940*/  UIADD3 UR10, UR34, 0x4, URZ ;  /* 0x00000004220a7890 */ /* 0x000fe2000fffe03f */
[----:B------:R-:W-:Y:S01]  /*1950*/  CS2R R142, SRZ ;  /* 0x00000000008e7805 */ /* 0x000fe2000001ff00 */
[----:B------:R-:W-:Y:S01]  /*1960*/  UMOV UR9, 0x40000040 ;  /* 0x4000004000097882 */ /* 0x000fe20000000000 */
[----:B------:R-:W-:Y:S01]  /*1970*/  HGMMA.64x128x16.F32.BF16 R24, gdesc[UR32], RZ, !UPT, gsb0 ;  /* 0x01e00000201879f0 */ /* 0x000fe2000c0018ff */
[----:B------:R-:W-:Y:S01]  /*1980*/  UMOV UR11, 0x40000040 ;  /* 0x40000040000b7882 */ /* 0x000fe20000000000 */
[----:B------:R-:W-:Y:S01]  /*1990*/  UIADD3 UR12, UR32, 0x6, URZ ;  /* 0x00000006200c7890 */ /* 0x000fe2000fffe03f */
[----:B------:R-:W-:Y:S01]  /*19a0*/  CS2R R140, SRZ ;  /* 0x00000000008c7805 */ /* 0x000fe2000001ff00 */
[----:B------:R-:W-:Y:S01]  /*19b0*/  UIADD3 UR14, UR34, 0x6, URZ ;  /* 0x00000006220e7890 */ /* 0x000fe2000fffe03f */
[----:B------:R-:W-:Y:S01]  /*19c0*/  CS2R R138, SRZ ;  /* 0x00000000008a7805 */ /* 0x000fe2000001ff00 */
[----:B------:R-:W-:Y:S01]  /*19d0*/  UMOV UR13, 0x40000040 ;  /* 0x40000040000d7882 */ /* 0x000fe20000000000 */
        /* <DEDUP_REMOVED lines=19> */
[----:B------:R-:W-:-:S02]  /*1b10*/  UIADD3 UR28, UR32, 0x406, URZ ;  /* 0x00000406201c7890 */ /* 0x000fc4000fffe03f */
[----:B------:R-:W-:Y:S01]  /*1b20*/  UIADD3 UR30, UR34, 0x406, URZ ;  /* 0x00000406221e7890 */ /* 0x000fe2000fffe03f */
[----:B------:R-:W-:Y:S01]  /*1b30*/  UMOV UR29, 0x40000040 ;  /* 0x40000040001d7882 */ /* 0x000fe20000000000 */
[----:B------:R-:W-:Y:S01]  /*1b40*/  UMOV UR31, 0x40000040 ;  /* 0x40000040001f7882 */ /* 0x000fe20000000000 */
[----:B------:R-:W-:Y:S01]  /*1b50*/  UIADD3 UR53, UR50, -0x2, URZ ;  /* 0xfffffffe32357890 */ /* 0x000fe2000fffe03f */
[----:B------:R-:W-:Y:S02]  /*1b60*/  WARPGROUP.DEPBAR.LE gsb0, 0x0 ;  /* 0x00008000000079c5 */ /* 0x000fe40000010000 */
[----:B------:R-:W-:-:S06]  /*1b70*/  WARPGROUP.ARRIVE ;  /* 0x00000000000079c5 */ /* 0x000fcc0000000000 */
[----:B------:R-:W-:Y:S01]  /*1b80*/  HGMMA.64x128x16.F32.BF16 R24, gdesc[UR4], R24, gsb0 ;  /* 0x01e00000041879f0 */ /* 0x000fe20008001818 */
[----:B------:R-:W-:Y:S02]  /*1b90*/  ULDC UR6, c[0x0][0x448] ;  /* 0x0001120000067ab9 */ /* 0x000fe40000000800 */
[----:B------:R-:W-:-:S06]  /*1ba0*/  UISETP.NE.AND UP0, UPT, UR6, 0x1, UPT ;  /* 0x000000010600788c */ /* 0x000fcc000bf05270 */
[----:B------:R-:W-:-:S05]  /*1bb0*/  PLOP3.LUT P2, PT, PT, PT, UP0, 0x80, 0x0 ;  /* 0x000000000000781c */ /* 0x000fca0003f4f008 */
[----:B------:R-:W-:-:S08]  /*1bc0*/  @UP0 ULDC UR6, c[0x0][0x44c] ;  /* 0x0001130000060ab9 */ /* 0x000fd00000000800 */
[----:B------:R-:W-:Y:S01]  /*1bd0*/  @P2 IMAD.HI.U32 R4, R0, UR6, RZ ;  /* 0x0000000600042c27 */ /* 0x000fe2000f8e00ff */
[----:B------:R-:W-:-:S04]  /*1be0*/  @UP0 ULDC UR6, c[0x0][0x450] ;  /* 0x0001140000060ab9 */ /* 0x000fc80000000800 */
[----:B------:R-:W-:Y:S01]  /*1bf0*/  @P2 SHF.R.U32.HI R6, RZ, UR6, R4 ;  /* 0x00000006ff062c19 */ /* 0x000fe20008011604 */
[----:B------:R-:W-:Y:S02]  /*1c00*/  UMOV UR6, 0xffffff80 ;  /* 0xffffff8000067882 */ /* 0x000fe40000000000 */
[----:B------:R-:W-:Y:S02]  /*1c10*/  UIMAD UR6, UR50, UR6, 0x80 ;  /* 0x00000080320674a4 */ /* 0x000fe4000f8e0206 */
[----:B------:R-:W0:Y:S02]  /*1c20*/  SHFL.IDX PT, R8, R6, 0x1, 0x1c1f ;  /* 0x003c1f0006087f89 */ /* 0x000e2400000e0000 */
[----:B------:R-:W-:Y:S02]  /*1c30*/  UIADD3 UR7, UR6, 0x1, URZ ;  /* 0x0000000106077890 */ /* 0x000fe4000fffe03f */
[----:B------:R-:W1:Y:S04]  /*1c40*/  SHFL.IDX PT, R6, R6, RZ, 0x1c1f ;  /* 0x001c1fff06067589 */ /* 0x000e6800000e0000 */
[----:B------:R-:W-:-:S04]  /*1c50*/  IMAD.U32 R5, RZ, RZ, UR7 ;  /* 0x00000007ff057e24 */ /* 0x000fc8000f8e00ff */
[----:B------:R-:W-:Y:S01]  /*1c60*/  IMAD R0, R16, -0x2, R5 ;  /* 0xfffffffe10007824 */ /* 0x000fe200078e0205 */
[----:B------:R-:W-:Y:S02]  /*1c70*/  WARPGROUP.DEPBAR.LE gsb0, 0x0 ;  /* 0x00008000000079c5 */ /* 0x000fe40000010000 */
[----:B------:R-:W-:-:S06]  /*1c80*/  WARPGROUP.ARRIVE ;  /* 0x00000000000079c5 */ /* 0x000fcc0000000000 */
[----:B------:R-:W-:Y:S01]  /*1c90*/  HGMMA.64x128x16.F32.BF16 R24, gdesc[UR8], R24, gsb0 ;  /* 0x01e00000081879f0 */ /* 0x000fe20008001818 */
[----:B------:R-:W-:Y:S01]  /*1ca0*/  ULDC UR11, c[0x0][0x2f0] ;  /* 0x0000bc00000b7ab9 */ /* 0x000fe20000000800 */
[----:B------:R-:W-:Y:S01]  /*1cb0*/  UMOV UR10, UR36 ;  /* 0x00000024000a7c82 */ /* 0x000fe20008000000 */
[----:B------:R-:W-:Y:S02]  /*1cc0*/  UIMAD UR6, UR49, UR11, UR6 ;  /* 0x0000000b310672a4 */ /* 0x000fe4000f8e0206 */
[----:B------:R-:W-:-:S04]  /*1cd0*/  IMAD.U32 R7, RZ, RZ, UR11 ;  /* 0x0000000bff077e24 */ /* 0x000fc8000f8e00ff */
[----:B------:R-:W-:Y:S02]  /*1ce0*/  IMAD R7, R7, UR49, R0 ;  /* 0x0000003107077c24 */ /* 0x000fe4000f8e0200 */
[----:B------:R-:W-:Y:S01]  /*1cf0*/  IMAD.U32 R5, RZ, RZ, UR6 ;  /* 0x00000006ff057e24 */ /* 0x000fe2000f8e00ff */
[----:B------:R-:W-:-:S03]  /*1d00*/  ULDC UR6, c[0x0][0x988] ;  /* 0x0002620000067ab9 */ /* 0x000fc60000000800 */
[----:B------:R-:W-:Y:S01]  /*1d10*/  IMAD R4, R16, -0x2, R5 ;  /* 0xfffffffe10047824 */ /* 0x000fe200078e0205 */
[----:B------:R-:W-:Y:S02]  /*1d20*/  WARPGROUP.DEPBAR.LE gsb0, 0x0 ;  /* 0x00008000000079c5 */ /* 0x000fe40000010000 */
[----:B------:R-:W-:-:S06]  /*1d30*/  WARPGROUP.ARRIVE ;  /* 0x00000000000079c5 */ /* 0x000fcc0000000000 */
[----:B------:R-:W-:Y:S01]  /*1d40*/  HGMMA.64x128x16.F32.BF16 R24, gdesc[UR12], R24, gsb0 ;  /* 0x01e000000c1879f0 */ /* 0x000fe20008001818 */
[----:B------:R-:W-:Y:S02]  /*1d50*/  ULDC UR14, c[0x0][0x288] ;  /* 0x0000a200000e7ab9 */ /* 0x000fe40000000800 */
[----:B0-----:R-:W-:Y:S01]  /*1d60*/  IADD3 R5, R8, -UR14, R7 ;  /* 0x8000000e08057c10 */ /* 0x001fe2000fffe007 */
[----:B------:R-:W-:Y:S01]  /*1d70*/  VIADD R7, R7, -UR14 ;  /* 0x8000000e07077c36 */ /* 0x000fe20008000000 */
[----:B------:R-:W-:Y:S02]  /*1d80*/  UIMAD UR11, UR49, UR11, -UR14 ;  /* 0x0000000b310b72a4 */ /* 0x000fe4000f8e0a0e */
[----:B------:R-:W-:Y:S01]  /*1d90*/  VIMNMX R5, R4, R5, PT ;  /* 0x0000000504057248 */ /* 0x000fe20003fe0100 */
[----:B------:R-:W-:Y:S01]  /*1da0*/  @UP0 ULDC UR14, c[0x0][0x450] ;  /* 0x00011400000e0ab9 */ /* 0x000fe20000000800 */
[----:B-1----:R-:W-:Y:S02]  /*1db0*/  VIADDMNMX R7, R6, R7, R4, PT ;  /* 0x0000000706077246 */ /* 0x002fe40003800104 */
[----:B------:R-:W-:-:S02]  /*1dc0*/  ISETP.GT.AND P3, PT, R5, RZ, PT ;  /* 0x000000ff0500720c */ /* 0x000fc40003f64270 */
[C---:B------:R-:W-:Y:S02]  /*1dd0*/  ISETP.GT.AND P4, PT, R5.reuse, 0x1, PT ;  /* 0x000000010500780c */ /* 0x040fe40003f84270 */
[----:B------:R-:W-:Y:S01]  /*1de0*/  ISETP.GT.AND P5, PT, R5, 0x8, PT ;  /* 0x000000080500780c */ /* 0x000fe20003fa4270 */
        /* <DEDUP_REMOVED lines=13> */
[----:B------:R-:W-:Y:S01]  /*1ec0*/  FSEL R9, R26, -INF , P3 ;  /* 0xff8000001a097808 */ /* 0x000fe20001800000 */
[----:B------:R0:W-:Y:S01]  /*1ed0*/  @!P1 SYNCS.ARRIVE.TRANS64.RED.A1T0 RZ, [R3+URZ], RZ ;  /* 0x000000ff03ff99a7 */ /* 0x0001e2000810043f */
[----:B------:R-:W-:Y:S02]  /*1ee0*/  FSEL R27, R27, -INF , P4 ;  /* 0xff8000001b1b7808 */ /* 0x000fe40002000000 */
[----:B------:R-:W-:Y:S02]  /*1ef0*/  ISETP.GT.AND P3, PT, R5, 0x9, PT ;  /* 0x000000090500780c */ /* 0x000fe40003f64270 */
[----:B------:R-:W-:-:S02]  /*1f00*/  FSEL R11, R30, -INF , P5 ;  /* 0xff8000001e0b7808 */ /* 0x000fc40002800000 */
[----:B------:R-:W-:Y:S02]  /*1f10*/  FMNMX.FTZ R0, R9, R27, !PT ;  /* 0x0000001b09007209 */ /* 0x000fe40007810000 */
[----:B------:R-:W-:Y:S02]  /*1f20*/  ISETP.GT.AND P4, PT, R5, 0x10, PT ;  /* 0x000000100500780c */ /* 0x000fe40003f84270 */
[----:B------:R-:W-:Y:S02]  /*1f30*/  FSEL R31, R31, -INF , P3 ;  /* 0xff8000001f1f7808 */ /* 0x000fe40001800000 */
[----:B------:R-:W-:Y:S02]  /*1f40*/  FMNMX.FTZ R0, R11, R0, !PT ;  /* 0x000000000b007209 */ /* 0x000fe40007810000 */
        /* <DEDUP_REMOVED lines=81> */
[----:B------:R-:W-:Y:S02]  /*2460*/  FSEL R87, R87, -INF , P3 ;  /* 0xff80000057577808 */ /* 0x000fe40001800000 */
[----:B------:R-:W-:Y:S02]  /*2470*/  FMNMX.FTZ R0, R125, R0, !PT ;  /* 0x000000007d007209 */ /* 0x000fe40007810000 */
[----:B------:R-:W-:Y:S02]  /*2480*/  ISETP.GT.AND P4, PT, R7, 0x1, PT ;  /* 0x000000010700780c */ /* 0x000fe40003f84270 */
[----:B------:R-:W-:Y:S01]  /*2490*/  FMNMX.FTZ R8, R87, R0, !PT ;  /* 0x0000000057087209 */ /* 0x000fe20007810000 */
[----:B------:R-:W-:Y:S01]  /*24a0*/  IMAD.U32 R0, RZ, RZ, UR6 ;  /* 0x00000006ff007e24 */ /* 0x000fe2000f8e00ff */
[----:B------:R-:W-:Y:S01]  /*24b0*/  ISETP.GT.AND P5, PT, R7, 0x8, PT ;  /* 0x000000080700780c */ /* 0x000fe20003fa4270 */
[----:B------:R-:W-:Y:S01]  /*24c0*/  @UP0 ULDC UR6, c[0x0][0x44c] ;  /* 0x0001130000060ab9 */ /* 0x000fe20000000800 */
[----:B------:R-:W-:Y:S01]  /*24d0*/  FSEL R25, R25, -INF , P4 ;  /* 0xff80000019197808 */ /* 0x000fe20002000000 */
[----:B------:R-:W1:Y:S01]  /*24e0*/  SHFL.BFLY PT, R5, R8, 0x2, 0x1f ;  /* 0x0c401f0008057f89 */ /* 0x000e6200000e0000 */
[----:B------:R-:W-:Y:S01]  /*24f0*/  FSEL R13, R28, -INF , P5 ;  /* 0xff8000001c0d7808 */ /* 0x000fe20002800000 */
[----:B------:R-:W-:Y:S01]  /*2500*/  UIMAD.WIDE.U32 UR6, UR36, UR6, URZ ;  /* 0x00000006240672a5 */ /* 0x000fe2000f8e003f */
[----:B------:R-:W-:-:S03]  /*2510*/  ISETP.GT.AND P4, PT, R7, 0x10, PT ;  /* 0x000000100700780c */ /* 0x000fc60003f84270 */
[----:B------:R-:W-:Y:S01]  /*2520*/  @UP0 USHF.R.U32.HI UR10, URZ, UR14, UR7 ;  /* 0x0000000e3f0a0299 */ /* 0x000fe20008011607 */
[----:B------:R-:W-:Y:S02]  /*2530*/  FSEL R15, R32, -INF , P4 ;  /* 0xff800000200f7808 */ /* 0x000fe40002000000 */
[----:B------:R-:W-:Y:S01]  /*2540*/  ISETP.GT.AND P4, PT, R7, 0x18, PT ;  /* 0x000000180700780c */ /* 0x000fe20003f84270 */
[----:B------:R-:W-:-:S04]  /*2550*/  UIADD3 UR11, UR11, UR10, URZ ;  /* 0x0000000a0b0b7290 */ /* 0x000fc8000fffe03f */
[----:B------:R-:W-:-:S04]  /*2560*/  USHF.R.S32.HI UR6, URZ, 0x1f, UR11 ;  /* 0x0000001f3f067899 */ /* 0x000fc8000801140b */
[----:B------:R-:W-:-:S04]  /*2570*/  ULEA.HI UR6, UR6, UR11, URZ, 0x7 ;  /* 0x0000000b06067291 */ /* 0x000fc8000f8f383f */
[----:B------:R-:W-:Y:S01]  /*2580*/  USHF.R.S32.HI UR6, URZ, 0x7, UR6 ;  /* 0x000000073f067899 */ /* 0x000fe20008011406 */
[----:B-1----:R-:W-:-:S03]  /*2590*/  FMNMX.FTZ R10, R8, R5, !PT ;  /* 0x00000005080a7209 */ /* 0x002fc60007810000 */
[----:B------:R-:W-:Y:S02]  /*25a0*/  UISETP.LT.AND UP1, UPT, URZ, UR6, UPT ;  /* 0x000000063f00728c */ /* 0x000fe4000bf21270 */
[----:B------:R-:W1:Y:S02]  /*25b0*/  SHFL.BFLY PT, R5, R10, 0x1, 0x1f ;  /* 0x0c201f000a057f89 */ /* 0x000e6400000e0000 */
[----:B------:R-:W-:-:S04]  /*25c0*/  USEL UR51, URZ, UR6, !UP1 ;  /* 0x000000063f337287 */ /* 0x000fc8000c800000 */
[----:B------:R-:W-:Y:S01]  /*25d0*/  UISETP.GE.AND UP1, UPT, UR53, UR51, UPT ;  /* 0x000000333500728c */ /* 0x000fe2000bf26270 */
[----:B-1----:R-:W-:-:S04]  /*25e0*/  FMNMX.FTZ R5, R10, R5, !PT ;  /* 0x000000050a057209 */ /* 0x002fc80007810000 */
[C---:B------:R-:W-:Y:S01]  /*25f0*/  FSETP.NEU.FTZ.AND P3, PT, R5.reuse, -INF , PT ;  /* 0xff8000000500780b */ /* 0x040fe20003f7d000 */
[----:B------:R-:W-:-:S05]  /*2600*/  FMUL.FTZ R12, R5, R0 ;  /* 0x00000000050c7220 */ /* 0x000fca0000410000 */
[----:B------:R-:W-:Y:S02]  /*2610*/  FSEL R30, R12, RZ, P3 ;  /* 0x000000ff0c1e7208 */ /* 0x000fe40001800000 */
[----:B------:R-:W-:-:S03]  /*2620*/  ISETP.GT.AND P3, PT, R7, RZ, PT ;  /* 0x000000ff0700720c */ /* 0x000fc60003f64270 */
[-CC-:B------:R-:W-:Y:S01]  /*2630*/  FFMA.FTZ R183, R11, R0.reuse, -R30.reuse ;  /* 0x000000000bb77223 */ /* 0x180fe2000001081e */
[----:B------:R-:W-:Y:S01]  /*2640*/  FSEL R11, R24, -INF , P3 ;  /* 0xff800000180b7808 */ /* 0x000fe20001800000 */
[-CC-:B------:R-:W-:Y:S01]  /*2650*/  FFMA.FTZ R177, R21, R0.reuse, -R30.reuse ;  /* 0x0000000015b17223 */ /* 0x180fe2000001081e */
[----:B------:R-:W-:Y:S01]  /*2660*/  ISETP.GT.AND P3, PT, R7, 0x9, PT ;  /* 0x000000090700780c */ /* 0x000fe20003f64270 */
[-CC-:B------:R-:W-:Y:S01]  /*2670*/  FFMA.FTZ R27, R27, R0.reuse, -R30.reuse ;  /* 0x000000001b1b7223 */ /* 0x180fe2000001081e */
[----:B------:R-:W-:Y:S01]  /*2680*/  FMNMX.FTZ R8, R11, R25, !PT ;  /* 0x000000190b087209 */ /* 0x000fe20007810000 */
[--C-:B------:R-:W-:Y:S01]  /*2690*/  FFMA.FTZ R6, R31, R0, -R30.reuse ;  /* 0x000000001f067223 */ /* 0x100fe2000001081e */
[----:B------:R-:W-:Y:S01]  /*26a0*/  FSEL R29, R29, -INF , P3 ;  /* 0xff8000001d1d7808 */ /* 0x000fe20001800000 */
[----:B------:R1:W-:Y:S01]  /*26b0*/  MUFU.EX2 R4, R27 ;  /* 0x0000001b00047308 */ /* 0x0003e20000000800 */
[----:B------:R-:W-:Y:S01]  /*26c0*/  FMNMX.FTZ R8, R13, R8, !PT ;  /* 0x000000080d087209 */ /* 0x000fe20007810000 */
[-CC-:B------:R-:W-:Y:S01]  /*26d0*/  FFMA.FTZ R35, R35, R0.reuse, -R30.reuse ;  /* 0x0000000023237223 */ /* 0x180fe2000001081e */
[----:B------:R-:W-:Y:S01]  /*26e0*/  ISETP.GT.AND P3, PT, R7, 0x11, PT ;  /* 0x000000110700780c */ /* 0x000fe20003f64270 */
[--C-:B------:R-:W-:Y:S01]  /*26f0*/  FFMA.FTZ R39, R39, R0, -R30.reuse ;  /* 0x0000000027277223 */ /* 0x100fe2000001081e */
[----:B------:R-:W-:Y:S01]  /*2700*/  FMNMX.FTZ R8, R29, R8, !PT ;  /* 0x000000081d087209 */ /* 0x000fe20007810000 */
[-CC-:B------:R-:W-:Y:S01]  /*2710*/  FFMA.FTZ R181, R9, R0.reuse, -R30.reuse ;  /* 0x0000000009b57223 */ /* 0x180fe2000001081e */
[----:B------:R-:W-:Y:S01]  /*2720*/  FSEL R33, R33, -INF , P3 ;  /* 0xff80000021217808 */ /* 0x000fe20001800000 */
[--C-:B------:R-:W-:Y:S01]  /*2730*/  FFMA.FTZ R9, R43, R0, -R30.reuse ;  /* 0x000000002b097223 */ /* 0x100fe2000001081e */
[----:B------:R-:W-:Y:S01]  /*2740*/  FMNMX.FTZ R8, R15, R8, !PT ;  /* 0x000000080f087209 */ /* 0x000fe20007810000 */
[----:B------:R-:W-:Y:S01]  /*2750*/  MUFU.EX2 R183, R183 ;  /* 0x000000b700b77308 */ /* 0x000fe20000000800 */
[----:B------:R-:W-:Y:S01]  /*2760*/  ISETP.GT.AND P3, PT, R7, 0x19, PT ;  /* 0x000000190700780c */ /* 0x000fe20003f64270 */
[-CC-:B------:R-:W-:Y:S01]  /*2770*/  FFMA.FTZ R179, R89, R0.reuse, -R30.reuse ;  /* 0x0000000059b37223 */ /* 0x180fe2000001081e */
[----:B------:R-:W-:Y:S01]  /*2780*/  FSEL R21, R36, -INF , P4 ;  /* 0xff80000024157808 */ /* 0x000fe20002000000 */
[--C-:B------:R-:W-:Y:S01]  /*2790*/  FFMA.FTZ R173, R91, R0, -R30.reuse ;  /* 0x000000005bad7223 */ /* 0x100fe2000001081e */
[----:B------:R-:W-:Y:S01]  /*27a0*/  FMNMX.FTZ R10, R33, R8, !PT ;  /* 0x00000008210a7209 */ /* 0x000fe20007810000 */
[-CC-:B------:R-:W-:Y:S01]  /*27b0*/  FFMA.FTZ R175, R93, R0.reuse, -R30.reuse ;  /* 0x000000005daf7223 */ /* 0x180fe2000001081e */
[----:B------:R-:W-:Y:S01]  /*27c0*/  ISETP.GT.AND P4, PT, R7, 0x20, PT ;  /* 0x000000200700780c */ /* 0x000fe20003f84270 */
[----:B------:R-:W-:Y:S01]  /*27d0*/  MUFU.EX2 R8, R35 ;  /* 0x0000002300087308 */ /* 0x000fe20000000800 */
[----:B------:R-:W-:Y:S01]  /*27e0*/  FSEL R37, R37, -INF , P3 ;  /* 0xff80000025257808 */ /* 0x000fe20001800000 */
[--C-:B------:R-:W-:Y:S01]  /*27f0*/  FFMA.FTZ R95, R95, R0, -R30.reuse ;  /* 0x000000005f5f7223 */ /* 0x100fe2000001081e */
[----:B------:R-:W-:Y:S01]  /*2800*/  FMNMX.FTZ R10, R21, R10, !PT ;  /* 0x0000000a150a7209 */ /* 0x000fe20007810000 */
[-CC-:B------:R-:W-:Y:S01]  /*2810*/  FFMA.FTZ R169, R97, R0.reuse, -R30.reuse ;  /* 0x0000000061a97223 */ /* 0x180fe2000001081e */
[----:B------:R-:W-:Y:S01]  /*2820*/  ISETP.GT.AND P3, PT, R7, 0x21, PT ;  /* 0x000000210700780c */ /* 0x000fe20003f64270 */
[--C-:B------:R-:W-:Y:S01]  /*2830*/  FFMA.FTZ R99, R99, R0, -R30.reuse ;  /* 0x0000000063637223 */ /* 0x100fe2000001081e */
[----:B-1----:R-:W-:Y:S01]  /*2840*/  FSEL R27, R40, -INF , P4 ;  /* 0xff800000281b7808 */ /* 0x002fe20002000000 */
[----:B------:R-:W1:Y:S01]  /*2850*/  MUFU.EX2 R181, R181 ;  /* 0x000000b500b57308 */ /* 0x000e620000000800 */
[----:B------:R-:W-:Y:S01]  /*2860*/  FMNMX.FTZ R10, R37, R10, !PT ;  /* 0x0000000a250a7209 */ /* 0x000fe20007810000 */
[-CC-:B------:R-:W-:Y:S01]  /*2870*/  FFMA.FTZ R171, R101, R0.reuse, -R30.reuse ;  /* 0x0000000065ab7223 */ /* 0x180fe2000001081e */
[----:B------:R-:W-:Y:S01]  /*2880*/  ISETP.GT.AND P4, PT, R7, 0x28, PT ;  /* 0x000000280700780c */ /* 0x000fe20003f84270 */
        /* <DEDUP_REMOVED lines=10> */
[----:B------:R-:W-:Y:S01]  /*2930*/  FFMA.FTZ R111, R111, R0, -R30 ;  /* 0x000000006f6f7223 */ /* 0x000fe2000001081e */
[----:B------:R-:W-:Y:S01]  /*2940*/  ISETP.GT.AND P4, PT, R7, 0x30, PT ;  /* 0x000000300700780c */ /* 0x000fe20003f84270 */
[----:B------:R2:W-:Y:S01]  /*2950*/  MUFU.EX2 R10, R39 ;  /* 0x00000027000a7308 */ /* 0x0005e20000000800 */
[----:B------:R-:W-:Y:S01]  /*2960*/  FSEL R45, R45, -INF , P3 ;  /* 0xff8000002d2d7808 */ /* 0x000fe20001800000 */
[----:B-1----:R-:W-:Y:S01]  /*2970*/  FADD.FTZ R44, R181, R4 ;  /* 0x00000004b52c7221 */ /* 0x002fe20000010000 */
[----:B------:R-:W-:Y:S01]  /*2980*/  FMNMX.FTZ R12, R31, R12, !PT ;  /* 0x0000000c1f0c7209 */ /* 0x000fe20007810000 */
[-CC-:B------:R-:W-:Y:S01]  /*2990*/  FFMA.FTZ R113, R113, R0.reuse, -R30.reuse ;  /* 0x0000000071717223 */ /* 0x180fe2000001081e */
[----:B------:R-:W-:Y:S01]  /*29a0*/  ISETP.GT.AND P3, PT, R7, 0x31, PT ;  /* 0x000000310700780c */ /* 0x000fe20003f64270 */
[--C-:B------:R-:W-:Y:S01]  /*29b0*/  FFMA.FTZ R115, R115, R0, -R30.reuse ;  /* 0x0000000073737223 */ /* 0x100fe2000001081e */
[----:B------:R-:W-:Y:S01]  /*29c0*/  FSEL R35, R48, -INF , P4 ;  /* 0xff80000030237808 */ /* 0x000fe20002000000 */
[----:B------:R-:W-:Y:S01]  /*29d0*/  MUFU.EX2 R177, R177 ;  /* 0x000000b100b17308 */ /* 0x000fe20000000800 */
        /* <DEDUP_REMOVED lines=10> */
[----:B--2---:R-:W-:Y:S01]  /*2a80*/  FSEL R39, R52, -INF , P4 ;  /* 0xff80000034277808 */ /* 0x004fe20002000000 */
        /* <DEDUP_REMOVED lines=11> */
[----:B------:R-:W-:Y:S01]  /*2b40*/  FSEL R43, R56, -INF , P4 ;  /* 0xff800000382b7808 */ /* 0x000fe20002000000 */
[----:B------:R-:W-:Y:S01]  /*2b50*/  MUFU.EX2 R173, R173 ;  /* 0x000000ad00ad7308 */ /* 0x000fe20000000800 */
[----:B------:R-:W-:Y:S01]  /*2b60*/  FMNMX.FTZ R14, R53, R14, !PT ;  /* 0x0000000e350e7209 */ /* 0x000fe20007810000 */
[----:B------:R-:W-:Y:S01]  /*2b70*/  FFMA.FTZ R30, R87, R0, -R30 ;  /* 0x00000000571e7223 */ /* 0x000fe2000001081e */
[----:B------:R-:W-:-:S02]  /*2b80*/  ISETP.GT.AND P4, PT, R7, 0x48, PT ;  /* 0x000000480700780c */ /* 0x000fc40003f84270 */
[----:B------:R-:W-:Y:S02]  /*2b90*/  CS2R R104, SRZ ;  /* 0x0000000000687805 */ /* 0x000fe4000001ff00 */
[----:B------:R-:W-:Y:S02]  /*2ba0*/  FSEL R57, R57, -INF , P3 ;  /* 0xff80000039397808 */ /* 0x000fe40001800000 */
[----:B------:R-:W-:Y:S02]  /*2bb0*/  CS2R R100, SRZ ;  /* 0x0000000000647805 */ /* 0x000fe4000001ff00 */
[----:B------:R-:W-:Y:S01]  /*2bc0*/  FMNMX.FTZ R14, R43, R14, !PT ;  /* 0x0000000e2b0e7209 */ /* 0x000fe20007810000 */
[----:B------:R-:W-:Y:S01]  /*2bd0*/  MUFU.EX2 R175, R175 ;  /* 0x000000af00af7308 */ /* 0x000fe20000000800 */
[----:B------:R-:W-:Y:S02]  /*2be0*/  ISETP.GT.AND P3, PT, R7, 0x49, PT ;  /* 0x000000490700780c */ /* 0x000fe40003f64270 */
[----:B------:R-:W-:-:S02]  /*2bf0*/  CS2R R96, SRZ ;  /* 0x0000000000607805 */ /* 0x000fc4000001ff00 */
[----:B------:R-:W-:Y:S02]  /*2c00*/  FSEL R47, R60, -INF , P4 ;  /* 0xff8000003c2f7808 */ /* 0x000fe40002000000 */
[----:B------:R-:W-:Y:S02]  /*2c10*/  CS2R R92, SRZ ;  /* 0x00000000005c7805 */ /* 0x000fe4000001ff00 */
[----:B------:R-:W-:Y:S02]  /*2c20*/  FMNMX.FTZ R20, R57, R14, !PT ;  /* 0x0000000e39147209 */ /* 0x000fe40007810000 */
[----:B------:R-:W-:Y:S02]  /*2c30*/  CS2R R90, SRZ ;  /* 0x00000000005a7805 */ /* 0x000fe4000001ff00 */
[----:B------:R-:W-:Y:S01]  /*2c40*/  ISETP.GT.AND P4, PT, R7, 0x50, PT ;  /* 0x000000500700780c */ /* 0x000fe20003f84270 */
[----:B------:R1:W-:Y:S01]  /*2c50*/  MUFU.EX2 R14, R95 ;  /* 0x0000005f000e7308 */ /* 0x0003e20000000800 */
[----:B------:R-:W-:-:S02]  /*2c60*/  FSEL R61, R61, -INF , P3 ;  /* 0xff8000003d3d7808 */ /* 0x000fc40001800000 */
[----:B------:R-:W-:Y:S02]  /*2c70*/  CS2R R88, SRZ ;  /* 0x0000000000587805 */ /* 0x000fe4000001ff00 */
[----:B------:R-:W-:Y:S02]  /*2c80*/  FMNMX.FTZ R20, R47, R20, !PT ;  /* 0x000000142f147209 */ /* 0x000fe40007810000 */
[----:B------:R-:W-:Y:S02]  /*2c90*/  ISETP.GT.AND P3, PT, R7, 0x51, PT ;  /* 0x000000510700780c */ /* 0x000fe40003f64270 */
[----:B------:R-:W-:Y:S01]  /*2ca0*/  FSEL R51, R64, -INF , P4 ;  /* 0xff80000040337808 */ /* 0x000fe20002000000 */
[----:B------:R-:W-:Y:S01]  /*2cb0*/  MUFU.EX2 R169, R169 ;  /* 0x000000a900a97308 */ /* 0x000fe20000000800 */
[----:B------:R-:W-:Y:S02]  /*2cc0*/  FMNMX.FTZ R20, R61, R20, !PT ;  /* 0x000000143d147209 */ /* 0x000fe40007810000 */
[----:B-1----:R-:W-:-:S02]  /*2cd0*/  CS2R R94, SRZ ;  /* 0x00000000005e7805 */ /* 0x002fc4000001ff00 */
[----:B------:R-:W-:Y:S02]  /*2ce0*/  ISETP.GT.AND P4, PT, R7, 0x58, PT ;  /* 0x000000580700780c */ /* 0x000fe40003f84270 */
[----:B------:R-:W-:Y:S02]  /*2cf0*/  FSEL R65, R65, -INF , P3 ;  /* 0xff80000041417808 */ /* 0x000fe40001800000 */
[----:B------:R-:W-:Y:S01]  /*2d00*/  FMNMX.FTZ R20, R51, R20, !PT ;  /* 0x0000001433147209 */ /* 0x000fe20007810000 */
[----:B------:R-:W-:Y:S01]  /*2d10*/  MUFU.EX2 R171, R171 ;  /* 0x000000ab00ab7308 */ /* 0x000fe20000000800 */
[----:B------:R-:W-:Y:S02]  /*2d20*/  ISETP.GT.AND P3, PT, R7, 0x59, PT ;  /* 0x000000590700780c */ /* 0x000fe40003f64270 */
[----:B------:R-:W-:Y:S02]  /*2d30*/  FSEL R55, R68, -INF , P4 ;  /* 0xff80000044377808 */ /* 0x000fe40002000000 */
[----:B------:R-:W-:-:S02]  /*2d40*/  FMNMX.FTZ R24, R65, R20, !PT ;  /* 0x0000001441187209 */ /* 0x000fc40007810000 */
[----:B------:R-:W-:Y:S01]  /*2d50*/  ISETP.GT.AND P4, PT, R7, 0x60, PT ;  /* 0x000000600700780c */ /* 0x000fe20003f84270 */
[----:B------:R1:W-:Y:S01]  /*2d60*/  MUFU.EX2 R20, R99 ;  /* 0x0000006300147308 */ /* 0x0003e20000000800 */
[----:B------:R-:W-:Y:S02]  /*2d70*/  FSEL R69, R69, -INF , P3 ;  /* 0xff80000045457808 */ /* 0x000fe40001800000 */
[----:B------:R-:W-:Y:S02]  /*2d80*/  FMNMX.FTZ R24, R55, R24, !PT ;  /* 0x0000001837187209 */ /* 0x000fe40007810000 */
[----:B------:R-:W-:Y:S02]  /*2d90*/  ISETP.GT.AND P3, PT, R7, 0x61, PT ;  /* 0x000000610700780c */ /* 0x000fe40003f64270 */
[----:B------:R-:W-:Y:S01]  /*2da0*/  FSEL R59, R72, -INF , P4 ;  /* 0xff800000483b7808 */ /* 0x000fe20002000000 */
[----:B------:R-:W-:Y:S01]  /*2db0*/  MUFU.EX2 R153, R153 ;  /* 0x0000009900997308 */ /* 0x000fe20000000800 */
[----:B------:R-:W-:-:S02]  /*2dc0*/  FMNMX.FTZ R24, R69, R24, !PT ;  /* 0x0000001845187209 */ /* 0x000fc40007810000 */
[----:B-1----:R-:W-:Y:S02]  /*2dd0*/  CS2R R98, SRZ ;  /* 0x0000000000627805 */ /* 0x002fe4000001ff00 */
[----:B------:R-:W-:Y:S02]  /*2de0*/  ISETP.GT.AND P4, PT, R7, 0x68, PT ;  /* 0x000000680700780c */ /* 0x000fe40003f84270 */
[----:B------:R-:W-:Y:S02]  /*2df0*/  FSEL R73, R73, -INF , P3 ;  /* 0xff80000049497808 */ /* 0x000fe40001800000 */
[----:B------:R-:W-:Y:S01]  /*2e00*/  FMNMX.FTZ R24, R59, R24, !PT ;  /* 0x000000183b187209 */ /* 0x000fe20007810000 */
[----:B------:R1:W-:Y:S01]  /*2e10*/  MUFU.EX2 R32, R107 ;  /* 0x0000006b00207308 */ /* 0x0003e20000000800 */
[----:B------:R-:W-:Y:S02]  /*2e20*/  ISETP.GT.AND P3, PT, R7, 0x69, PT ;  /* 0x000000690700780c */ /* 0x000fe40003f64270 */
[----:B------:R-:W-:-:S02]  /*2e30*/  FSEL R63, R76, -INF , P4 ;  /* 0xff8000004c3f7808 */ /* 0x000fc40002000000 */
[----:B------:R-:W-:Y:S02]  /*2e40*/  FMNMX.FTZ R26, R73, R24, !PT ;  /* 0x00000018491a7209 */ /* 0x000fe40007810000 */
[----:B------:R-:W-:Y:S01]  /*2e50*/  ISETP.GT.AND P4, PT, R7, 0x70, PT ;  /* 0x000000700700780c */ /* 0x000fe20003f84270 */
[----:B------:R2:W-:Y:S01]  /*2e60*/  MUFU.EX2 R24, R103 ;  /* 0x0000006700187308 */ /* 0x0005e20000000800 */
[----:B------:R-:W-:Y:S02]  /*2e70*/  FSEL R77, R77, -INF , P3 ;  /* 0xff8000004d4d7808 */ /* 0x000fe40001800000 */
[----:B-1----:R-:W-:Y:S02]  /*2e80*/  CS2R R106, SRZ ;  /* 0x00000000006a7805 */ /* 0x002fe4000001ff00 */
[----:B------:R-:W-:Y:S02]  /*2e90*/  FMNMX.FTZ R26, R63, R26, !PT ;  /* 0x0000001a3f1a7209 */ /* 0x000fe40007810000 */
[----:B------:R-:W-:-:S02]  /*2ea0*/  ISETP.GT.AND P3, PT, R7, 0x71, PT ;  /* 0x000000710700780c */ /* 0x000fc40003f64270 */
[----:B------:R-:W-:Y:S01]  /*2eb0*/  FSEL R67, R80, -INF , P4 ;  /* 0xff80000050437808 */ /* 0x000fe20002000000 */
[----:B------:R-:W-:Y:S01]  /*2ec0*/  MUFU.EX2 R109, R109 ;  /* 0x0000006d006d7308 */ /* 0x000fe20000000800 */
[----:B------:R-:W-:Y:S02]  /*2ed0*/  FMNMX.FTZ R26, R77, R26, !PT ;  /* 0x0000001a4d1a7209 */ /* 0x000fe40007810000 */
[----:B--2---:R-:W-:Y:S02]  /*2ee0*/  CS2R R102, SRZ ;  /* 0x0000000000667805 */ /* 0x004fe4000001ff00 */
[----:B------:R-:W-:Y:S02]  /*2ef0*/  ISETP.GT.AND P4, PT, R7, 0x78, PT ;  /* 0x000000780700780c */ /* 0x000fe40003f84270 */
[----:B------:R-:W-:Y:S02]  /*2f00*/  FSEL R81, R81, -INF , P3 ;  /* 0xff80000051517808 */ /* 0x000fe40001800000 */
[----:B------:R-:W-:Y:S01]  /*2f10*/  FMNMX.FTZ R26, R67, R26, !PT ;  /* 0x0000001a431a7209 */ /* 0x000fe20007810000 */
[----:B------:R1:W2:Y:S01]  /*2f20*/  MUFU.EX2 R34, R111 ;  /* 0x0000006f00227308 */ /* 0x0002a20000000800 */
[----:B------:R-:W-:-:S02]  /*2f30*/  ISETP.GT.AND P3, PT, R7, 0x79, PT ;  /* 0x000000790700780c */ /* 0x000fc40003f64270 */
[----:B------:R-:W-:Y:S02]  /*2f40*/  FSEL R7, R84, -INF , P4 ;  /* 0xff80000054077808 */ /* 0x000fe40002000000 */
[----:B------:R-:W-:Y:S02]  /*2f50*/  FMNMX.FTZ R26, R81, R26, !PT ;  /* 0x0000001a511a7209 */ /* 0x000fe40007810000 */
[----:B------:R-:W-:Y:S01]  /*2f60*/  FSEL R85, R85, -INF , P3 ;  /* 0xff80000055557808 */ /* 0x000fe20001800000 */
[----:B------:R-:W-:Y:S01]  /*2f70*/  MUFU.EX2 R113, R113 ;  /* 0x0000007100717308 */ /* 0x000fe20000000800 */
[----:B------:R-:W-:Y:S02]  /*2f80*/  FMNMX.FTZ R26, R7, R26, !PT ;  /* 0x0000001a071a7209 */ /* 0x000fe40007810000 */
[----:B-1----:R-:W-:Y:S02]  /*2f90*/  CS2R R110, SRZ ;  /* 0x00000000006e7805 */ /* 0x002fe4000001ff00 */
[----:B------:R-:W-:-:S02]  /*2fa0*/  F2FP.BF16.F32.PACK_AB R181, R4, R181 ;  /* 0x000000b504b5723e */ /* 0x000fc400000010ff */
[----:B------:R-:W-:Y:S01]  /*2fb0*/  FMNMX.FTZ R26, R85, R26, !PT ;  /* 0x0000001a551a7209 */ /* 0x000fe20007810000 */
[----:B------:R1:W3:Y:S01]  /*2fc0*/  MUFU.EX2 R36, R115 ;  /* 0x0000007300247308 */ /* 0x0002e20000000800 */
[----:B--2---:R-:W-:-:S03]  /*2fd0*/  F2FP.BF16.F32.PACK_AB R155, R34, R109 ;  /* 0x0000006d229b723e */ /* 0x004fc600000010ff */
[----:B------:R-:W2:Y:S04]  /*2fe0*/  SHFL.BFLY PT, R9, R26, 0x2, 0x1f ;  /* 0x0c401f001a097f89 */ /* 0x000ea800000e0000 */
[----:B------:R-:W-:Y:S01]  /*2ff0*/  MUFU.EX2 R117, R117 ;  /* 0x0000007500757308 */ /* 0x000fe20000000800 */
[----:B-1----:R-:W-:-:S07]  /*3000*/  CS2R R114, SRZ ;  /* 0x0000000000727805 */ /* 0x002fce000001ff00 */
[----:B------:R-:W1:Y:S01]  /*3010*/  MUFU.EX2 R38, R71 ;  /* 0x0000004700267308 */ /* 0x000e620000000800 */
[----:B---3--:R-:W-:-:S07]  /*3020*/  F2FP.BF16.F32.PACK_AB R157, R36, R113 ;  /* 0x00000071249d723e */ /* 0x008fce00000010ff */
[----:B------:R-:W-:Y:S01]  /*3030*/  MUFU.EX2 R119, R119 ;  /* 0x0000007700777308 */ /* 0x000fe20000000800 */
[----:B--2---:R-:W-:-:S05]  /*3040*/  FMNMX.FTZ R28, R26, R9, !PT ;  /* 0x000000091a1c7209 */ /* 0x004fca0007810000 */
[----:B------:R-:W2:Y:S02]  /*3050*/  SHFL.BFLY PT, R9, R28, 0x1, 0x1f ;  /* 0x0c201f001c097f89 */ /* 0x000ea400000e0000 */
[----:B------:R-:W3:Y:S01]  /*3060*/  MUFU.EX2 R40, R75 ;  /* 0x0000004b00287308 */ /* 0x000ee20000000800 */
[----:B-1----:R-:W-:-:S07]  /*3070*/  F2FP.BF16.F32.PACK_AB R159, R38, R117 ;  /* 0x00000075269f723e */ /* 0x002fce00000010ff */
[----:B------:R-:W-:Y:S08]  /*3080*/  MUFU.EX2 R121, R121 ;  /* 0x0000007900797308 */ /* 0x000ff00000000800 */
[----:B------:R-:W1:Y:S01]  /*3090*/  MUFU.EX2 R42, R79 ;  /* 0x0000004f002a7308 */ /* 0x000e620000000800 */
[----:B---3--:R-:W-:Y:S02]  /*30a0*/  F2FP.BF16.F32.PACK_AB R161, R40, R119 ;  /* 0x0000007728a1723e */ /* 0x008fe400000010ff */
[----:B--2---:R-:W-:-:S05]  /*30b0*/  FMNMX.FTZ R9, R28, R9, !PT ;  /* 0x000000091c097209 */ /* 0x004fca0007810000 */
[----:B------:R-:W-:Y:S01]  /*30c0*/  MUFU.EX2 R123, R123 ;  /* 0x0000007b007b7308 */ /* 0x000fe20000000800 */
[C---:B------:R-:W-:Y:S01]  /*30d0*/  FSETP.NEU.FTZ.AND P3, PT, R9.reuse, -INF , PT ;  /* 0xff8000000900780b */ /* 0x040fe20003f7d000 */
[----:B------:R-:W-:-:S06]  /*30e0*/  FMUL.FTZ R26, R9, R0 ;  /* 0x00000000091a7220 */ /* 0x000fcc0000410000 */
[----:B------:R-:W-:Y:S01]  /*30f0*/  MUFU.EX2 R28, R83 ;  /* 0x00000053001c7308 */ /* 0x000fe20000000800 */
[----:B------:R-:W-:Y:S02]  /*3100*/  FSEL R26, R26, RZ, P3 ;  /* 0x000000ff1a1a7208 */ /* 0x000fe40001800000 */
[----:B------:R-:W-:Y:S02]  /*3110*/  PLOP3.LUT P3, PT, PT, PT, UP1, 0x80, 0x0 ;  /* 0x000000000000781c */ /* 0x000fe40003f6f018 */
[----:B-1----:R-:W-:Y:S01]  /*3120*/  F2FP.BF16.F32.PACK_AB R163, R42, R121 ;  /* 0x000000792aa3723e */ /* 0x002fe200000010ff */
[-CC-:B------:R-:W-:Y:S01]  /*3130*/  FFMA.FTZ R11, R11, R0.reuse, -R26.reuse ;  /* 0x000000000b0b7223 */ /* 0x180fe2000001081a */
        /* <DEDUP_REMOVED lines=30> */
[----:B--2---:R-:W-:Y:S01]  /*3320*/  FADD.FTZ R44, R11, R180 ;  /* 0x000000b40b2c7221 */ /* 0x004fe20000010000 */
[-CC-:B------:R-:W-:Y:S01]  /*3330*/  FFMA.FTZ R55, R55, R0.reuse, -R26.reuse ;  /* 0x0000000037377223 */ /* 0x180fe2000001081a */
[-CC-:B------:R-:W-:Y:S01]  /*3340*/  FFMA.FTZ R69, R69, R0.reuse, -R26.reuse ;  /* 0x0000000045457223 */ /* 0x180fe2000001081a */
[----:B------:R-:W-:Y:S01]  /*3350*/  FADD.FTZ R46, R10, R25 ;  /* 0x000000190a2e7221 */ /* 0x000fe20000010000 */
[-CC-:B------:R-:W-:Y:S01]  /*3360*/  FFMA.FTZ R59, R59, R0.reuse, -R26.reuse ;  /* 0x000000003b3b7223 */ /* 0x180fe2000001081a */
[-C--:B------:R-:W-:Y:S01]  /*3370*/  FFMA.FTZ R73, R73, R0.reuse, -R26 ;  /* 0x0000000049497223 */ /* 0x080fe2000001081a */
[----:B------:R-:W2:Y:S01]  /*3380*/  MUFU.EX2 R15, R15 ;  /* 0x0000000f000f7308 */ /* 0x000ea20000000800 */
[----:B-1----:R-:W-:Y:S01]  /*3390*/  FADD.FTZ R25, R13, R44 ;  /* 0x0000002c0d197221 */ /* 0x002fe20000010000 */
[----:B---3--:R-:W-:Y:S01]  /*33a0*/  FADD.FTZ R29, R173, R46 ;  /* 0x0000002ead1d7221 */ /* 0x008fe20000010000 */
[-CC-:B------:R-:W-:Y:S01]  /*33b0*/  FFMA.FTZ R63, R63, R0.reuse, -R26.reuse ;  /* 0x000000003f3f7223 */ /* 0x180fe2000001081a */
[-CC-:B------:R-:W-:Y:S01]  /*33c0*/  FFMA.FTZ R77, R77, R0.reuse, -R26.reuse ;  /* 0x000000004d4d7223 */ /* 0x180fe2000001081a */
[-C--:B------:R-:W-:Y:S01]  /*33d0*/  FFMA.FTZ R67, R67, R0.reuse, -R26 ;  /* 0x0000000043437223 */ /* 0x080fe2000001081a */
[----:B------:R-:W-:Y:S01]  /*33e0*/  FADD.FTZ R46, R12, R29 ;  /* 0x0000001d0c2e7221 */ /* 0x000fe20000010000 */
[----:B------:R-:W-:Y:S01]  /*33f0*/  F2FP.BF16.F32.PACK_AB R183, R6, R183 ;  /* 0x000000b706b7723e */ /* 0x000fe200000010ff */
[----:B------:R-:W1:Y:S01]  /*3400*/  MUFU.EX2 R176, R33 ;  /* 0x0000002100b07308 */ /* 0x000e620000000800 */
[----:B----4-:R-:W-:Y:S01]  /*3410*/  FADD.FTZ R44, R182, R25 ;  /* 0x00000019b62c7221 */ /* 0x010fe20000010000 */
[----:B------:R-:W-:Y:S01]  /*3420*/  FADD.FTZ R29, R175, R46 ;  /* 0x0000002eaf1d7221 */ /* 0x000fe20000010000 */
[-CC-:B------:R-:W-:Y:S01]  /*3430*/  FFMA.FTZ R81, R81, R0.reuse, -R26.reuse ;  /* 0x0000000051517223 */ /* 0x180fe2000001081a */
[-CC-:B------:R-:W-:Y:S01]  /*3440*/  FFMA.FTZ R7, R7, R0.reuse, -R26.reuse ;  /* 0x0000000007077223 */ /* 0x180fe2000001081a */
[----:B------:R-:W-:Y:S01]  /*3450*/  FFMA.FTZ R26, R85, R0, -R26 ;  /* 0x00000000551a7223 */ /* 0x000fe2000001081a */
[----:B------:R-:W-:Y:S01]  /*3460*/  FADD.FTZ R46, R14, R29 ;  /* 0x0000001d0e2e7221 */ /* 0x000fe20000010000 */
[----:B------:R-:W-:Y:S01]  /*3470*/  F2FP.BF16.F32.PACK_AB R180, R180, R11 ;  /* 0x0000000bb4b4723e */ /* 0x000fe200000010ff */
[----:B------:R-:W3:Y:S01]  /*3480*/  MUFU.EX2 R21, R21 ;  /* 0x0000001500157308 */ /* 0x000ee20000000800 */
[----:B--2---:R-:W-:Y:S01]  /*3490*/  FADD.FTZ R25, R15, R44 ;  /* 0x0000002c0f197221 */ /* 0x004fe20000010000 */
[----:B------:R-:W-:Y:S01]  /*34a0*/  FADD.FTZ R29, R169, R46 ;  /* 0x0000002ea91d7221 */ /* 0x000fe20000010000 */
[----:B------:R-:W-:-:S02]  /*34b0*/  F2FP.BF16.F32.PACK_AB R165, R28, R123 ;  /* 0x0000007b1ca5723e */ /* 0x000fc400000010ff */
[----:B------:R-:W-:Y:S01]  /*34c0*/  F2FP.BF16.F32.PACK_AB R177, R8, R177 ;  /* 0x000000b108b1723e */ /* 0x000fe200000010ff */
[----:B------:R-:W-:Y:S01]  /*34d0*/  FADD.FTZ R46, R20, R29 ;  /* 0x0000001d142e7221 */ /* 0x000fe20000010000 */
[----:B------:R-:W-:Y:S01]  /*34e0*/  F2FP.BF16.F32.PACK_AB R179, R10, R179 ;  /* 0x000000b30ab3723e */ /* 0x000fe200000010ff */
[----:B------:R-:W2:Y:S01]  /*34f0*/  MUFU.EX2 R178, R37 ;  /* 0x0000002500b27308 */ /* 0x000ea20000000800 */
[----:B-1----:R-:W-:Y:S01]  /*3500*/  FADD.FTZ R44, R176, R25 ;  /* 0x00000019b02c7221 */ /* 0x002fe20000010000 */
[----:B------:R-:W-:Y:S01]  /*3510*/  FADD.FTZ R29, R171, R46 ;  /* 0x0000002eab1d7221 */ /* 0x000fe20000010000 */
[----:B------:R-:W-:Y:S02]  /*3520*/  F2FP.BF16.F32.PACK_AB R173, R12, R173 ;  /* 0x000000ad0cad723e */ /* 0x000fe400000010ff */
[----:B------:R-:W-:Y:S01]  /*3530*/  F2FP.BF16.F32.PACK_AB R175, R14, R175 ;  /* 0x000000af0eaf723e */ /* 0x000fe200000010ff */
[----:B------:R-:W-:Y:S01]  /*3540*/  FADD.FTZ R46, R24, R29 ;  /* 0x0000001d182e7221 */ /* 0x000fe20000010000 */
[----:B------:R-:W-:Y:S01]  /*3550*/  F2FP.BF16.F32.PACK_AB R169, R20, R169 ;  /* 0x000000a914a9723e */ /* 0x000fe200000010ff */
[----:B------:R-:W1:Y:S01]  /*3560*/  MUFU.EX2 R27, R27 ;  /* 0x0000001b001b7308 */ /* 0x000e620000000800 */
[----:B---3--:R-:W-:Y:S01]  /*3570*/  FADD.FTZ R25, R21, R44 ;  /* 0x0000002c15197221 */ /* 0x008fe20000010000 */
[----:B------:R-:W-:-:S02]  /*3580*/  F2FP.BF16.F32.PACK_AB R171, R24, R171 ;  /* 0x000000ab18ab723e */ /* 0x000fc400000010ff */
[----:B------:R-:W-:Y:S02]  /*3590*/  F2FP.BF16.F32.PACK_AB R182, R182, R13 ;  /* 0x0000000db6b6723e */ /* 0x000fe400000010ff */
[----:B------:R-:W-:Y:S02]  /*35a0*/  F2FP.BF16.F32.PACK_AB R176, R176, R15 ;  /* 0x0000000fb0b0723e */ /* 0x000fe400000010ff */
[----:B------:R-:W3:Y:S01]  /*35b0*/  MUFU.EX2 R172, R41 ;  /* 0x0000002900ac7308 */ /* 0x000ee20000000800 */
[C---:B--2---:R-:W-:Y:S01]  /*35c0*/  FADD.FTZ R44, R178.reuse, R25 ;  /* 0x00000019b22c7221 */ /* 0x044fe20000010000 */
[----:B------:R-:W-:-:S06]  /*35d0*/  F2FP.BF16.F32.PACK_AB R178, R178, R21 ;  /* 0x00000015b2b2723e */ /* 0x000fcc00000010ff */
[----:B------:R-:W0:Y:S01]  /*35e0*/  MUFU.EX2 R31, R31 ;  /* 0x0000001f001f7308 */ /* 0x000e220000000800 */
[----:B-1----:R-:W-:-:S07]  /*35f0*/  FADD.FTZ R25, R27, R44 ;  /* 0x0000002c1b197221 */ /* 0x002fce0000010000 */
[----:B------:R-:W1:Y:S01]  /*3600*/  MUFU.EX2 R174, R45 ;  /* 0x0000002d00ae7308 */ /* 0x000e620000000800 */
[----:B---3--:R-:W-:Y:S01]  /*3610*/  FADD.FTZ R44, R172, R25 ;  /* 0x00000019ac2c7221 */ /* 0x008fe20000010000 */
[----:B------:R-:W-:Y:S01]  /*3620*/  FADD.FTZ R25, R153, R46 ;  /* 0x0000002e99197221 */ /* 0x000fe20000010000 */
[----:B------:R-:W-:Y:S02]  /*3630*/  F2FP.BF16.F32.PACK_AB R153, R32, R153 ;  /* 0x000000992099723e */ /* 0x000fe400000010ff */
[----:B------:R-:W-:Y:S01]  /*3640*/  F2FP.BF16.F32.PACK_AB R172, R172, R27 ;  /* 0x0000001bacac723e */ /* 0x000fe200000010ff */
[----:B------:R-:W-:Y:S02]  /*3650*/  FADD.FTZ R46, R32, R25 ;  /* 0x00000019202e7221 */ /* 0x000fe40000010000 */
[----:B------:R-:W2:Y:S01]  /*3660*/  MUFU.EX2 R35, R35 ;  /* 0x0000002300237308 */ /* 0x000ea20000000800 */
[----:B0-----:R-:W-:Y:S01]  /*3670*/  FADD.FTZ R3, R31, R44 ;  /* 0x0000002c1f037221 */ /* 0x001fe20000010000 */
[----:B------:R-:W-:Y:S01]  /*3680*/  FADD.FTZ R25, R109, R46 ;  /* 0x0000002e6d197221 */ /* 0x000fe20000010000 */
[----:B------:R-:W-:-:S03]  /*3690*/  CS2R R108, SRZ ;  /* 0x00000000006c7805 */ /* 0x000fc6000001ff00 */
[----:B------:R-:W-:Y:S02]  /*36a0*/  FADD.FTZ R46, R34, R25 ;  /* 0x00000019222e7221 */ /* 0x000fe40000010000 */
[----:B------:R-:W0:Y:S01]  /*36b0*/  MUFU.EX2 R168, R49 ;  /* 0x0000003100a87308 */ /* 0x000e220000000800 */
[C---:B-1----:R-:W-:Y:S01]  /*36c0*/  FADD.FTZ R44, R174.reuse, R3 ;  /* 0x00000003ae2c7221 */ /* 0x042fe20000010000 */
[----:B------:R-:W-:Y:S01]  /*36d0*/  FADD.FTZ R25, R113, R46 ;  /* 0x0000002e71197221 */ /* 0x000fe20000010000 */
[----:B------:R-:W-:Y:S02]  /*36e0*/  F2FP.BF16.F32.PACK_AB R174, R174, R31 ;  /* 0x0000001faeae723e */ /* 0x000fe400000010ff */
[----:B------:R-:W-:Y:S01]  /*36f0*/  CS2R R112, SRZ ;  /* 0x0000000000707805 */ /* 0x000fe2000001ff00 */
[----:B------:R-:W-:Y:S02]  /*3700*/  FADD.FTZ R46, R36, R25 ;  /* 0x00000019242e7221 */ /* 0x000fe40000010000 */
[----:B------:R-:W1:Y:S01]  /*3710*/  MUFU.EX2 R39, R39 ;  /* 0x0000002700277308 */ /* 0x000e620000000800 */
[----:B--2---:R-:W-:Y:S01]  /*3720*/  FADD.FTZ R3, R35, R44 ;  /* 0x0000002c23037221 */ /* 0x004fe20000010000 */
[----:B------:R-:W-:Y:S01]  /*3730*/  FADD.FTZ R25, R117, R46 ;  /* 0x0000002e75197221 */ /* 0x000fe20000010000 */
[----:B------:R-:W-:-:S03]  /*3740*/  CS2R R116, SRZ ;  /* 0x0000000000747805 */ /* 0x000fc6000001ff00 */
[----:B------:R-:W-:Y:S02]  /*3750*/  FADD.FTZ R6, R38, R25 ;  /* 0x0000001926067221 */ /* 0x000fe40000010000 */
[----:B------:R-:W2:Y:S01]  /*3760*/  MUFU.EX2 R170, R53 ;  /* 0x0000003500aa7308 */ /* 0x000ea20000000800 */
[C---:B0-----:R-:W-:Y:S01]  /*3770*/  FADD.FTZ R44, R168.reuse, R3 ;  /* 0x00000003a82c7221 */ /* 0x041fe20000010000 */
[----:B------:R-:W-:Y:S01]  /*3780*/  FADD.FTZ R25, R119, R6 ;  /* 0x0000000677197221 */ /* 0x000fe20000010000 */
[----:B------:R-:W-:Y:S02]  /*3790*/  F2FP.BF16.F32.PACK_AB R168, R168, R35 ;  /* 0x00000023a8a8723e */ /* 0x000fe400000010ff */
[----:B------:R-:W-:Y:S01]  /*37a0*/  CS2R R118, SRZ ;  /* 0x0000000000767805 */ /* 0x000fe2000001ff00 */
[----:B------:R-:W-:Y:S02]  /*37b0*/  FADD.FTZ R6, R40, R25 ;  /* 0x0000001928067221 */ /* 0x000fe40000010000 */
[----:B------:R-:W0:Y:S01]  /*37c0*/  MUFU.EX2 R43, R43 ;  /* 0x0000002b002b7308 */ /* 0x000e220000000800 */
[----:B-1----:R-:W-:Y:S01]  /*37d0*/  FADD.FTZ R3, R39, R44 ;  /* 0x0000002c27037221 */ /* 0x002fe20000010000 */
[----:B------:R-:W-:Y:S01]  /*37e0*/  FADD.FTZ R25, R121, R6 ;  /* 0x0000000679197221 */ /* 0x000fe20000010000 */
[----:B------:R-:W-:-:S03]  /*37f0*/  CS2R R120, SRZ ;  /* 0x0000000000787805 */ /* 0x000fc6000001ff00 */
[----:B------:R-:W-:Y:S02]  /*3800*/  FADD.FTZ R6, R42, R25 ;  /* 0x000000192a067221 */ /* 0x000fe40000010000 */
[----:B------:R-:W1:Y:S01]  /*3810*/  MUFU.EX2 R152, R57 ;  /* 0x0000003900987308 */ /* 0x000e620000000800 */
[C---:B--2---:R-:W-:Y:S01]  /*3820*/  FADD.FTZ R44, R170.reuse, R3 ;  /* 0x00000003aa2c7221 */ /* 0x044fe20000010000 */
[----:B------:R-:W-:Y:S01]  /*3830*/  FADD.FTZ R25, R123, R6 ;  /* 0x000000067b197221 */ /* 0x000fe20000010000 */
[----:B------:R-:W-:Y:S02]  /*3840*/  F2FP.BF16.F32.PACK_AB R170, R170, R39 ;  /* 0x00000027aaaa723e */ /* 0x000fe400000010ff */
[----:B------:R-:W-:Y:S01]  /*3850*/  CS2R R122, SRZ ;  /* 0x00000000007a7805 */ /* 0x000fe2000001ff00 */
[----:B------:R-:W-:Y:S02]  /*3860*/  FADD.FTZ R6, R28, R25 ;  /* 0x000000191c067221 */ /* 0x000fe40000010000 */
        /* <DEDUP_REMOVED lines=39> */
[C---:B-1----:R-:W-:Y:S01]  /*3ae0*/  F2FP.BF16.F32.PACK_AB R167, R30.reuse, R125 ;  /* 0x0000007d1ea7723e */ /* 0x042fe200000010ff */
[----:B------:R-:W-:Y:S01]  /*3af0*/  FADD.FTZ R3, R30, R25 ;  /* 0x000000191e037221 */ /* 0x000fe20000010000 */
[----:B------:R-:W-:Y:S01]  /*3b00*/  CS2R R124, SRZ ;  /* 0x00000000007c7805 */ /* 0x000fe2000001ff00 */
[C---:B--2---:R-:W-:Y:S01]  /*3b10*/  FADD.FTZ R4, R26.reuse, R11 ;  /* 0x0000000b1a047221 */ /* 0x044fe20000010000 */
[----:B------:R-:W-:Y:S01]  /*3b20*/  F2FP.BF16.F32.PACK_AB R166, R26, R7 ;  /* 0x000000071aa6723e */ /* 0x000fe200000010ff */
[----:B------:R-:W-:Y:S06]  /*3b30*/  @!P3 BRA `(.L_x_2262) ;  /* 0x000000280054b947 */ /* 0x000fec0003800000 */
[----:B------:R-:W-:Y:S01]  /*3b40*/  IMAD.MOV.U32 R7, RZ, RZ, R5 ;  /* 0x000000ffff077224 */ /* 0x000fe200078e0005 */
[----:B------:R-:W-:Y:S01]  /*3b50*/  UMOV UR54, UR43 ;  /* 0x0000002b00367c82 */ /* 0x000fe20008000000 */
[----:B------:R-:W-:Y:S01]  /*3b60*/  IMAD.MOV.U32 R6, RZ, RZ, R9 ;  /* 0x000000ffff067224 */ /* 0x000fe200078e0009 */
[----:B------:R-:W-:Y:S01]  /*3b70*/  UMOV UR52, UR42 ;  /* 0x0000002a00347c82 */ /* 0x000fe20008000000 */
[----:B------:R-:W-:Y:S01]  /*3b80*/  IMAD.MOV.U32 R151, RZ, RZ, RZ ;  /* 0x000000ffff977224 */ /* 0x000fe200078e00ff */
[----:B------:R-:W-:-:S06]  /*3b90*/  ULDC UR50, c[0x0][0x288] ;  /* 0x0000a20000327ab9 */ /* 0x000fcc0000000800 */
.L_x_2271:
        /* <DEDUP_REMOVED lines=9> */
.L_x_2264:
[----:B------:R-:W-:Y:S01]  /*3c30*/  ULEA UR6, UR42, UR41, 0x3 ;  /* 0x000000292a067291 */ /* 0x000fe2000f8e183f */
[----:B------:R-:W-:-:S05]  /*3c40*/  IMAD.U32 R0, RZ, RZ, UR43 ;  /* 0x0000002bff007e24 */ /* 0x000fca000f8e00ff */
[----:B------:R-:W-:-:S04]  /*3c50*/  SHF.L.U32 R0, R0, 0x1f, RZ ;  /* 0x0000001f00007819 */ /* 0x000fc800000006ff */
[----:B------:R0:W1:Y:S01]  /*3c60*/  SYNCS.PHASECHK.TRANS64.TRYWAIT P3, [UR6+0x28830], R0 ;  /* 0x02883000ff0075a7 */ /* 0x0000620008060146 */
[----:B------:R-:W-:Y:S05]  /*3c70*/  @!P0 BRA `(.L_x_2265) ;  /* 0x0000000000048947 */ /* 0x000fea0003800000 */
[----:B------:R-:W-:Y:S01]  /*3c80*/  BPT.TRAP 0x1 ;  /* 0x000000040000795c */ /* 0x000fe20000300000 */
.L_x_2265:
[----:B-1----:R-:W-:Y:S05]  /*3c90*/  @P3 BRA `(.L_x_2263) ;  /* 0x0000000000083947 */ /* 0x002fea0003800000 */
[----:B------:R-:W1:Y:S02]  /*3ca0*/  SYNCS.PHASECHK.TRANS64.TRYWAIT P3, [UR6+0x28830], R0 ;  /* 0x02883000ff0075a7 */ /* 0x000e640008060146 */
[----:B-1----:R-:W-:Y:S05]  /*3cb0*/  @!P3 BRA `(.L_x_2266) ;  /* 0x000000b40038b947 */ /* 0x002fea0003800000 */
.L_x_2263:
        /* <DEDUP_REMOVED lines=45> */
.L_x_2268:
[----:B------:R-:W-:Y:S01]  /*3f90*/  ULEA UR6, UR52, UR41, 0x3 ;  /* 0x0000002934067291 */ /* 0x000fe2000f8e183f */
[----:B------:R-:W-:-:S05]  /*3fa0*/  IMAD.U32 R0, RZ, RZ, UR54 ;  /* 0x00000036ff007e24 */ /* 0x000fca000f8e00ff */
[----:B------:R-:W-:-:S04]  /*3fb0*/  SHF.L.U32 R0, R0, 0x1f, RZ ;  /* 0x0000001f00007819 */ /* 0x000fc800000006ff */
[----:B------:R0:W1:Y:S01]  /*3fc0*/  SYNCS.PHASECHK.TRANS64.TRYWAIT P3, [UR6+0x28850], R0 ;  /* 0x02885000ff0075a7 */ /* 0x0000620008060146 */
[----:B------:R-:W-:Y:S05]  /*3fd0*/  @!P0 BRA `(.L_x_2269) ;  /* 0x0000000000048947 */ /* 0x000fea0003800000 */
[----:B------:R-:W-:Y:S01]  /*3fe0*/  BPT.TRAP 0x1 ;  /* 0x000000040000795c */ /* 0x000fe20000300000 */
.L_x_2269:
[----:B-1----:R-:W-:Y:S05]  /*3ff0*/  @P3 BRA `(.L_x_2267) ;  /* 0x0000000000083947 */ /* 0x002fea0003800000 */
[----:B------:R-:W1:Y:S02]  /*4000*/  SYNCS.PHASECHK.TRANS64.TRYWAIT P3, [UR6+0x28850], R0 ;  /* 0x02885000ff0075a7 */ /* 0x000e640008060146 */
[----:B-1----:R-:W-:Y:S05]  /*4010*/  @!P3 BRA `(.L_x_2270) ;  /* 0x000000b00078b947 */ /* 0x002fea0003800000 */
.L_x_2267:
[----:B------:R-:W-:Y:S01]  /*4020*/  UIADD3 UR6, UR41, 0x400, URZ ;  /* 0x0000040029067890 */ /* 0x000fe2000fffe03f */
[----:B------:R-:W-:Y:S01]  /*4030*/  WARPGROUP.ARRIVE ;  /* 0x00000000000079c5 */ /* 0x000fe20000000000 */
[----:B------:R-:W-:Y:S01]  /*4040*/  UMOV UR7, 0x40000040 ;  /* 0x4000004000077882 */ /* 0x000fe20000000000 */
[----:B------:R-:W-:Y:S01]  /*4050*/  VIADD R13, R17, UR36 ;  /* 0x00000024110d7c36 */ /* 0x000fe20008000000 */
[----:B------:R-:W-:Y:S01]  /*4060*/  USHF.R.U32.HI UR6, URZ, 0x4, UR6 ;  /* 0x000000043f067899 */ /* 0x000fe20008011606 */
[----:B------:R-:W2:Y:S01]  /*4070*/  LDC R8, c[0x0][0x2f0] ;  /* 0x0000bc00ff087b82 */ /* 0x000ea20000000800 */
[----:B------:R-:W-:Y:S02]  /*4080*/  UISETP.GT.AND UP1, UPT, UR53, UR51, UPT ;  /* 0x000000333500728c */ /* 0x000fe4000bf24270 */
[----:B------:R-:W-:Y:S01]  /*4090*/  ULOP3.LUT UR6, UR6, 0x3fff, URZ, 0xc0, !UPT ;  /* 0x00003fff06067892 */ /* 0x000fe2000f8ec03f */
[----:B------:R-:W-:-:S03]  /*40a0*/  UMOV UR54, UR43 ;  /* 0x0000002b00367c82 */ /* 0x000fc60008000000 */
[----:B------:R-:W-:-:S04]  /*40b0*/  ULOP3.LUT UR6, UR6, 0x4000000, URZ, 0xfc, !UPT ;  /* 0x0400000006067892 */ /* 0x000fc8000f8efc3f */
[----:B------:R-:W-:-:S07]  /*40c0*/  ULEA UR10, UR52, UR6, 0xb ;  /* 0x00000006340a7291 */ /* 0x000fce000f8e583f */
[----:B------:R-:W-:Y:S02]  /*40d0*/  UMOV UR6, UR10 ;  /* 0x0000000a00067c82 */ /* 0x000fe40008000000 */
        /* <DEDUP_REMOVED lines=11> */
[----:B------:R-:W-:Y:S01]  /*4190*/  @UP0 ULDC UR6, c[0x0][0x44c] ;  /* 0x0001130000060ab9 */ /* 0x000fe20000000800 */
[----:B------:R-:W-:Y:S01]  /*41a0*/  UMOV UR7, 0x40000040 ;  /* 0x4000004000077882 */ /* 0x000fe20000000000 */
[----:B01----:R-:W-:Y:S01]  /*41b0*/  @P2 IMAD.HI.U32 R0, R13, UR6, RZ ;  /* 0x000000060d002c27 */ /* 0x003fe2000f8e00ff */
[----:B------:R-:W-:-:S04]  /*41c0*/  @UP0 ULDC UR6, c[0x0][0x450] ;  /* 0x0001140000060ab9 */ /* 0x000fc80000000800 */
[----:B------:R-:W-:Y:S01]  /*41d0*/  @P2 SHF.R.U32.HI R13, RZ, UR6, R0 ;  /* 0x00000006ff0d2c19 */ /* 0x000fe20008011600 */
[----:B------:R-:W-:Y:S02]  /*41e0*/  UMOV UR6, 0xffffff80 ;  /* 0xffffff8000067882 */ /* 0x000fe40000000000 */
[----:B------:R-:W-:Y:S02]  /*41f0*/  UIMAD UR6, UR53, UR6, 0x1 ;  /* 0x00000001350674a4 */ /* 0x000fe4000f8e0206 */
[----:B------:R-:W0:Y:S01]  /*4200*/  SHFL.IDX PT, R0, R13, 0x1, 0x1c1f ;  /* 0x003c1f000d007f89 */ /* 0x000e2200000e0000 */
[----:B------:R-:W-:-:S03]  /*4210*/  UIADD3 UR53, UR53, -0x1, URZ ;  /* 0xffffffff35357890 */ /* 0x000fc6000fffe03f */
[----:B------:R-:W-:Y:S01]  /*4220*/  IMAD.U32 R9, RZ, RZ, UR6 ;  /* 0x00000006ff097e24 */ /* 0x000fe2000f8e00ff */
[----:B------:R-:W-:-:S03]  /*4230*/  UIADD3 UR6, UR10, 0x180, URZ ;  /* 0x000001800a067890 */ /* 0x000fc6000fffe03f */
[----:B------:R-:W-:-:S04]  /*4240*/  IMAD R9, R16, -0x2, R9 ;  /* 0xfffffffe10097824 */ /* 0x000fc800078e0209 */
[----:B--2---:R-:W-:-:S05]  /*4250*/  IMAD R9, R8, UR49, R9 ;  /* 0x0000003108097c24 */ /* 0x004fca000f8e0209 */
[----:B0-----:R-:W-:-:S04]  /*4260*/  IADD3 R0, R0, -UR50, R9 ;  /* 0x8000003200007c10 */ /* 0x001fc8000fffe009 */
[C---:B------:R-:W-:Y:S02]  /*4270*/  ISETP.GT.AND P3, PT, R0.reuse, RZ, PT ;  /* 0x000000ff0000720c */ /* 0x040fe40003f64270 */
[----:B------:R-:W-:Y:S02]  /*4280*/  ISETP.GT.AND P4, PT, R0, 0x1, PT ;  /* 0x000000010000780c */ /* 0x000fe40003f84270 */
[----:B------:R-:W-:Y:S02]  /*4290*/  FSEL R8, R26, -INF , P3 ;  /* 0xff8000001a087808 */ /* 0x000fe40001800000 */
[----:B------:R-:W-:Y:S02]  /*42a0*/  ISETP.GT.AND P3, PT, R0, 0x8, PT ;  /* 0x000000080000780c */ /* 0x000fe40003f64270 */
[----:B------:R-:W-:Y:S02]  /*42b0*/  FSEL R192, R27, -INF , P4 ;  /* 0xff8000001bc07808 */ /* 0x000fe40002000000 */
[----:B------:R-:W-:-:S02]  /*42c0*/  FMNMX.FTZ R5, R8, R7, !PT ;  /* 0x0000000708057209 */ /* 0x000fc40007810000 */
[----:B------:R-:W-:Y:S02]  /*42d0*/  ISETP.GT.AND P4, PT, R0, 0x9, PT ;  /* 0x000000090000780c */ /* 0x000fe40003f84270 */
[----:B------:R-:W-:Y:S02]  /*42e0*/  FSEL R194, R30, -INF , P3 ;  /* 0xff8000001ec27808 */ /* 0x000fe40001800000 */
[----:B------:R-:W-:Y:S02]  /*42f0*/  FMNMX.FTZ R5, R192, R5, !PT ;  /* 0x00000005c0057209 */ /* 0x000fe40007810000 */
        /* <DEDUP_REMOVED lines=16> */
[----:B------:R-:W-:Y:S01]  /*4400*/  FMNMX.FTZ R5, R176, R5, !PT ;  /* 0x00000005b0057209 */ /* 0x000fe20007810000 */
[----:B------:R-:W-:Y:S02]  /*4410*/  WARPGROUP.DEPBAR.LE gsb0, 0x0 ;  /* 0x00008000000079c5 */ /* 0x000fe40000010000 */
[----:B------:R-:W-:Y:S01]  /*4420*/  WARPGROUP.ARRIVE ;  /* 0x00000000000079c5 */ /* 0x000fe20000000000 */
[----:B------:R-:W-:Y:S02]  /*4430*/  FSEL R174, R42, -INF , P3 ;  /* 0xff8000002aae7808 */ /* 0x000fe40001800000 */
[----:B------:R-:W-:Y:S02]  /*4440*/  ISETP.GT.AND P3, PT, R0, 0x28, PT ;  /* 0x000000280000780c */ /* 0x000fe40003f64270 */
[----:B------:R-:W-:Y:S01]  /*4450*/  FSEL R172, R43, -INF , P4 ;  /* 0xff8000002bac7808 */ /* 0x000fe20002000000 */
[----:B------:R-:W-:Y:S01]  /*4460*/  HGMMA.64x128x16.F32.BF16 R88, R168, gdesc[UR4].tnspB, R88, gsb0 ;  /* 0x41e00004a8587df0 */ /* 0x000fe20008001858 */
[----:B------:R-:W-:Y:S01]  /*4470*/  UIADD3 UR6, UR10, 0x200, URZ ;  /* 0x000002000a067890 */ /* 0x000fe2000fffe03f */
[----:B------:R-:W-:Y:S01]  /*4480*/  FMNMX.FTZ R5, R174, R5, !PT ;  /* 0x00000005ae057209 */ /* 0x000fe20007810000 */
[----:B------:R-:W-:Y:S01]  /*4490*/  UMOV UR7, 0x40000040 ;  /* 0x4000004000077882 */ /* 0x000fe20000000000 */
[----:B------:R-:W-:-:S02]  /*44a0*/  ISETP.GT.AND P4, PT, R0, 0x29, PT ;  /* 0x000000290000780c */ /* 0x000fc40003f84270 */
[----:B------:R-:W-:Y:S01]  /*44b0*/  FMNMX.FTZ R5, R172, R5, !PT ;  /* 0x00000005ac057209 */ /* 0x000fe20007810000 */
[----:B------:R-:W-:Y:S02]  /*44c0*/  WARPGROUP.DEPBAR.LE gsb0, 0x0 ;  /* 0x00008000000079c5 */ /* 0x000fe40000010000 */
[----:B------:R-:W-:Y:S01]  /*44d0*/  WARPGROUP.ARRIVE ;  /* 0x00000000000079c5 */ /* 0x000fe20000000000 */
[----:B------:R-:W-:Y:S02]  /*44e0*/  FSEL R170, R46, -INF , P3 ;  /* 0xff8000002eaa7808 */ /* 0x000fe40001800000 */
[----:B------:R-:W-:Y:S02]  /*44f0*/  ISETP.GT.AND P3, PT, R0, 0x30, PT ;  /* 0x000000300000780c */ /* 0x000fe40003f64270 */
[----:B------:R-:W-:Y:S01]  /*4500*/  FSEL R168, R47, -INF , P4 ;  /* 0xff8000002fa87808 */ /* 0x000fe20002000000 */
[----:B------:R-:W-:Y:S01]  /*4510*/  HGMMA.64x128x16.F32.BF16 R88, R152, gdesc[UR4].tnspB, R88, gsb0 ;  /* 0x41e0000498587df0 */ /* 0x000fe20008001858 */
[----:B------:R-:W-:Y:S01]  /*4520*/  FMNMX.FTZ R5, R170, R5, !PT ;  /* 0x00000005aa057209 */ /* 0x000fe20007810000 */
[----:B------:R-:W-:Y:S01]  /*4530*/  UIADD3 UR6, UR10, 0x280, URZ ;  /* 0x000002800a067890 */ /* 0x000fe2000fffe03f */
[----:B------:R-:W-:Y:S01]  /*4540*/  ISETP.GT.AND P4, PT, R0, 0x31, PT ;  /* 0x000000310000780c */ /* 0x000fe20003f84270 */
[----:B------:R-:W-:Y:S01]  /*4550*/  UMOV UR7, 0x40000040 ;  /* 0x4000004000077882 */ /* 0x000fe20000000000 */
        /* <DEDUP_REMOVED lines=57> */
[----:B------:R-:W-:-:S04]  /*48f0*/  FMNMX.FTZ R0, R86, R5, !PT ;  /* 0x0000000556007209 */ /* 0x000fc80007810000 */
[----:B------:R-:W-:-:S05]  /*4900*/  FMNMX.FTZ R15, R87, R0, !PT ;  /* 0x00000000570f7209 */ /* 0x000fca0007810000 */
[----:B------:R-:W0:Y:S01]  /*4910*/  SHFL.BFLY PT, R0, R15, 0x2, 0x1f ;  /* 0x0c401f000f007f89 */ /* 0x000e2200000e0000 */
[----:B------:R-:W-:Y:S02]  /*4920*/  WARPGROUP.DEPBAR.LE gsb0, 0x0 ;  /* 0x00008000000079c5 */ /* 0x000fe40000010000 */
[----:B------:R-:W-:Y:S01]  /*4930*/  WARPGROUP.ARRIVE ;  /* 0x00000000000079c5 */ /* 0x000fe20000000000 */
[----:B------:R-:W1:Y:S05]  /*4940*/  SHFL.IDX PT, R152, R13, RZ, 0x1c1f ;  /* 0x001c1fff0d987589 */ /* 0x000e6a00000e0000 */
[----:B------:R-:W-:Y:S01]  /*4950*/  HGMMA.64x128x16.F32.BF16 R88, R156, gdesc[UR4].tnspB, R88, gsb0 ;  /* 0x41e000049c587df0 */ /* 0x000fe20008001858 */
[----:B------:R-:W-:Y:S01]  /*4960*/  UIADD3 UR6, UR10, 0x300, URZ ;  /* 0x000003000a067890 */ /* 0x000fe2000fffe03f */
[----:B0-----:R-:W-:Y:S01]  /*4970*/  FMNMX.FTZ R21, R15, R0, !PT ;  /* 0x000000000f157209 */ /* 0x001fe20007810000 */
[----:B------:R-:W-:Y:S01]  /*4980*/  UMOV UR7, 0x40000040 ;  /* 0x4000004000077882 */ /* 0x000fe20000000000 */
[----:B------:R-:W0:Y:S03]  /*4990*/  LDC R0, c[0x0][0x988] ;  /* 0x00026200ff007b82 */ /* 0x000e260000000800 */
[----:B------:R-:W2:Y:S01]  /*49a0*/  SHFL.BFLY PT, R154, R21, 0x1, 0x1f ;  /* 0x0c201f00159a7f89 */ /* 0x000ea200000e0000 */
[----:B-1----:R-:W-:-:S04]  /*49b0*/  IADD3 R9, R152, -UR50, R9 ;  /* 0x8000003298097c10 */ /* 0x002fc8000fffe009 */
[C---:B------:R-:W-:Y:S02]  /*49c0*/  ISETP.GT.AND P4, PT, R9.reuse, RZ, PT ;  /* 0x000000ff0900720c */ /* 0x040fe40003f84270 */
[C---:B------:R-:W-:Y:S02]  /*49d0*/  ISETP.GT.AND P5, PT, R9.reuse, 0x1, PT ;  /* 0x000000010900780c */ /* 0x040fe40003fa4270 */
        /* <DEDUP_REMOVED lines=10> */
[----:B--2---:R-:W-:Y:S02]  /*4a80*/  FMNMX.FTZ R5, R21, R154, !PT ;  /* 0x0000009a15057209 */ /* 0x004fe40007810000 */
[----:B------:R-:W-:Y:S02]  /*4a90*/  ISETP.GT.AND P5, PT, R9, 0x11, PT ;  /* 0x000000110900780c */ /* 0x000fe40003fa4270 */
[----:B------:R-:W-:Y:S01]  /*4aa0*/  FSEL R21, R32, -INF , P4 ;  /* 0xff80000020157808 */ /* 0x000fe20002000000 */
[----:B0-----:R-:W-:Y:S01]  /*4ab0*/  FMUL.FTZ R11, R5, R0 ;  /* 0x00000000050b7220 */ /* 0x001fe20000410000 */
        /* <DEDUP_REMOVED lines=44> */
[----:B------:R-:W-:Y:S01]  /*4d80*/  FSEL R61, R61, -INF , P5 ;  /* 0xff8000003d3d7808 */ /* 0x000fe20002800000 */
[----:B------:R-:W-:-:S02]  /*4d90*/  WARPGROUP.DEPBAR.LE gsb0, 0x0 ;  /* 0x00008000000079c5 */ /* 0x000fc40000010000 */
[----:B------:R-:W-:Y:S01]  /*4da0*/  WARPGROUP.ARRIVE ;  /* 0x00000000000079c5 */ /* 0x000fe20000000000 */
[----:B------:R-:W-:Y:S02]  /*4db0*/  FMNMX.FTZ R36, R47, R36, !PT ;  /* 0x000000242f247209 */ /* 0x000fe40007810000 */
        /* <DEDUP_REMOVED lines=33> */
[----:B------:R-:W-:Y:S02]  /*4fd0*/  FSETP.NEU.FTZ.AND P3, PT, R5, -INF , PT ;  /* 0xff8000000500780b */ /* 0x000fe40003f7d000 */
[----:B------:R-:W-:Y:S02]  /*4fe0*/  ISETP.GT.AND P5, PT, R9, 0x79, PT ;  /* 0x000000790900780c */ /* 0x000fe40003fa4270 */
[----:B------:R-:W-:Y:S02]  /*4ff0*/  FSEL R191, R84, -INF , P4 ;  /* 0xff80000054bf7808 */ /* 0x000fe40002000000 */
[----:B------:R-:W-:Y:S02]  /*5000*/  FMNMX.FTZ R44, R81, R44, !PT ;  /* 0x0000002c512c7209 */ /* 0x000fe40007810000 */
[----:B------:R-:W-:-:S02]  /*5010*/  FSEL R11, R11, RZ, P3 ;  /* 0x000000ff0b0b7208 */ /* 0x000fc40001800000 */
[----:B------:R-:W-:Y:S02]  /*5020*/  FSEL R85, R85, -INF , P5 ;  /* 0xff80000055557808 */ /* 0x000fe40002800000 */
[----:B------:R-:W-:Y:S01]  /*5030*/  FMNMX.FTZ R44, R191, R44, !PT ;  /* 0x0000002cbf2c7209 */ /* 0x000fe20007810000 */
[-CC-:B------:R-:W-:Y:S01]  /*5040*/  FFMA.FTZ R46, R46, R0.reuse, -R11.reuse ;  /* 0x000000002e2e7223 */ /* 0x180fe2000001080b */
[----:B------:R-:W-:Y:S01]  /*5050*/  FSEL R48, R5, RZ, P3 ;  /* 0x000000ff05307208 */ /* 0x000fe20001800000 */
[--C-:B------:R-:W-:Y:S01]  /*5060*/  FFMA.FTZ R173, R174, R0, -R11.reuse ;  /* 0x00000000aead7223 */ /* 0x100fe2000001080b */
[----:B------:R-:W-:Y:S01]  /*5070*/  FMNMX.FTZ R9, R85, R44, !PT ;  /* 0x0000002c55097209 */ /* 0x000fe20007810000 */
        /* <DEDUP_REMOVED lines=8> */
[----:B------:R1:W-:Y:S01]  /*5100*/  MUFU.EX2 R36, R168 ;  /* 0x000000a800247308 */ /* 0x0003e20000000800 */
[----:B0-----:R-:W0:Y:S01]  /*5110*/  SHFL.BFLY PT, R46, R9, 0x2, 0x1f ;  /* 0x0c401f00092e7f89 */ /* 0x001e2200000e0000 */
[-CC-:B------:R-:W-:Y:S01]  /*5120*/  FFMA.FTZ R10, R10, R0.reuse, -R11.reuse ;  /* 0x000000000a0a7223 */ /* 0x180fe2000001080b */
        /* <DEDUP_REMOVED lines=21> */
[----:B------:R-:W-:Y:S01]  /*5280*/  MUFU.EX2 R181, R181 ;  /* 0x000000b500b57308 */ /* 0x000fe20000000800 */
[----:B0-----:R-:W-:Y:S01]  /*5290*/  FMNMX.FTZ R46, R9, R46, !PT ;  /* 0x0000002e092e7209 */ /* 0x001fe20007810000 */
[-CC-:B------:R-:W-:Y:S01]  /*52a0*/  FFMA.FTZ R83, R38, R0.reuse, -R11.reuse ;  /* 0x0000000026537223 */ /* 0x180fe2000001080b */
[-CC-:B------:R-:W-:Y:S01]  /*52b0*/  FFMA.FTZ R38, R86, R0.reuse, -R11.reuse ;  /* 0x0000000056267223 */ /* 0x180fe2000001080b */
[----:B------:R-:W-:Y:S01]  /*52c0*/  FFMA.FTZ R11, R87, R0, -R11 ;  /* 0x00000000570b7223 */ /* 0x000fe2000001080b */
[----:B------:R-:W-:Y:S01]  /*52d0*/  PLOP3.LUT P3, PT, PT, PT, UP1, 0x80, 0x0 ;  /* 0x000000000000781c */ /* 0x000fe20003f6f018 */
[----:B------:R-:W0:Y:S02]  /*52e0*/  SHFL.BFLY PT, R9, R46, 0x1, 0x1f ;  /* 0x0c201f002e097f89 */ /* 0x000e2400000e0000 */
[----:B------:R-:W-:Y:S08]  /*52f0*/  MUFU.EX2 R183, R183 ;  /* 0x000000b700b77308 */ /* 0x000ff00000000800 */
[----:B------:R3:W-:Y:S08]  /*5300*/  MUFU.EX2 R28, R176 ;  /* 0x000000b0001c7308 */ /* 0x0007f00000000800 */
[----:B------:R-:W-:Y:S01]  /*5310*/  MUFU.EX2 R10, R10 ;  /* 0x0000000a000a7308 */ /* 0x000fe20000000800 */
[----:B0-----:R-:W-:-:S07]  /*5320*/  FMNMX.FTZ R9, R46, R9, !PT ;  /* 0x000000092e097209 */ /* 0x001fce0007810000 */
[----:B------:R-:W-:Y:S01]  /*5330*/  MUFU.EX2 R177, R177 ;  /* 0x000000b100b17308 */ /* 0x000fe20000000800 */
[C---:B------:R-:W-:Y:S01]  /*5340*/  FSETP.NEU.FTZ.AND P4, PT, R9.reuse, -INF , PT ;  /* 0xff8000000900780b */ /* 0x040fe20003f9d000 */
[-C--:B------:R-:W-:Y:S01]  /*5350*/  FMUL.FTZ R46, R9, R0.reuse ;  /* 0x00000000092e7220 */ /* 0x080fe20000410000 */
[----:B------:R-:W-:Y:S02]  /*5360*/  WARPGROUP.DEPBAR.LE gsb0, 0x0 ;  /* 0x00008000000079c5 */ /* 0x000fe40000010000 */
[----:B------:R-:W-:Y:S02]  /*5370*/  WARPGROUP.ARRIVE ;  /* 0x00000000000079c5 */ /* 0x000fe40000000000 */
[----:B------:R-:W-:Y:S01]  /*5380*/  FSEL R46, R46, RZ, P4 ;  /* 0x000000ff2e2e7208 */ /* 0x000fe20002000000 */
[----:B------:R-:W-:Y:S03]  /*5390*/  MUFU.EX2 R179, R179 ;  /* 0x000000b300b37308 */ /* 0x000fe60000000800 */
[----:B------:R-:W-:Y:S01]  /*53a0*/  HGMMA.64x128x16.F32.BF16 R88, R164, gdesc[UR4].tnspB, R88, gsb0 ;  /* 0x41e00004a4587df0 */ /* 0x000fe20008001858 */
[-CC-:B------:R-:W-:Y:S01]  /*53b0*/  FFMA.FTZ R174, R35, R0.reuse, -R46.reuse ;  /* 0x0000000023ae7223 */ /* 0x180fe2000001082e */
[----:B------:R-:W-:Y:S01]  /*53c0*/  FADD.FTZ R35, -R48, R7 ;  /* 0x0000000730237221 */ /* 0x000fe20000010100 */
[----:B------:R-:W-:Y:S01]  /*53d0*/  FSEL R7, R9, RZ, P4 ;  /* 0x000000ff09077208 */ /* 0x000fe20002000000 */
[-CC-:B-1----:R-:W-:Y:S01]  /*53e0*/  FFMA.FTZ R168, R39, R0.reuse, -R46.reuse ;  /* 0x0000000027a87223 */ /* 0x182fe2000001082e */
[-CC-:B------:R-:W-:Y:S01]  /*53f0*/  FFMA.FTZ R13, R13, R0.reuse, -R46.reuse ;  /* 0x000000000d0d7223 */ /* 0x180fe2000001082e */
[-C--:B------:R-:W-:Y:S01]  /*5400*/  FMUL.FTZ R39, R35, R0.reuse ;  /* 0x0000000023277220 */ /* 0x080fe20000410000 */
[-C--:B--2---:R-:W-:Y:S01]  /*5410*/  FFMA.FTZ R180, R25, R0.reuse, -R46 ;  /* 0x0000000019b47223 */ /* 0x084fe2000001082e */
[----:B------:R-:W-:Y:S01]  /*5420*/  FADD.FTZ R35, -R7, R6 ;  /* 0x0000000607237221 */ /* 0x000fe20000010100 */
[-CC-:B------:R-:W-:Y:S01]  /*5430*/  FFMA.FTZ R25, R37, R0.reuse, -R46.reuse ;  /* 0x0000000025197223 */ /* 0x180fe2000001082e */
[----:B------:R-:W-:Y:S01]  /*5440*/  IMAD.U32 R37, RZ, RZ, UR42 ;  /* 0x0000002aff257e24 */ /* 0x000fe2000f8e00ff */
[----:B------:R-:W-:Y:S01]  /*5450*/  MUFU.EX2 R13, R13 ;  /* 0x0000000d000d7308 */ /* 0x000fe20000000800 */
[-C--:B------:R-:W-:Y:S01]  /*5460*/  FMUL.FTZ R6, R35, R0.reuse ;  /* 0x0000000023067220 */ /* 0x080fe20000410000 */
[-CC-:B------:R-:W-:Y:S01]  /*5470*/  FFMA.FTZ R182, R15, R0.reuse, -R46.reuse ;  /* 0x000000000fb67223 */ /* 0x180fe2000001082e */
[-CC-:B------:R-:W-:Y:S01]  /*5480*/  FFMA.FTZ R15, R29, R0.reuse, -R46.reuse ;  /* 0x000000001d0f7223 */ /* 0x180fe2000001082e */
[----:B------:R-:W-:Y:S01]  /*5490*/  @!P1 LEA R35, R37, UR41, 0x3 ;  /* 0x0000002925239c11 */ /* 0x000fe2000f8e18ff */
[-CC-:B---3--:R-:W-:Y:S01]  /*54a0*/  FFMA.FTZ R176, R21, R0.reuse, -R46.reuse ;  /* 0x0000000015b07223 */ /* 0x188fe2000001082e */
[----:B------:R-:W-:Y:S01]  /*54b0*/  IADD3 R37, -R23, 0xb, RZ ;  /* 0x0000000b17257810 */ /* 0x000fe20007ffe1ff */
[----:B------:R-:W-:Y:S01]  /*54c0*/  FFMA.FTZ R21, R33, R0, -R46 ;  /* 0x0000000021157223 */ /* 0x000fe2000001082e */
[----:B------:R-:W0:Y:S01]  /*54d0*/  MUFU.EX2 R6, R6 ;  /* 0x0000000600067308 */ /* 0x000e220000000800 */
[----:B------:R-:W-:-:S02]  /*54e0*/  @!P1 VIADD R35, R35, 0x28840 ;  /* 0x0002884023239836 */ /* 0x000fc40000000000 */
[-CC-:B------:R-:W-:Y:S01]  /*54f0*/  FFMA.FTZ R178, R27, R0.reuse, -R46.reuse ;  /* 0x000000001bb27223 */ /* 0x180fe2000001082e */
[-CC-:B------:R-:W-:Y:S01]  /*5500*/  FFMA.FTZ R27, R41, R0.reuse, -R46.reuse ;  /* 0x00000000291b7223 */ /* 0x180fe2000001082e */
[-CC-:B------:R-:W-:Y:S01]  /*5510*/  FFMA.FTZ R29, R45, R0.reuse, -R46.reuse ;  /* 0x000000002d1d7223 */ /* 0x180fe2000001082e */
[-CC-:B------:R-:W-:Y:S01]  /*5520*/  FFMA.FTZ R170, R43, R0.reuse, -R46.reuse ;  /* 0x000000002baa7223 */ /* 0x180fe2000001082e */
[-CC-:B------:R-:W-:Y:S01]  /*5530*/  FFMA.FTZ R33, R55, R0.reuse, -R46.reuse ;  /* 0x0000000037217223 */ /* 0x180fe2000001082e */
[-CC-:B------:R-:W-:Y:S01]  /*5540*/  FFMA.FTZ R152, R59, R0.reuse, -R46.reuse ;  /* 0x000000003b987223 */ /* 0x180fe2000001082e */
[----:B------:R1:W2:Y:S01]  /*5550*/  MUFU.EX2 R7, R39 ;  /* 0x0000002700077308 */ /* 0x0002a20000000800 */
[-CC-:B------:R-:W-:Y:S01]  /*5560*/  FFMA.FTZ R57, R57, R0.reuse, -R46.reuse ;  /* 0x0000000039397223 */ /* 0x180fe2000001082e */
[-CC-:B------:R-:W-:Y:S01]  /*5570*/  FFMA.FTZ R154, R47, R0.reuse, -R46.reuse ;  /* 0x000000002f9a7223 */ /* 0x180fe2000001082e */
[-CC-:B------:R-:W-:Y:S01]  /*5580*/  FFMA.FTZ R61, R61, R0.reuse, -R46.reuse ;  /* 0x000000003d3d7223 */ /* 0x180fe2000001082e */
[-CC-:B------:R-:W-:Y:S01]  /*5590*/  FFMA.FTZ R156, R51, R0.reuse, -R46.reuse ;  /* 0x00000000339c7223 */ /* 0x180fe2000001082e */
[-CC-:B------:R-:W-:Y:S01]  /*55a0*/  FFMA.FTZ R65, R65, R0.reuse, -R46.reuse ;  /* 0x0000000041417223 */ /* 0x180fe2000001082e */
[-CC-:B------:R-:W-:Y:S01]  /*55b0*/  FFMA.FTZ R53, R53, R0.reuse, -R46.reuse ;  /* 0x0000000035357223 */ /* 0x180fe2000001082e */
[-CC-:B------:R-:W-:Y:S01]  /*55c0*/  FFMA.FTZ R69, R69, R0.reuse, -R46.reuse ;  /* 0x0000000045457223 */ /* 0x180fe2000001082e */
[----:B------:R-:W3:Y:S01]  /*55d0*/  MUFU.EX2 R180, R180 ;  /* 0x000000b400b47308 */ /* 0x000ee20000000800 */
[----:B-1----:R-:W-:Y:S01]  /*55e0*/  @!P1 PRMT R39, RZ, 0x654, R35 ;  /* 0x00000654ff279816 */ /* 0x002fe20000000023 */
[-CC-:B------:R-:W-:Y:S01]  /*55f0*/  FFMA.FTZ R63, R63, R0.reuse, -R46.reuse ;  /* 0x000000003f3f7223 */ /* 0x180fe2000001082e */
[-CC-:B------:R-:W-:Y:S01]  /*5600*/  FFMA.FTZ R73, R73, R0.reuse, -R46.reuse ;  /* 0x0000000049497223 */ /* 0x180fe2000001082e */
[-CC-:B------:R-:W-:Y:S01]  /*5610*/  FFMA.FTZ R67, R67, R0.reuse, -R46.reuse ;  /* 0x0000000043437223 */ /* 0x180fe2000001082e */
[-CC-:B------:R-:W-:Y:S01]  /*5620*/  FFMA.FTZ R77, R77, R0.reuse, -R46.reuse ;  /* 0x000000004d4d7223 */ /* 0x180fe2000001082e */
[-CC-:B------:R-:W-:Y:S01]  /*5630*/  FFMA.FTZ R75, R75, R0.reuse, -R46.reuse ;  /* 0x000000004b4b7223 */ /* 0x180fe2000001082e */
[-CC-:B------:R-:W-:Y:S01]  /*5640*/  FFMA.FTZ R81, R81, R0.reuse, -R46.reuse ;  /* 0x0000000051517223 */ /* 0x180fe2000001082e */
[----:B------:R-:W1:Y:S01]  /*5650*/  MUFU.EX2 R182, R182 ;  /* 0x000000b600b67308 */ /* 0x000e620000000800 */
[----:B------:R-:W-:Y:S01]  /*5660*/  FFMA.FTZ R191, R191, R0, -R46 ;  /* 0x00000000bfbf7223 */ /* 0x000fe2000001082e */
[----:B------:R-:W-:Y:S01]  /*5670*/  IMAD.U32 R41, RZ, RZ, UR52 ;  /* 0x00000034ff297e24 */ /* 0x000fe2000f8e00ff */
[----:B------:R-:W-:-:S04]  /*5680*/  UMOV UR52, UR42 ;  /* 0x0000002a00347c82 */ /* 0x000fc80008000000 */
[----:B------:R-:W-:Y:S01]  /*5690*/  @!P1 LEA R41, R41, UR41, 0x3 ;  /* 0x0000002929299c11 */ /* 0x000fe2000f8e18ff */
[----:B------:R-:W4:Y:S04]  /*56a0*/  MUFU.EX2 R15, R15 ;  /* 0x0000000f000f7308 */ /* 0x000f280000000800 */
[----:B------:R-:W-:-:S04]  /*56b0*/  @!P1 VIADD R41, R41, 0x28860 ;  /* 0x0002886029299836 */ /* 0x000fc80000000000 */
[----:B------:R-:W5:Y:S01]  /*56c0*/  MUFU.EX2 R176, R176 ;  /* 0x000000b000b07308 */ /* 0x000f620000000800 */
[----:B------:R-:W-:-:S07]  /*56d0*/  @!P1 PRMT R41, RZ, 0x654, R41 ;  /* 0x00000654ff299816 */ /* 0x000fce0000000029 */
[----:B------:R-:W5:Y:S08]  /*56e0*/  MUFU.EX2 R21, R21 ;  /* 0x0000001500157308 */ /* 0x000f700000000800 */
[----:B------:R-:W5:Y:S08]  /*56f0*/  MUFU.EX2 R178, R178 ;  /* 0x000000b200b27308 */ /* 0x000f700000000800 */
[----:B------:R0:W-:Y:S08]  /*5700*/  MUFU.EX2 R32, R172 ;  /* 0x000000ac00207308 */ /* 0x0001f00000000800 */
[----:B------:R-:W5:Y:S01]  /*5710*/  MUFU.EX2 R25, R25 ;  /* 0x0000001900197308 */ /* 0x000f620000000800 */
[-CC-:B0-----:R-:W-:Y:S01]  /*5720*/  FFMA.FTZ R172, R31, R0.reuse, -R46.reuse ;  /* 0x000000001fac7223 */ /* 0x181fe2000001082e */
[-CC-:B------:R-:W-:Y:S01]  /*5730*/  FFMA.FTZ R31, R49, R0.reuse, -R46.reuse ;  /* 0x00000000311f7223 */ /* 0x180fe2000001082e */
[----:B------:R-:W-:-:S05]  /*5740*/  FFMA.FTZ R46, R85, R0, -R46 ;  /* 0x00000000552e7223 */ /* 0x000fca000001082e */
[----:B------:R-:W-:Y:S08]  /*5750*/  MUFU.EX2 R173, R173 ;  /* 0x000000ad00ad7308 */ /* 0x000ff00000000800 */
[----:B------:R-:W0:Y:S08]  /*5760*/  MUFU.EX2 R172, R172 ;  /* 0x000000ac00ac7308 */ /* 0x000e300000000800 */
[----:B------:R-:W0:Y:S08]  /*5770*/  MUFU.EX2 R27, R27 ;  /* 0x0000001b001b7308 */ /* 0x000e300000000800 */
[----:B------:R-:W-:Y:S08]  /*5780*/  MUFU.EX2 R175, R175 ;  /* 0x000000af00af7308 */ /* 0x000ff00000000800 */
[----:B------:R-:W0:Y:S08]  /*5790*/  MUFU.EX2 R174, R174 ;  /* 0x000000ae00ae7308 */ /* 0x000e300000000800 */
[----:B------:R-:W0:Y:S01]  /*57a0*/  MUFU.EX2 R29, R29 ;  /* 0x0000001d001d7308 */ /* 0x000e220000000800 */
[----:B------:R-:W-:-:S02]  /*57b0*/  WARPGROUP.DEPBAR.LE gsb0, 0x0 ;  /* 0x00008000000079c5 */ /* 0x000fc40000010000 */
[----:B------:R4:W-:Y:S06]  /*57c0*/  BAR.ARV R37, 0x100 ;  /* 0x000400250000751d */ /* 0x0009ec0000002000 */
[----:B------:R2:W-:Y:S01]  /*57d0*/  @!P1 SYNCS.ARRIVE.TRANS64.RED.A1T0 RZ, [R39+URZ], RZ ;  /* 0x000000ff27ff99a7 */ /* 0x0005e2000810043f */
[----:B------:R-:W-:Y:S01]  /*57e0*/  MUFU.EX2 R169, R169 ;  /* 0x000000a900a97308 */ /* 0x000fe20000000800 */
[-C--:B------:R-:W-:Y:S01]  /*57f0*/  FMUL.FTZ R88, R88, R6.reuse ;  /* 0x0000000658587220 */ /* 0x080fe20000410000 */
[-C--:B------:R-:W-:Y:S01]  /*5800*/  FMUL.FTZ R89, R89, R6.reuse ;  /* 0x0000000659597220 */ /* 0x080fe20000410000 */
[-C--:B------:R-:W-:Y:S01]  /*5810*/  FMUL.FTZ R92, R92, R6.reuse ;  /* 0x000000065c5c7220 */ /* 0x080fe20000410000 */
[-C--:B------:R-:W-:Y:S01]  /*5820*/  FMUL.FTZ R93, R93, R6.reuse ;  /* 0x000000065d5d7220 */ /* 0x080fe20000410000 */
[-C--:B------:R-:W-:Y:S01]  /*5830*/  FMUL.FTZ R96, R96, R6.reuse ;  /* 0x0000000660607220 */ /* 0x080fe20000410000 */
[----:B------:R-:W-:Y:S01]  /*5840*/  FMUL.FTZ R97, R97, R6 ;  /* 0x0000000661617220 */ /* 0x000fe20000410000 */
[----:B--2---:R-:W-:Y:S01]  /*5850*/  FFMA.FTZ R39, R6, R4, R13 ;  /* 0x0000000406277223 */ /* 0x004fe2000001000d */
[----:B------:R-:W-:Y:S01]  /*5860*/  FFMA.FTZ R4, R7, R3, R8 ;  /* 0x0000000307047223 */ /* 0x000fe20000010008 */
[----:B------:R-:W2:Y:S01]  /*5870*/  MUFU.EX2 R168, R168 ;  /* 0x000000a800a87308 */ /* 0x000ea20000000800 */
[----:B------:R0:W-:Y:S01]  /*5880*/  @!P1 SYNCS.ARRIVE.TRANS64.RED.A1T0 RZ, [R41+URZ], RZ ;  /* 0x000000ff29ff99a7 */ /* 0x0001e2000810043f */
[----:B---3--:R-:W-:Y:S01]  /*5890*/  FADD.FTZ R39, R180, R39 ;  /* 0x00000027b4277221 */ /* 0x008fe20000010000 */
[C---:B------:R-:W-:Y:S01]  /*58a0*/  FADD.FTZ R4, R181.reuse, R4 ;  /* 0x00000004b5047221 */ /* 0x040fe20000010000 */
[----:B------:R-:W-:Y:S01]  /*58b0*/  F2FP.BF16.F32.PACK_AB R181, R181, R8 ;  /* 0x00000008b5b5723e */ /* 0x000fe200000010ff */
[----:B------:R-:W-:Y:S01]  /*58c0*/  FMUL.FTZ R100, R100, R6 ;  /* 0x0000000664647220 */ /* 0x000fe20000410000 */
[----:B-1----:R-:W-:Y:S01]  /*58d0*/  FADD.FTZ R48, R182, R39 ;  /* 0x00000027b6307221 */ /* 0x002fe20000010000 */
[----:B----4-:R-:W-:Y:S01]  /*58e0*/  FADD.FTZ R37, R183, R4 ;  /* 0x00000004b7257221 */ /* 0x010fe20000010000 */
[----:B------:R-:W1:Y:S01]  /*58f0*/  MUFU.EX2 R31, R31 ;  /* 0x0000001f001f7308 */ /* 0x000e620000000800 */
[----:B------:R-:W-:Y:S01]  /*5900*/  F2FP.BF16.F32.PACK_AB R180, R180, R13 ;  /* 0x0000000db4b4723e */ /* 0x000fe200000010ff */
[C---:B------:R-:W-:Y:S01]  /*5910*/  FADD.FTZ R39, R15.reuse, R48 ;  /* 0x000000300f277221 */ /* 0x040fe20000010000 */
[----:B------:R-:W-:Y:S01]  /*5920*/  FADD.FTZ R4, R10, R37 ;  /* 0x000000250a047221 */ /* 0x000fe20000010000 */
[----:B------:R-:W-:Y:S01]  /*5930*/  F2FP.BF16.F32.PACK_AB R182, R15, R182 ;  /* 0x000000b60fb6723e */ /* 0x000fe200000010ff */
[-C--:B------:R-:W-:Y:S01]  /*5940*/  FMUL.FTZ R101, R101, R6.reuse ;  /* 0x0000000665657220 */ /* 0x080fe20000410000 */
[----:B-----5:R-:W-:Y:S01]  /*5950*/  FADD.FTZ R48, R176, R39 ;  /* 0x00000027b0307221 */ /* 0x020fe20000010000 */
[----:B------:R-:W-:Y:S01]  /*5960*/  FADD.FTZ R37, R177, R4 ;  /* 0x00000004b1257221 */ /* 0x000fe20000010000 */
[----:B------:R-:W-:Y:S01]  /*5970*/  MUFU.EX2 R171, R171 ;  /* 0x000000ab00ab7308 */ /* 0x000fe20000000800 */
[-C--:B------:R-:W-:Y:S01]  /*5980*/  FMUL.FTZ R104, R104, R6.reuse ;  /* 0x0000000668687220 */ /* 0x080fe20000410000 */
[----:B------:R-:W-:Y:S01]  /*5990*/  FADD.FTZ R39, R21, R48 ;  /* 0x0000003015277221 */ /* 0x000fe20000010000 */
[----:B------:R-:W-:Y:S01]  /*59a0*/  FADD.FTZ R4, R24, R37 ;  /* 0x0000002518047221 */ /* 0x000fe20000010000 */
[-C--:B------:R-:W-:Y:S01]  /*59b0*/  FMUL.FTZ R105, R105, R6.reuse ;  /* 0x0000000669697220 */ /* 0x080fe20000410000 */
[-C--:B------:R-:W-:Y:S01]  /*59c0*/  FMUL.FTZ R108, R108, R6.reuse ;  /* 0x000000066c6c7220 */ /* 0x080fe20000410000 */
[----:B------:R-:W-:Y:S01]  /*59d0*/  FADD.FTZ R48, R178, R39 ;  /* 0x00000027b2307221 */ /* 0x000fe20000010000 */
[----:B------:R-:W-:Y:S01]  /*59e0*/  FADD.FTZ R37, R179, R4 ;  /* 0x00000004b3257221 */ /* 0x000fe20000010000 */
[----:B------:R-:W3:Y:S01]  /*59f0*/  MUFU.EX2 R170, R170 ;  /* 0x000000aa00aa7308 */ /* 0x000ee20000000800 */
[-C--:B------:R-:W-:Y:S01]  /*5a00*/  FMUL.FTZ R109, R109, R6.reuse ;  /* 0x000000066d6d7220 */ /* 0x080fe20000410000 */
[----:B------:R-:W-:Y:S01]  /*5a10*/  FADD.FTZ R39, R25, R48 ;  /* 0x0000003019277221 */ /* 0x000fe20000010000 */
[----:B------:R-:W-:Y:S01]  /*5a20*/  FADD.FTZ R4, R28, R37 ;  /* 0x000000251c047221 */ /* 0x000fe20000010000 */
[-C--:B------:R-:W-:Y:S01]  /*5a30*/  FMUL.FTZ R112, R112, R6.reuse ;  /* 0x0000000670707220 */ /* 0x080fe20000410000 */
[-C--:B------:R-:W-:Y:S01]  /*5a40*/  FMUL.FTZ R113, R113, R6.reuse ;  /* 0x0000000671717220 */ /* 0x080fe20000410000 */
[----:B0-----:R-:W-:Y:S01]  /*5a50*/  FADD.FTZ R48, R172, R39 ;  /* 0x00000027ac307221 */ /* 0x001fe20000010000 */
        /* <DEDUP_REMOVED lines=9> */
[----:B------:R-:W0:Y:S01]  /*5af0*/  MUFU.EX2 R33, R33 ;  /* 0x0000002100217308 */ /* 0x000e220000000800 */
[-C--:B------:R-:W-:Y:S01]  /*5b00*/  FMUL.FTZ R121, R121, R6.reuse ;  /* 0x0000000679797220 */ /* 0x080fe20000410000 */
[----:B------:R-:W-:Y:S01]  /*5b10*/  FADD.FTZ R39, R29, R48 ;  /* 0x000000301d277221 */ /* 0x000fe20000010000 */
[----:B------:R-:W-:Y:S01]  /*5b20*/  FADD.FTZ R4, R36, R37 ;  /* 0x0000002524047221 */ /* 0x000fe20000010000 */
[-C--:B------:R-:W-:Y:S01]  /*5b30*/  FMUL.FTZ R124, R124, R6.reuse ;  /* 0x000000067c7c7220 */ /* 0x080fe20000410000 */
[-C--:B------:R-:W-:Y:S01]  /*5b40*/  FMUL.FTZ R125, R125, R6.reuse ;  /* 0x000000067d7d7220 */ /* 0x080fe20000410000 */
[----:B--2---:R-:W-:Y:S01]  /*5b50*/  FADD.FTZ R48, R168, R39 ;  /* 0x00000027a8307221 */ /* 0x004fe20000010000 */
[----:B------:R-:W-:Y:S01]  /*5b60*/  FADD.FTZ R37, R169, R4 ;  /* 0x00000004a9257221 */ /* 0x000fe20000010000 */
[----:B------:R-:W2:Y:S01]  /*5b70*/  MUFU.EX2 R153, R153 ;  /* 0x0000009900997308 */ /* 0x000ea20000000800 */
[-C--:B------:R-:W-:Y:S01]  /*5b80*/  FMUL.FTZ R128, R128, R6.reuse ;  /* 0x0000000680807220 */ /* 0x080fe20000410000 */
[----:B-1----:R-:W-:Y:S01]  /*5b90*/  FADD.FTZ R39, R31, R48 ;  /* 0x000000301f277221 */ /* 0x002fe20000010000 */
[----:B------:R-:W-:Y:S01]  /*5ba0*/  FADD.FTZ R4, R40, R37 ;  /* 0x0000002528047221 */ /* 0x000fe20000010000 */
[-C--:B------:R-:W-:Y:S01]  /*5bb0*/  FMUL.FTZ R129, R129, R6.reuse ;  /* 0x0000000681817220 */ /* 0x080fe20000410000 */
[-C--:B------:R-:W-:Y:S01]  /*5bc0*/  FMUL.FTZ R132, R132, R6.reuse ;  /* 0x0000000684847220 */ /* 0x080fe20000410000 */
[----:B---3--:R-:W-:Y:S01]  /*5bd0*/  FADD.FTZ R8, R170, R39 ;  /* 0x00000027aa087221 */ /* 0x008fe20000010000 */
[----:B------:R-:W-:Y:S01]  /*5be0*/  FADD.FTZ R13, R171, R4 ;  /* 0x00000004ab0d7221 */ /* 0x000fe20000010000 */
[----:B------:R-:W1:Y:S01]  /*5bf0*/  MUFU.EX2 R152, R152 ;  /* 0x0000009800987308 */ /* 0x000e620000000800 */
[-C--:B------:R-:W-:Y:S01]  /*5c00*/  FMUL.FTZ R133, R133, R6.reuse ;  /* 0x0000000685857220 */ /* 0x080fe20000410000 */
[----:B0-----:R-:W-:Y:S01]  /*5c10*/  FADD.FTZ R15, R33, R8 ;  /* 0x00000008210f7221 */ /* 0x001fe20000010000 */
[----:B------:R-:W-:Y:S01]  /*5c20*/  FADD.FTZ R4, R34, R13 ;  /* 0x0000000d22047221 */ /* 0x000fe20000010000 */
[-C--:B------:R-:W-:Y:S01]  /*5c30*/  FMUL.FTZ R136, R136, R6.reuse ;  /* 0x0000000688887220 */ /* 0x080fe20000410000 */
[-C--:B------:R-:W-:Y:S01]  /*5c40*/  FMUL.FTZ R137, R137, R6.reuse ;  /* 0x0000000689897220 */ /* 0x080fe20000410000 */
[-C--:B------:R-:W-:Y:S01]  /*5c50*/  FMUL.FTZ R140, R140, R6.reuse ;  /* 0x000000068c8c7220 */ /* 0x080fe20000410000 */
[-C--:B------:R-:W-:Y:S01]  /*5c60*/  FMUL.FTZ R141, R141, R6.reuse ;  /* 0x000000068d8d7220 */ /* 0x080fe20000410000 */
[----:B------:R-:W0:Y:S01]  /*5c70*/  MUFU.EX2 R12, R12 ;  /* 0x0000000c000c7308 */ /* 0x000e220000000800 */
[----:B--2---:R-:W-:Y:S01]  /*5c80*/  FADD.FTZ R13, R153, R4 ;  /* 0x00000004990d7221 */ /* 0x004fe20000010000 */
[-C--:B------:R-:W-:Y:S01]  /*5c90*/  FMUL.FTZ R144, R144, R6.reuse ;  /* 0x0000000690907220 */ /* 0x080fe20000410000 */
[-C--:B------:R-:W-:Y:S01]  /*5ca0*/  FMUL.FTZ R145, R145, R6.reuse ;  /* 0x0000000691917220 */ /* 0x080fe20000410000 */
[-C--:B------:R-:W-:Y:S01]  /*5cb0*/  FMUL.FTZ R148, R148, R6.reuse ;  /* 0x0000000694947220 */ /* 0x080fe20000410000 */
[----:B------:R-:W-:Y:S01]  /*5cc0*/  FMUL.FTZ R149, R149, R6 ;  /* 0x0000000695957220 */ /* 0x000fe20000410000 */
        /* <DEDUP_REMOVED lines=43> */
[----:B--2---:R-:W-:Y:S01]  /*5f80*/  FADD.FTZ R4, R44, R13 ;  /* 0x0000000d2c047221 */ /* 0x004fe20000010000 */
[----:B------:R-:W-:Y:S01]  /*5f90*/  F2FP.BF16.F32.PACK_AB R183, R10, R183 ;  /* 0x000000b70ab7723e */ /* 0x000fe200000010ff */
[----:B------:R-:W-:Y:S01]  /*5fa0*/  IMAD.MOV.U32 R7, RZ, RZ, R5 ;  /* 0x000000ffff077224 */ /* 0x000fe200078e0005 */
[----:B------:R-:W-:Y:S01]  /*5fb0*/  F2FP.BF16.F32.PACK_AB R177, R24, R177 ;  /* 0x000000b118b1723e */ /* 0x000fe200000010ff */
[----:B------:R-:W-:Y:S01]  /*5fc0*/  IMAD.MOV.U32 R6, RZ, RZ, R9 ;  /* 0x000000ffff067224 */ /* 0x000fe200078e0009 */
[----:B------:R-:W-:-:S02]  /*5fd0*/  F2FP.BF16.F32.PACK_AB R176, R21, R176 ;  /* 0x000000b015b0723e */ /* 0x000fc400000010ff */
[----:B------:R-:W2:Y:S01]  /*5fe0*/  MUFU.EX2 R156, R156 ;  /* 0x0000009c009c7308 */ /* 0x000ea20000000800 */
[C---:B-1----:R-:W-:Y:S01]  /*5ff0*/  FADD.FTZ R15, R3.reuse, R8 ;  /* 0x00000008030f7221 */ /* 0x042fe20000010000 */
[----:B------:R-:W-:Y:S02]  /*6000*/  F2FP.BF16.F32.PACK_AB R154, R3, R154 ;  /* 0x0000009a039a723e */ /* 0x000fe400000010ff */
[----:B------:R-:W-:Y:S02]  /*6010*/  F2FP.BF16.F32.PACK_AB R178, R25, R178 ;  /* 0x000000b219b2723e */ /* 0x000fe400000010ff */
[----:B------:R-:W-:Y:S02]  /*6020*/  F2FP.BF16.F32.PACK_AB R179, R28, R179 ;  /* 0x000000b31cb3723e */ /* 0x000fe400000010ff */
[----:B------:R-:W1:Y:S01]  /*6030*/  MUFU.EX2 R14, R14 ;  /* 0x0000000e000e7308 */ /* 0x000e620000000800 */
[----:B0-----:R-:W-:Y:S01]  /*6040*/  FADD.FTZ R13, R157, R4 ;  /* 0x000000049d0d7221 */ /* 0x001fe20000010000 */
[----:B------:R-:W-:-:S02]  /*6050*/  F2FP.BF16.F32.PACK_AB R172, R27, R172 ;  /* 0x000000ac1bac723e */ /* 0x000fc400000010ff */
[----:B------:R-:W-:Y:S02]  /*6060*/  F2FP.BF16.F32.PACK_AB R173, R32, R173 ;  /* 0x000000ad20ad723e */ /* 0x000fe400000010ff */
[----:B------:R-:W-:Y:S02]  /*6070*/  F2FP.BF16.F32.PACK_AB R174, R29, R174 ;  /* 0x000000ae1dae723e */ /* 0x000fe400000010ff */
[----:B------:R-:W0:Y:S01]  /*6080*/  MUFU.EX2 R65, R65 ;  /* 0x0000004100417308 */ /* 0x000e220000000800 */
[----:B--2---:R-:W-:Y:S01]  /*6090*/  FADD.FTZ R15, R156, R15 ;  /* 0x0000000f9c0f7221 */ /* 0x004fe20000010000 */
[----:B------:R-:W-:Y:S02]  /*60a0*/  F2FP.BF16.F32.PACK_AB R175, R36, R175 ;  /* 0x000000af24af723e */ /* 0x000fe400000010ff */
[----:B------:R-:W-:Y:S02]  /*60b0*/  F2FP.BF16.F32.PACK_AB R168, R31, R168 ;  /* 0x000000a81fa8723e */ /* 0x000fe400000010ff */
[----:B------:R-:W-:-:S02]  /*60c0*/  F2FP.BF16.F32.PACK_AB R169, R40, R169 ;  /* 0x000000a928a9723e */ /* 0x000fc400000010ff */
[----:B------:R-:W2:Y:S01]  /*60d0*/  MUFU.EX2 R159, R159 ;  /* 0x0000009f009f7308 */ /* 0x000ea20000000800 */
[----:B-1----:R-:W-:Y:S01]  /*60e0*/  FADD.FTZ R4, R14, R13 ;  /* 0x0000000d0e047221 */ /* 0x002fe20000010000 */
        /* <DEDUP_REMOVED lines=10> */
[----:B------:R-:W-:-:S06]  /*6190*/  F2FP.BF16.F32.PACK_AB R157, R14, R157 ;  /* 0x0000009d0e9d723e */ /* 0x000fcc00000010ff */
        /* <DEDUP_REMOVED lines=41> */
[----:B0-----:R-:W-:-:S04]  /*6430*/  FADD.FTZ R15, R166, R15 ;  /* 0x0000000fa60f7221 */ /* 0x001fc80000010000 */
[C---:B--2---:R-:W-:Y:S01]  /*6440*/  FADD.FTZ R4, R46.reuse, R15 ;  /* 0x0000000f2e047221 */ /* 0x044fe20000010000 */
[----:B------:R-:W-:Y:S01]  /*6450*/  F2FP.BF16.F32.PACK_AB R166, R46, R166 ;  /* 0x000000a62ea6723e */ /* 0x000fe200000010ff */
[C---:B-1----:R-:W-:Y:S01]  /*6460*/  FADD.FTZ R3, R11.reuse, R3 ;  /* 0x000000030b037221 */ /* 0x042fe20000010000 */
[----:B------:R-:W-:Y:S01]  /*6470*/  F2FP.BF16.F32.PACK_AB R167, R11, R38 ;  /* 0x000000260ba7723e */ /* 0x000fe200000010ff */
[----:B------:R-:W-:Y:S06]  /*6480*/  @P3 BRA `(.L_x_2271) ;  /* 0xffffffd400c43947 */ /* 0x000fec000383ffff */
.L_x_2262:
[----:B------:R-:W-:-:S13]  /*6490*/  ISETP.LE.AND P2, PT, RZ, UR53, PT ;  /* 0x00000035ff007c0c */ /* 0x000fda000bf43270 */
[----:B------:R-:W-:Y:S05]  /*64a0*/  @!P2 BRA `(.L_x_2272) ;  /* 0x0000001c00f8a947 */ /* 0x000fea0003800000 */
[----:B------:R-:W-:Y:S01]  /*64b0*/  IMAD.MOV.U32 R6, RZ, RZ, R5 ;  /* 0x000000ffff067224 */ /* 0x000fe200078e0005 */
[----:B------:R-:W-:Y:S01]  /*64c0*/  UMOV UR50, UR43 ;  /* 0x0000002b00327c82 */ /* 0x000fe20008000000 */
[----:B------:R-:W-:Y:S01]  /*64d0*/  IMAD.MOV.U32 R7, RZ, RZ, R9 ;  /* 0x000000ffff077224 */ /* 0x000fe200078e0009 */
[----:B------:R-:W-:-:S06]  /*64e0*/  UMOV UR49, UR42 ;  /* 0x0000002a00317c82 */ /* 0x000fcc0008000000 */
.L_x_2281:
        /* <DEDUP_REMOVED lines=9> */
.L_x_2274:
[----:B------:R-:W-:Y:S01]  /*6580*/  ULEA UR6, UR42, UR41, 0x3 ;  /* 0x000000292a067291 */ /* 0x000fe2000f8e183f */
[----:B------:R-:W-:-:S05]  /*6590*/  IMAD.U32 R0, RZ, RZ, UR43 ;  /* 0x0000002bff007e24 */ /* 0x000fca000f8e00ff */
[----:B------:R-:W-:-:S04]  /*65a0*/  SHF.L.U32 R0, R0, 0x1f, RZ ;  /* 0x0000001f00007819 */ /* 0x000fc800000006ff */
[----:B------:R0:W1:Y:S01]  /*65b0*/  SYNCS.PHASECHK.TRANS64.TRYWAIT P2, [UR6+0x28830], R0 ;  /* 0x02883000ff0075a7 */ /* 0x0000620008040146 */
[----:B------:R-:W-:Y:S05]  /*65c0*/  @!P0 BRA `(.L_x_2275) ;  /* 0x0000000000048947 */ /* 0x000fea0003800000 */
[----:B------:R-:W-:Y:S01]  /*65d0*/  BPT.TRAP 0x1 ;  /* 0x000000040000795c */ /* 0x000fe20000300000 */
.L_x_2275:
[----:B-1----:R-:W-:Y:S05]  /*65e0*/  @P2 BRA `(.L_x_2273) ;  /* 0x0000000000082947 */ /* 0x002fea0003800000 */
[----:B------:R-:W1:Y:S02]  /*65f0*/  SYNCS.PHASECHK.TRANS64.TRYWAIT P2, [UR6+0x28830], R0 ;  /* 0x02883000ff0075a7 */ /* 0x000e640008040146 */
[----:B-1----:R-:W-:Y:S05]  /*6600*/  @!P2 BRA `(.L_x_2276) ;  /* 0x0000008c0014a947 */ /* 0x002fea0003800000 */
.L_x_2273:
        /* <DEDUP_REMOVED lines=45> */
.L_x_2278:
[----:B------:R-:W-:Y:S01]  /*68e0*/  ULEA UR6, UR49, UR41, 0x3 ;  /* 0x0000002931067291 */ /* 0x000fe2000f8e183f */
[----:B------:R-:W-:-:S05]  /*68f0*/  IMAD.U32 R0, RZ, RZ, UR50 ;  /* 0x00000032ff007e24 */ /* 0x000fca000f8e00ff */
[----:B------:R-:W-:-:S04]  /*6900*/  SHF.L.U32 R0, R0, 0x1f, RZ ;  /* 0x0000001f00007819 */ /* 0x000fc800000006ff */
[----:B------:R0:W1:Y:S01]  /*6910*/  SYNCS.PHASECHK.TRANS64.TRYWAIT P2, [UR6+0x28850], R0 ;  /* 0x02885000ff0075a7 */ /* 0x0000620008040146 */
[----:B------:R-:W-:Y:S05]  /*6920*/  @!P0 BRA `(.L_x_2279) ;  /* 0x0000000000048947 */ /* 0x000fea0003800000 */
[----:B------:R-:W-:Y:S01]  /*6930*/  BPT.TRAP 0x1 ;  /* 0x000000040000795c */ /* 0x000fe20000300000 */
.L_x_2279:
[----:B-1----:R-:W-:Y:S05]  /*6940*/  @P2 BRA `(.L_x_2277) ;  /* 0x0000000000082947 */ /* 0x002fea0003800000 */
[----:B------:R-:W1:Y:S02]  /*6950*/  SYNCS.PHASECHK.TRANS64.TRYWAIT P2, [UR6+0x28850], R0 ;  /* 0x02885000ff0075a7 */ /* 0x000e640008040146 */
[----:B-1----:R-:W-:Y:S05]  /*6960*/  @!P2 BRA `(.L_x_2280) ;  /* 0x000000880054a947 */ /* 0x002fea0003800000 */
.L_x_2277:
[----:B------:R-:W-:Y:S01]  /*6970*/  UIADD3 UR6, UR41, 0x400, URZ ;  /* 0x0000040029067890 */ /* 0x000fe2000fffe03f */
[----:B------:R-:W-:Y:S01]  /*6980*/  WARPGROUP.ARRIVE ;  /* 0x00000000000079c5 */ /* 0x000fe20000000000 */
[----:B------:R-:W-:Y:S01]  /*6990*/  UMOV UR7, 0x40000040 ;  /* 0x4000004000077882 */ /* 0x000fe20000000000 */
[----:B01----:R-:W-:Y:S01]  /*69a0*/  FMNMX.FTZ R0, R24, R7, !PT ;  /* 0x0000000718007209 */ /* 0x003fe20007810000 */
[----:B------:R-:W-:Y:S01]  /*69b0*/  USHF.R.U32.HI UR6, URZ, 0x4, UR6 ;  /* 0x000000043f067899 */ /* 0x000fe20008011606 */
[----:B------:R-:W-:Y:S01]  /*69c0*/  ISETP.LT.AND P2, PT, RZ, UR53, PT ;  /* 0x00000035ff007c0c */ /* 0x000fe2000bf41270 */
[----:B------:R-:W-:Y:S01]  /*69d0*/  UMOV UR50, UR43 ;  /* 0x0000002b00327c82 */ /* 0x000fe20008000000 */
[----:B------:R-:W-:Y:S01]  /*69e0*/  FMNMX.FTZ R5, R25, R0, !PT ;  /* 0x0000000019057209 */ /* 0x000fe20007810000 */
[----:B------:R-:W-:-:S03]  /*69f0*/  ULOP3.LUT UR6, UR6, 0x3fff, URZ, 0xc0, !UPT ;  /* 0x00003fff06067892 */ /* 0x000fc6000f8ec03f */
        /* <DEDUP_REMOVED lines=38> */
[----:B------:R-:W0:Y:S03]  /*6c60*/  LDC R0, c[0x0][0x988] ;  /* 0x00026200ff007b82 */ /* 0x000e260000000800 */
        /* <DEDUP_REMOVED lines=66> */
[----:B------:R-:W-:Y:S01]  /*7090*/  FADD.FTZ R73, -R5, R6 ;  /* 0x0000000605497221 */ /* 0x000fe20000010100 */
[-CC-:B------:R-:W-:Y:S01]  /*70a0*/  FFMA.FTZ R180, R24, R0.reuse, -R169.reuse ;  /* 0x0000000018b47223 */ /* 0x180fe200000108a9 */
[-CC-:B------:R-:W-:Y:S01]  /*70b0*/  FFMA.FTZ R182, R28, R0.reuse, -R169.reuse ;  /* 0x000000001cb67223 */ /* 0x180fe200000108a9 */
[----:B------:R-:W-:Y:S01]  /*70c0*/  MUFU.EX2 R11, R11 ;  /* 0x0000000b000b7308 */ /* 0x000fe20000000800 */
[-C--:B------:R-:W-:Y:S01]  /*70d0*/  FMUL.FTZ R6, R73, R0.reuse ;  /* 0x0000000049067220 */ /* 0x080fe20000410000 */
[-C--:B------:R-:W-:Y:S01]  /*70e0*/  FMUL.FTZ R73, R5, R0.reuse ;  /* 0x0000000005497220 */ /* 0x080fe20000410000 */
[-CC-:B------:R-:W-:Y:S01]  /*70f0*/  FFMA.FTZ R13, R29, R0.reuse, -R169.reuse ;  /* 0x000000001d0d7223 */ /* 0x180fe200000108a9 */
[-CC-:B------:R-:W-:Y:S01]  /*7100*/  FFMA.FTZ R176, R32, R0.reuse, -R169.reuse ;  /* 0x0000000020b07223 */ /* 0x180fe200000108a9 */
[-C--:B------:R-:W-:Y:S01]  /*7110*/  FFMA.FTZ R15, R33, R0.reuse, -R169 ;  /* 0x00000000210f7223 */ /* 0x080fe200000108a9 */
[-CC-:B------:R-:W-:Y:S01]  /*7120*/  FFMA.FTZ R181, R26, R0.reuse, -R73.reuse ;  /* 0x000000001ab57223 */ /* 0x180fe20000010849 */
[----:B------:R-:W-:Y:S01]  /*7130*/  FFMA.FTZ R20, R27, R0, -R73 ;  /* 0x000000001b147223 */ /* 0x000fe20000010849 */
[----:B------:R-:W0:Y:S01]  /*7140*/  MUFU.EX2 R180, R180 ;  /* 0x000000b400b47308 */ /* 0x000e220000000800 */
[----:B------:R-:W-:-:S02]  /*7150*/  IMAD.U32 R27, RZ, RZ, UR42 ;  /* 0x0000002aff1b7e24 */ /* 0x000fc4000f8e00ff */
[-CC-:B------:R-:W-:Y:S01]  /*7160*/  FFMA.FTZ R183, R30, R0.reuse, -R73.reuse ;  /* 0x000000001eb77223 */ /* 0x180fe20000010849 */
[-CC-:B------:R-:W-:Y:S01]  /*7170*/  FFMA.FTZ R32, R31, R0.reuse, -R73.reuse ;  /* 0x000000001f207223 */ /* 0x180fe20000010849 */
[-CC-:B------:R-:W-:Y:S01]  /*7180*/  FFMA.FTZ R177, R34, R0.reuse, -R73.reuse ;  /* 0x0000000022b17223 */ /* 0x180fe20000010849 */
[----:B------:R-:W-:Y:S01]  /*7190*/  IADD3 R31, -R23, 0xb, RZ ;  /* 0x0000000b171f7810 */ /* 0x000fe20007ffe1ff */
[-C--:B------:R-:W-:Y:S01]  /*71a0*/  FFMA.FTZ R34, R35, R0.reuse, -R73 ;  /* 0x0000000023227223 */ /* 0x080fe20000010849 */
[----:B------:R-:W-:Y:S01]  /*71b0*/  @!P1 LEA R27, R27, UR41, 0x3 ;  /* 0x000000291b1b9c11 */ /* 0x000fe2000f8e18ff */
[----:B------:R-:W-:Y:S01]  /*71c0*/  MUFU.EX2 R6, R6 ;  /* 0x0000000600067308 */ /* 0x000fe20000000800 */
[-C--:B------:R-:W-:Y:S01]  /*71d0*/  FFMA.FTZ R178, R36, R0.reuse, -R169 ;  /* 0x0000000024b27223 */ /* 0x080fe200000108a9 */
[-C--:B------:R-:W-:Y:S01]  /*71e0*/  FFMA.FTZ R179, R38, R0.reuse, -R73 ;  /* 0x0000000026b37223 */ /* 0x080fe20000010849 */
[----:B------:R-:W-:Y:S01]  /*71f0*/  FFMA.FTZ R21, R37, R0, -R169 ;  /* 0x0000000025157223 */ /* 0x000fe200000108a9 */
[----:B------:R-:W-:-:S02]  /*7200*/  @!P1 VIADD R27, R27, 0x28840 ;  /* 0x000288401b1b9836 */ /* 0x000fc40000000000 */
[-C--:B------:R-:W-:Y:S01]  /*7210*/  FFMA.FTZ R38, R39, R0.reuse, -R73 ;  /* 0x0000000027267223 */ /* 0x080fe20000010849 */
[-C--:B------:R-:W-:Y:S01]  /*7220*/  FFMA.FTZ R172, R40, R0.reuse, -R169 ;  /* 0x0000000028ac7223 */ /* 0x080fe200000108a9 */
[----:B------:R-:W-:Y:S01]  /*7230*/  FFMA.FTZ R173, R42, R0, -R73 ;  /* 0x000000002aad7223 */ /* 0x000fe20000010849 */
[----:B------:R-:W1:Y:S01]  /*7240*/  MUFU.EX2 R181, R181 ;  /* 0x000000b500b57308 */ /* 0x000e620000000800 */
[----:B------:R-:W-:Y:S01]  /*7250*/  @!P1 PRMT R27, RZ, 0x654, R27 ;  /* 0x00000654ff1b9816 */ /* 0x000fe2000000001b */
[----:B0-----:R-:W-:Y:S01]  /*7260*/  FFMA.FTZ R4, R7, R4, R180 ;  /* 0x0000000407047223 */ /* 0x001fe200000100b4 */
        /* <DEDUP_REMOVED lines=14> */
[----:B-1----:R-:W-:Y:S01]  /*7350*/  FFMA.FTZ R3, R6, R3, R181 ;  /* 0x0000000306037223 */ /* 0x002fe200000100b5 */
[-CC-:B------:R-:W-:Y:S01]  /*7360*/  FFMA.FTZ R8, R72, R0.reuse, -R169.reuse ;  /* 0x0000000048087223 */ /* 0x180fe200000108a9 */
[-CC-:B------:R-:W-:Y:S01]  /*7370*/  FFMA.FTZ R10, R76, R0.reuse, -R169.reuse ;  /* 0x000000004c0a7223 */ /* 0x180fe200000108a9 */
[-CC-:B------:R-:W-:Y:S01]  /*7380*/  FFMA.FTZ R61, R77, R0.reuse, -R169.reuse ;  /* 0x000000004d3d7223 */ /* 0x180fe200000108a9 */
[-CC-:B------:R-:W-:Y:S01]  /*7390*/  FFMA.FTZ R12, R80, R0.reuse, -R169.reuse ;  /* 0x00000000500c7223 */ /* 0x180fe200000108a9 */
[-CC-:B------:R-:W-:Y:S01]  /*73a0*/  FFMA.FTZ R65, R81, R0.reuse, -R169.reuse ;  /* 0x0000000051417223 */ /* 0x180fe200000108a9 */
[-CC-:B------:R-:W-:Y:S01]  /*73b0*/  FFMA.FTZ R84, R84, R0.reuse, -R169.reuse ;  /* 0x0000000054547223 */ /* 0x180fe200000108a9 */
[----:B------:R-:W-:Y:S01]  /*73c0*/  MUFU.EX2 R183, R183 ;  /* 0x000000b700b77308 */ /* 0x000fe20000000800 */
[-C--:B------:R-:W-:Y:S01]  /*73d0*/  FFMA.FTZ R69, R85, R0.reuse, -R169 ;  /* 0x0000000055457223 */ /* 0x080fe200000108a9 */
[-CC-:B------:R-:W-:Y:S01]  /*73e0*/  FFMA.FTZ R28, R51, R0.reuse, -R73.reuse ;  /* 0x00000000331c7223 */ /* 0x180fe20000010849 */
[-CC-:B------:R-:W-:Y:S01]  /*73f0*/  FFMA.FTZ R171, R54, R0.reuse, -R73.reuse ;  /* 0x0000000036ab7223 */ /* 0x180fe20000010849 */
[-CC-:B------:R-:W-:Y:S01]  /*7400*/  FFMA.FTZ R24, R55, R0.reuse, -R73.reuse ;  /* 0x0000000037187223 */ /* 0x180fe20000010849 */
[--C-:B------:R-:W-:Y:S01]  /*7410*/  FFMA.FTZ R36, R59, R0, -R73.reuse ;  /* 0x000000003b247223 */ /* 0x100fe20000010849 */
[----:B------:R-:W-:Y:S01]  /*7420*/  F2FP.BF16.F32.PACK_AB R180, R11, R180 ;  /* 0x000000b40bb4723e */ /* 0x000fe200000010ff */
[-CC-:B------:R-:W-:Y:S01]  /*7430*/  FFMA.FTZ R63, R63, R0.reuse, -R73.reuse ;  /* 0x000000003f3f7223 */ /* 0x180fe20000010849 */
[----:B------:R-:W-:Y:S01]  /*7440*/  MUFU.EX2 R13, R13 ;  /* 0x0000000d000d7308 */ /* 0x000fe20000000800 */
[-CC-:B------:R-:W-:Y:S01]  /*7450*/  FFMA.FTZ R66, R66, R0.reuse, -R73.reuse ;  /* 0x0000000042427223 */ /* 0x180fe20000010849 */
[-CC-:B------:R-:W-:Y:S01]  /*7460*/  FFMA.FTZ R67, R67, R0.reuse, -R73.reuse ;  /* 0x0000000043437223 */ /* 0x180fe20000010849 */
[----:B0-----:R-:W-:Y:S01]  /*7470*/  F2FP.BF16.F32.PACK_AB R181, R20, R181 ;  /* 0x000000b514b5723e */ /* 0x001fe200000010ff */
        /* <DEDUP_REMOVED lines=9> */
[----:B------:R-:W-:Y:S01]  /*7510*/  FFMA.FTZ R86, R86, R0, -R73 ;  /* 0x0000000056567223 */ /* 0x000fe20000010849 */
[----:B------:R-:W-:Y:S01]  /*7520*/  IMAD.U32 R35, RZ, RZ, UR49 ;  /* 0x00000031ff237e24 */ /* 0x000fe2000f8e00ff */
[----:B------:R-:W-:Y:S01]  /*7530*/  UMOV UR49, UR42 ;  /* 0x0000002a00317c82 */ /* 0x000fe20008000000 */
[----:B------:R-:W-:Y:S03]  /*7540*/  MUFU.EX2 R176, R176 ;  /* 0x000000b000b07308 */ /* 0x000fe60000000800 */
[----:B------:R-:W-:-:S05]  /*7550*/  @!P1 LEA R35, R35, UR41, 0x3 ;  /* 0x0000002923239c11 */ /* 0x000fca000f8e18ff */
        /* <DEDUP_REMOVED lines=8> */
[----:B------:R-:W-:-:S05]  /*75e0*/  WARPGROUP.ARRIVE ;  /* 0x00000000000079c5 */ /* 0x000fca0000000000 */
[----:B------:R-:W-:Y:S01]  /*75f0*/  MUFU.EX2 R172, R172 ;  /* 0x000000ac00ac7308 */ /* 0x000fe20000000800 */
[-CC-:B------:R-:W-:Y:S01]  /*7600*/  FFMA.FTZ R152, R56, R0.reuse, -R169.reuse ;  /* 0x0000000038987223 */ /* 0x180fe200000108a9 */
[-C--:B------:R-:W-:Y:S01]  /*7610*/  FFMA.FTZ R154, R60, R0.reuse, -R169 ;  /* 0x000000003c9a7223 */ /* 0x080fe200000108a9 */
[-CC-:B------:R-:W-:Y:S01]  /*7620*/  FFMA.FTZ R153, R58, R0.reuse, -R73.reuse ;  /* 0x000000003a997223 */ /* 0x180fe20000010849 */
[----:B------:R-:W-:Y:S01]  /*7630*/  FFMA.FTZ R155, R62, R0, -R73 ;  /* 0x000000003e9b7223 */ /* 0x000fe20000010849 */
[----:B------:R-:W-:Y:S01]  /*7640*/  HGMMA.64x128x16.F32.BF16 R88, R156, gdesc[UR4].tnspB, R88, gsb0 ;  /* 0x41e000049c587df0 */ /* 0x000fe20008001858 */
[----:B------:R-:W-:Y:S01]  /*7650*/  UIADD3 UR6, UR10, 0x300, URZ ;  /* 0x000003000a067890 */ /* 0x000fe2000fffe03f */
[----:B------:R-:W-:Y:S01]  /*7660*/  UMOV UR7, 0x40000040 ;  /* 0x4000004000077882 */ /* 0x000fe20000000000 */
        /* <DEDUP_REMOVED lines=41> */
[----:B------:R-:W0:Y:S08]  /*7900*/  MUFU.EX2 R57, R57 ;  /* 0x0000003900397308 */ /* 0x000e300000000800 */
[----:B------:R-:W-:Y:S08]  /*7910*/  MUFU.EX2 R75, R75 ;  /* 0x0000004b004b7308 */ /* 0x000ff00000000800 */
[----:B------:R-:W-:Y:S08]  /*7920*/  MUFU.EX2 R10, R10 ;  /* 0x0000000a000a7308 */ /* 0x000ff00000000800 */
[----:B------:R-:W1:Y:S01]  /*7930*/  MUFU.EX2 R61, R61 ;  /* 0x0000003d003d7308 */ /* 0x000e620000000800 */
[----:B------:R-:W-:-:S02]  /*7940*/  WARPGROUP.DEPBAR.LE gsb0, 0x0 ;  /* 0x00008000000079c5 */ /* 0x000fc40000010000 */
[----:B------:R-:W-:-:S05]  /*7950*/  WARPGROUP.ARRIVE ;  /* 0x00000000000079c5 */ /* 0x000fca0000000000 */
[----:B------:R-:W2:Y:S01]  /*7960*/  MUFU.EX2 R161, R74 ;  /* 0x0000004a00a17308 */ /* 0x000ea20000000800 */
[----:B0-----:R-:W-:Y:S01]  /*7970*/  F2FP.BF16.F32.PACK_AB R160, R57, R8 ;  /* 0x0000000839a0723e */ /* 0x001fe200000010ff */
[----:B------:R-:W-:Y:S01]  /*7980*/  HGMMA.64x128x16.F32.BF16 R88, R164, gdesc[UR4].tnspB, R88, gsb0 ;  /* 0x41e00004a4587df0 */ /* 0x000fe20008001858 */
[----:B------:R-:W-:Y:S01]  /*7990*/  UIADD3 UR6, UR53, -0x1, URZ ;  /* 0xffffffff35067890 */ /* 0x000fe2000fffe03f */
[----:B-1----:R-:W-:-:S04]  /*79a0*/  F2FP.BF16.F32.PACK_AB R162, R61, R10 ;  /* 0x0000000a3da2723e */ /* 0x002fc800000010ff */
[----:B------:R-:W0:Y:S02]  /*79b0*/  MUFU.EX2 R163, R78 ;  /* 0x0000004e00a37308 */ /* 0x000e240000000800 */
[----:B------:R-:W-:-:S06]  /*79c0*/  UMOV UR53, UR6 ;  /* 0x0000000600357c82 */ /* 0x000fcc0008000000 */
[----:B------:R-:W1:Y:S08]  /*79d0*/  MUFU.EX2 R79, R79 ;  /* 0x0000004f004f7308 */ /* 0x000e700000000800 */
[----:B------:R-:W3:Y:S08]  /*79e0*/  MUFU.EX2 R12, R12 ;  /* 0x0000000c000c7308 */ /* 0x000ef00000000800 */
[----:B------:R-:W-:Y:S08]  /*79f0*/  MUFU.EX2 R65, R65 ;  /* 0x0000004100417308 */ /* 0x000ff00000000800 */
[----:B------:R-:W-:Y:S08]  /*7a00*/  MUFU.EX2 R83, R83 ;  /* 0x0000005300537308 */ /* 0x000ff00000000800 */
[----:B------:R-:W-:Y:S08]  /*7a10*/  MUFU.EX2 R14, R84 ;  /* 0x00000054000e7308 */ /* 0x000ff00000000800 */
[----:B------:R-:W-:Y:S01]  /*7a20*/  MUFU.EX2 R69, R69 ;  /* 0x0000004500457308 */ /* 0x000fe20000000800 */
[----:B------:R-:W-:-:S02]  /*7a30*/  WARPGROUP.DEPBAR.LE gsb0, 0x0 ;  /* 0x00008000000079c5 */ /* 0x000fc40000010000 */
[----:B------:R4:W-:Y:S06]  /*7a40*/  BAR.ARV R31, 0x100 ;  /* 0x0004001f0000751d */ /* 0x0009ec0000002000 */
[----:B------:R5:W-:Y:S01]  /*7a50*/  @!P1 SYNCS.ARRIVE.TRANS64.RED.A1T0 RZ, [R27+URZ], RZ ;  /* 0x000000ff1bff99a7 */ /* 0x000be2000810043f */
[----:B------:R-:W3:Y:S01]  /*7a60*/  MUFU.EX2 R165, R82 ;  /* 0x0000005200a57308 */ /* 0x000ee20000000800 */
[----:B----4-:R-:W-:Y:S02]  /*7a70*/  @!P1 VIADD R31, R35, 0x28860 ;  /* 0x00028860231f9836 */ /* 0x010fe40000000000 */
[-C--:B------:R-:W-:Y:S01]  /*7a80*/  FMUL.FTZ R88, R88, R7.reuse ;  /* 0x0000000758587220 */ /* 0x080fe20000410000 */
[-C--:B------:R-:W-:Y:S01]  /*7a90*/  FMUL.FTZ R89, R89, R7.reuse ;  /* 0x0000000759597220 */ /* 0x080fe20000410000 */
[-C--:B------:R-:W-:Y:S01]  /*7aa0*/  FMUL.FTZ R92, R92, R7.reuse ;  /* 0x000000075c5c7220 */ /* 0x080fe20000410000 */
[-C--:B------:R-:W-:Y:S01]  /*7ab0*/  FMUL.FTZ R93, R93, R7.reuse ;  /* 0x000000075d5d7220 */ /* 0x080fe20000410000 */
[----:B------:R-:W-:Y:S01]  /*7ac0*/  @!P1 PRMT R31, RZ, 0x654, R31 ;  /* 0x00000654ff1f9816 */ /* 0x000fe2000000001f */
[----:B-----5:R-:W-:Y:S01]  /*7ad0*/  FADD.FTZ R27, R11, R4 ;  /* 0x000000040b1b7221 */ /* 0x020fe20000010000 */
[----:B------:R-:W-:Y:S01]  /*7ae0*/  FADD.FTZ R4, R20, R3 ;  /* 0x0000000314047221 */ /* 0x000fe20000010000 */
[----:B------:R-:W4:Y:S01]  /*7af0*/  MUFU.EX2 R167, R86 ;  /* 0x0000005600a77308 */ /* 0x000f220000000800 */
[----:B------:R0:W-:Y:S01]  /*7b00*/  @!P1 SYNCS.ARRIVE.TRANS64.RED.A1T0 RZ, [R31+URZ], RZ ;  /* 0x000000ff1fff99a7 */ /* 0x0001e2000810043f */
        /* <DEDUP_REMOVED lines=47> */
[----:B------:R-:W-:Y:S01]  /*7e00*/  FMUL.FTZ R141, R141, R7 ;  /* 0x000000078d8d7220 */ /* 0x000fe20000410000 */
[----:B------:R-:W-:Y:S01]  /*7e10*/  FADD.FTZ R40, R170, R11 ;  /* 0x0000000baa287221 */ /* 0x000fe20000010000 */
[----:B------:R-:W-:Y:S01]  /*7e20*/  FADD.FTZ R3, R171, R4 ;  /* 0x00000004ab037221 */ /* 0x000fe20000010000 */
[----:B------:R-:W-:Y:S01]  /*7e30*/  F2FP.BF16.F32.PACK_AB R171, R24, R171 ;  /* 0x000000ab18ab723e */ /* 0x000fe200000010ff */
[-C--:B------:R-:W-:Y:S01]  /*7e40*/  FMUL.FTZ R144, R144, R7.reuse ;  /* 0x0000000790907220 */ /* 0x080fe20000410000 */
[----:B------:R-:W-:Y:S01]  /*7e50*/  FADD.FTZ R11, R37, R40 ;  /* 0x00000028250b7221 */ /* 0x000fe20000010000 */
[----:B------:R-:W-:Y:S01]  /*7e60*/  FADD.FTZ R4, R24, R3 ;  /* 0x0000000318047221 */ /* 0x000fe20000010000 */
[-C--:B------:R-:W-:Y:S01]  /*7e70*/  FMUL.FTZ R145, R145, R7.reuse ;  /* 0x0000000791917220 */ /* 0x080fe20000410000 */
[----:B------:R-:W5:Y:S01]  /*7e80*/  MUFU.EX2 R24, R73 ;  /* 0x0000004900187308 */ /* 0x000f620000000800 */
[----:B------:R-:W-:Y:S01]  /*7e90*/  FADD.FTZ R20, R152, R11 ;  /* 0x0000000b98147221 */ /* 0x000fe20000010000 */
[----:B------:R-:W-:Y:S01]  /*7ea0*/  FADD.FTZ R3, R153, R4 ;  /* 0x0000000499037221 */ /* 0x000fe20000010000 */
[-C--:B------:R-:W-:Y:S01]  /*7eb0*/  FMUL.FTZ R148, R148, R7.reuse ;  /* 0x0000000794947220 */ /* 0x080fe20000410000 */
[----:B------:R-:W-:Y:S01]  /*7ec0*/  FMUL.FTZ R149, R149, R7 ;  /* 0x0000000795957220 */ /* 0x000fe20000410000 */
        /* <DEDUP_REMOVED lines=29> */
[----:B--2---:R-:W-:Y:S01]  /*80a0*/  FADD.FTZ R4, R161, R4 ;  /* 0x00000004a1047221 */ /* 0x004fe20000010000 */
        /* <DEDUP_REMOVED lines=10> */
[----:B------:R-:W-:Y:S01]  /*8150*/  FADD.FTZ R3, R61, R20 ;  /* 0x000000143d037221 */ /* 0x000fe20000010000 */
[----:B-1----:R-:W-:Y:S01]  /*8160*/  FADD.FTZ R4, R79, R4 ;  /* 0x000000044f047221 */ /* 0x002fe20000010000 */
[-C--:B------:R-:W-:Y:S01]  /*8170*/  FMUL.FTZ R130, R130, R6.reuse ;  /* 0x0000000682827220 */ /* 0x080fe20000410000 */
[-C--:B------:R-:W-:Y:S01]  /*8180*/  FMUL.FTZ R131, R131, R6.reuse ;  /* 0x0000000683837220 */ /* 0x080fe20000410000 */
[----:B---3--:R-:W-:Y:S01]  /*8190*/  FADD.FTZ R20, R12, R3 ;  /* 0x000000030c147221 */ /* 0x008fe20000010000 */
        /* <DEDUP_REMOVED lines=8> */
[----:B----4-:R-:W-:Y:S01]  /*8220*/  FADD.FTZ R3, R167, R4 ;  /* 0x00000004a7037221 */ /* 0x010fe20000010000 */
[-C--:B------:R-:W-:Y:S01]  /*8230*/  FMUL.FTZ R142, R142, R6.reuse ;  /* 0x000000068e8e7220 */ /* 0x080fe20000410000 */
[-C--:B------:R-:W-:Y:S01]  /*8240*/  FMUL.FTZ R143, R143, R6.reuse ;  /* 0x000000068f8f7220 */ /* 0x080fe20000410000 */
[-C--:B------:R-:W-:Y:S01]  /*8250*/  FMUL.FTZ R146, R146, R6.reuse ;  /* 0x0000000692927220 */ /* 0x080fe20000410000 */
[-C--:B------:R-:W-:Y:S01]  /*8260*/  FMUL.FTZ R147, R147, R6.reuse ;  /* 0x0000000693937220 */ /* 0x080fe20000410000 */
[-C--:B------:R-:W-:Y:S01]  /*8270*/  FMUL.FTZ R150, R150, R6.reuse ;  /* 0x0000000696967220 */ /* 0x080fe20000410000 */
[----:B------:R-:W-:Y:S01]  /*8280*/  FMUL.FTZ R151, R151, R6 ;  /* 0x0000000697977220 */ /* 0x000fe20000410000 */
[----:B------:R-:W-:Y:S01]  /*8290*/  F2FP.BF16.F32.PACK_AB R182, R13, R182 ;  /* 0x000000b60db6723e */ /* 0x000fe200000010ff */
[----:B------:R-:W-:Y:S01]  /*82a0*/  FADD.FTZ R4, R69, R8 ;  /* 0x0000000845047221 */ /* 0x000fe20000010000 */
[----:B------:R-:W-:Y:S01]  /*82b0*/  F2FP.BF16.F32.PACK_AB R176, R15, R176 ;  /* 0x000000b00fb0723e */ /* 0x000fe200000010ff */
[----:B-----5:R-:W-:Y:S01]  /*82c0*/  FADD.FTZ R3, R24, R3 ;  /* 0x0000000318037221 */ /* 0x020fe20000010000 */
        /* <DEDUP_REMOVED lines=26> */
[----:B------:R-:W-:Y:S01]  /*8470*/  F2FP.BF16.F32.PACK_AB R167, R24, R167 ;  /* 0x000000a718a7723e */ /* 0x000fe200000010ff */
[----:B------:R-:W-:Y:S06]  /*8480*/  @P2 BRA `(.L_x_2281) ;  /* 0xffffffe000182947 */ /* 0x000fec000383ffff */
.L_x_2272:
[----:B------:R-:W-:Y:S06]  /*8490*/  BAR.ARV 0x8, 0x180 ;  /* 0x0206000000007b1d */ /* 0x000fec0000002000 */
[----:B------:R-:W-:Y:S05]  /*84a0*/  @!P0 BRA `(.L_x_2282) ;  /* 0x0000000000048947 */ /* 0x000fea0003800000 */
[----:B------:R-:W-:Y:S01]  /*84b0*/  BPT.TRAP 0x1 ;  /* 0x000000040000795c */ /* 0x000fe20000300000 */
.L_x_2282:
[----:B------:R-:W-:Y:S01]  /*84c0*/  ULEA UR5, UR42, UR41, 0x3 ;  /* 0x000000292a057291 */ /* 0x000fe2000f8e183f */
[----:B------:R-:W-:-:S05]  /*84d0*/  IMAD.U32 R6, RZ, RZ, UR43 ;  /* 0x0000002bff067e24 */ /* 0x000fca000f8e00ff */
[----:B------:R-:W-:-:S04]  /*84e0*/  SHF.L.U32 R6, R6, 0x1f, RZ ;  /* 0x0000001f06067819 */ /* 0x000fc800000006ff */
[----:B------:R0:W1:Y:S01]  /*84f0*/  SYNCS.PHASECHK.TRANS64.TRYWAIT P2, [UR5+0x28850], R6 ;  /* 0x02885006ff0075a7 */ /* 0x0000620008040145 */
[----:B------:R-:W-:Y:S05]  /*8500*/  @!P0 BRA `(.L_x_2283) ;  /* 0x0000000000048947 */ /* 0x000fea0003800000 */
[----:B------:R-:W-:Y:S01]  /*8510*/  BPT.TRAP 0x1 ;  /* 0x000000040000795c */ /* 0x000fe20000300000 */
.L_x_2283:
[----:B-1----:R-:W-:Y:S05]  /*8520*/  @P2 BRA `(.L_x_2284) ;  /* 0x0000000000082947 */ /* 0x002fea0003800000 */
[----:B------:R-:W1:Y:S02]  /*8530*/  SYNCS.PHASECHK.TRANS64.TRYWAIT P0, [UR5+0x28850], R6 ;  /* 0x02885006ff0075a7 */ /* 0x000e640008000145 */
[----:B-1----:R-:W-:Y:S05]  /*8540*/  @!P0 BRA `(.L_x_2285) ;  /* 0x0000006c00748947 */ /* 0x002fea0003800000 */
.L_x_2284:
[----:B------:R-:W-:Y:S01]  /*8550*/  UIADD3 UR41, UR41, 0x400, URZ ;  /* 0x0000040029297890 */ /* 0x000fe2000fffe03f */
[----:B------:R-:W-:Y:S01]  /*8560*/  WARPGROUP.ARRIVE ;  /* 0x00000000000079c5 */ /* 0x000fe20000000000 */
[----:B------:R-:W-:Y:S01]  /*8570*/  UMOV UR7, 0x40000040 ;  /* 0x4000004000077882 */ /* 0x000fe20000000000 */
[----:B-1----:R-:W1:Y:S01]  /*8580*/  SHFL.BFLY PT, R7, R4, 0x2, 0x1f ;  /* 0x0c401f0004077f89 */ /* 0x002e6200000e0000 */
[----:B------:R-:W-:Y:S01]  /*8590*/  USHF.R.U32.HI UR41, URZ, 0x4, UR41 ;  /* 0x000000043f297899 */ /* 0x000fe20008011629 */
[----:B------:R-:W-:Y:S01]  /*85a0*/  IMAD.MOV.U32 R38, RZ, RZ, -0x800000 ;  /* 0xff800000ff267424 */ /* 0x000fe200078e00ff */
        /* <DEDUP_REMOVED lines=12> */
[----:B------:R-:W-:Y:S02]  /*8670*/  IMAD.MOV.U32 R4, RZ, RZ, RZ ;  /* 0x000000ffff047224 */ /* 0x000fe400078e00ff */
[----:B0-----:R-:W-:Y:S01]  /*8680*/  FADD.FTZ R8, R6, R3 ;  /* 0x0000000306087221 */ /* 0x001fe20000010000 */
[----:B------:R-:W-:Y:S01]  /*8690*/  IMAD.MOV.U32 R3, RZ, RZ, -0x800000 ;  /* 0xff800000ff037424 */ /* 0x000fe200078e00ff */
[----:B------:R-:W0:Y:S01]  /*86a0*/  SHFL.BFLY PT, R6, R7, 0x1, 0x1f ;  /* 0x0c201f0007067f89 */ /* 0x000e2200000e0000 */
[----:B------:R-:W-:-:S03]  /*86b0*/  USEL UR42, UR42, URZ, UP0 ;  /* 0x0000003f2a2a7287 */ /* 0x000fc60008000000 */
[----:B------:R-:W1:Y:S01]  /*86c0*/  SHFL.BFLY PT, R11, R8, 0x1, 0x1f ;  /* 0x0c201f00080b7f89 */ /* 0x000e6200000e0000 */
[----:B0-----:R-:W-:Y:S01]  /*86d0*/  FADD.FTZ R13, R7, R6 ;  /* 0x00000006070d7221 */ /* 0x001fe20000010000 */
[----:B-1----:R-:W-:-:S04]  /*86e0*/  FADD.FTZ R14, R8, R11 ;  /* 0x0000000b080e7221 */ /* 0x002fc80000010000 */
[----:B------:R-:W-:Y:S01]  /*86f0*/  FSETP.NE.FTZ.AND P0, PT, R13, RZ, PT ;  /* 0x000000ff0d00720b */ /* 0x000fe20003f15000 */
[----:B------:R-:W-:Y:S02]  /*8700*/  IMAD.U32 R8, RZ, RZ, UR5 ;  /* 0x00000005ff087e24 */ /* 0x000fe4000f8e00ff */
[----:B------:R-:W-:Y:S01]  /*8710*/  IMAD.MOV.U32 R11, RZ, RZ, RZ ;  /* 0x000000ffff0b7224 */ /* 0x000fe200078e00ff */
        /* <DEDUP_REMOVED lines=116> */
.L_x_2255:
        /* <DEDUP_REMOVED lines=11> */
[----:B------:R-:W-:Y:S01]  /*8f10*/  IMAD R9, R22, 0x40, R2 ;  /* 0x0000004016097824 */ /* 0x000fe200078e0202 */
        /* <DEDUP_REMOVED lines=18> */
[----:B------:R-:W-:Y:S01]  /*9040*/  UIMAD UR8, UR37, UR11, UR8 ;  /* 0x0000000b250872a4 */ /* 0x000fe2000f8e0208 */
[----:B------:R-:W-:Y:S01]  /*9050*/  F2FP.BF16.F32.PACK_AB R147, R151, R150 ;  /* 0x000000969793723e */ /* 0x000fe200000010ff */
[----:B------:R-:W-:Y:S01]  /*9060*/  UIMAD.WIDE.U32 UR6, UR37, UR10, UR6 ;  /* 0x0000000a250672a5 */ /* 0x000fe2000f8e0006 */
[----:B------:R-:W-:-:S02]  /*9070*/  ULDC UR5, c[0x0][0xa88] ;  /* 0x0002a20000057ab9 */ /* 0x000fc40000000800 */
[----:B------:R-:W-:Y:S01]  /*9080*/  ULDC.64 UR10, c[0x0][0xaf0] ;  /* 0x0002bc00000a7ab9 */ /* 0x000fe20000000a00 */
[----:B-1----:R-:W-:Y:S01]  /*9090*/  IMAD R64, R39, UR5, RZ ;  /* 0x0000000527407c24 */ /* 0x002fe2000f8e02ff */
[----:B------:R-:W-:Y:S02]  /*90a0*/  MOV R36, R0 ;  /* 0x0000000000247202 */ /* 0x000fe40000000f00 */
[----:B0-----:R-:W-:-:S03]  /*90b0*/  MOV R37, R5 ;  /* 0x0000000500257202 */ /* 0x001fc60000000f00 */
[----:B------:R-:W-:-:S04]  /*90c0*/  IMAD.WIDE R4, R187, 0x2, R36 ;  /* 0x00000002bb047825 */ /* 0x000fc800078e0224 */
[----:B------:R-:W-:Y:S01]  /*90d0*/  IMAD.WIDE R36, R9, 0x2, R36 ;  /* 0x0000000209247825 */ /* 0x000fe200078e0224 */
[C---:B------:R-:W-:Y:S02]  /*90e0*/  IADD3 R21, P6, R4.reuse, 0x20, RZ ;  /* 0x0000002004157810 */ /* 0x040fe40007fde0ff */
[C---:B------:R-:W-:Y:S02]  /*90f0*/  IADD3 R33, P1, R4.reuse, 0x4040, RZ ;  /* 0x0000404004217810 */ /* 0x040fe40007f3e0ff */
[----:B------:R-:W-:Y:S01]  /*9100*/  IADD3 R45, P0, R4, 0x4060, RZ ;  /* 0x00004060042d7810 */ /* 0x000fe20007f1e0ff */
[--C-:B------:R-:W-:Y:S01]  /*9110*/  IMAD.X R13, RZ, RZ, R5.reuse, P6 ;  /* 0x000000ffff0d7224 */ /* 0x100fe200030e0605 */
[----:B------:R-:W-:Y:S01]  /*9120*/  IADD3 R35, P6, R36, 0x1000, RZ ;  /* 0x0000100024237810 */ /* 0x000fe20007fde0ff */
[----:B------:R-:W-:Y:S01]  /*9130*/  IMAD.X R43, RZ, RZ, R5, P1 ;  /* 0x000000ffff2b7224 */ /* 0x000fe200008e0605 */
[----:B------:R-:W-:Y:S02]  /*9140*/  ISETP.NE.AND P1, PT, R39, 0x1, PT ;  /* 0x000000012700780c */ /* 0x000fe40003f25270 */
[----:B------:R-:W-:-:S02]  /*9150*/  LOP3.LUT R34, R35, 0x380, RZ, 0xc0, !PT ;  /* 0x0000038023227812 */ /* 0x000fc400078ec0ff */
[----:B------:R-:W-:Y:S02]  /*9160*/  IADD3 R31, P2, R4, 0x4020, RZ ;  /* 0x00004020041f7810 */ /* 0x000fe40007f5e0ff */
[----:B------:R-:W-:Y:S02]  /*9170*/  SHF.R.U64 R34, R34, 0x3, RZ ;  /* 0x0000000322227819 */ /* 0x000fe400000012ff */
[----:B------:R-:W-:Y:S01]  /*9180*/  LOP3.LUT R9, R4, 0x380, RZ, 0xc0, !PT ;  /* 0x0000038004097812 */ /* 0x000fe200078ec0ff */
[----:B------:R-:W-:Y:S01]  /*9190*/  IMAD.X R41, RZ, RZ, R5, P2 ;  /* 0x000000ffff297224 */ /* 0x000fe200010e0605 */
[----:B------:R-:W-:Y:S01]  /*91a0*/  LOP3.LUT R34, R34, R35, RZ, 0x3c, !PT ;  /* 0x0000002322227212 */ /* 0x000fe200078e3cff */
[----:B------:R-:W-:Y:S01]  /*91b0*/  IMAD.X R35, RZ, RZ, R37, P6 ;  /* 0x000000ffff237224 */ /* 0x000fe200030e0625 */
[----:B------:R-:W-:Y:S01]  /*91c0*/  IADD3 R47, P6, R36, 0x7000, RZ ;  /* 0x00007000242f7810 */ /* 0x000fe20007fde0ff */
[----:B------:R-:W0:Y:S01]  /*91d0*/  @P1 LDC R48, c[0x0][0xbf0] ;  /* 0x0002fc00ff301b82 */ /* 0x000e220000000800 */
[----:B------:R-:W-:-:S02]  /*91e0*/  LOP3.LUT R14, R33, 0x380, RZ, 0xc0, !PT ;  /* 0x00000380210e7812 */ /* 0x000fc400078ec0ff */
[----:B------:R-:W-:Y:S02]  /*91f0*/  LOP3.LUT R20, R47, 0x380, RZ, 0xc0, !PT ;  /* 0x000003802f147812 */ /* 0x000fe400078ec0ff */
[----:B------:R-:W-:Y:S02]  /*9200*/  LOP3.LUT R44, R45, 0x380, RZ, 0xc0, !PT ;  /* 0x000003802d2c7812 */ /* 0x000fe400078ec0ff */
[----:B------:R-:W-:Y:S02]  /*9210*/  SHF.R.U64 R20, R20, 0x3, RZ ;  /* 0x0000000314147819 */ /* 0x000fe400000012ff */
[----:B------:R-:W-:Y:S02]  /*9220*/  LOP3.LUT R12, R31, 0x380, RZ, 0xc0, !PT ;  /* 0x000003801f0c7812 */ /* 0x000fe400078ec0ff */
[----:B------:R-:W-:Y:S02]  /*9230*/  LOP3.LUT R20, R20, R47, RZ, 0x3c, !PT ;  /* 0x0000002f14147212 */ /* 0x000fe400078e3cff */
[----:B------:R-:W1:Y:S01]  /*9240*/  @P1 LDC R47, c[0x0][0xbec] ;  /* 0x0002fb00ff2f1b82 */ /* 0x000e620000000800 */
[----:B------:R-:W-:-:S02]  /*9250*/  SHF.R.U64 R9, R9, 0x3, RZ ;  /* 0x0000000309097819 */ /* 0x000fc400000012ff */
[----:B------:R-:W-:Y:S02]  /*9260*/  LOP3.LUT R8, R21, 0x380, RZ, 0xc0, !PT ;  /* 0x0000038015087812 */ /* 0x000fe400078ec0ff */
[----:B------:R-:W-:Y:S02]  /*9270*/  SHF.R.U64 R14, R14, 0x3, RZ ;  /* 0x000000030e0e7819 */ /* 0x000fe400000012ff */
[----:B------:R-:W-:Y:S02]  /*9280*/  SHF.R.U64 R44, R44, 0x3, RZ ;  /* 0x000000032c2c7819 */ /* 0x000fe400000012ff */
[C---:B------:R-:W-:Y:S02]  /*9290*/  IADD3 R29, P3, R4.reuse, 0x4000, RZ ;  /* 0x00004000041d7810 */ /* 0x040fe40007f7e0ff */
[C---:B------:R-:W-:Y:S02]  /*92a0*/  IADD3 R27, P4, R4.reuse, 0x60, RZ ;  /* 0x00000060041b7810 */ /* 0x040fe40007f9e0ff */
[----:B------:R-:W-:Y:S01]  /*92b0*/  IADD3 R25, P5, R4, 0x40, RZ ;  /* 0x0000004004197810 */ /* 0x000fe20007fbe0ff */
[--C-:B------:R-:W-:Y:S01]  /*92c0*/  IMAD.X R15, RZ, RZ, R5.reuse, P3 ;  /* 0x000000ffff0f7224 */ /* 0x100fe200018e0605 */
[----:B------:R-:W-:Y:S01]  /*92d0*/  SHF.R.U64 R12, R12, 0x3, RZ ;  /* 0x000000030c0c7819 */ /* 0x000fe200000012ff */
[--C-:B------:R-:W-:Y:S01]  /*92e0*/  IMAD.X R11, RZ, RZ, R5.reuse, P4 ;  /* 0x000000ffff0b7224 */ /* 0x100fe200020e0605 */
[----:B------:R-:W-:Y:S01]  /*92f0*/  LOP3.LUT R4, R9, R4, RZ, 0x3c, !PT ;  /* 0x0000000409047212 */ /* 0x000fe200078e3cff */
[----:B------:R-:W-:Y:S01]  /*9300*/  IMAD.X R9, RZ, RZ, R5, P5 ;  /* 0x000000ffff097224 */ /* 0x000fe200028e0605 */
[----:B------:R-:W-:-:S02]  /*9310*/  SHF.R.U64 R8, R8, 0x3, RZ ;  /* 0x0000000308087819 */ /* 0x000fc400000012ff */
[----:B------:R-:W-:Y:S02]  /*9320*/  LOP3.LUT R42, R14, R33, RZ, 0x3c, !PT ;  /* 0x000000210e2a7212 */ /* 0x000fe400078e3cff */
[----:B------:R-:W-:Y:S01]  /*9330*/  LOP3.LUT R44, R44, R45, RZ, 0x3c, !PT ;  /* 0x0000002d2c2c7212 */ /* 0x000fe200078e3cff */
[----:B------:R-:W-:Y:S01]  /*9340*/  IMAD.X R45, RZ, RZ, R5, P0 ;  /* 0x000000ffff2d7224 */ /* 0x000fe200000e0605 */
[----:B------:R-:W-:Y:S02]  /*9350*/  LOP3.LUT R10, R29, 0x380, RZ, 0xc0, !PT ;  /* 0x000003801d0a7812 */ /* 0x000fe400078ec0ff */
[----:B------:R-:W-:Y:S02]  /*9360*/  LOP3.LUT R40, R12, R31, RZ, 0x3c, !PT ;  /* 0x0000001f0c287212 */ /* 0x000fe400078e3cff */
[----:B------:R-:W-:Y:S02]  /*9370*/  LOP3.LUT R12, R8, R21, RZ, 0x3c, !PT ;  /* 0x00000015080c7212 */ /* 0x000fe400078e3cff */
[----:B------:R-:W-:-:S02]  /*9380*/  MOV R46, R4 ;  /* 0x00000004002e7202 */ /* 0x000fc40000000f00 */
[----:B------:R-:W-:Y:S02]  /*9390*/  LOP3.LUT R8, R25, 0x380, RZ, 0xc0, !PT ;  /* 0x0000038019087812 */ /* 0x000fe400078ec0ff */
[----:B------:R-:W-:Y:S02]  /*93a0*/  F2FP.BF16.F32.PACK_AB R4, R89, R88 ;  /* 0x000000585904723e */ /* 0x000fe400000010ff */
[----:B------:R-:W-:Y:S01]  /*93b0*/  F2FP.BF16.F32.PACK_AB R5, R91, R90 ;  /* 0x0000005a5b05723e */ /* 0x000fe200000010ff */
[----:B------:R-:W-:Y:S01]  /*93c0*/  BAR.SYNC.DEFER_BLOCKING 0x1, 0x100 ;  /* 0x0044000000007b1d */ /* 0x000fe20000010000 */
[----:B------:R-:W-:Y:S01]  /*93d0*/  MOV R66, R42 ;  /* 0x0000002a00427202 */ /* 0x000fe20000000f00 */
[----:B------:R-:W-:Y:S01]  /*93e0*/  VIADD R42, R17, UR36 ;  /* 0x00000024112a7c36 */ /* 0x000fe20008000000 */
[----:B------:R-:W-:Y:S01]  /*93f0*/  SHF.R.U64 R10, R10, 0x3, RZ ;  /* 0x000000030a0a7819 */ /* 0x000fe200000012ff */
[----:B------:R-:W-:Y:S01]  /*9400*/  VIADD R43, R186, UR36 ;  /* 0x00000024ba2b7c36 */ /* 0x000fe20008000000 */
[----:B------:R-:W-:-:S02]  /*9410*/  SHF.R.U64 R8, R8, 0x3, RZ ;  /* 0x0000000308087819 */ /* 0x000fc400000012ff */
[----:B------:R-:W-:Y:S02]  /*9420*/  LOP3.LUT R14, R10, R29, RZ, 0x3c, !PT ;  /* 0x0000001d0a0e7212 */ /* 0x000fe400078e3cff */
[----:B------:R-:W-:Y:S02]  /*9430*/  LOP3.LUT R10, R27, 0x380, RZ, 0xc0, !PT ;  /* 0x000003801b0a7812 */ /* 0x000fe400078ec0ff */
[----:B------:R-:W-:Y:S02]  /*9440*/  LOP3.LUT R8, R8, R25, RZ, 0x3c, !PT ;  /* 0x0000001908087212 */ /* 0x000fe400078e3cff */
[----:B------:R-:W-:Y:S02]  /*9450*/  IADD3 R25, P0, R36, 0x6000, RZ ;  /* 0x0000600024197810 */ /* 0x000fe40007f1e0ff */
[----:B------:R-:W-:Y:S02]  /*9460*/  SHF.R.U64 R10, R10, 0x3, RZ ;  /* 0x000000030a0a7819 */ /* 0x000fe400000012ff */
[----:B------:R-:W-:-:S02]  /*9470*/  LOP3.LUT R24, R25, 0x380, RZ, 0xc0, !PT ;  /* 0x0000038019187812 */ /* 0x000fc400078ec0ff */
[----:B------:R-:W-:Y:S02]  /*9480*/  LOP3.LUT R10, R10, R27, RZ, 0x3c, !PT ;  /* 0x0000001b0a0a7212 */ /* 0x000fe400078e3cff */
[----:B------:R-:W-:Y:S02]  /*9490*/  SHF.R.U64 R24, R24, 0x3, RZ ;  /* 0x0000000318187819 */ /* 0x000fe400000012ff */
[----:B------:R-:W-:Y:S01]  /*94a0*/  MOV R54, R10 ;  /* 0x0000000a00367202 */ /* 0x000fe20000000f00 */
[----:B------:R1:W-:Y:S01]  /*94b0*/  STSM.16.M88.4 [R46], R4 ;  /* 0x000000042e007844 */ /* 0x0003e20000000200 */
[----:B------:R-:W-:Y:S01]  /*94c0*/  LOP3.LUT R24, R24, R25, RZ, 0x3c, !PT ;  /* 0x0000001918187212 */ /* 0x000fe200078e3cff */
[----:B------:R-:W-:Y:S01]  /*94d0*/  IMAD.X R25, RZ, RZ, R37, P0 ;  /* 0x000000ffff197224 */ /* 0x000fe200000e0625 */
[----:B------:R-:W-:Y:S01]  /*94e0*/  MOV R53, R14 ;  /* 0x0000000e00357202 */ /* 0x000fe20000000f00 */
[----:B------:R-:W-:Y:S01]  /*94f0*/  IMAD.U32 R14, RZ, RZ, UR8 ;  /* 0x00000008ff0e7e24 */ /* 0x000fe2000f8e00ff */
[----:B------:R-:W-:Y:S01]  /*9500*/  MOV R15, R12 ;  /* 0x0000000c000f7202 */ /* 0x000fe20000000f00 */
[----:B------:R-:W-:Y:S01]  /*9510*/  ULDC.64 UR8, c[0x0][0xae8] ;  /* 0x0002ba0000087ab9 */ /* 0x000fe20000000a00 */
[----:B------:R-:W-:-:S02]  /*9520*/  IADD3 R29, P3, R36, 0x4000, RZ ;  /* 0x00004000241d7810 */ /* 0x000fc40007f7e0ff */
[----:B------:R-:W-:Y:S02]  /*9530*/  IADD3 R27, P2, R36, 0x5000, RZ ;  /* 0x00005000241b7810 */ /* 0x000fe40007f5e0ff */
[----:B------:R-:W-:Y:S02]  /*9540*/  LOP3.LUT R28, R29, 0x380, RZ, 0xc0, !PT ;  /* 0x000003801d1c7812 */ /* 0x000fe400078ec0ff */
[----:B------:R-:W-:Y:S02]  /*9550*/  LOP3.LUT R26, R27, 0x380, RZ, 0xc0, !PT ;  /* 0x000003801b1a7812 */ /* 0x000fe400078ec0ff */
[----:B------:R-:W-:Y:S01]  /*9560*/  SHF.R.U64 R28, R28, 0x3, RZ ;  /* 0x000000031c1c7819 */ /* 0x000fe200000012ff */
[----:B-1----:R-:W-:Y:S01]  /*9570*/  @P1 IMAD.HI.U32 R5, R42, R47, RZ ;  /* 0x0000002f2a051227 */ /* 0x002fe200078e00ff */
[----:B------:R-:W-:Y:S02]  /*9580*/  F2FP.BF16.F32.PACK_AB R7, R103, R102 ;  /* 0x000000666707723e */ /* 0x000fe400000010ff */
[----:B------:R-:W-:Y:S01]  /*9590*/  MOV R52, R40 ;  /* 0x0000002800347202 */ /* 0x000fe20000000f00 */
[----:B------:R-:W-:Y:S01]  /*95a0*/  IMAD.MOV.U32 R4, RZ, RZ, R42 ;  /* 0x000000ffff047224 */ /* 0x000fe200078e002a */
[----:B0-----:R-:W-:-:S02]  /*95b0*/  @P1 SHF.R.U32.HI R4, RZ, R48, R5 ;  /* 0x00000030ff041219 */ /* 0x001fc40000011605 */
[----:B------:R-:W-:Y:S02]  /*95c0*/  SHF.R.U64 R26, R26, 0x3, RZ ;  /* 0x000000031a1a7819 */ /* 0x000fe400000012ff */
[--C-:B------:R-:W-:Y:S01]  /*95d0*/  SHF.R.S32.HI R5, RZ, 0x1f, R4.reuse ;  /* 0x0000001fff057819 */ /* 0x100fe20000011404 */
[----:B------:R-:W-:Y:S01]  /*95e0*/  IMAD.MOV R6, RZ, RZ, -R4 ;  /* 0x000000ffff067224 */ /* 0x000fe200078e0a04 */
[----:B------:R-:W-:Y:S02]  /*95f0*/  IADD3 R12, P0, R4, UR6, RZ ;  /* 0x00000006040c7c10 */ /* 0x000fe4000ff1e0ff */
[----:B------:R-:W-:Y:S01]  /*9600*/  F2FP.BF16.F32.PACK_AB R4, R97, R96 ;  /* 0x000000606104723e */ /* 0x000fe200000010ff */
[----:B------:R-:W-:Y:S01]  /*9610*/  IMAD R11, R39, R6, R42 ;  /* 0x00000006270b7224 */ /* 0x000fe200078e022a */
[----:B------:R-:W-:Y:S01]  /*9620*/  IADD3.X R13, R5, UR7, R14, P0, !PT ;  /* 0x00000007050d7c10 */ /* 0x000fe200087fe40e */
[----:B------:R-:W-:Y:S01]  /*9630*/  ULDC.64 UR6, c[0x0][0xb88] ;  /* 0x0002e20000067ab9 */ /* 0x000fe20000000a00 */
[----:B------:R-:W-:-:S02]  /*9640*/  F2FP.BF16.F32.PACK_AB R5, R99, R98 ;  /* 0x000000626305723e */ /* 0x000fc400000010ff */
[----:B------:R-:W-:Y:S01]  /*9650*/  SHF.R.S32.HI R10, RZ, 0x1f, R11 ;  /* 0x0000001fff0a7819 */ /* 0x000fe2000001140b */
[----:B------:R-:W-:Y:S01]  /*9660*/  IMAD.WIDE.U32 R12, R11, UR6, R12 ;  /* 0x000000060b0c7c25 */ /* 0x000fe2000f8e000c */
[----:B------:R-:W-:Y:S02]  /*9670*/  F2FP.BF16.F32.PACK_AB R6, R101, R100 ;  /* 0x000000646506723e */ /* 0x000fe400000010ff */
[----:B------:R-:W-:Y:S01]  /*9680*/  LOP3.LUT R28, R28, R29, RZ, 0x3c, !PT ;  /* 0x0000001d1c1c7212 */ /* 0x000fe200078e3cff */
[----:B------:R-:W-:Y:S01]  /*9690*/  IMAD R10, R10, UR6, RZ ;  /* 0x000000060a0a7c24 */ /* 0x000fe2000f8e02ff */
[----:B------:R-:W-:Y:S01]  /*96a0*/  MOV R14, R8 ;  /* 0x00000008000e7202 */ /* 0x000fe20000000f00 */
[----:B------:R0:W-:Y:S01]  /*96b0*/  STSM.16.M88.4 [R15], R4 ;  /* 0x000000040f007844 */ /* 0x0001e20000000200 */
[----:B------:R-:W-:Y:S01]  /*96c0*/  IMAD.X R29, RZ, RZ, R37, P3 ;  /* 0x000000ffff1d7224 */ /* 0x000fe200018e0625 */
[----:B------:R-:W-:Y:S01]  /*96d0*/  LOP3.LUT P0, RZ, R184, 0x3, RZ, 0xc0, !PT ;  /* 0x00000003b8ff7812 */ /* 0x000fe2000780c0ff */
[----:B------:R-:W-:Y:S01]  /*96e0*/  IMAD R41, R11, UR7, R10 ;  /* 0x000000070b297c24 */ /* 0x000fe2000f8e020a */
[----:B------:R-:W-:Y:S01]  /*96f0*/  ULDC.64 UR6, c[0x0][0xb50] ;  /* 0x0002d40000067ab9 */ /* 0x000fe20000000a00 */
[----:B------:R-:W-:-:S02]  /*9700*/  F2FP.BF16.F32.PACK_AB R8, R105, R104 ;  /* 0x000000686908723e */ /* 0x000fc400000010ff */
[----:B------:R-:W-:Y:S02]  /*9710*/  F2FP.BF16.F32.PACK_AB R9, R107, R106 ;  /* 0x0000006a6b09723e */ /* 0x000fe400000010ff */
[----:B------:R-:W-:Y:S02]  /*9720*/  F2FP.BF16.F32.PACK_AB R10, R109, R108 ;  /* 0x0000006c6d0a723e */ /* 0x000fe400000010ff */
[----:B------:R-:W-:Y:S02]  /*9730*/  F2FP.BF16.F32.PACK_AB R11, R111, R110 ;  /* 0x0000006e6f0b723e */ /* 0x000fe400000010ff */
[----:B------:R-:W-:Y:S02]  /*9740*/  LEA R40, P3, R12, UR6, 0x2 ;  /* 0x000000060c287c11 */ /* 0x000fe4000f8610ff */
[----:B------:R-:W-:Y:S01]  /*9750*/  LOP3.LUT R26, R26, R27, RZ, 0x3c, !PT ;  /* 0x0000001b1a1a7212 */ /* 0x000fe200078e3cff */
[----:B0-----:R-:W-:Y:S01]  /*9760*/  VIADD R5, R43, 0x8 ;  /* 0x000000082b057836 */ /* 0x001fe20000000000 */
[----:B------:R0:W-:Y:S01]  /*9770*/  STSM.16.M88.4 [R14], R8 ;  /* 0x000000080e007844 */ /* 0x0001e20000000200 */
[----:B------:R-:W-:Y:S01]  /*9780*/  IMAD.IADD R7, R13, 0x1, R41 ;  /* 0x000000010d077824 */ /* 0x000fe200078e0229 */
[----:B------:R-:W-:Y:S01]  /*9790*/  F2FP.BF16.F32.PACK_AB R4, R113, R112 ;  /* 0x000000707104723e */ /* 0x000fe200000010ff */
[----:B------:R-:W-:Y:S01]  /*97a0*/  IMAD.X R27, RZ, RZ, R37, P2 ;  /* 0x000000ffff1b7224 */ /* 0x000fe200010e0625 */
[-C--:B------:R-:W-:Y:S01]  /*97b0*/  ISETP.GE.OR P2, PT, R43, R64.reuse, P0 ;  /* 0x000000402b00720c */ /* 0x080fe20000746670 */
[----:B------:R-:W-:Y:S01]  /*97c0*/  SHFL.IDX PT, R60, R40, RZ, 0x1c1f ;  /* 0x001c1fff283c7589 */ /* 0x000fe200000e0000 */
[----:B------:R-:W-:-:S02]  /*97d0*/  ISETP.GE.OR P0, PT, R5, R64, P0 ;  /* 0x000000400500720c */ /* 0x000fc40000706670 */
[----:B------:R-:W-:Y:S01]  /*97e0*/  LEA.HI.X R41, R12, UR7, R7, 0x2, P3 ;  /* 0x000000070c297c11 */ /* 0x000fe200098f1407 */
[----:B------:R-:W-:Y:S01]  /*97f0*/  SHFL.IDX PT, R62, R40, 0x1, 0x1c1f ;  /* 0x003c1f00283e7f89 */ /* 0x000fe200000e0000 */
[----:B------:R-:W-:Y:S02]  /*9800*/  F2FP.BF16.F32.PACK_AB R5, R115, R114 ;  /* 0x000000727305723e */ /* 0x000fe400000010ff */
[----:B------:R-:W-:Y:S01]  /*9810*/  F2FP.BF16.F32.PACK_AB R6, R117, R116 ;  /* 0x000000747506723e */ /* 0x000fe200000010ff */
[----:B------:R-:W1:Y:S01]  /*9820*/  SHFL.IDX PT, R61, R41, RZ, 0x1c1f ;  /* 0x001c1fff293d7589 */ /* 0x000e6200000e0000 */
[----:B------:R-:W-:Y:S02]  /*9830*/  F2FP.BF16.F32.PACK_AB R7, R119, R118 ;  /* 0x000000767707723e */ /* 0x000fe400000010ff */
[----:B------:R-:W-:Y:S01]  /*9840*/  F2FP.BF16.F32.PACK_AB R12, R121, R120 ;  /* 0x00000078790c723e */ /* 0x000fe200000010ff */
[----:B------:R-:W2:Y:S01]  /*9850*/  SHFL.IDX PT, R63, R41, 0x1, 0x1c1f ;  /* 0x003c1f00293f7f89 */ /* 0x000ea200000e0000 */
[----:B------:R-:W-:-:S02]  /*9860*/  F2FP.BF16.F32.PACK_AB R13, R123, R122 ;  /* 0x0000007a7b0d723e */ /* 0x000fc400000010ff */
[----:B0-----:R-:W-:Y:S01]  /*9870*/  F2FP.BF16.F32.PACK_AB R14, R125, R124 ;  /* 0x0000007c7d0e723e */ /* 0x001fe200000010ff */
[----:B------:R-:W-:Y:S01]  /*9880*/  STSM.16.M88.4 [R54], R4 ;  /* 0x0000000436007844 */ /* 0x000fe20000000200 */
[----:B------:R-:W-:Y:S02]  /*9890*/  F2FP.BF16.F32.PACK_AB R15, R127, R126 ;  /* 0x0000007e7f0f723e */ /* 0x000fe400000010ff */
[----:B------:R-:W-:Y:S02]  /*98a0*/  F2FP.BF16.F32.PACK_AB R8, R129, R128 ;  /* 0x000000808108723e */ /* 0x000fe400000010ff */
[----:B------:R-:W-:Y:S01]  /*98b0*/  F2FP.BF16.F32.PACK_AB R9, R131, R130 ;  /* 0x000000828309723e */ /* 0x000fe200000010ff */
[----:B------:R-:W-:Y:S01]  /*98c0*/  STSM.16.M88.4 [R53], R12 ;  /* 0x0000000c35007844 */ /* 0x000fe20000000200 */
[----:B------:R-:W-:Y:S02]  /*98d0*/  F2FP.BF16.F32.PACK_AB R10, R133, R132 ;  /* 0x00000084850a723e */ /* 0x000fe400000010ff */
[----:B------:R-:W-:-:S02]  /*98e0*/  F2FP.BF16.F32.PACK_AB R11, R135, R134 ;  /* 0x00000086870b723e */ /* 0x000fc400000010ff */
[----:B------:R-:W-:Y:S02]  /*98f0*/  MOV R65, R44 ;  /* 0x0000002c00417202 */ /* 0x000fe40000000f00 */
[C---:B------:R-:W-:Y:S01]  /*9900*/  LOP3.LUT R21, R36.reuse, 0x380, RZ, 0xc0, !PT ;  /* 0x0000038024157812 */ /* 0x040fe200078ec0ff */
[----:B------:R-:W-:Y:S01]  /*9910*/  STSM.16.M88.4 [R52], R8 ;  /* 0x0000000834007844 */ /* 0x000fe20000000200 */
[C---:B------:R-:W-:Y:S02]  /*9920*/  IADD3 R33, P5, R36.reuse, 0x2000, RZ ;  /* 0x0000200024217810 */ /* 0x040fe40007fbe0ff */
[----:B------:R-:W-:Y:S01]  /*9930*/  SHF.R.U64 R21, R21, 0x3, RZ ;  /* 0x0000000315157819 */ /* 0x000fe200000012ff */
[----:B------:R0:W-:Y:S01]  /*9940*/  STSM.16.M88.4 [R66], R136 ;  /* 0x0000008842007844 */ /* 0x0001e20000000200 */
[----:B------:R-:W-:Y:S01]  /*9950*/  IADD3 R31, P4, R36, 0x3000, RZ ;  /* 0x00003000241f7810 */ /* 0x000fe20007f9e0ff */
[----:B------:R-:W-:Y:S01]  /*9960*/  UIMAD UR5, UR12, UR8, URZ ;  /* 0x000000080c0572a4 */ /* 0x000fe2000f8e023f */
[----:B------:R-:W-:Y:S01]  /*9970*/  LOP3.LUT R36, R21, R36, RZ, 0x3c, !PT ;  /* 0x0000002415247212 */ /* 0x000fe200078e3cff */
[----:B------:R-:W-:Y:S01]  /*9980*/  STSM.16.M88.4 [R65], R144 ;  /* 0x0000009041007844 */ /* 0x000fe20000000200 */
[----:B------:R-:W-:Y:S01]  /*9990*/  IMAD.X R21, RZ, RZ, R37, P6 ;  /* 0x000000ffff157224 */ /* 0x000fe200030e0625 */
[----:B------:R-:W-:Y:S01]  /*99a0*/  UIMAD.WIDE.U32 UR6, UR39, UR8, URZ ;  /* 0x00000008270672a5 */ /* 0x000fe2000f8e003f */
[----:B------:R-:W-:Y:S01]  /*99b0*/  LOP3.LUT R32, R33, 0x380, RZ, 0xc0, !PT ;  /* 0x0000038021207812 */ /* 0x000fe200078ec0ff */
[----:B------:R-:W-:Y:S08]  /*99c0*/  BAR.SYNC.DEFER_BLOCKING 0x1, 0x100 ;  /* 0x0044000000007b1d */ /* 0x000ff00000010000 */
[----:B0-----:R-:W0:Y:S01]  /*99d0*/  @P1 LDC R66, c[0x0][0xbec] ;  /* 0x0002fb00ff421b82 */ /* 0x001e220000000800 */
[----:B------:R-:W-:Y:S01]  /*99e0*/  UIMAD UR5, UR39, UR9, UR5 ;  /* 0x00000009270572a4 */ /* 0x000fe2000f8e0205 */
[----:B------:R-:W-:Y:S01]  /*99f0*/  LOP3.LUT R30, R31, 0x380, RZ, 0xc0, !PT ;  /* 0x000003801f1e7812 */ /* 0x000fe200078ec0ff */
[----:B------:R-:W-:Y:S01]  /*9a00*/  UIMAD UR8, UR13, UR10, URZ ;  /* 0x0000000a0d0872a4 */ /* 0x000fe2000f8e023f */
[----:B------:R-:W-:Y:S01]  /*9a10*/  SHF.R.U64 R32, R32, 0x3, RZ ;  /* 0x0000000320207819 */ /* 0x000fe200000012ff */
[----:B-1----:R1:W-:Y:S01]  /*9a20*/  @!P2 ST.E desc[UR46][R60.64], R38 ;  /* 0x000000263c00a985 */ /* 0x0023e2000c10192e */
[----:B------:R-:W-:Y:S01]  /*9a30*/  UIADD3 UR7, UR7, UR5, URZ ;  /* 0x0000000507077290 */ /* 0x000fe2000fffe03f */
[----:B------:R-:W-:-:S02]  /*9a40*/  SHF.R.U64 R30, R30, 0x3, RZ ;  /* 0x000000031e1e7819 */ /* 0x000fc400000012ff */
[----:B--2---:R2:W-:Y:S01]  /*9a50*/  @!P0 ST.E desc[UR46][R62.64], R3 ;  /* 0x000000033e008985 */ /* 0x0045e2000c10192e */
[----:B------:R-:W-:Y:S01]  /*9a60*/  LOP3.LUT R32, R32, R33, RZ, 0x3c, !PT ;  /* 0x0000002120207212 */ /* 0x000fe200078e3cff */
[----:B-1----:R-:W1:Y:S02]  /*9a70*/  @P1 LDC R61, c[0x0][0xbf0] ;  /* 0x0002fc00ff3d1b82 */ /* 0x002e640000000800 */
[----:B------:R3:W5:Y:S01]  /*9a80*/  LD.E.128 R12, desc[UR46][R24.64] ;  /* 0x0000002e180c7980 */ /* 0x000762000c101d00 */
[----:B------:R-:W-:Y:S01]  /*9a90*/  UIMAD UR5, UR37, UR11, UR8 ;  /* 0x0000000b250572a4 */ /* 0x000fe2000f8e0208 */
[----:B------:R-:W-:Y:S01]  /*9aa0*/  LOP3.LUT R30, R30, R31, RZ, 0x3c, !PT ;  /* 0x0000001f1e1e7212 */ /* 0x000fe200078e3cff */
[----:B--2---:R-:W-:Y:S01]  /*9ab0*/  IMAD R3, R19, 0x20, R22 ;  /* 0x0000002013037824 */ /* 0x004fe200078e0216 */
[----:B------:R0:W5:Y:S01]  /*9ac0*/  LD.E.128 R8, desc[UR46][R20.64] ;  /* 0x0000002e14087980 */ /* 0x000162000c101d00 */
[----:B------:R-:W-:Y:S01]  /*9ad0*/  UIMAD.WIDE.U32 UR6, UR37, UR10, UR6 ;  /* 0x0000000a250672a5 */ /* 0x000fe2000f8e0006 */
[--C-:B------:R-:W-:Y:S01]  /*9ae0*/  IMAD.X R33, RZ, RZ, R37.reuse, P5 ;  /* 0x000000ffff217224 */ /* 0x100fe200028e0625 */
[----:B------:R-:W-:Y:S01]  /*9af0*/  ULDC.64 UR8, c[0x0][0xae0] ;  /* 0x0002b80000087ab9 */ /* 0x000fe20000000a00 */
[----:B------:R2:W5:Y:S01]  /*9b00*/  LD.E.128 R52, desc[UR46][R26.64] ;  /* 0x0000002e1a347980 */ /* 0x000562000c101d00 */
[----:B------:R-:W-:-:S02]  /*9b10*/  IMAD.X R31, RZ, RZ, R37, P4 ;  /* 0x000000ffff1f7224 */ /* 0x000fc400020e0625 */
[----:B---3--:R-:W-:Y:S01]  /*9b20*/  VIADD R25, R3, UR36 ;  /* 0x0000002403197c36 */ /* 0x008fe20008000000 */
[----:B------:R-:W-:Y:S01]  /*9b30*/  UIADD3 UR5, UR7, UR5, URZ ;  /* 0x0000000507057290 */ /* 0x000fe2000fffe03f */
[----:B------:R-:W5:Y:S02]  /*9b40*/  LD.E.128 R48, desc[UR46][R36.64] ;  /* 0x0000002e24307980 */ /* 0x000f64000c101d00 */
[----:B0-----:R-:W-:Y:S02]  /*9b50*/  @P1 IMAD.HI.U32 R20, R25, R66, RZ ;  /* 0x0000004219141227 */ /* 0x001fe400078e00ff */
[----:B------:R-:W5:Y:S02]  /*9b60*/  LD.E.128 R44, desc[UR46][R34.64] ;  /* 0x0000002e222c7980 */ /* 0x000f64000c101d00 */
[----:B------:R-:W-:Y:S02]  /*9b70*/  IMAD.MOV.U32 R3, RZ, RZ, R25 ;  /* 0x000000ffff037224 */ /* 0x000fe400078e0019 */
[----:B------:R-:W-:Y:S01]  /*9b80*/  IMAD.U32 R21, RZ, RZ, UR7 ;  /* 0x00000007ff157e24 */ /* 0x000fe2000f8e00ff */
[----:B------:R-:W5:Y:S01]  /*9b90*/  LD.E.128 R40, desc[UR46][R32.64] ;  /* 0x0000002e20287980 */ /* 0x000f62000c101d00 */
[----:B-1----:R-:W-:-:S03]  /*9ba0*/  @P1 SHF.R.U32.HI R3, RZ, R61, R20 ;  /* 0x0000003dff031219 */ /* 0x002fc60000011614 */
[----:B------:R-:W5:Y:S01]  /*9bb0*/  LD.E.128 R4, desc[UR46][R30.64] ;  /* 0x0000002e1e047980 */ /* 0x000f62000c101d00 */
[--C-:B------:R-:W-:Y:S01]  /*9bc0*/  SHF.R.S32.HI R24, RZ, 0x1f, R3.reuse ;  /* 0x0000001fff187819 */ /* 0x100fe20000011403 */
[----:B--2---:R-:W-:Y:S02]  /*9bd0*/  IMAD.MOV R26, RZ, RZ, -R3 ;  /* 0x000000ffff1a7224 */ /* 0x004fe400078e0a03 */
[----:B------:R-:W-:Y:S01]  /*9be0*/  IMAD.U32 R20, RZ, RZ, UR6 ;  /* 0x00000006ff147e24 */ /* 0x000fe2000f8e00ff */
[----:B------:R0:W5:Y:S01]  /*9bf0*/  LD.E.128 R56, desc[UR46][R28.64] ;  /* 0x0000002e1c387980 */ /* 0x000162000c101d00 */
[----:B------:R-:W-:Y:S01]  /*9c00*/  IMAD.U32 R21, RZ, RZ, UR5 ;  /* 0x00000005ff157e24 */ /* 0x000fe2000f8e00ff */
[----:B------:R-:W-:Y:S01]  /*9c10*/  ULDC.64 UR6, c[0x0][0xad8] ;  /* 0x0002b60000067ab9 */ /* 0x000fe20000000a00 */
[----:B------:R-:W-:Y:S01]  /*9c20*/  IMAD R24, R24, UR8, RZ ;  /* 0x0000000818187c24 */ /* 0x000fe2000f8e02ff */
[----:B------:R-:W-:Y:S01]  /*9c30*/  @!PT LDS RZ, [RZ] ;  /* 0x00000000fffff984 */ /* 0x000fe20000000800 */
[----:B------:R-:W-:Y:S01]  /*9c40*/  @!PT LDS RZ, [RZ] ;  /* 0x00000000fffff984 */ /* 0x000fe20000000800 */
[----:B------:R-:W-:Y:S01]  /*9c50*/  @!PT LDS RZ, [RZ] ;  /* 0x00000000fffff984 */ /* 0x000fe20000000800 */
[----:B------:R-:W-:Y:S01]  /*9c60*/  @!PT LDS RZ, [RZ] ;  /* 0x00000000fffff984 */ /* 0x000fe20000000800 */
[----:B------:R1:W-:Y:S06]  /*9c70*/  MEMBAR.ALL.CTA ;  /* 0x0000000000007992 */ /* 0x0003ec0000008000 */
[----:B-1----:R-:W1:Y:S01]  /*9c80*/  FENCE.VIEW.ASYNC.S ;  /* 0x00000000000073c6 */ /* 0x002e620000000000 */
[----:B------:R-:W-:-:S02]  /*9c90*/  IMAD R39, R39, R26, R25 ;  /* 0x0000001a27277224 */ /* 0x000fc400078e0219 */
[C---:B------:R-:W-:Y:S02]  /*9ca0*/  IMAD R25, R3.reuse, UR9, R24 ;  /* 0x0000000903197c24 */ /* 0x040fe4000f8e0218 */
[----:B------:R-:W-:Y:S01]  /*9cb0*/  IMAD.WIDE.U32 R20, R3, UR8, R20 ;  /* 0x0000000803147c25 */ /* 0x000fe2000f8e0014 */
[----:B------:R-:W-:-:S03]  /*9cc0*/  SHF.R.S32.HI R3, RZ, 0x1f, R39 ;  /* 0x0000001fff037819 */ /* 0x000fc60000011427 */
[----:B------:R-:W-:Y:S02]  /*9cd0*/  IMAD.IADD R21, R21, 0x1, R25 ;  /* 0x0000000115157824 */ /* 0x000fe400078e0219 */
[----:B------:R-:W-:Y:S02]  /*9ce0*/  IMAD R24, R3, UR6, RZ ;  /* 0x0000000603187c24 */ /* 0x000fe4000f8e02ff */
[----:B0-----:R-:W-:Y:S02]  /*9cf0*/  VIADD R29, R22, UR36 ;  /* 0x00000024161d7c36 */ /* 0x001fe40008000000 */
[C---:B------:R-:W-:Y:S02]  /*9d00*/  IMAD R25, R39.reuse, UR7, R24 ;  /* 0x0000000727197c24 */ /* 0x040fe4000f8e0218 */
[----:B------:R-:W-:Y:S01]  /*9d10*/  IMAD.WIDE.U32 R20, R39, UR6, R20 ;  /* 0x0000000627147c25 */ /* 0x000fe2000f8e0014 */
[----:B------:R-:W-:Y:S01]  /*9d20*/  ISETP.GE.AND P2, PT, R29, R64, PT ;  /* 0x000000401d00720c */ /* 0x000fe20003f46270 */
[----:B------:R-:W-:-:S02]  /*9d30*/  ULDC.64 UR6, c[0x0][0xa80] ;  /* 0x0002a00000067ab9 */ /* 0x000fc40000000a00 */
[----:B------:R-:W-:Y:S01]  /*9d40*/  VIADD R3, R29, 0x20 ;  /* 0x000000201d037836 */ /* 0x000fe20000000000 */
[----:B------:R-:W-:Y:S01]  /*9d50*/  LEA R26, P3, R20, UR6, 0x1 ;  /* 0x00000006141a7c11 */ /* 0x000fe2000f8608ff */
[----:B------:R-:W-:Y:S02]  /*9d60*/  IMAD.IADD R21, R21, 0x1, R25 ;  /* 0x0000000115157824 */ /* 0x000fe400078e0219 */
[----:B------:R-:W-:Y:S01]  /*9d70*/  VIADD R0, R0, 0x28820 ;  /* 0x0002882000007836 */ /* 0x000fe20000000000 */
        /* <DEDUP_REMOVED lines=19> */
.L_x_2289:
[----:B------:R-:W-:Y:S05]  /*9eb0*/  BSYNC B1 ;  /* 0x0000000000017941 */ /* 0x000fea0003800000 */
.L_x_2288:
[----:B--2---:R2:W4:Y:S01]  /*9ec0*/  SHFL.IDX PT, R3, R27, 0x1, 0x181f ;  /* 0x00381f001b037f89 */ /* 0x00452200000e0000 */
[----:B------:R-:W-:Y:S03]  /*9ed0*/  BSSY B1, `(.L_x_2290) ;  /* 0x000000c000017945 */ /* 0x000fe60003800000 */
[----:B-1-3--:R2:W1:Y:S01]  /*9ee0*/  SHFL.IDX PT, R25, R26, 0x1, 0x181f ;  /* 0x00381f001a197f89 */ /* 0x00a46200000e0000 */
[----:B------:R-:W-:Y:S05]  /*9ef0*/  @P0 BRA `(.L_x_2291) ;  /* 0x0000000000240947 */ /* 0x000fea0003800000 */
[----:B------:R-:W-:Y:S02]  /*9f00*/  ULDC UR5, c[0x0][0xac8] ;  /* 0x0002b20000057ab9 */ /* 0x000fe40000000800 */
[----:B------:R-:W-:Y:S02]  /*9f10*/  ISETP.GE.AND P3, PT, R2, UR5, PT ;  /* 0x0000000502007c0c */ /* 0x000fe4000bf66270 */
[----:B------:R-:W-:-:S11]  /*9f20*/  ISETP.GE.AND P4, PT, R18, UR5, PT ;  /* 0x0000000512007c0c */ /* 0x000fd6000bf86270 */
[-C--:B-1----:R-:W-:Y:S02]  /*9f30*/  @!P3 LEA R20, P0, R2, R25.reuse, 0x1 ;  /* 0x000000190214b211 */ /* 0x082fe400078008ff */
[----:B------:R-:W-:Y:S02]  /*9f40*/  @!P4 LEA R24, P2, R18, R25, 0x1 ;  /* 0x000000191218c211 */ /* 0x000fe400078408ff */
[-C--:B----4-:R-:W-:Y:S02]  /*9f50*/  @!P3 LEA.HI.X R21, R2, R3.reuse, R189, 0x1, P0 ;  /* 0x000000030215b211 */ /* 0x090fe400000f0cbd */
[----:B------:R-:W-:-:S03]  /*9f60*/  @!P4 LEA.HI.X R25, R18, R3, R188, 0x1, P2 ;  /* 0x000000031219c211 */ /* 0x000fc600010f0cbc */
[----:B-----5:R3:W-:Y:S04]  /*9f70*/  @!P3 ST.E.128 desc[UR46][R20.64], R44 ;  /* 0x0000002c1400b985 */ /* 0x0207e8000c101d2e */
[----:B------:R3:W-:Y:S02]  /*9f80*/  @!P4 ST.E.128 desc[UR46][R24.64], R52 ;  /* 0x000000341800c985 */ /* 0x0007e4000c101d2e */
.L_x_2291:
[----:B------:R-:W-:Y:S05]  /*9f90*/  BSYNC B1 ;  /* 0x0000000000017941 */ /* 0x000fea0003800000 */
.L_x_2290:
[----:B----4-:R4:W0:Y:S01]  /*9fa0*/  SHFL.IDX PT, R3, R27, 0x2, 0x181f ;  /* 0x00581f001b037f89 */ /* 0x01082200000e0000 */
        /* <DEDUP_REMOVED lines=8> */
[-C--:B0-----:R-:W-:Y:S02]  /*a030*/  @!P2 LEA.HI.X R21, R2, R3.reuse, R189, 0x1, P0 ;  /* 0x000000030215a211 */ /* 0x081fe400000f0cbd */
[----:B------:R-:W-:-:S03]  /*a040*/  @!P3 LEA.HI.X R25, R18, R3, R188, 0x1, P1 ;  /* 0x000000031219b211 */ /* 0x000fc600008f0cbc */
[----:B-----5:R3:W-:Y:S04]  /*a050*/  @!P2 ST.E.128 desc[UR46][R20.64], R40 ;  /* 0x000000281400a985 */ /* 0x0207e8000c101d2e */
[----:B------:R3:W-:Y:S02]  /*a060*/  @!P3 ST.E.128 desc[UR46][R24.64], R12 ;  /* 0x0000000c1800b985 */ /* 0x0007e4000c101d2e */
.L_x_2293:
[----:B------:R-:W-:Y:S05]  /*a070*/  BSYNC B1 ;  /* 0x0000000000017941 */ /* 0x000fea0003800000 */
.L_x_2292:
[----:B0-----:R-:W-:Y:S01]  /*a080*/  VIADD R3, R29, 0x60 ;  /* 0x000000601d037836 */ /* 0x001fe20000000000 */
[----:B--2-4-:R-:W0:Y:S04]  /*a090*/  SHFL.IDX PT, R27, R27, 0x3, 0x181f ;  /* 0x00781f001b1b7f89 */ /* 0x014e2800000e0000 */
[----:B------:R-:W-:Y:S01]  /*a0a0*/  ISETP.GE.AND P0, PT, R3, R64, PT ;  /* 0x000000400300720c */ /* 0x000fe20003f06270 */
[----:B---3-5:R2:W3:-:S12]  /*a0b0*/  SHFL.IDX PT, R15, R26, 0x3, 0x181f ;  /* 0x00781f001a0f7f89 */ /* 0x0284d800000e0000 */
[----:B--2---:R-:W-:Y:S05]  /*a0c0*/  @P0 BRA `(.L_x_2294) ;  /* 0x0000000800800947 */ /* 0x004fea0003800000 */
[----:B------:R-:W-:Y:S02]  /*a0d0*/  ULDC UR5, c[0x0][0xac8] ;  /* 0x0002b20000057ab9 */ /* 0x000fe40000000800 */
[----:B------:R-:W-:-:S13]  /*a0e0*/  ISETP.GE.AND P1, PT, R2, UR5, PT ;  /* 0x0000000502007c0c */ /* 0x000fda000bf26270 */
[----:B---3--:R-:W-:-:S04]  /*a0f0*/  @!P1 LEA R12, P0, R2, R15, 0x1 ;  /* 0x0000000f020c9211 */ /* 0x008fc800078008ff */
[----:B0-----:R-:W-:Y:S02]  /*a100*/  @!P1 LEA.HI.X R13, R2, R27, R189, 0x1, P0 ;  /* 0x0000001b020d9211 */ /* 0x001fe400000f0cbd */
[----:B------:R-:W-:-:S03]  /*a110*/  ISETP.GE.AND P0, PT, R18, UR5, PT ;  /* 0x0000000512007c0c */ /* 0x000fc6000bf06270 */
[----:B------:R2:W-:Y:S10]  /*a120*/  @!P1 ST.E.128 desc[UR46][R12.64], R4 ;  /* 0x000000040c009985 */ /* 0x0005f4000c101d2e */
[----:B------:R-:W-:Y:S05]  /*a130*/  @P0 BRA `(.L_x_2294) ;  /* 0x0000000800640947 */ /* 0x000fea0003800000 */
[----:B--2---:R-:W-:-:S04]  /*a140*/  LEA R4, P0, R18, R15, 0x1 ;  /* 0x0000000f12047211 */ /* 0x004fc800078008ff */
[----:B------:R-:W-:-:S05]  /*a150*/  LEA.HI.X R5, R18, R27, R188, 0x1, P0 ;  /* 0x0000001b12057211 */ /* 0x000fca00000f0cbc */
[----:B------:R4:W-:Y:S01]  /*a160*/  ST.E.128 desc[UR46][R4.64], R8 ;  /* 0x0000000804007985 */ /* 0x0009e2000c101d2e */
[----:B------:R-:W-:Y:S05]  /*a170*/  BRA `(.L_x_2294) ;  /* 0x0000000800547947 */ /* 0x000fea0003800000 */
.L_x_2287:
        /* <DEDUP_REMOVED lines=50> */
.L_x_2296:
[----:B------:R-:W-:Y:S05]  /*a4a0*/  BSYNC B1 ;  /* 0x0000000000017941 */ /* 0x000fea0003800000 */
.L_x_2295:
        /* <DEDUP_REMOVED lines=36> */
[----:B------:R-:W-:Y:S01]  /*a6f0*/  IMAD.IADD R3, R5, 0x1, R3 ;  /* 0x0000000105037824 */ /* 0x000fe200078e0203 */
[----:B------:R-:W-:Y:S01]  /*a700*/  LEA R6, P3, R4, UR6, 0x1 ;  /* 0x0000000604067c11 */ /* 0x000fe2000f8608ff */
[----:B------:R-:W-:-:S03]  /*a710*/  VIADD R0, R8, 0x20 ;  /* 0x0000002008007836 */ /* 0x000fc60000000000 */
[----:B------:R-:W-:Y:S01]  /*a720*/  LEA.HI.X R7, R4, UR7, R3, 0x1, P3 ;  /* 0x0000000704077c11 */ /* 0x000fe200098f0c03 */
[----:B------:R0:W1:Y:S01]  /*a730*/  SHFL.IDX PT, R5, R6, RZ, 0x181f ;  /* 0x00181fff06057589 */ /* 0x00006200000e0000 */
[-C--:B------:R-:W-:Y:S01]  /*a740*/  ISETP.GE.AND P1, PT, R0, R9.reuse, PT ;  /* 0x000000090000720c */ /* 0x080fe20003f26270 */
[----:B------:R-:W-:Y:S02]  /*a750*/  VIADD R0, R8, 0x40 ;  /* 0x0000004008007836 */ /* 0x000fe40000000000 */
[----:B------:R0:W2:Y:S03]  /*a760*/  SHFL.IDX PT, R3, R7, RZ, 0x181f ;  /* 0x00181fff07037589 */ /* 0x0000a600000e0000 */
[----:B------:R-:W-:Y:S01]  /*a770*/  ISETP.GE.AND P0, PT, R0, R9, PT ;  /* 0x000000090000720c */ /* 0x000fe20003f06270 */
[----:B------:R-:W-:-:S12]  /*a780*/  @P2 BRA `(.L_x_2298) ;  /* 0x0000000000242947 */ /* 0x000fd80003800000 */
[----:B------:R-:W-:Y:S02]  /*a790*/  ULDC UR5, c[0x0][0xac8] ;  /* 0x0002b20000057ab9 */ /* 0x000fe40000000800 */
[----:B------:R-:W-:Y:S02]  /*a7a0*/  ISETP.GE.AND P4, PT, R2, UR5, PT ;  /* 0x0000000502007c0c */ /* 0x000fe4000bf86270 */
[----:B------:R-:W-:-:S11]  /*a7b0*/  ISETP.GE.AND P5, PT, R18, UR5, PT ;  /* 0x0000000512007c0c */ /* 0x000fd6000bfa6270 */
[-C--:B-1----:R-:W-:Y:S02]  /*a7c0*/  @!P4 LEA R10, P2, R2, R5.reuse, 0x1 ;  /* 0x00000005020ac211 */ /* 0x082fe400078408ff */
[----:B------:R-:W-:Y:S02]  /*a7d0*/  @!P5 LEA R4, P3, R18, R5, 0x1 ;  /* 0x000000051204d211 */ /* 0x000fe400078608ff */
[-C--:B--2---:R-:W-:Y:S02]  /*a7e0*/  @!P4 LEA.HI.X R11, R2, R3.reuse, R189, 0x1, P2 ;  /* 0x00000003020bc211 */ /* 0x084fe400010f0cbd */
[----:B------:R-:W-:-:S03]  /*a7f0*/  @!P5 LEA.HI.X R5, R18, R3, R188, 0x1, P3 ;  /* 0x000000031205d211 */ /* 0x000fc600018f0cbc */
[----:B------:R3:W-:Y:S04]  /*a800*/  @!P4 ST.E.128 desc[UR46][R10.64], RZ ;  /* 0x000000ff0a00c985 */ /* 0x0007e8000c101d2e */
[----:B------:R3:W-:Y:S02]  /*a810*/  @!P5 ST.E.128 desc[UR46][R4.64], RZ ;  /* 0x000000ff0400d985 */ /* 0x0007e4000c101d2e */
.L_x_2298:
[----:B------:R-:W-:Y:S05]  /*a820*/  BSYNC B1 ;  /* 0x0000000000017941 */ /* 0x000fea0003800000 */
.L_x_2297:
        /* <DEDUP_REMOVED lines=11> */
[----:B------:R3:W-:Y:S04]  /*a8e0*/  @!P3 ST.E.128 desc[UR46][R10.64], RZ ;  /* 0x000000ff0a00b985 */ /* 0x0007e8000c101d2e */
[----:B------:R3:W-:Y:S02]  /*a8f0*/  @!P4 ST.E.128 desc[UR46][R4.64], RZ ;  /* 0x000000ff0400c985 */ /* 0x0007e4000c101d2e */
.L_x_2300:
[----:B------:R-:W-:Y:S05]  /*a900*/  BSYNC B1 ;  /* 0x0000000000017941 */ /* 0x000fea0003800000 */
.L_x_2299:
        /* <DEDUP_REMOVED lines=11> */
[----:B------:R3:W-:Y:S04]  /*a9c0*/  @!P2 ST.E.128 desc[UR46][R10.64], RZ ;  /* 0x000000ff0a00a985 */ /* 0x0007e8000c101d2e */
[----:B------:R3:W-:Y:S02]  /*a9d0*/  @!P3 ST.E.128 desc[UR46][R4.64], RZ ;  /* 0x000000ff0400b985 */ /* 0x0007e4000c101d2e */
.L_x_2302:
[----:B------:R-:W-:Y:S05]  /*a9e0*/  BSYNC B1 ;  /* 0x0000000000017941 */ /* 0x000fea0003800000 */
.L_x_2301:
[----:B------:R-:W-:Y:S01]  /*a9f0*/  VIADD R0, R8, 0x60 ;  /* 0x0000006008007836 */ /* 0x000fe20000000000 */
[----:B0-----:R0:W0:Y:S04]  /*aa00*/  SHFL.IDX PT, R3, R7, 0x3, 0x181f ;  /* 0x00781f0007037f89 */ /* 0x00102800000e0000 */
[----:B------:R-:W-:Y:S01]  /*aa10*/  ISETP.GE.AND P0, PT, R0, R9, PT ;  /* 0x000000090000720c */ /* 0x000fe20003f06270 */
[----:B-1-3--:R1:W3:-:S12]  /*aa20*/  SHFL.IDX PT, R5, R6, 0x3, 0x181f ;  /* 0x00781f0006057f89 */ /* 0x00a2d800000e0000 */
[----:B-1----:R-:W-:Y:S05]  /*aa30*/  @P0 BRA `(.L_x_2294) ;  /* 0x0000000000240947 */ /* 0x002fea0003800000 */
[----:B------:R-:W-:Y:S02]  /*aa40*/  ULDC UR5, c[0x0][0xac8] ;  /* 0x0002b20000057ab9 */ /* 0x000fe40000000800 */
[----:B------:R-:W-:Y:S02]  /*aa50*/  ISETP.GE.AND P2, PT, R2, UR5, PT ;  /* 0x0000000502007c0c */ /* 0x000fe4000bf46270 */
[----:B------:R-:W-:-:S11]  /*aa60*/  ISETP.GE.AND P3, PT, R18, UR5, PT ;  /* 0x0000000512007c0c */ /* 0x000fd6000bf66270 */
[-C--:B--234-:R-:W-:Y:S02]  /*aa70*/  @!P2 LEA R6, P0, R2, R5.reuse, 0x1 ;  /* 0x000000050206a211 */ /* 0x09cfe400078008ff */
[----:B------:R-:W-:Y:S02]  /*aa80*/  @!P3 LEA R4, P1, R18, R5, 0x1 ;  /* 0x000000051204b211 */ /* 0x000fe400078208ff */
[-C--:B0-----:R-:W-:Y:S02]  /*aa90*/  @!P2 LEA.HI.X R7, R2, R3.reuse, R189, 0x1, P0 ;  /* 0x000000030207a211 */ /* 0x081fe400000f0cbd */
[----:B------:R-:W-:-:S03]  /*aaa0*/  @!P3 LEA.HI.X R5, R18, R3, R188, 0x1, P1 ;  /* 0x000000031205b211 */ /* 0x000fc600008f0cbc */
[----:B------:R0:W-:Y:S04]  /*aab0*/  @!P2 ST.E.128 desc[UR46][R6.64], RZ ;  /* 0x000000ff0600a985 */ /* 0x0001e8000c101d2e */
[----:B------:R0:W-:Y:S02]  /*aac0*/  @!P3 ST.E.128 desc[UR46][R4.64], RZ ;  /* 0x000000ff0400b985 */ /* 0x0001e4000c101d2e */
.L_x_2294:
[----:B------:R-:W-:Y:S05]  /*aad0*/  BSYNC B0 ;  /* 0x0000000000007941 */ /* 0x000fea0003800000 */
.L_x_2286:
[----:B------:R-:W-:Y:S02]  /*aae0*/  ULDC UR5, c[0x0][0xc38] ;  /* 0x00030e0000057ab9 */ /* 0x000fe40000000800 */
[----:B------:R-:W-:-:S06]  /*aaf0*/  UISETP.GE.AND UP0, UPT, UR4, UR5, UPT ;  /* 0x000000050400728c */ /* 0x000fcc000bf06270 */
[----:B------:R-:W-:-:S13]  /*ab00*/  PLOP3.LUT P0, PT, PT, PT, UP0, 0x80, 0x0 ;  /* 0x000000000000781c */ /* 0x000fda0003f0f008 */
[----:B------:R-:W-:Y:S05]  /*ab10*/  @!P0 BRA `(.L_x_2303) ;  /* 0xffffff6000a08947 */ /* 0x000fea000383ffff */
[----:B------:R-:W-:Y:S05]  /*ab20*/  EXIT ;  /* 0x000000000000794d */ /* 0x000fea0003800000 */
.L_x_2251:
[----:B------:R-:W-:-:S08]  /*ab30*/  NOP ;  /* 0x0000000000007918 */ /* 0x000fd00000000000 */
[----:B------:R-:W0:-:S00]  /*ab40*/  USETMAXREG.DEALLOC.CTAPOOL 0x18 ;  /* 0x00000018000079c8 */ /* 0x000e0000080e0500 */
[----:B0-----:R-:W-:-:S06]  /*ab50*/  LOP3.LUT R0, R0, 0x3, RZ, 0xc0, !PT ;  /* 0x0000000300007812 */ /* 0x001fcc00078ec0ff */
[----:B------:R-:W0:Y:S01]  /*ab60*/  S2UR UR6, SR_CTAID.X ;  /* 0x00000000000679c3 */ /* 0x000e220000002500 */
[----:B------:R-:W-:Y:S01]  /*ab70*/  IMAD.MOV.U32 R18, RZ, RZ, RZ ;  /* 0x000000ffff127224 */ /* 0x000fe200078e00ff */
[----:B------:R-:W1:Y:S02]  /*ab80*/  SHFL.IDX PT, R0, R0, RZ, 0x1f ;  /* 0x00001fff00007589 */ /* 0x000e6400000e0000 */
[----:B-1----:R-:W-:-:S04]  /*ab90*/  ISETP.NE.AND P0, PT, R0, RZ, PT ;  /* 0x000000ff0000720c */ /* 0x002fc80003f05270 */
[----:B------:R-:W0:Y:S01]  /*aba0*/  LDC R0, c[0x0][0xc38] ;  /* 0x00030e00ff007b82 */ /* 0x000e220000000800 */
[----:B------:R-:W-:-:S05]  /*abb0*/  P2R R2, PR, RZ, 0x1 ;  /* 0x00000001ff027803 */ /* 0x000fca0000000000 */
[----:B------:R1:W-:Y:S03]  /*abc0*/  STL [R1+0x20], R2 ;  /* 0x0000200201007387 */ /* 0x0003e60000100800 */
[----:B------:R-:W-:Y:S06]  /*abd0*/  @P0 BAR.ARV 0x4, 0x180 ;  /* 0x0106000000000b1d */ /* 0x000fec0000002000 */
[----:B------:R1:W-:Y:S01]  /*abe0*/  STL [R1+0x1c], RZ ;  /* 0x00001cff01007387 */ /* 0x0003e20000100800 */
[----:B0-----:R-:W-:Y:S01]  /*abf0*/  ISETP.LE.AND P0, PT, R0, UR6, PT ;  /* 0x0000000600007c0c */ /* 0x001fe2000bf03270 */
[----:B------:R-:W-:-:S05]  /*ac00*/  IMAD.MOV.U32 R0, RZ, RZ, 0x1 ;  /* 0x00000001ff007424 */ /* 0x000fca00078e00ff */
[----:B------:R1:W-:Y:S07]  /*ac10*/  STL [R1+0x4], R0 ;  /* 0x0000040001007387 */ /* 0x0003ee0000100800 */
[----:B------:R-:W-:Y:S05]  /*ac20*/  @P0 BRA `(.L_x_2304) ;  /* 0x0000004000440947 */ /* 0x000fea0003800000 */
[----:B------:R-:W0:Y:S01]  /*ac30*/  S2R R6, SR_TID.X ;  /* 0x0000000000067919 */ /* 0x000e220000002100 */
[----:B------:R-:W2:Y:S01]  /*ac40*/  S2UR UR5, SR_CgaCtaId ;  /* 0x00000000000579c3 */ /* 0x000ea20000008800 */
[----:B------:R-:W-:Y:S01]  /*ac50*/  UMOV UR4, 0x400 ;  /* 0x0000040000047882 */ /* 0x000fe20000000000 */
[----:B------:R-:W-:Y:S01]  /*ac60*/  IMAD.MOV.U32 R18, RZ, RZ, RZ ;  /* 0x000000ffff127224 */ /* 0x000fe200078e00ff */
[----:B------:R-:W-:Y:S01]  /*ac70*/  ULDC UR41, c[0x0][0xc] ;  /* 0x0000030000297ab9 */ /* 0x000fe20000000800 */
[----:B------:R-:W-:Y:S01]  /*ac80*/  ULDC.64 UR44, c[0x0][0x198] ;  /* 0x00006600002c7ab9 */ /* 0x000fe20000000a00 */
[----:B--2---:R-:W-:-:S06]  /*ac90*/  ULEA UR4, UR5, UR4, 0x18 ;  /* 0x0000000405047291 */ /* 0x004fcc000f8ec03f */
[----:B------:R-:W-:Y:S01]  /*aca0*/  IMAD.U32 R17, RZ, RZ, UR4 ;  /* 0x00000004ff117e24 */ /* 0x000fe2000f8e00ff */
[C---:B0-----:R-:W-:Y:S01]  /*acb0*/  LOP3.LUT R5, R6.reuse, 0x7f, RZ, 0xc0, !PT ;  /* 0x0000007f06057812 */ /* 0x041fe200078ec0ff */
[----:B-1----:R-:W-:-:S05]  /*acc0*/  IMAD.SHL.U32 R0, R6, 0x8, RZ ;  /* 0x0000000806007824 */ /* 0x002fca00078e00ff */
        /* <DEDUP_REMOVED lines=14> */
[----:B------:R0:W-:Y:S04]  /*adb0*/  STL [R1+0x4], R2 ;  /* 0x0000040201007387 */ /* 0x0001e80000100800 */
[----:B------:R0:W-:Y:S02]  /*adc0*/  STL [R1+0x1c], RZ ;  /* 0x00001cff01007387 */ /* 0x0001e40000100800 */
.L_x_2391:
        /* <DEDUP_REMOVED lines=14> */
[----:B-1----:R-:W-:Y:S05]  /*aeb0*/  @!P0 BRA `(.L_x_2305) ;  /* 0x0000000000208947 */ /* 0x002fea0003800000 */
        /* <DEDUP_REMOVED lines=8> */
.L_x_2305:
[----:B------:R-:W-:Y:S01]  /*af40*/  ULDC UR8, c[0x0][0xc54] ;  /* 0x0003150000087ab9 */ /* 0x000fe20000000800 */
[----:B------:R-:W-:Y:S01]  /*af50*/  UMOV UR7, UR9 ;  /* 0x0000000900077c82 */ /* 0x000fe20008000000 */
[----:B------:R-:W-:-:S11]  /*af60*/  UISETP.NE.AND UP0, UPT, UR8, 0x1, UPT ;  /* 0x000000010800788c */ /* 0x000fd6000bf05270 */
[----:B------:R-:W-:Y:S02]  /*af70*/  @UP0 ULDC.64 UR10, c[0x0][0xc58] ;  /* 0x00031600000a0ab9 */ /* 0x000fe40000000a00 */
[----:B------:R-:W-:-:S04]  /*af80*/  UIMAD.WIDE.U32 UR4, UR9, UR10, URZ ;  /* 0x0000000a090472a5 */ /* 0x000fc8000f8e003f */
[----:B------:R-:W-:-:S04]  /*af90*/  @UP0 USHF.R.U32.HI UR7, URZ, UR11, UR5 ;  /* 0x0000000b3f070299 */ /* 0x000fc80008011605 */
[----:B------:R-:W-:-:S12]  /*afa0*/  UIMAD UR8, UR7, UR8, URZ ;  /* 0x00000008070872a4 */ /* 0x000fd8000f8e023f */
.L_x_2306:
[----:B------:R-:W-:Y:S01]  /*afb0*/  ULOP3.LUT UR40, URZ, UR7, URZ, 0x33, !UPT ;  /* 0x000000073f287292 */ /* 0x000fe2000f8e333f */
[----:B------:R-:W-:Y:S01]  /*afc0*/  BSSY B7, `(.L_x_2307) ;  /* 0x00003ba000077945 */ /* 0x000fe20003800000 */
[----:B------:R-:W-:Y:S01]  /*afd0*/  ULDC UR5, c[0x0][0x448] ;  /* 0x0001120000057ab9 */ /* 0x000fe20000000800 */
[----:B------:R-:W-:Y:S01]  /*afe0*/  ULDC UR4, c[0x0][0xc3c] ;  /* 0x00030f0000047ab9 */ /* 0x000fe20000000800 */
[----:B------:R-:W-:Y:S02]  /*aff0*/  UISETP.NE.AND UP1, UPT, UR5, 0x1, UPT ;  /* 0x000000010500788c */ /* 0x000fe4000bf25270 */
[----:B------:R-:W-:Y:S01]  /*b000*/  UIADD3 UR40, UR40, UR4, URZ ;  /* 0x0000000428287290 */ /* 0x000fe2000fffe03f */
[----:B------:R-:W-:Y:S01]  /*b010*/  ULDC.64 UR10, c[0x0][0x418] ;  /* 0x00010600000a7ab9 */ /* 0x000fe20000000a00 */
[----:B------:R-:W-:Y:S01]  /*b020*/  ULDC UR5, c[0x0][0x288] ;  /* 0x0000a20000057ab9 */ /* 0x000fe20000000800 */
[----:B------:R-:W-:Y:S02]  /*b030*/  UISETP.NE.U32.AND UP0, UPT, UR10, URZ, UPT ;  /* 0x0000003f0a00728c */ /* 0x000fe4000bf05070 */
[----:B------:R-:W-:-:S02]  /*b040*/  USHF.L.U32 UR7, UR40, 0x7, URZ ;  /* 0x0000000728077899 */ /* 0x000fc4000800063f */
[----:B------:R-:W-:Y:S02]  /*b050*/  UISETP.NE.AND.EX UP0, UPT, UR11, URZ, UPT, UP0 ;  /* 0x0000003f0b00728c */ /* 0x000fe4000bf05300 */
[----:B------:R-:W-:Y:S01]  /*b060*/  UIADD3 UR7, UR7, 0x7f, URZ ;  /* 0x0000007f07077890 */ /* 0x000fe2000fffe03f */
[----:B------:R-:W-:Y:S01]  /*b070*/  ULDC UR4, c[0x0][0x424] ;  /* 0x0001090000047ab9 */ /* 0x000fe20000000800 */
[----:B------:R-:W-:Y:S02]  /*b080*/  UIADD3 UR13, -UR5, 0x80, URZ ;  /* 0x00000080050d7890 */ /* 0x000fe4000fffe13f */
[----:B------:R-:W-:Y:S01]  /*b090*/  USEL UR11, UR4, 0x1, UP0 ;  /* 0x00000001040b7887 */ /* 0x000fe20008000000 */
[----:B------:R-:W-:Y:S01]  /*b0a0*/  @UP1 ULDC UR5, c[0x0][0x44c] ;  /* 0x0001130000051ab9 */ /* 0x000fe20000000800 */
[----:B------:R-:W-:Y:S01]  /*b0b0*/  ULDC UR12, c[0x0][0x2f0] ;  /* 0x0000bc00000c7ab9 */ /* 0x000fe20000000800 */
[----:B------:R-:W-:Y:S01]  /*b0c0*/  UIMAD.WIDE.U32 UR4, UR7, UR5, URZ ;  /* 0x00000005070472a5 */ /* 0x000fe2000f8e003f */
[----:B------:R-:W-:Y:S01]  /*b0d0*/  @UP1 ULDC UR14, c[0x0][0x450] ;  /* 0x00011400000e1ab9 */ /* 0x000fe20000000800 */
[----:B------:R-:W-:-:S02]  /*b0e0*/  UIMAD UR13, UR11, UR12, UR13 ;  /* 0x0000000c0b0d72a4 */ /* 0x000fc4000f8e020d */
[----:B------:R-:W-:Y:S02]  /*b0f0*/  @UP1 USHF.R.U32.HI UR7, URZ, UR14, UR5 ;  /* 0x0000000e3f071299 */ /* 0x000fe40008011605 */
[----:B------:R-:W-:Y:S02]  /*b100*/  UIMAD UR11, UR11, UR12, 0x7f ;  /* 0x0000007f0b0b74a4 */ /* 0x000fe4000f8e020c */
[----:B------:R-:W-:Y:S02]  /*b110*/  UIADD3 UR7, UR13, UR7, URZ ;  /* 0x000000070d077290 */ /* 0x000fe4000fffe03f */
[----:B------:R-:W-:Y:S02]  /*b120*/  UIADD3 UR8, UR9, -UR8, URZ ;  /* 0x8000000809087290 */ /* 0x000fe4000fffe03f */
[----:B------:R-:W-:Y:S02]  /*b130*/  USHF.R.S32.HI UR9, URZ, 0x1f, UR11 ;  /* 0x0000001f3f097899 */ /* 0x000fe4000801140b */
[----:B------:R-:W-:-:S02]  /*b140*/  USHF.R.S32.HI UR4, URZ, 0x1f, UR7 ;  /* 0x0000001f3f047899 */ /* 0x000fc40008011407 */
[----:B------:R-:W-:Y:S02]  /*b150*/  ULEA.HI UR9, UR9, UR11, URZ, 0x7 ;  /* 0x0000000b09097291 */ /* 0x000fe4000f8f383f */
[----:B------:R-:W-:Y:S01]  /*b160*/  ULEA.HI UR7, UR4, UR7, URZ, 0x7 ;  /* 0x0000000704077291 */ /* 0x000fe2000f8f383f */
[----:B------:R-:W-:Y:S01]  /*b170*/  ULDC UR10, c[0x0][0xc48] ;  /* 0x00031200000a7ab9 */ /* 0x000fe20000000800 */
[----:B------:R-:W-:Y:S02]  /*b180*/  USHF.R.S32.HI UR9, URZ, 0x7, UR9 ;  /* 0x000000073f097899 */ /* 0x000fe40008011409 */
[----:B------:R-:W-:Y:S02]  /*b190*/  USHF.R.S32.HI UR7, URZ, 0x7, UR7 ;  /* 0x000000073f077899 */ /* 0x000fe40008011407 */
[----:B------:R-:W-:Y:S02]  /*b1a0*/  UISETP.NE.AND UP0, UPT, UR10, 0x1, UPT ;  /* 0x000000010a00788c */ /* 0x000fe4000bf05270 */
[----:B------:R-:W-:Y:S01]  /*b1b0*/  UISETP.LT.AND UP1, UPT, UR9, UR7, UPT ;  /* 0x000000070900728c */ /* 0x000fe2000bf21270 */
[----:B------:R-:W-:-:S03]  /*b1c0*/  ULDC UR5, c[0x0][0xc54] ;  /* 0x0003150000057ab9 */ /* 0x000fc60000000800 */
[----:B------:R-:W-:Y:S02]  /*b1d0*/  USEL UR39, UR9, UR7, UP1 ;  /* 0x0000000709277287 */ /* 0x000fe40008800000 */
[----:B------:R-:W-:-:S03]  /*b1e0*/  UIMAD UR8, UR6, UR5, UR8 ;  /* 0x00000005060872a4 */ /* 0x000fc6000f8e0208 */
[----:B------:R-:W-:Y:S01]  /*b1f0*/  @UP0 ULDC UR5, c[0x0][0xc4c] ;  /* 0x0003130000050ab9 */ /* 0x000fe20000000800 */
[----:B------:R-:W-:Y:S01]  /*b200*/  ISETP.LT.AND P0, PT, RZ, UR39, PT ;  /* 0x00000027ff007c0c */ /* 0x000fe2000bf01270 */
[----:B------:R-:W-:Y:S01]  /*b210*/  UIMAD.WIDE.U32 UR4, UR8, UR5, URZ ;  /* 0x00000005080472a5 */ /* 0x000fe2000f8e003f */
[----:B------:R-:W-:Y:S01]  /*b220*/  @UP0 ULDC UR6, c[0x0][0xc50] ;  /* 0x0003140000060ab9 */ /* 0x000fe20000000800 */
[----:B------:R-:W-:Y:S02]  /*b230*/  UMOV UR42, UR8 ;  /* 0x00000008002a7c82 */ /* 0x000fe40008000000 */
[----:B------:R-:W-:-:S04]  /*b240*/  @UP0 USHF.R.U32.HI UR42, URZ, UR6, UR5 ;  /* 0x000000063f2a0299 */ /* 0x000fc80008011605 */
[----:B------:R-:W-:-:S04]  /*b250*/  UIADD3 UR36, -UR42, URZ, URZ ;  /* 0x0000003f2a247290 */ /* 0x000fc8000fffe13f */
[----:B------:R-:W-:Y:S01]  /*b260*/  UIMAD UR36, UR10, UR36, UR8 ;  /* 0x000000240a2472a4 */ /* 0x000fe2000f8e0208 */
[----:B------:R-:W-:Y:S11]  /*b270*/  @P0 BRA `(.L_x_2308) ;  /* 0x0000000000480947 */ /* 0x000ff60003800000 */
        /* <DEDUP_REMOVED lines=18> */
.L_x_2308:
        /* <DEDUP_REMOVED lines=20> */
.L_x_2311:
[----:B------:R-:W-:Y:S05]  /*b4e0*/  BSYNC B6 ;  /* 0x0000000000067941 */ /* 0x000fea0003800000 */
.L_x_2310:
        /* <DEDUP_REMOVED lines=20> */
.L_x_2314:
        /* <DEDUP_REMOVED lines=15> */
.L_x_2313:
[----:B------:R-:W-:Y:S05]  /*b720*/  BSYNC B6 ;  /* 0x0000000000067941 */ /* 0x000fea0003800000 */
.L_x_2312:
        /* <DEDUP_REMOVED lines=12> */
[----:B------:R-:W1:Y:S03]  /*b7f0*/  S2R R0, SR_TID.X ;  /* 0x0000000000007919 */ /* 0x000e660000002100 */
[----:B------:R-:W-:Y:S01]  /*b800*/  VIADD R19, R19, 0xffffffff ;  /* 0xffffffff13137836 */ /* 0x000fe20000000000 */
[----:B0-----:R-:W0:Y:S02]  /*b810*/  LDC.64 R2, c[0x0][0x418] ;  /* 0x00010600ff027b82 */ /* 0x001e240000000a00 */
[----:B0-----:R-:W-:Y:S02]  /*b820*/  ISETP.NE.U32.AND P0, PT, R2, RZ, PT ;  /* 0x000000ff0200720c */ /* 0x001fe40003f05070 */
[----:B-1----:R-:W-:-:S02]  /*b830*/  SHF.R.U32.HI R0, RZ, 0x5, R0 ;  /* 0x00000005ff007819 */ /* 0x002fc40000011600 */
[----:B------:R-:W-:Y:S02]  /*b840*/  ISETP.NE.AND.EX P1, PT, R3, RZ, PT, P0 ;  /* 0x000000ff0300720c */ /* 0x000fe40003f25300 */
[----:B------:R-:W-:Y:S02]  /*b850*/  LOP3.LUT R0, R0, 0x3, RZ, 0xc0, !PT ;  /* 0x0000000300007812 */ /* 0x000fe400078ec0ff */
[----:B------:R-:W-:Y:S02]  /*b860*/  P2R R4, PR, RZ, 0x2 ;  /* 0x00000002ff047803 */ /* 0x000fe40000000000 */
[----:B--2---:R-:W-:Y:S01]  /*b870*/  SHF.R.S32.HI R8, RZ, 0x1f, R7 ;  /* 0x0000001fff087819 */ /* 0x004fe20000011407 */
[----:B------:R0:W-:Y:S01]  /*b880*/  STL [R1], R7 ;  /* 0x0000000701007387 */ /* 0x0001e20000100800 */
[----:B------:R-:W-:-:S03]  /*b890*/  SEL R16, R7, RZ, !P1 ;  /* 0x000000ff07107207 */ /* 0x000fc60004800000 */
[----:B------:R0:W-:Y:S04]  /*b8a0*/  STL [R1+0x10], R4 ;  /* 0x0000100401007387 */ /* 0x0001e80000100800 */
[----:B------:R0:W-:Y:S01]  /*b8b0*/  STL [R1+0x8], R8 ;  /* 0x0000080801007387 */ /* 0x0001e20000100800 */
[----:B------:R-:W-:Y:S05]  /*b8c0*/  BRA.DIV UR4, `(.L_x_2315) ;  /* 0x0000003a04ac7947 */ /* 0x000fea000b800000 */
[----:B------:R1:W2:Y:S02]  /*b8d0*/  SHFL.IDX PT, R14, R0, RZ, 0x1f ;  /* 0x00001fff000e7589 */ /* 0x0002a400000e0000 */
.L_x_2406:
[----:B------:R-:W-:Y:S02]  /*b8e0*/  PLOP3.LUT P2, PT, PT, PT, PT, 0x8, 0x0 ;  /* 0x000000000000781c */ /* 0x000fe40003f4e170 */
[----:B--2---:R-:W-:Y:S02]  /*b8f0*/  ISETP.NE.AND P0, PT, R14, RZ, PT ;  /* 0x000000ff0e00720c */ /* 0x004fe40003f05270 */
[----:B-1----:R-:W-:-:S05]  /*b900*/  P2R R0, PR, RZ, 0x4 ;  /* 0x00000004ff007803 */ /* 0x002fca0000000000 */
[----:B------:R1:W-:Y:S06]  /*b910*/  STL [R1+0xc], R0 ;  /* 0x00000c0001007387 */ /* 0x0003ec0000100800 */
[----:B------:R-:W-:Y:S05]  /*b920*/  @P0 BRA `(.L_x_2316) ;  /* 0x0000000400000947 */ /* 0x000fea0003800000 */
[----:B------:R-:W-:-:S03]  /*b930*/  UMOV UR4, 0xffffffff ;  /* 0xffffffff00047882 */ /* 0x000fc60000000000 */
[----:B------:R-:W-:Y:S05]  /*b940*/  BRA.DIV UR4, `(.L_x_2317) ;  /* 0x0000003a04ac7947 */ /* 0x000fea000b800000 */
[----:B------:R-:W-:-:S13]  /*b950*/  ELECT P6, URZ, PT ;  /* 0x00000000003f782f */ /* 0x000fda00038c0000 */
.L_x_2409:
[----:B------:R-:W-:Y:S05]  /*b960*/  @!P6 BRA `(.L_x_2316) ;  /* 0x0000000000f0e947 */ /* 0x000fea0003800000 */
[----:B------:R-:W-:Y:S01]  /*b970*/  IMAD.MOV.U32 R16, RZ, RZ, R7 ;  /* 0x000000ffff107224 */ /* 0x000fe200078e0007 */
[----:B------:R-:W-:Y:S06]  /*b980*/  @!P1 BRA `(.L_x_2318) ;  /* 0x0000000000449947 */ /* 0x000fec0003800000 */
[----:B------:R-:W2:Y:S01]  /*b990*/  LDC R6, c[0x0][0x43c] ;  /* 0x00010f00ff067b82 */ /* 0x000ea20000000800 */
[----:B------:R-:W-:Y:S01]  /*b9a0*/  ULDC.64 UR4, c[0x0][0x428] ;  /* 0x00010a0000047ab9 */ /* 0x000fe20000000a00 */
[----:B--2---:R-:W-:-:S13]  /*b9b0*/  ISETP.NE.AND P0, PT, R6, 0x1, PT ;  /* 0x000000010600780c */ /* 0x004fda0003f05270 */
[----:B0-----:R-:W1:Y:S02]  /*b9c0*/  @P0 LDC.64 R4, c[0x0][0x440] ;  /* 0x00011000ff040b82 */ /* 0x001e640000000a00 */
[----:B-1----:R-:W-:-:S04]  /*b9d0*/  @P0 IMAD.HI.U32 R0, R19, R4, RZ ;  /* 0x0000000413000227 */ /* 0x002fc800078e00ff */
[----:B------:R-:W-:Y:S01]  /*b9e0*/  IMAD.MOV.U32 R4, RZ, RZ, R19 ;  /* 0x000000ffff047224 */ /* 0x000fe200078e0013 */
[----:B------:R-:W-:-:S04]  /*b9f0*/  @P0 SHF.R.U32.HI R4, RZ, R5, R0 ;  /* 0x00000005ff040219 */ /* 0x000fc80000011600 */
[--C-:B------:R-:W-:Y:S01]  /*ba00*/  SHF.R.S32.HI R5, RZ, 0x1f, R4.reuse ;  /* 0x0000001fff057819 */ /* 0x100fe20000011404 */
[----:B------:R-:W-:-:S04]  /*ba10*/  IMAD.MOV R0, RZ, RZ, -R4 ;  /* 0x000000ffff007224 */ /* 0x000fc800078e0a04 */
[----:B------:R-:W-:Y:S02]  /*ba20*/  IMAD R19, R6, R0, R19 ;  /* 0x0000000006137224 */ /* 0x000fe400078e0213 */
[----:B------:R-:W-:Y:S02]  /*ba30*/  IMAD R0, R8, UR4, RZ ;  /* 0x0000000408007c24 */ /* 0x000fe4000f8e02ff */
[----:B------:R-:W-:-:S04]  /*ba40*/  IMAD.WIDE.U32 R4, R7, UR4, R4 ;  /* 0x0000000407047c25 */ /* 0x000fc8000f8e0004 */
[----:B------:R-:W-:Y:S01]  /*ba50*/  IMAD R0, R7, UR5, R0 ;  /* 0x0000000507007c24 */ /* 0x000fe2000f8e0200 */
[----:B------:R-:W-:-:S03]  /*ba60*/  LEA R2, P0, R4, R2, 0x2 ;  /* 0x0000000204027211 */ /* 0x000fc600078010ff */
[----:B------:R-:W-:-:S05]  /*ba70*/  IMAD.IADD R0, R5, 0x1, R0 ;  /* 0x0000000105007824 */ /* 0x000fca00078e0200 */
[----:B------:R-:W-:-:S05]  /*ba80*/  LEA.HI.X R3, R4, R3, R0, 0x2, P0 ;  /* 0x0000000304037211 */ /* 0x000fca00000f1400 */
[----:B------:R2:W5:Y:S02]  /*ba90*/  LDG.E R16, desc[UR46][R2.64] ;  /* 0x0000002e02107981 */ /* 0x000564000c1e1900 */
.L_x_2318:
[----:B--2---:R-:W2:Y:S01]  /*baa0*/  LDL R2, [R1+0x4] ;  /* 0x0000040001027983 */ /* 0x004ea20000100800 */
[----:B-1----:R-:W-:Y:S01]  /*bab0*/  IMAD R0, R18, 0x8, R17 ;  /* 0x0000000812007824 */ /* 0x002fe200078e0211 */
[----:B--2---:R-:W-:-:S04]  /*bac0*/  SHF.L.U32 R3, R2, 0x1f, RZ ;  /* 0x0000001f02037819 */ /* 0x004fc800000006ff */
[----:B------:R-:W1:Y:S02]  /*bad0*/  SYNCS.PHASECHK.TRANS64.TRYWAIT P0, [R0+URZ+0x28840], R3 ;  /* 0x02884003000075a7 */ /* 0x000e64000800017f */
[----:B-1----:R-:W-:Y:S05]  /*bae0*/  @!P0 BRA `(.L_x_2319) ;  /* 0x0000003800648947 */ /* 0x002fea0003800000 */
.L_x_2410:
        /* <DEDUP_REMOVED lines=11> */
.L_x_2320:
[----:B------:R-:W-:Y:S01]  /*bba0*/  R2UR UR33, R0 ;  /* 0x00000000002172ca */ /* 0x000fe200000e0000 */
[----:B-1----:R-:W-:Y:S01]  /*bbb0*/  IMAD R0, R18, 0x8000, R17 ;  /* 0x0000800012007824 */ /* 0x002fe200078e0211 */
        /* <DEDUP_REMOVED lines=10> */
[----:B------:R-:W-:Y:S01]  /*bc60*/  P2R R0, PR, RZ, 0x1 ;  /* 0x00000001ff007803 */ /* 0x000fe20000000000 */
[----:B------:R-:W-:-:S02]  /*bc70*/  UIADD3 UR33, UR33, 0x28830, URZ ;  /* 0x0002883021217890 */ /* 0x000fc4000fffe03f */
[----:B------:R-:W-:Y:S01]  /*bc80*/  USHF.L.U32 UR35, UR35, 0x7, URZ ;  /* 0x0000000723237899 */ /* 0x000fe2000800063f */
[----:B------:R-:W-:Y:S01]  /*bc90*/  UMOV UR12, UR36 ;  /* 0x00000024000c7c82 */ /* 0x000fe20008000000 */
[----:B------:R-:W-:Y:S02]  /*bca0*/  UMOV UR13, UR37 ;  /* 0x00000025000d7c82 */ /* 0x000fe40008000000 */
[----:B------:R-:W-:Y:S01]  /*bcb0*/  UIADD3 UR32, UR8, 0x18400, URZ ;  /* 0x0001840008207890 */ /* 0x000fe2000fffe03f */
[----:B------:R2:W-:Y:S01]  /*bcc0*/  STL [R1+0xc], R0 ;  /* 0x00000c0001007387 */ /* 0x0005e20000100800 */
[----:B------:R-:W-:Y:S01]  /*bcd0*/  UIADD3 UR8, UR8, 0x1c400, URZ ;  /* 0x0001c40008087890 */ /* 0x000fe2000fffe03f */
[----:B------:R-:W-:Y:S01]  /*bce0*/  UMOV UR9, UR33 ;  /* 0x0000002100097c82 */ /* 0x000fe20008000000 */
[----:B------:R-:W-:-:S05]  /*bcf0*/  UMOV UR11, UR35 ;  /* 0x00000023000b7c82 */ /* 0x000fca0008000000 */
[----:B------:R2:W-:Y:S02]  /*bd00*/  UTMALDG.4D [UR32], [UR4], desc[UR6] ;  /* 0x00000620040075b4 */ /* 0x0005e40008019000 */
[----:B------:R2:W-:Y:S02]  /*bd10*/  UTMALDG.4D [UR8], [UR4], desc[UR6] ;  /* 0x00000608040075b4 */ /* 0x0005e40008019000 */
[----:B--2---:R-:W-:Y:S01]  /*bd20*/  NOP ;  /* 0x0000000000007918 */ /* 0x004fe20000000000 */
.L_x_2316:
[----:B-1----:R-:W-:Y:S01]  /*bd30*/  VIADD R0, R17, 0x10400 ;  /* 0x0001040011007836 */ /* 0x002fe20000000000 */
        /* <DEDUP_REMOVED lines=21> */
.L_x_2322:
[----:B------:R-:W-:Y:S05]  /*be90*/  BSYNC B6 ;  /* 0x0000000000067941 */ /* 0x000fea0003800000 */
.L_x_2321:
[----:B0-----:R-:W0:Y:S01]  /*bea0*/  LDC R7, c[0x0][0x448] ;  /* 0x00011200ff077b82 */ /* 0x001e220000000800 */
[----:B------:R-:W1:Y:S01]  /*beb0*/  S2R R0, SR_TID.X ;  /* 0x0000000000007919 */ /* 0x000e620000002100 */
[----:B------:R-:W-:Y:S01]  /*bec0*/  USHF.R.S32.HI UR4, URZ, 0x1f, UR36 ;  /* 0x0000001f3f047899 */ /* 0x000fe20008011424 */
[----:B------:R-:W-:Y:S01]  /*bed0*/  ULDC.64 UR8, c[0x0][0x2d8] ;  /* 0x0000b60000087ab9 */ /* 0x000fe20000000a00 */
[----:B------:R-:W2:Y:S02]  /*bee0*/  S2R R2, SR_TID.X ;  /* 0x0000000000027919 */ /* 0x000ea40000002100 */
[----:B------:R-:W-:Y:S02]  /*bef0*/  UIMAD UR6, UR4, UR8, URZ ;  /* 0x00000008040672a4 */ /* 0x000fe4000f8e023f */
[----:B------:R-:W-:Y:S01]  /*bf00*/  UIMAD.WIDE.U32 UR4, UR36, UR8, URZ ;  /* 0x00000008240472a5 */ /* 0x000fe2000f8e003f */
[----:B------:R-:W3:Y:S01]  /*bf10*/  S2R R9, SR_TID.X ;  /* 0x0000000000097919 */ /* 0x000ee20000002100 */
[----:B------:R-:W-:-:S02]  /*bf20*/  UIMAD UR6, UR36, UR9, UR6 ;  /* 0x00000009240672a4 */ /* 0x000fc4000f8e0206 */
[----:B------:R-:W-:Y:S01]  /*bf30*/  USHF.R.S32.HI UR7, URZ, 0x1f, UR42 ;  /* 0x0000001f3f077899 */ /* 0x000fe2000801142a */
[----:B------:R-:W4:Y:S01]  /*bf40*/  S2R R8, SR_TID.X ;  /* 0x0000000000087919 */ /* 0x000f220000002100 */
[----:B------:R-:W-:Y:S01]  /*bf50*/  UIADD3 UR5, UR5, UR6, URZ ;  /* 0x0000000605057290 */ /* 0x000fe2000fffe03f */
[----:B------:R-:W-:-:S03]  /*bf60*/  ULDC.64 UR8, c[0x0][0x2e0] ;  /* 0x0000b80000087ab9 */ /* 0x000fc60000000a00 */
[----:B------:R-:W-:Y:S02]  /*bf70*/  UIMAD.WIDE.U32 UR4, UR42, UR8, UR4 ;  /* 0x000000082a0472a5 */ /* 0x000fe4000f8e0004 */
[----:B------:R-:W-:Y:S01]  /*bf80*/  UIMAD UR6, UR7, UR8, URZ ;  /* 0x00000008070672a4 */ /* 0x000fe2000f8e023f */
[----:B0-----:R-:W-:-:S03]  /*bf90*/  ISETP.NE.AND P0, PT, R7, 0x1, PT ;  /* 0x000000010700780c */ /* 0x001fc60003f05270 */
[----:B------:R-:W-:Y:S01]  /*bfa0*/  UIMAD UR6, UR42, UR9, UR6 ;  /* 0x000000092a0672a4 */ /* 0x000fe2000f8e0206 */
[----:B------:R-:W-:-:S03]  /*bfb0*/  IMAD.U32 R5, RZ, RZ, UR5 ;  /* 0x00000005ff057e24 */ /* 0x000fc6000f8e00ff */
[----:B------:R-:W-:Y:S01]  /*bfc0*/  UIADD3 UR6, UR5, UR6, URZ ;  /* 0x0000000605067290 */ /* 0x000fe2000fffe03f */
[----:B-1----:R-:W-:-:S05]  /*bfd0*/  IMAD.SHL.U32 R4, R0, 0x10, RZ ;  /* 0x0000001000047824 */ /* 0x002fca00078e00ff */
[----:B------:R-:W0:Y:S01]  /*bfe0*/  @P0 LDC R3, c[0x0][0x44c] ;  /* 0x00011300ff030b82 */ /* 0x000e220000000800 */
[----:B--2---:R-:W-:Y:S01]  /*bff0*/  LOP3.LUT R2, R2, 0x7f, RZ, 0xc0, !PT ;  /* 0x0000007f02027812 */ /* 0x004fe200078ec0ff */
[----:B---3--:R-:W-:-:S03]  /*c000*/  IMAD.SHL.U32 R9, R9, 0x8, RZ ;  /* 0x0000000809097824 */ /* 0x008fc600078e00ff */
[----:B------:R-:W-:-:S03]  /*c010*/  SHF.R.U32.HI R2, RZ, 0x3, R2 ;  /* 0x00000003ff027819 */ /* 0x000fc60000011602 */
[----:B------:R-:W1:Y:S01]  /*c020*/  @P0 LDC R0, c[0x0][0x450] ;  /* 0x00011400ff000b82 */ /* 0x000e620000000800 */
[----:B------:R-:W-:Y:S01]  /*c030*/  LOP3.LUT R4, R2, 0x70, R4, 0xf8, !PT ;  /* 0x0000007002047812 */ /* 0x000fe200078ef804 */
[----:B------:R-:W-:Y:S01]  /*c040*/  IMAD.U32 R2, RZ, RZ, UR40 ;  /* 0x00000028ff027e24 */ /* 0x000fe2000f8e00ff */
[----:B------:R-:W-:Y:S01]  /*c050*/  LOP3.LUT R9, R9, 0x38, RZ, 0xc0, !PT ;  /* 0x0000003809097812 */ /* 0x000fe200078ec0ff */
[----:B----4-:R-:W-:Y:S02]  /*c060*/  IMAD.SHL.U32 R10, R8, 0x8, RZ ;  /* 0x00000008080a7824 */ /* 0x010fe400078e00ff */
[----:B------:R-:W-:Y:S01]  /*c070*/  IMAD R2, R2, 0x80, R4 ;  /* 0x0000008002027824 */ /* 0x000fe200078e0204 */
[----:B------:R-:W-:Y:S01]  /*c080*/  LOP3.LUT R9, R9, 0x40, RZ, 0xfc, !PT ;  /* 0x0000004009097812 */ /* 0x000fe200078efcff */
[----:B------:R-:W-:Y:S01]  /*c090*/  IMAD.U32 R4, RZ, RZ, UR4 ;  /* 0x00000004ff047e24 */ /* 0x000fe2000f8e00ff */
[----:B------:R-:W-:Y:S01]  /*c0a0*/  ULDC.64 UR4, c[0x0][0x2d0] ;  /* 0x0000b40000047ab9 */ /* 0x000fe20000000a00 */
        /* <DEDUP_REMOVED lines=29> */
[----:B------:R-:W-:Y:S01]  /*c280*/  IMAD.U32 R2, RZ, RZ, UR40 ;  /* 0x00000028ff027e24 */ /* 0x000fe2000f8e00ff */
[----:B------:R-:W-:Y:S02]  /*c290*/  ULDC UR4, c[0x0][0x288] ;  /* 0x0000a20000047ab9 */ /* 0x000fe40000000800 */
[----:B------:R-:W-:Y:S01]  /*c2a0*/  IMAD R3, R7, UR4, RZ ;  /* 0x0000000407037c24 */ /* 0x000fe2000f8e02ff */
[----:B------:R-:W1:Y:S04]  /*c2b0*/  SHFL.IDX PT, R6, R0, RZ, 0x181f ;  /* 0x00181fff00067589 */ /* 0x000e6800000e0000 */
[----:B------:R-:W-:Y:S01]  /*c2c0*/  SHFL.IDX PT, R8, R4, 0x1, 0x181f ;  /* 0x00381f0004087f89 */ /* 0x000fe200000e0000 */
[----:B0-----:R-:W-:-:S04]  /*c2d0*/  LOP3.LUT R5, R5, 0x7f, RZ, 0xc0, !PT ;  /* 0x0000007f05057812 */ /* 0x001fc800078ec0ff */
[----:B------:R-:W-:-:S05]  /*c2e0*/  SHF.R.U32.HI R5, RZ, 0x3, R5 ;  /* 0x00000003ff057819 */ /* 0x000fca0000011605 */
[----:B------:R-:W-:-:S04]  /*c2f0*/  IMAD R2, R2, 0x80, R5 ;  /* 0x0000008002027824 */ /* 0x000fc800078e0205 */
[C---:B------:R-:W-:Y:S01]  /*c300*/  VIADD R5, R2.reuse, 0x10 ;  /* 0x0000001002057836 */ /* 0x040fe20000000000 */
[----:B------:R-:W-:-:S04]  /*c310*/  ISETP.GE.AND P3, PT, R2, R3, PT ;  /* 0x000000030200720c */ /* 0x000fc80003f66270 */
[----:B------:R-:W-:Y:S02]  /*c320*/  ISETP.GE.AND P2, PT, R5, R3, PT ;  /* 0x000000030500720c */ /* 0x000fe40003f46270 */
[----:B------:R-:W0:Y:S07]  /*c330*/  SHFL.IDX PT, R5, R4, RZ, 0x181f ;  /* 0x00181fff04057589 */ /* 0x000e2e00000e0000 */
[----:B-1----:R-:W-:-:S05]  /*c340*/  @!P3 LEA R6, P4, R10, R6, 0x1 ;  /* 0x000000060a06b211 */ /* 0x002fca00078808ff */
[----:B0-----:R-:W-:Y:S02]  /*c350*/  @!P3 IMAD.X R7, RZ, RZ, R5, P4 ;  /* 0x000000ffff07b224 */ /* 0x001fe400020e0605 */
[----:B------:R-:W0:Y:S04]  /*c360*/  SHFL.IDX PT, R5, R0, 0x1, 0x181f ;  /* 0x00381f0000057f89 */ /* 0x000e2800000e0000 */
[----:B-----5:R-:W-:Y:S04]  /*c370*/  @!P3 LDGSTS.E.BYPASS.LTC128B.128 [R9+0x10400], desc[UR46][R6.64], !P1 ;  /* 0x104000000609bfae */ /* 0x020fe8000c901d6e */
[----:B------:R1:W-:Y:S01]  /*c380*/  @!P3 LDGSTS.E.BYPASS.LTC128B.128 [R9+0x14400], desc[UR46][R6.64+0x80], !P0 ;  /* 0x144000800609bfae */ /* 0x0003e2000c101d6e */
[----:B0-----:R-:W-:-:S05]  /*c390*/  @!P2 LEA R5, P4, R10, R5, 0x1 ;  /* 0x000000050a05a211 */ /* 0x001fca00078808ff */
[----:B------:R-:W-:Y:S02]  /*c3a0*/  @!P2 IMAD.X R8, RZ, RZ, R8, P4 ;  /* 0x000000ffff08a224 */ /* 0x000fe400020e0608 */
[----:B-1----:R-:W-:Y:S02]  /*c3b0*/  @!P2 IMAD.MOV.U32 R6, RZ, RZ, R5 ;  /* 0x000000ffff06a224 */ /* 0x002fe400078e0005 */
        /* <DEDUP_REMOVED lines=50> */
.L_x_2427:
        /* <DEDUP_REMOVED lines=11> */
.L_x_2325:
[----:B------:R-:W-:Y:S05]  /*c790*/  BSYNC B0 ;  /* 0x0000000000007941 */ /* 0x000fea0003800000 */
.L_x_2324:
[----:B------:R-:W-:Y:S01]  /*c7a0*/  NOP ;  /* 0x0000000000007918 */ /* 0x000fe20000000000 */
[----:B------:R-:W-:Y:S01]  /*c7b0*/  PLOP3.LUT P0, PT, PT, PT, PT, 0x80, 0x0 ;  /* 0x000000000000781c */ /* 0x000fe20003f0f070 */
[----:B0-----:R-:W-:-:S12]  /*c7c0*/  VIADD R6, R17, 0x28800 ;  /* 0x0002880011067836 */ /* 0x001fd80000000000 */
.L_x_2326:
        /* <DEDUP_REMOVED lines=18> */
.L_x_2428:
[----:B------:R-:W-:Y:S05]  /*c8f0*/  BSYNC B0 ;  /* 0x0000000000007941 */ /* 0x000fea0003800000 */
.L_x_2327:
[----:B------:R-:W-:-:S06]  /*c900*/  UISETP.GE.AND UP0, UPT, UR39, 0x2, UPT ;  /* 0x000000022700788c */ /* 0x000fcc000bf06270 */
[----:B------:R-:W-:-:S13]  /*c910*/  PLOP3.LUT P0, PT, PT, PT, UP0, 0x80, 0x0 ;  /* 0x000000000000781c */ /* 0x000fda0003f0f008 */
[----:B------:R-:W-:Y:S05]  /*c920*/  @!P0 BRA `(.L_x_2329) ;  /* 0x0000001c003c8947 */ /* 0x000fea0003800000 */
[----:B------:R-:W-:Y:S02]  /*c930*/  ULOP3.LUT UR4, UR39, 0x1, URZ, 0xc0, !UPT ;  /* 0x0000000127047892 */ /* 0x000fe4000f8ec03f */
[----:B------:R-:W-:Y:S02]  /*c940*/  IMAD.U32 R7, RZ, RZ, UR39 ;  /* 0x00000027ff077e24 */ /* 0x000fe4000f8e00ff */
[----:B------:R-:W-:Y:S02]  /*c950*/  UISETP.NE.U32.AND UP0, UPT, UR4, 0x1, UPT ;  /* 0x000000010400788c */ /* 0x000fe4000bf05070 */
[----:B------:R-:W-:-:S04]  /*c960*/  VIADD R7, R7, 0xfffffffe ;  /* 0xfffffffe07077836 */ /* 0x000fc80000000000 */
[----:B0-----:R-:W-:Y:S01]  /*c970*/  IMAD.MOV.U32 R0, RZ, RZ, R7 ;  /* 0x000000ffff007224 */ /* 0x001fe200078e0007 */
[----:B------:R-:W-:-:S13]  /*c980*/  PLOP3.LUT P0, PT, PT, PT, UP0, 0x80, 0x0 ;  /* 0x000000000000781c */ /* 0x000fda0003f0f008 */
[----:B------:R-:W-:Y:S05]  /*c990*/  @!P0 BRA `(.L_x_2330) ;  /* 0x0000000800648947 */ /* 0x000fea0003800000 */
[----:B------:R-:W2:Y:S04]  /*c9a0*/  LDL R3, [R1+0xc] ;  /* 0x00000c0001037983 */ /* 0x000ea80000100800 */
[----:B------:R-:W3:Y:S01]  /*c9b0*/  LDL R2, [R1+0x4] ;  /* 0x0000040001027983 */ /* 0x000ee20000100800 */
[----:B------:R-:W-:Y:S01]  /*c9c0*/  VIADD R0, R18, 0x1 ;  /* 0x0000000112007836 */ /* 0x000fe20000000000 */
[----:B------:R-:W-:Y:S04]  /*c9d0*/  BSSY B0, `(.L_x_2331) ;  /* 0x0000091000007945 */ /* 0x000fe80003800000 */
[----:B------:R-:W-:-:S04]  /*c9e0*/  ISETP.NE.AND P0, PT, R0, 0x2, PT ;  /* 0x000000020000780c */ /* 0x000fc80003f05270 */
[----:B------:R-:W-:Y:S02]  /*c9f0*/  SEL R9, RZ, 0x1, P0 ;  /* 0x00000001ff097807 */ /* 0x000fe40000000000 */
[----:B------:R-:W-:Y:S02]  /*ca00*/  SEL R0, R0, RZ, P0 ;  /* 0x000000ff00007207 */ /* 0x000fe40000000000 */
[----:B--2---:R-:W-:Y:S02]  /*ca10*/  ISETP.NE.AND P1, PT, R3, RZ, PT ;  /* 0x000000ff0300720c */ /* 0x004fe40003f25270 */
[----:B---3--:R-:W-:-:S11]  /*ca20*/  LOP3.LUT R9, R2, R9, RZ, 0x3c, !PT ;  /* 0x0000000902097212 */ /* 0x008fd600078e3cff */
[----:B------:R-:W-:Y:S05]  /*ca30*/  @!P1 BRA `(.L_x_2332) ;  /* 0x0000000800289947 */ /* 0x000fea0003800000 */
[----:B------:R-:W2:Y:S01]  /*ca40*/  LDL R2, [R1+0x10] ;  /* 0x0000100001027983 */ /* 0x000ea20000100800 */
[----:B------:R-:W-:Y:S01]  /*ca50*/  IMAD.MOV.U32 R8, RZ, RZ, R7 ;  /* 0x000000ffff087224 */ /* 0x000fe200078e0007 */
[----:B--2---:R-:W-:Y:S01]  /*ca60*/  ISETP.NE.AND P1, PT, R2, RZ, PT ;  /* 0x000000ff0200720c */ /* 0x004fe20003f25270 */
[----:B------:R-:W-:-:S12]  /*ca70*/  IMAD.MOV.U32 R2, RZ, RZ, R16 ;  /* 0x000000ffff027224 */ /* 0x000fd800078e0010 */
[----:B------:R-:W-:Y:S05]  /*ca80*/  @!P1 BRA `(.L_x_2333) ;  /* 0x0000000000509947 */ /* 0x000fea0003800000 */
[----:B------:R-:W2:Y:S01]  /*ca90*/  LDL R10, [R1+0x8] ;  /* 0x00000800010a7983 */ /* 0x000ea20000100800 */
[----:B------:R-:W0:Y:S03]  /*caa0*/  LDC R5, c[0x0][0x43c] ;  /* 0x00010f00ff057b82 */ /* 0x000e260000000800 */
[----:B------:R-:W3:Y:S01]  /*cab0*/  LDL R11, [R1] ;  /* 0x00000000010b7983 */ /* 0x000ee20000100800 */
[----:B------:R-:W-:Y:S01]  /*cac0*/  IMAD.MOV.U32 R4, RZ, RZ, R7 ;  /* 0x000000ffff047224 */ /* 0x000fe200078e0007 */
[----:B------:R-:W-:Y:S01]  /*cad0*/  ULDC.64 UR4, c[0x0][0x428] ;  /* 0x00010a0000047ab9 */ /* 0x000fe20000000a00 */
[----:B0-----:R-:W-:-:S13]  /*cae0*/  ISETP.NE.AND P0, PT, R5, 0x1, PT ;  /* 0x000000010500780c */ /* 0x001fda0003f05270 */
[----:B------:R-:W0:Y:S02]  /*caf0*/  @P0 LDC.64 R2, c[0x0][0x440] ;  /* 0x00011000ff020b82 */ /* 0x000e240000000a00 */
[----:B0-----:R-:W-:-:S05]  /*cb00*/  @P0 IMAD.HI.U32 R2, R7, R2, RZ ;  /* 0x0000000207020227 */ /* 0x001fca00078e00ff */
[----:B------:R-:W-:Y:S02]  /*cb10*/  @P0 SHF.R.U32.HI R4, RZ, R3, R2 ;  /* 0x00000003ff040219 */ /* 0x000fe40000011602 */
[----:B------:R-:W0:Y:S03]  /*cb20*/  LDC.64 R2, c[0x0][0x418] ;  /* 0x00010600ff027b82 */ /* 0x000e260000000a00 */
[----:B------:R-:W-:-:S04]  /*cb30*/  IMAD.MOV R8, RZ, RZ, -R4 ;  /* 0x000000ffff087224 */ /* 0x000fc800078e0a04 */
[----:B------:R-:W-:Y:S01]  /*cb40*/  IMAD R8, R5, R8, R7 ;  /* 0x0000000805087224 */ /* 0x000fe200078e0207 */
[----:B------:R-:W-:Y:S01]  /*cb50*/  SHF.R.S32.HI R5, RZ, 0x1f, R4 ;  /* 0x0000001fff057819 */ /* 0x000fe20000011404 */
[----:B--2---:R-:W-:-:S04]  /*cb60*/  IMAD R10, R10, UR4, RZ ;  /* 0x000000040a0a7c24 */ /* 0x004fc8000f8e02ff */
[C---:B---3--:R-:W-:Y:S02]  /*cb70*/  IMAD R10, R11.reuse, UR5, R10 ;  /* 0x000000050b0a7c24 */ /* 0x048fe4000f8e020a */
[----:B------:R-:W-:-:S04]  /*cb80*/  IMAD.WIDE.U32 R4, R11, UR4, R4 ;  /* 0x000000040b047c25 */ /* 0x000fc8000f8e0004 */
[----:B------:R-:W-:Y:S01]  /*cb90*/  IMAD.IADD R5, R10, 0x1, R5 ;  /* 0x000000010a057824 */ /* 0x000fe200078e0205 */
[----:B0-----:R-:W-:-:S04]  /*cba0*/  LEA R2, P0, R4, R2, 0x2 ;  /* 0x0000000204027211 */ /* 0x001fc800078010ff */
[----:B------:R-:W-:-:S05]  /*cbb0*/  LEA.HI.X R3, R4, R3, R5, 0x2, P0 ;  /* 0x0000000304037211 */ /* 0x000fca00000f1405 */
[----:B------:R0:W5:Y:S04]  /*cbc0*/  LDG.E R2, desc[UR46][R2.64] ;  /* 0x0000002e02027981 */ /* 0x000168000c1e1900 */
.L_x_2333:
[----:B------:R-:W-:Y:S01]  /*cbd0*/  IMAD R4, R0, 0x8, R17 ;  /* 0x0000000800047824 */ /* 0x000fe200078e0211 */
[----:B0-----:R-:W-:Y:S01]  /*cbe0*/  SHF.L.U32 R3, R9, 0x1f, RZ ;  /* 0x0000001f09037819 */ /* 0x001fe200000006ff */
[----:B------:R-:W-:Y:S03]  /*cbf0*/  BSSY B1, `(.L_x_2334) ;  /* 0x0000003000017945 */ /* 0x000fe60003800000 */
[----:B------:R-:W0:Y:S02]  /*cc00*/  SYNCS.PHASECHK.TRANS64.TRYWAIT P0, [R4+URZ+0x28840], R3 ;  /* 0x02884003040075a7 */ /* 0x000e24000800017f */
[----:B0-----:R-:W-:Y:S05]  /*cc10*/  @!P0 BRA `(.L_x_2335) ;  /* 0x0000003000d88947 */ /* 0x001fea0003800000 */
.L_x_2429:
[----:B------:R-:W-:Y:S05]  /*cc20*/  BSYNC B1 ;  /* 0x0000000000017941 */ /* 0x000fea0003800000 */
.L_x_2334:
        /* <DEDUP_REMOVED lines=12> */
.L_x_2337:
[----:B------:R-:W-:Y:S05]  /*ccf0*/  BSYNC B1 ;  /* 0x0000000000017941 */ /* 0x000fea0003800000 */
.L_x_2336:
[----:B------:R-:W-:Y:S01]  /*cd00*/  IMAD.MOV.U32 R10, RZ, RZ, RZ ;  /* 0x000000ffff0a7224 */ /* 0x000fe200078e00ff */
[----:B------:R-:W-:Y:S01]  /*cd10*/  R2UR UR11, R8 ;  /* 0x00000000080b72ca */ /* 0x000fe200000e0000 */
[----:B0-----:R-:W-:Y:S01]  /*cd20*/  IMAD R3, R0, 0x8000, R17 ;  /* 0x0000800000037824 */ /* 0x001fe200078e0211 */
[----:B------:R-:W-:Y:S01]  /*cd30*/  UIADD3 UR4, UP0, UR44, 0x370, URZ ;  /* 0x000003702c047890 */ /* 0x000fe2000ff1e03f */
[----:B------:R-:W-:Y:S01]  /*cd40*/  PLOP3.LUT P0, PT, PT, PT, PT, 0x80, 0x0 ;  /* 0x000000000000781c */ /* 0x000fe20003f0f070 */
[----:B------:R-:W-:Y:S01]  /*cd50*/  VIADD R4, R4, 0x28830 ;  /* 0x0002883004047836 */ /* 0x000fe20000000000 */
[----:B------:R-:W-:Y:S01]  /*cd60*/  R2UR UR10, R10 ;  /* 0x000000000a0a72ca */ /* 0x000fe200000e0000 */
[----:B------:R-:W-:Y:S01]  /*cd70*/  VIADD R5, R3, 0x18400 ;  /* 0x0001840003057836 */ /* 0x000fe20000000000 */
[----:B------:R-:W-:Y:S01]  /*cd80*/  UIADD3.X UR5, URZ, UR45, URZ, UP0, !UPT ;  /* 0x0000002d3f057290 */ /* 0x000fe200087fe43f */
[----:B------:R-:W-:Y:S01]  /*cd90*/  UMOV UR6, 0x0 ;  /* 0x0000000000067882 */ /* 0x000fe20000000000 */
[----:B------:R-:W-:-:S04]  /*cda0*/  UMOV UR7, 0x14f00000 ;  /* 0x14f0000000077882 */ /* 0x000fc80000000000 */
[----:B------:R-:W-:-:S12]  /*cdb0*/  USHF.L.U32 UR11, UR11, 0x7, URZ ;  /* 0x000000070b0b7899 */ /* 0x000fd8000800063f */
.L_x_2338:
[----:B------:R-:W-:-:S13]  /*cdc0*/  @P0 ELECT P2, URZ, PT ;  /* 0x00000000003f082f */ /* 0x000fda0003840000 */
[----:B-----5:R-:W-:Y:S01]  /*cdd0*/  @P2 R2UR UR13, R2 ;  /* 0x00000000020d22ca */ /* 0x020fe200000e0000 */
[----:B------:R-:W-:Y:S01]  /*cde0*/  UMOV UR12, UR36 ;  /* 0x00000024000c7c82 */ /* 0x000fe20008000000 */
        /* <DEDUP_REMOVED lines=12> */
.L_x_2339:
[----:B------:R-:W-:-:S13]  /*ceb0*/  @P0 ELECT P2, URZ, PT ;  /* 0x00000000003f082f */ /* 0x000fda0003840000 */
[----:B------:R-:W-:Y:S01]  /*cec0*/  @P2 R2UR UR13, R2 ;  /* 0x00000000020d22ca */ /* 0x000fe200000e0000 */
[----:B------:R-:W-:Y:S01]  /*ced0*/  UMOV UR12, UR36 ;  /* 0x00000024000c7c82 */ /* 0x000fe20008000000 */
        /* <DEDUP_REMOVED lines=12> */
.L_x_2430:
[----:B------:R-:W-:Y:S05]  /*cfa0*/  BSYNC B1 ;  /* 0x0000000000017941 */ /* 0x000fea0003800000 */
.L_x_2340:
        /* <DEDUP_REMOVED lines=12> */
.L_x_2343:
[----:B------:R-:W-:Y:S05]  /*d070*/  BSYNC B1 ;  /* 0x0000000000017941 */ /* 0x000fea0003800000 */
.L_x_2342:
[----:B------:R-:W-:Y:S01]  /*d080*/  R2UR UR6, R12 ;  /* 0x000000000c0672ca */ /* 0x000fe200000e0000 */
[C-C-:B0-----:R-:W-:Y:S01]  /*d090*/  IMAD R3, R18.reuse, 0x8, R17.reuse ;  /* 0x0000000812037824 */ /* 0x141fe200078e0211 */
[----:B------:R-:W-:Y:S01]  /*d0a0*/  R2UR UR7, R13 ;  /* 0x000000000d0772ca */ /* 0x000fe200000e0000 */
[----:B------:R-:W-:Y:S01]  /*d0b0*/  IMAD R4, R18, 0x8000, R17 ;  /* 0x0000800012047824 */ /* 0x000fe200078e0211 */
[----:B------:R-:W-:Y:S01]  /*d0c0*/  R2UR UR10, R10 ;  /* 0x000000000a0a72ca */ /* 0x000fe200000e0000 */
[----:B------:R-:W-:Y:S01]  /*d0d0*/  UIADD3 UR4, UP0, UR44, 0x470, URZ ;  /* 0x000004702c047890 */ /* 0x000fe2000ff1e03f */
[----:B------:R-:W-:Y:S01]  /*d0e0*/  PLOP3.LUT P0, PT, PT, PT, PT, 0x80, 0x0 ;  /* 0x000000000000781c */ /* 0x000fe20003f0f070 */
[----:B------:R-:W-:Y:S02]  /*d0f0*/  IMAD.SHL.U32 R5, R19, 0x80, RZ ;  /* 0x0000008013057824 */ /* 0x000fe400078e00ff */
[----:B------:R-:W-:Y:S01]  /*d100*/  VIADD R3, R3, 0x28850 ;  /* 0x0002885003037836 */ /* 0x000fe20000000000 */
[----:B------:R-:W-:Y:S01]  /*d110*/  UIADD3.X UR5, URZ, UR45, URZ, UP0, !UPT ;  /* 0x0000002d3f057290 */ /* 0x000fe200087fe43f */
[----:B------:R-:W-:-:S11]  /*d120*/  VIADD R10, R4, 0x400 ;  /* 0x00000400040a7836 */ /* 0x000fd60000000000 */
.L_x_2344:
        /* <DEDUP_REMOVED lines=15> */
.L_x_2345:
        /* <DEDUP_REMOVED lines=10> */
[----:B------:R-:W-:Y:S02]  /*d2c0*/  IMAD.MOV.U32 R16, RZ, RZ, R2 ;  /* 0x000000ffff107224 */ /* 0x000fe400078e0002 */
[----:B------:R-:W-:-:S07]  /*d2d0*/  IMAD.MOV.U32 R19, RZ, RZ, R8 ;  /* 0x000000ffff137224 */ /* 0x000fce00078e0008 */
.L_x_2332:
[----:B------:R-:W-:Y:S05]  /*d2e0*/  BSYNC B0 ;  /* 0x0000000000007941 */ /* 0x000fea0003800000 */
.L_x_2331:
[----:B------:R0:W-:Y:S01]  /*d2f0*/  STL [R1+0x4], R9 ;  /* 0x0000040901007387 */ /* 0x0001e20000100800 */
[----:B------:R-:W-:Y:S01]  /*d300*/  UIADD3 UR4, UR39, -0x3, URZ ;  /* 0xfffffffd27047890 */ /* 0x000fe2000fffe03f */
[----:B------:R-:W-:-:S05]  /*d310*/  IMAD.MOV.U32 R18, RZ, RZ, R0 ;  /* 0x000000ffff127224 */ /* 0x000fca00078e0000 */
[----:B------:R-:W-:-:S07]  /*d320*/  IMAD.U32 R0, RZ, RZ, UR4 ;  /* 0x00000004ff007e24 */ /* 0x000fce000f8e00ff */
.L_x_2330:
[----:B------:R-:W-:Y:S01]  /*d330*/  ISETP.NE.AND P0, PT, R7, RZ, PT ;  /* 0x000000ff0700720c */ /* 0x000fe20003f05270 */
[----:B------:R-:W-:-:S12]  /*d340*/  BSSY B0, `(.L_x_2329) ;  /* 0x000012d000007945 */ /* 0x000fd80003800000 */
[----:B------:R-:W-:Y:S05]  /*d350*/  @!P0 BRA `(.L_x_2346) ;  /* 0x0000001000ac8947 */ /* 0x000fea0003800000 */
[----:B------:R-:W-:-:S07]  /*d360*/  IMAD.MOV.U32 R8, RZ, RZ, R16 ;  /* 0x000000ffff087224 */ /* 0x000fce00078e0010 */
.L_x_2377:
[----:B------:R-:W2:Y:S04]  /*d370*/  LDL R3, [R1+0xc] ;  /* 0x00000c0001037983 */ /* 0x000ea80000100800 */
[----:B------:R-:W3:Y:S01]  /*d380*/  LDL R2, [R1+0x4] ;  /* 0x0000040001027983 */ /* 0x000ee20000100800 */
[----:B------:R-:W-:Y:S01]  /*d390*/  VIADD R4, R18, 0x1 ;  /* 0x0000000112047836 */ /* 0x000fe20000000000 */
[----:B------:R-:W-:Y:S05]  /*d3a0*/  YIELD ;  /* 0x0000000000007946 */ /* 0x000fea0003800000 */
[----:B------:R-:W-:Y:S01]  /*d3b0*/  ISETP.NE.AND P0, PT, R4, 0x2, PT ;  /* 0x000000020400780c */ /* 0x000fe20003f05270 */
[----:B------:R-:W-:Y:S03]  /*d3c0*/  BSSY B1, `(.L_x_2347) ;  /* 0x000008e000017945 */ /* 0x000fe60003800000 */
[----:B------:R-:W-:-:S02]  /*d3d0*/  SEL R5, RZ, 0x1, P0 ;  /* 0x00000001ff057807 */ /* 0x000fc40000000000 */
[----:B------:R-:W-:Y:S02]  /*d3e0*/  SEL R4, R4, RZ, P0 ;  /* 0x000000ff04047207 */ /* 0x000fe40000000000 */
[----:B--2---:R-:W-:Y:S02]  /*d3f0*/  ISETP.NE.AND P1, PT, R3, RZ, PT ;  /* 0x000000ff0300720c */ /* 0x004fe40003f25270 */
[----:B---3--:R-:W-:-:S11]  /*d400*/  LOP3.LUT R5, R2, R5, RZ, 0x3c, !PT ;  /* 0x0000000502057212 */ /* 0x008fd600078e3cff */
[----:B-1----:R-:W-:Y:S05]  /*d410*/  @!P1 BRA `(.L_x_2348) ;  /* 0x0000000800209947 */ /* 0x002fea0003800000 */
[----:B------:R-:W2:Y:S01]  /*d420*/  LDL R2, [R1+0x10] ;  /* 0x0000100001027983 */ /* 0x000ea20000100800 */
[----:B------:R-:W-:Y:S01]  /*d430*/  IMAD.MOV.U32 R7, RZ, RZ, R0 ;  /* 0x000000ffff077224 */ /* 0x000fe200078e0000 */
[----:B--2---:R-:W-:-:S13]  /*d440*/  ISETP.NE.AND P1, PT, R2, RZ, PT ;  /* 0x000000ff0200720c */ /* 0x004fda0003f25270 */
[----:B------:R-:W-:Y:S05]  /*d450*/  @!P1 BRA `(.L_x_2349) ;  /* 0x0000000000509947 */ /* 0x000fea0003800000 */
[----:B------:R-:W2:Y:S01]  /*d460*/  LDL R10, [R1+0x8] ;  /* 0x00000800010a7983 */ /* 0x000ea20000100800 */
[----:B------:R-:W1:Y:S01]  /*d470*/  LDC R8, c[0x0][0x43c] ;  /* 0x00010f00ff087b82 */ /* 0x000e620000000800 */
[----:B------:R-:W-:Y:S02]  /*d480*/  ULDC.64 UR4, c[0x0][0x428] ;  /* 0x00010a0000047ab9 */ /* 0x000fe40000000a00 */
[----:B0-----:R-:W3:Y:S01]  /*d490*/  LDL R9, [R1] ;  /* 0x0000000001097983 */ /* 0x001ee20000100800 */
[----:B-1----:R-:W-:-:S13]  /*d4a0*/  ISETP.NE.AND P0, PT, R8, 0x1, PT ;  /* 0x000000010800780c */ /* 0x002fda0003f05270 */
        /* <DEDUP_REMOVED lines=15> */
.L_x_2349:
[----:B------:R-:W-:Y:S01]  /*d5a0*/  IMAD R3, R4, 0x8, R17 ;  /* 0x0000000804037824 */ /* 0x000fe200078e0211 */
[----:B------:R-:W-:Y:S01]  /*d5b0*/  SHF.L.U32 R2, R5, 0x1f, RZ ;  /* 0x0000001f05027819 */ /* 0x000fe200000006ff */
[----:B------:R-:W-:Y:S03]  /*d5c0*/  BSSY B2, `(.L_x_2350) ;  /* 0x0000003000027945 */ /* 0x000fe60003800000 */
[----:B------:R-:W2:Y:S02]  /*d5d0*/  SYNCS.PHASECHK.TRANS64.TRYWAIT P0, [R3+URZ+0x28840], R2 ;  /* 0x02884002030075a7 */ /* 0x000ea4000800017f */
[----:B--2---:R-:W-:Y:S05]  /*d5e0*/  @!P0 BRA `(.L_x_2351) ;  /* 0x00000028008c8947 */ /* 0x004fea0003800000 */
.L_x_2431:
[----:B------:R-:W-:Y:S05]  /*d5f0*/  BSYNC B2 ;  /* 0x0000000000027941 */ /* 0x000fea0003800000 */
.L_x_2350:
        /* <DEDUP_REMOVED lines=12> */
.L_x_2353:
[----:B------:R-:W-:Y:S05]  /*d6c0*/  BSYNC B2 ;  /* 0x0000000000027941 */ /* 0x000fea0003800000 */
.L_x_2352:
        /* <DEDUP_REMOVED lines=11> */
.L_x_2354:
        /* <DEDUP_REMOVED lines=16> */
.L_x_2355:
        /* <DEDUP_REMOVED lines=16> */
.L_x_2432:
[----:B------:R-:W-:Y:S05]  /*d980*/  BSYNC B2 ;  /* 0x0000000000027941 */ /* 0x000fea0003800000 */
.L_x_2356:
        /* <DEDUP_REMOVED lines=11> */
.L_x_2359:
[----:B------:R-:W-:Y:S05]  /*da40*/  BSYNC B2 ;  /* 0x0000000000027941 */ /* 0x000fea0003800000 */
.L_x_2358:
[----:B------:R-:W-:Y:S01]  /*da50*/  R2UR UR10, R12 ;  /* 0x000000000c0a72ca */ /* 0x000fe200000e0000 */
[----:B------:R-:W-:Y:S01]  /*da60*/  IMAD R18, R18, 0x8000, R17 ;  /* 0x0000800012127824 */ /* 0x000fe200078e0211 */
[----:B------:R-:W-:Y:S01]  /*da70*/  R2UR UR6, R10 ;  /* 0x000000000a0672ca */ /* 0x000fe200000e0000 */
[----:B------:R-:W-:Y:S01]  /*da80*/  UIADD3 UR4, UP0, UR44, 0x470, URZ ;  /* 0x000004702c047890 */ /* 0x000fe2000ff1e03f */
[----:B------:R-:W-:Y:S01]  /*da90*/  R2UR UR7, R11 ;  /* 0x000000000b0772ca */ /* 0x000fe200000e0000 */
[----:B0-----:R-:W-:Y:S01]  /*daa0*/  IMAD.SHL.U32 R3, R19, 0x80, RZ ;  /* 0x0000008013037824 */ /* 0x001fe200078e00ff */
[----:B------:R-:W-:Y:S01]  /*dab0*/  PLOP3.LUT P0, PT, PT, PT, PT, 0x80, 0x0 ;  /* 0x000000000000781c */ /* 0x000fe20003f0f070 */
[----:B------:R-:W-:Y:S01]  /*dac0*/  VIADD R2, R2, 0x50 ;  /* 0x0000005002027836 */ /* 0x000fe20000000000 */
[----:B------:R-:W-:Y:S01]  /*dad0*/  UIADD3.X UR5, URZ, UR45, URZ, UP0, !UPT ;  /* 0x0000002d3f057290 */ /* 0x000fe200087fe43f */
[----:B------:R-:W-:-:S11]  /*dae0*/  VIADD R9, R18, 0x400 ;  /* 0x0000040012097836 */ /* 0x000fd60000000000 */
.L_x_2360:
        /* <DEDUP_REMOVED lines=15> */
.L_x_2361:
        /* <DEDUP_REMOVED lines=12> */
.L_x_2348:
[----:B------:R-:W-:Y:S05]  /*dca0*/  BSYNC B1 ;  /* 0x0000000000017941 */ /* 0x000fea0003800000 */
.L_x_2347:
[----:B------:R-:W2:Y:S01]  /*dcb0*/  LDL R2, [R1+0xc] ;  /* 0x00000c0001027983 */ /* 0x000ea20000100800 */
[----:B------:R-:W-:Y:S01]  /*dcc0*/  VIADD R18, R4, 0x1 ;  /* 0x0000000104127836 */ /* 0x000fe20000000000 */
[----:B------:R-:W-:Y:S04]  /*dcd0*/  BSSY B1, `(.L_x_2362) ;  /* 0x0000090000017945 */ /* 0x000fe80003800000 */
[----:B------:R-:W-:-:S04]  /*dce0*/  ISETP.NE.AND P0, PT, R18, 0x2, PT ;  /* 0x000000021200780c */ /* 0x000fc80003f05270 */
[----:B------:R-:W-:Y:S02]  /*dcf0*/  SEL R18, R18, RZ, P0 ;  /* 0x000000ff12127207 */ /* 0x000fe40000000000 */
[----:B--2---:R-:W-:Y:S02]  /*dd00*/  ISETP.NE.AND P1, PT, R2, RZ, PT ;  /* 0x000000ff0200720c */ /* 0x004fe40003f25270 */
[----:B------:R-:W-:-:S04]  /*dd10*/  SEL R2, RZ, 0x1, P0 ;  /* 0x00000001ff027807 */ /* 0x000fc80000000000 */
[----:B------:R-:W-:-:S05]  /*dd20*/  LOP3.LUT R10, R5, R2, RZ, 0x3c, !PT ;  /* 0x00000002050a7212 */ /* 0x000fca00078e3cff */
[----:B------:R1:W-:Y:S02]  /*dd30*/  STL [R1+0x4], R10 ;  /* 0x0000040a01007387 */ /* 0x0003e40000100800 */
[----:B------:R-:W-:Y:S05]  /*dd40*/  @!P1 BRA `(.L_x_2363) ;  /* 0x0000000800209947 */ /* 0x000fea0003800000 */
[----:B------:R-:W2:Y:S01]  /*dd50*/  LDL R3, [R1+0x10] ;  /* 0x0000100001037983 */ /* 0x000ea20000100800 */
[----:B------:R-:W-:Y:S01]  /*dd60*/  VIADD R7, R0, 0xffffffff ;  /* 0xffffffff00077836 */ /* 0x000fe20000000000 */
[----:B--2---:R-:W-:-:S13]  /*dd70*/  ISETP.NE.AND P1, PT, R3, RZ, PT ;  /* 0x000000ff0300720c */ /* 0x004fda0003f25270 */
[----:B------:R-:W-:Y:S05]  /*dd80*/  @!P1 BRA `(.L_x_2364) ;  /* 0x0000000000509947 */ /* 0x000fea0003800000 */
[----:B------:R-:W2:Y:S01]  /*dd90*/  LDL R12, [R1+0x8] ;  /* 0x00000800010c7983 */ /* 0x000ea20000100800 */
[----:B0-----:R-:W0:Y:S01]  /*dda0*/  LDC R9, c[0x0][0x43c] ;  /* 0x00010f00ff097b82 */ /* 0x001e220000000800 */
[----:B------:R-:W-:Y:S02]  /*ddb0*/  ULDC.64 UR4, c[0x0][0x428] ;  /* 0x00010a0000047ab9 */ /* 0x000fe40000000a00 */
[----:B------:R-:W3:Y:S01]  /*ddc0*/  LDL R11, [R1] ;  /* 0x00000000010b7983 */ /* 0x000ee20000100800 */
        /* <DEDUP_REMOVED lines=16> */
.L_x_2364:
[----:B------:R-:W-:Y:S01]  /*ded0*/  IMAD R2, R18, 0x8, R17 ;  /* 0x0000000812027824 */ /* 0x000fe200078e0211 */
[----:B------:R-:W-:Y:S01]  /*dee0*/  SHF.L.U32 R3, R10, 0x1f, RZ ;  /* 0x0000001f0a037819 */ /* 0x000fe200000006ff */
[----:B------:R-:W-:Y:S03]  /*def0*/  BSSY B2, `(.L_x_2365) ;  /* 0x0000003000027945 */ /* 0x000fe60003800000 */
[----:B------:R-:W3:Y:S02]  /*df00*/  SYNCS.PHASECHK.TRANS64.TRYWAIT P0, [R2+URZ+0x28840], R3 ;  /* 0x02884003020075a7 */ /* 0x000ee4000800017f */
[----:B---3--:R-:W-:Y:S05]  /*df10*/  @!P0 BRA `(.L_x_2366) ;  /* 0x0000002000688947 */ /* 0x008fea0003800000 */
.L_x_2433:
[----:B------:R-:W-:Y:S05]  /*df20*/  BSYNC B2 ;  /* 0x0000000000027941 */ /* 0x000fea0003800000 */
.L_x_2365:
        /* <DEDUP_REMOVED lines=12> */
.L_x_2368:
[----:B------:R-:W-:Y:S05]  /*dff0*/  BSYNC B2 ;  /* 0x0000000000027941 */ /* 0x000fea0003800000 */
.L_x_2367:
[----:B------:R-:W-:Y:S01]  /*e000*/  IMAD.MOV.U32 R12, RZ, RZ, RZ ;  /* 0x000000ffff0c7224 */ /* 0x000fe200078e00ff */
[----:B------:R-:W-:Y:S01]  /*e010*/  UIADD3 UR4, UP0, UR44, 0x370, URZ ;  /* 0x000003702c047890 */ /* 0x000fe2000ff1e03f */
[C---:B---3--:R-:W-:Y:S01]  /*e020*/  IMAD R3, R18.reuse, 0x8, R6 ;  /* 0x0000000812037824 */ /* 0x048fe200078e0206 */
[----:B------:R-:W-:Y:S01]  /*e030*/  PLOP3.LUT P0, PT, PT, PT, PT, 0x80, 0x0 ;  /* 0x000000000000781c */ /* 0x000fe20003f0f070 */
[----:B------:R-:W-:Y:S01]  /*e040*/  IMAD R2, R18, 0x8000, R17 ;  /* 0x0000800012027824 */ /* 0x000fe200078e0211 */
[----:B------:R-:W-:Y:S01]  /*e050*/  R2UR UR10, R12 ;  /* 0x000000000c0a72ca */ /* 0x000fe200000e0000 */
[----:B------:R-:W-:Y:S01]  /*e060*/  VIADD R3, R3, 0x30 ;  /* 0x0000003003037836 */ /* 0x000fe20000000000 */
[----:B------:R-:W-:Y:S01]  /*e070*/  UIADD3.X UR5, URZ, UR45, URZ, UP0, !UPT ;  /* 0x0000002d3f057290 */ /* 0x000fe200087fe43f */
[----:B------:R-:W-:Y:S01]  /*e080*/  IMAD.SHL.U32 R9, R7, 0x80, RZ ;  /* 0x0000008007097824 */ /* 0x000fe200078e00ff */
[----:B------:R-:W-:Y:S01]  /*e090*/  UMOV UR6, 0x0 ;  /* 0x0000000000067882 */ /* 0x000fe20000000000 */
[----:B-1----:R-:W-:Y:S01]  /*e0a0*/  VIADD R10, R2, 0x18400 ;  /* 0x00018400020a7836 */ /* 0x002fe20000000000 */
[----:B------:R-:W-:-:S09]  /*e0b0*/  UMOV UR7, 0x14f00000 ;  /* 0x14f0000000077882 */ /* 0x000fd20000000000 */
.L_x_2369:
        /* <DEDUP_REMOVED lines=16> */
.L_x_2370:
        /* <DEDUP_REMOVED lines=15> */
.L_x_2434:
[----:B------:R-:W-:Y:S05]  /*e2b0*/  BSYNC B2 ;  /* 0x0000000000027941 */ /* 0x000fea0003800000 */
.L_x_2371:
        /* <DEDUP_REMOVED lines=11> */
.L_x_2374:
[----:B------:R-:W-:Y:S05]  /*e370*/  BSYNC B2 ;  /* 0x0000000000027941 */ /* 0x000fea0003800000 */
.L_x_2373:
[----:B------:R-:W-:Y:S01]  /*e380*/  R2UR UR10, R12 ;  /* 0x000000000c0a72ca */ /* 0x000fe200000e0000 */
[----:B------:R-:W-:Y:S01]  /*e390*/  IMAD R4, R4, 0x8000, R17 ;  /* 0x0000800004047824 */ /* 0x000fe200078e0211 */
[----:B------:R-:W-:Y:S01]  /*e3a0*/  R2UR UR6, R10 ;  /* 0x000000000a0672ca */ /* 0x000fe200000e0000 */
[----:B------:R-:W-:Y:S01]  /*e3b0*/  UIADD3 UR4, UP0, UR44, 0x470, URZ ;  /* 0x000004702c047890 */ /* 0x000fe2000ff1e03f */
[----:B------:R-:W-:Y:S01]  /*e3c0*/  R2UR UR7, R11 ;  /* 0x000000000b0772ca */ /* 0x000fe200000e0000 */
[----:B------:R-:W-:Y:S01]  /*e3d0*/  IMAD.SHL.U32 R3, R19, 0x80, RZ ;  /* 0x0000008013037824 */ /* 0x000fe200078e00ff */
[----:B------:R-:W-:Y:S01]  /*e3e0*/  PLOP3.LUT P0, PT, PT, PT, PT, 0x80, 0x0 ;  /* 0x000000000000781c */ /* 0x000fe20003f0f070 */
[----:B0-----:R-:W-:Y:S01]  /*e3f0*/  VIADD R2, R2, 0x50 ;  /* 0x0000005002027836 */ /* 0x001fe20000000000 */
[----:B------:R-:W-:Y:S01]  /*e400*/  UIADD3.X UR5, URZ, UR45, URZ, UP0, !UPT ;  /* 0x0000002d3f057290 */ /* 0x000fe200087fe43f */
[----:B------:R-:W-:-:S11]  /*e410*/  VIADD R5, R4, 0x400 ;  /* 0x0000040004057836 */ /* 0x000fd60000000000 */
.L_x_2375:
        /* <DEDUP_REMOVED lines=15> */
.L_x_2376:
        /* <DEDUP_REMOVED lines=12> */
.L_x_2363:
[----:B------:R-:W-:Y:S05]  /*e5d0*/  BSYNC B1 ;  /* 0x0000000000017941 */ /* 0x000fea0003800000 */
.L_x_2362:
[C---:B------:R-:W-:Y:S01]  /*e5e0*/  ISETP.GT.AND P0, PT, R0.reuse, 0x1, PT ;  /* 0x000000010000780c */ /* 0x040fe20003f04270 */
[----:B------:R-:W-:-:S12]  /*e5f0*/  VIADD R0, R0, 0xfffffffe ;  /* 0xfffffffe00007836 */ /* 0x000fd80000000000 */
[----:B------:R-:W-:Y:S05]  /*e600*/  @P0 BRA `(.L_x_2377) ;  /* 0xffffffec00580947 */ /* 0x000fea000383ffff */
.L_x_2346:
[----:B------:R-:W-:Y:S05]  /*e610*/  BSYNC B0 ;  /* 0x0000000000007941 */ /* 0x000fea0003800000 */
.L_x_2329:
[----:B0-----:R-:W0:Y:S01]  /*e620*/  S2R R0, SR_TID.X ;  /* 0x0000000000007919 */ /* 0x001e220000002100 */
[----:B------:R-:W-:Y:S01]  /*e630*/  BSSY B0, `(.L_x_2378) ;  /* 0x0000011000007945 */ /* 0x000fe20003800000 */
[----:B0-----:R-:W-:-:S04]  /*e640*/  LOP3.LUT R6, R0, 0x7f, RZ, 0xc0, !PT ;  /* 0x0000007f00067812 */ /* 0x001fc800078ec0ff */
[----:B------:R-:W-:-:S13]  /*e650*/  ISETP.NE.AND P1, PT, R6, RZ, PT ;  /* 0x000000ff0600720c */ /* 0x000fda0003f25270 */
[----:B------:R-:W-:Y:S05]  /*e660*/  @P1 BRA `(.L_x_2379) ;  /* 0x0000000000341947 */ /* 0x000fea0003800000 */
[----:B------:R-:W0:Y:S01]  /*e670*/  S2R R5, SR_LANEID ;  /* 0x0000000000057919 */ /* 0x000e220000000000 */
[----:B------:R-:W-:Y:S01]  /*e680*/  VOTEU.ANY UR4, UPT, PT ;  /* 0x0000000000047886 */ /* 0x000fe200038e0100 */
[----:B------:R-:W2:Y:S01]  /*e690*/  LDC.64 R2, c[0x0][0xc80] ;  /* 0x00032000ff027b82 */ /* 0x000ea20000000a00 */
[----:B------:R-:W0:Y:S02]  /*e6a0*/  FLO.U32 R0, UR4 ;  /* 0x0000000400007d00 */ /* 0x000e2400080e0000 */
[----:B0-----:R-:W-:-:S06]  /*e6b0*/  ISETP.EQ.U32.AND P0, PT, R0, R5, PT ;  /* 0x000000050000720c */ /* 0x001fcc0003f02070 */
[----:B------:R-:W2:Y:S07]  /*e6c0*/  POPC R5, UR4 ;  /* 0x0000000400057d09 */ /* 0x000eae0008000000 */
[----:B--2---:R-:W2:Y:S01]  /*e6d0*/  @P0 ATOMG.E.ADD.STRONG.GPU PT, R3, desc[UR46][R2.64], R5 ;  /* 0x00000005020309a8 */ /* 0x004ea200081ee1ee */
[----:B------:R-:W0:Y:S02]  /*e6e0*/  S2R R4, SR_LTMASK ;  /* 0x0000000000047919 */ /* 0x000e240000003900 */
[----:B0-----:R-:W-:-:S04]  /*e6f0*/  LOP3.LUT R4, R4, UR4, RZ, 0xc0, !PT ;  /* 0x0000000404047c12 */ /* 0x001fc8000f8ec0ff */
[----:B------:R-:W0:Y:S01]  /*e700*/  POPC R7, R4 ;  /* 0x0000000400077309 */ /* 0x000e220000000000 */
[----:B--2---:R-:W0:Y:S02]  /*e710*/  SHFL.IDX PT, R0, R3, R0, 0x1f ;  /* 0x00001f0003007589 */ /* 0x004e2400000e0000 */
[----:B0-----:R-:W-:-:S05]  /*e720*/  IADD3 R0, R0, UR41, R7 ;  /* 0x0000002900007c10 */ /* 0x001fca000fffe007 */
[----:B------:R0:W-:Y:S02]  /*e730*/  STL [R1+0x18], R0 ;  /* 0x0000180001007387 */ /* 0x0001e40000100800 */
.L_x_2379:
[----:B------:R-:W-:Y:S05]  /*e740*/  BSYNC B0 ;  /* 0x0000000000007941 */ /* 0x000fea0003800000 */
.L_x_2378:
[----:B0-----:R-:W2:Y:S01]  /*e750*/  LDL.LU R0, [R1+0xc] ;  /* 0x00000c0001007983 */ /* 0x001ea20000300800 */
[----:B------:R-:W-:Y:S01]  /*e760*/  BSSY B0, `(.L_x_2380) ;  /* 0x0000038000007945 */ /* 0x000fe20003800000 */
[----:B--2---:R-:W-:-:S13]  /*e770*/  ISETP.NE.AND P0, PT, R0, RZ, PT ;  /* 0x000000ff0000720c */ /* 0x004fda0003f05270 */
[----:B------:R-:W-:Y:S05]  /*e780*/  @!P0 BRA `(.L_x_2381) ;  /* 0x0000000000d48947 */ /* 0x000fea0003800000 */
[----:B------:R-:W2:Y:S01]  /*e790*/  LDL R0, [R1+0x4] ;  /* 0x0000040001007983 */ /* 0x000ea20000100800 */
[----:B------:R-:W-:Y:S01]  /*e7a0*/  IMAD R3, R18, 0x8, R17 ;  /* 0x0000000812037824 */ /* 0x000fe200078e0211 */
[----:B------:R-:W-:Y:S01]  /*e7b0*/  BSSY B1, `(.L_x_2382) ;  /* 0x0000005000017945 */ /* 0x000fe20003800000 */
[----:B------:R-:W-:Y:S02]  /*e7c0*/  ISETP.NE.AND P2, PT, R6, RZ, PT ;  /* 0x000000ff0600720c */ /* 0x000fe40003f45270 */
[----:B--2---:R-:W-:-:S04]  /*e7d0*/  SHF.L.U32 R0, R0, 0x1f, RZ ;  /* 0x0000001f00007819 */ /* 0x004fc800000006ff */
[----:B------:R-:W0:Y:S02]  /*e7e0*/  SYNCS.PHASECHK.TRANS64.TRYWAIT P0, [R3+URZ+0x28860], R0 ;  /* 0x02886000030075a7 */ /* 0x000e24000800017f */
[----:B0-----:R-:W-:Y:S05]  /*e7f0*/  @!P0 BRA `(.L_x_2383) ;  /* 0x0000001800588947 */ /* 0x001fea0003800000 */
.L_x_2435:
[----:B------:R-:W-:Y:S05]  /*e800*/  BSYNC B1 ;  /* 0x0000000000017941 */ /* 0x000fea0003800000 */
.L_x_2382:
[----:B------:R-:W-:Y:S04]  /*e810*/  BSSY B1, `(.L_x_2384) ;  /* 0x0000009000017945 */ /* 0x000fe80003800000 */
        /* <DEDUP_REMOVED lines=8> */
.L_x_2385:
[----:B------:R-:W-:Y:S05]  /*e8a0*/  BSYNC B1 ;  /* 0x0000000000017941 */ /* 0x000fea0003800000 */
.L_x_2384:
[----:B0-----:R-:W-:Y:S01]  /*e8b0*/  IMAD R0, R18, 0x8000, R17 ;  /* 0x0000800012007824 */ /* 0x001fe200078e0211 */
[----:B------:R-:W-:Y:S01]  /*e8c0*/  UIADD3 UR4, UP0, UR44, 0x470, URZ ;  /* 0x000004702c047890 */ /* 0x000fe2000ff1e03f */
[----:B------:R-:W-:Y:S01]  /*e8d0*/  VIADD R2, R3, 0x28850 ;  /* 0x0002885003027836 */ /* 0x000fe20000000000 */
[----:B------:R-:W-:Y:S01]  /*e8e0*/  PLOP3.LUT P0, PT, PT, PT, PT, 0x80, 0x0 ;  /* 0x000000000000781c */ /* 0x000fe20003f0f070 */
[----:B------:R-:W-:Y:S01]  /*e8f0*/  IMAD.SHL.U32 R19, R19, 0x80, RZ ;  /* 0x0000008013137824 */ /* 0x000fe200078e00ff */
[----:B------:R-:W-:Y:S01]  /*e900*/  UIADD3.X UR5, URZ, UR45, URZ, UP0, !UPT ;  /* 0x0000002d3f057290 */ /* 0x000fe200087fe43f */
[----:B------:R-:W-:Y:S01]  /*e910*/  VIADD R3, R0, 0x400 ;  /* 0x0000040000037836 */ /* 0x000fe20000000000 */
[----:B------:R-:W-:Y:S01]  /*e920*/  UMOV UR6, 0x0 ;  /* 0x0000000000067882 */ /* 0x000fe20000000000 */
[----:B------:R-:W-:Y:S01]  /*e930*/  UMOV UR7, 0x14f00000 ;  /* 0x14f0000000077882 */ /* 0x000fe20000000000 */
[----:B------:R-:W-:-:S08]  /*e940*/  UMOV UR10, URZ ;  /* 0x0000003f000a7c82 */ /* 0x000fd00008000000 */
.L_x_2386:
        /* <DEDUP_REMOVED lines=15> */
.L_x_2387:
        /* <DEDUP_REMOVED lines=10> */
.L_x_2381:
[----:B------:R-:W-:Y:S05]  /*eae0*/  BSYNC B0 ;  /* 0x0000000000007941 */ /* 0x000fea0003800000 */
.L_x_2380:
[----:B------:R-:W2:Y:S01]  /*eaf0*/  LDL.LU R3, [R1+0x4] ;  /* 0x0000040001037983 */ /* 0x000ea20000300800 */
[----:B------:R-:W-:-:S05]  /*eb00*/  VIADD R18, R18, 0x1 ;  /* 0x0000000112127836 */ /* 0x000fca0000000000 */
[----:B------:R-:W-:-:S04]  /*eb10*/  ISETP.NE.AND P0, PT, R18, 0x2, PT ;  /* 0x000000021200780c */ /* 0x000fc80003f05270 */
[----:B------:R-:W-:Y:S02]  /*eb20*/  SEL R0, RZ, 0x1, P0 ;  /* 0x00000001ff007807 */ /* 0x000fe40000000000 */
[----:B------:R-:W-:Y:S02]  /*eb30*/  SEL R18, R18, RZ, P0 ;  /* 0x000000ff12127207 */ /* 0x000fe40000000000 */
[----:B--2---:R-:W-:-:S05]  /*eb40*/  LOP3.LUT R3, R3, R0, RZ, 0x3c, !PT ;  /* 0x0000000003037212 */ /* 0x004fca00078e3cff */
[----:B------:R0:W-:Y:S02]  /*eb50*/  STL [R1+0x4], R3 ;  /* 0x0000040301007387 */ /* 0x0001e40000100800 */
.L_x_2309:
[----:B------:R-:W-:Y:S05]  /*eb60*/  BSYNC B7 ;  /* 0x0000000000077941 */ /* 0x000fea0003800000 */
.L_x_2307:
[----:B--2---:R-:W2:Y:S04]  /*eb70*/  LDL R0, [R1+0x20] ;  /* 0x0000200001007983 */ /* 0x004ea80000100800 */
[----:B0-----:R0:W5:Y:S01]  /*eb80*/  LDL R2, [R1+0x18] ;  /* 0x0000180001027983 */ /* 0x0011620000100800 */
[----:B--2---:R-:W-:-:S13]  /*eb90*/  ISETP.NE.AND P0, PT, R0, RZ, PT ;  /* 0x000000ff0000720c */ /* 0x004fda0003f05270 */
        /* <DEDUP_REMOVED lines=11> */
.L_x_2388:
[----:B------:R-:W-:-:S03]  /*ec50*/  UMOV UR4, 0xffffffff ;  /* 0xffffffff00047882 */ /* 0x000fc60000000000 */
[----:B------:R-:W-:Y:S05]  /*ec60*/  BRA.DIV UR4, `(.L_x_2390) ;  /* 0x0000001604507947 */ /* 0x000fea000b800000 */
[----:B-----5:R0:W2:Y:S02]  /*ec70*/  SHFL.IDX PT, R14, R2, RZ, 0x1f ;  /* 0x00001fff020e7589 */ /* 0x0200a400000e0000 */
.L_x_2438:
[----:B------:R-:W3:Y:S01]  /*ec80*/  @!P1 S2R R3, SR_CgaCtaId ;  /* 0x0000000000039919 */ /* 0x000ee20000008800 */
[----:B------:R-:W-:Y:S05]  /*ec90*/  WARPSYNC.ALL ;  /* 0x0000000000007948 */ /* 0x000fea0003800000 */
[----:B------:R-:W-:Y:S01]  /*eca0*/  BAR.SYNC.DEFER_BLOCKING 0x4, 0x180 ;  /* 0x0106000000007b1d */ /* 0x000fe20000010000 */
[----:B------:R-:W-:-:S05]  /*ecb0*/  @!P1 MOV R0, 0x400 ;  /* 0x0000040000009802 */ /* 0x000fca0000000f00 */
[----:B--2---:R2:W-:Y:S01]  /*ecc0*/  STL [R1+0x18], R14 ;  /* 0x0000180e01007387 */ /* 0x0045e20000100800 */
[----:B---3--:R-:W-:-:S05]  /*ecd0*/  @!P1 LEA R17, R3, R0, 0x18 ;  /* 0x0000000003119211 */ /* 0x008fca00078ec0ff */
[----:B------:R2:W-:Y:S01]  /*ece0*/  @!P1 STS [R17+0x288d0], R2 ;  /* 0x0288d00211009388 */ /* 0x0005e20000000800 */
[----:B------:R-:W-:Y:S06]  /*ecf0*/  BAR.ARV 0x5, 0x180 ;  /* 0x0146000000007b1d */ /* 0x000fec0000002000 */
.L_x_2389:
[----:B------:R-:W3:Y:S01]  /*ed00*/  LDL R0, [R1+0x18] ;  /* 0x0000180001007983 */ /* 0x000ee20000100800 */
[----:B------:R-:W-:Y:S02]  /*ed10*/  ULDC UR4, c[0x0][0xc38] ;  /* 0x00030e0000047ab9 */ /* 0x000fe40000000800 */
[----:B---3--:R-:W-:-:S13]  /*ed20*/  ISETP.GE.AND P0, PT, R0, UR4, PT ;  /* 0x0000000400007c0c */ /* 0x008fda000bf06270 */
[----:B------:R-:W-:Y:S05]  /*ed30*/  @!P0 BRA `(.L_x_2391) ;  /* 0xffffffc000248947 */ /* 0x000fea000383ffff */
.L_x_2304:
[----:B-1----:R-:W3:Y:S01]  /*ed40*/  LDL.LU R0, [R1+0x1c] ;  /* 0x00001c0001007983 */ /* 0x002ee20000300800 */
[----:B------:R-:W-:Y:S01]  /*ed50*/  BSSY B0, `(.L_x_2392) ;  /* 0x000000b000007945 */ /* 0x000fe20003800000 */
[----:B------:R-:W1:Y:S01]  /*ed60*/  S2R R5, SR_CgaCtaId ;  /* 0x0000000000057919 */ /* 0x000e620000008800 */
[----:B---3--:R-:W-:-:S05]  /*ed70*/  VIADD R0, R0, 0x1 ;  /* 0x0000000100007836 */ /* 0x008fca0000000000 */
[----:B0-2---:R-:W-:-:S04]  /*ed80*/  LEA.HI R2, R0, R0, RZ, 0x1 ;  /* 0x0000000000027211 */ /* 0x005fc800078f08ff */
[----:B------:R-:W-:-:S05]  /*ed90*/  LOP3.LUT R3, R2, 0xfffffffe, RZ, 0xc0, !PT ;  /* 0xfffffffe02037812 */ /* 0x000fca00078ec0ff */
[----:B------:R-:W-:Y:S01]  /*eda0*/  IMAD.IADD R3, R0, 0x1, -R3 ;  /* 0x0000000100037824 */ /* 0x000fe200078e0a03 */
[----:B------:R-:W-:-:S04]  /*edb0*/  MOV R0, 0x400 ;  /* 0x0000040000007802 */ /* 0x000fc80000000f00 */
[----:B-1----:R-:W-:Y:S02]  /*edc0*/  LEA R0, R5, R0, 0x18 ;  /* 0x0000000005007211 */ /* 0x002fe400078ec0ff */
[----:B------:R-:W-:-:S04]  /*edd0*/  SHF.L.U32 R3, R3, 0x1f, RZ ;  /* 0x0000001f03037819 */ /* 0x000fc800000006ff */
[----:B------:R-:W0:Y:S02]  /*ede0*/  SYNCS.PHASECHK.TRANS64.TRYWAIT P0, [R0+URZ+0x28820], R3 ;  /* 0x02882003000075a7 */ /* 0x000e24000800017f */
[----:B0-----:R-:W-:Y:S05]  /*edf0*/  @!P0 BRA `(.L_x_2393) ;  /* 0x0000001400148947 */ /* 0x001fea0003800000 */
.L_x_2439:
[----:B------:R-:W-:Y:S05]  /*ee00*/  BSYNC B0 ;  /* 0x0000000000007941 */ /* 0x000fea0003800000 */
.L_x_2392:
[----:B------:R-:W-:-:S03]  /*ee10*/  UMOV UR4, 0xffffffff ;  /* 0xffffffff00047882 */ /* 0x000fc60000000000 */
[----:B------:R-:W-:Y:S05]  /*ee20*/  BRA.DIV UR4, `(.L_x_2394) ;  /* 0x00000016041c7947 */ /* 0x000fea000b800000 */
[----:B------:R-:W1:Y:S02]  /*ee30*/  S2R R2, SR_TID.X ;  /* 0x0000000000027919 */ /* 0x000e640000002100 */
[----:B-1----:R-:W-:-:S04]  /*ee40*/  SHF.R.U32.HI R2, RZ, 0x5, R2 ;  /* 0x00000005ff027819 */ /* 0x002fc80000011602 */
[----:B------:R-:W-:-:S05]  /*ee50*/  LOP3.LUT R2, R2, 0x3, RZ, 0xc0, !PT ;  /* 0x0000000302027812 */ /* 0x000fca00078ec0ff */
[----:B------:R1:W2:Y:S02]  /*ee60*/  SHFL.IDX PT, R14, R2, RZ, 0x1f ;  /* 0x00001fff020e7589 */ /* 0x0002a400000e0000 */
.L_x_2442:
[----:B--2---:R-:W-:Y:S01]  /*ee70*/  ISETP.NE.AND P0, PT, R14, RZ, PT ;  /* 0x000000ff0e00720c */ /* 0x004fe20003f05270 */
[----:B------:R-:W-:-:S12]  /*ee80*/  BSSY B0, `(.L_x_2395) ;  /* 0x0000025000007945 */ /* 0x000fd80003800000 */
[----:B------:R-:W-:Y:S05]  /*ee90*/  @P0 BRA `(.L_x_2396) ;  /* 0x00000000008c0947 */ /* 0x000fea0003800000 */
[----:B------:R-:W-:-:S03]  /*eea0*/  UMOV UR4, 0xffffffff ;  /* 0xffffffff00047882 */ /* 0x000fc60000000000 */
[----:B------:R-:W-:Y:S05]  /*eeb0*/  BRA.DIV UR4, `(.L_x_2397) ;  /* 0x00000016042c7947 */ /* 0x000fea000b800000 */
[----:B------:R-:W-:-:S13]  /*eec0*/  ELECT P6, URZ, PT ;  /* 0x00000000003f782f */ /* 0x000fda00038c0000 */
.L_x_2445:
[----:B------:R-:W-:Y:S05]  /*eed0*/  @!P6 BRA `(.L_x_2396) ;  /* 0x00000000007ce947 */ /* 0x000fea0003800000 */
[----:B------:R-:W-:-:S06]  /*eee0*/  ULOP3.LUT UR4, UR38, 0x2, URZ, 0xfc, !UPT ;  /* 0x0000000226047892 */ /* 0x000fcc000f8efc3f */
[----:B-1----:R-:W-:-:S05]  /*eef0*/  IMAD.U32 R2, RZ, RZ, UR4 ;  /* 0x00000004ff027e24 */ /* 0x002fca000f8e00ff */
[----:B------:R-:W-:-:S13]  /*ef00*/  ISETP.NE.AND P2, PT, R2, 0x3, PT ;  /* 0x000000030200780c */ /* 0x000fda0003f45270 */
[----:B------:R-:W-:Y:S05]  /*ef10*/  @!P2 BRA `(.L_x_2398) ;  /* 0x000000000004a947 */ /* 0x000fea0003800000 */
[----:B------:R-:W-:Y:S01]  /*ef20*/  BPT.TRAP 0x1 ;  /* 0x000000040000795c */ /* 0x000fe20000300000 */
.L_x_2398:
        /* <DEDUP_REMOVED lines=13> */
.L_x_2446:
[----:B------:R-:W1:Y:S02]  /*f000*/  SYNCS.PHASECHK.TRANS64.TRYWAIT P0, [R3+URZ], R2 ;  /* 0x00000002030075a7 */ /* 0x000e64000800017f */
[----:B-1----:R-:W-:Y:S05]  /*f010*/  @!P0 BRA `(.L_x_2400) ;  /* 0x0000001400088947 */ /* 0x002fea0003800000 */
.L_x_2447:
[----:B------:R-:W-:Y:S05]  /*f020*/  @!P2 BRA `(.L_x_2401) ;  /* 0x000000000004a947 */ /* 0x000fea0003800000 */
[----:B------:R-:W-:Y:S01]  /*f030*/  BPT.TRAP 0x1 ;  /* 0x000000040000795c */ /* 0x000fe20000300000 */
.L_x_2401:
[----:B-1----:R-:W-:-:S04]  /*f040*/  VIADD R3, R0, 0x28860 ;  /* 0x0002886000037836 */ /* 0x002fc80000000000 */
[----:B------:R-:W-:-:S04]  /*f050*/  IMAD R18, R18, 0x8, R3 ;  /* 0x0000000812127824 */ /* 0x000fc800078e0203 */
[----:B------:R-:W1:Y:S02]  /*f060*/  SYNCS.PHASECHK.TRANS64.TRYWAIT P0, [R18+URZ], R5 ;  /* 0x00000005120075a7 */ /* 0x000e64000800017f */
[----:B-1----:R-:W-:Y:S05]  /*f070*/  @!P0 BRA `(.L_x_2402) ;  /* 0x0000001400048947 */ /* 0x002fea0003800000 */
.L_x_2448:
[----:B------:R-:W-:-:S07]  /*f080*/  IMAD R3, R4, 0x8, R3 ;  /* 0x0000000804037824 */ /* 0x000fce00078e0203 */
.L_x_2403:
[----:B--2---:R2:W3:Y:S02]  /*f090*/  SYNCS.PHASECHK.TRANS64.TRYWAIT P0, [R3+URZ], R2 ;  /* 0x00000002030075a7 */ /* 0x0044e4000800017f */
[----:B---3--:R-:W-:Y:S05]  /*f0a0*/  @!P0 NANOSLEEP.SYNCS 0x989680 ;  /* 0x009896800000895d */ /* 0x008fea0003900000 */
[----:B------:R-:W3:Y:S02]  /*f0b0*/  @!P0 SYNCS.PHASECHK.TRANS64 P0, [R3+URZ], R2 ;  /* 0x00000002030085a7 */ /* 0x000ee4000800007f */
[----:B---3--:R-:W-:Y:S05]  /*f0c0*/  @!P0 BRA `(.L_x_2403) ;  /* 0xfffffffc00f08947 */ /* 0x008fea000383ffff */
.L_x_2396:
[----:B------:R-:W-:Y:S05]  /*f0d0*/  BSYNC B0 ;  /* 0x0000000000007941 */ /* 0x000fea0003800000 */
.L_x_2395:
[----:B------:R-:W-:Y:S05]  /*f0e0*/  EXIT ;  /* 0x000000000000794d */ /* 0x000fea0003800000 */
.L_x_2257:
[----:B0-----:R-:W-:-:S04]  /*f0f0*/  IMAD.U32 R3, RZ, RZ, UR41 ;  /* 0x00000029ff037e24 */ /* 0x001fc8000f8e00ff */
[----:B------:R0:W1:Y:S03]  /*f100*/  SYNCS.PHASECHK.TRANS64.TRYWAIT P1, [R3+URZ+0x28800], R0 ;  /* 0x02880000030075a7 */ /* 0x000066000802017f */
[----:B-1----:R-:W-:Y:S05]  /*f110*/  @!P1 NANOSLEEP.SYNCS 0x989680 ;  /* 0x009896800000995d */ /* 0x002fea0003900000 */
[----:B------:R-:W1:Y:S02]  /*f120*/  @!P1 SYNCS.PHASECHK.TRANS64 P1, [R3+URZ+0x28800], R0 ;  /* 0x02880000030095a7 */ /* 0x000e64000802007f */
[----:B-1----:R-:W-:Y:S05]  /*f130*/  @!P1 BRA `(.L_x_2257) ;  /* 0xfffffffc00ec9947 */ /* 0x002fea000383ffff */
[----:B------:R-:W-:Y:S05]  /*f140*/  BRA `(.L_x_2404) ;  /* 0xffffff2400687947 */ /* 0x000fea000383ffff */
.L_x_2261:
[----:B-1----:R1:W2:Y:S02]  /*f150*/  SYNCS.PHASECHK.TRANS64.TRYWAIT P2, [R3+URZ+0x28830], R0 ;  /* 0x02883000030075a7 */ /* 0x0022a4000804017f */
[----:B--2---:R-:W-:Y:S05]  /*f160*/  @!P2 NANOSLEEP.SYNCS 0x989680 ;  /* 0x009896800000a95d */ /* 0x004fea0003900000 */
[----:B------:R-:W2:Y:S02]  /*f170*/  @!P2 SYNCS.PHASECHK.TRANS64 P2, [R3+URZ+0x28830], R0 ;  /* 0x028830000300a5a7 */ /* 0x000ea4000804007f */
[----:B--2---:R-:W-:Y:S05]  /*f180*/  @!P2 BRA `(.L_x_2261) ;  /* 0xfffffffc00f0a947 */ /* 0x004fea000383ffff */
[----:B------:R-:W-:Y:S05]  /*f190*/  BRA `(.L_x_2260) ;  /* 0xffffff24008c7947 */ /* 0x000fea000383ffff */
.L_x_2266:
[----:B-1----:R-:W-:-:S04]  /*f1a0*/  IMAD.U32 R5, RZ, RZ, UR6 ;  /* 0x00000006ff057e24 */ /* 0x002fc8000f8e00ff */
[----:B------:R1:W2:Y:S03]  /*f1b0*/  SYNCS.PHASECHK.TRANS64.TRYWAIT P3, [R5+URZ+0x28830], R0 ;  /* 0x02883000050075a7 */ /* 0x0002a6000806017f */
[----:B--2---:R-:W-:Y:S05]  /*f1c0*/  @!P3 NANOSLEEP.SYNCS 0x989680 ;  /* 0x009896800000b95d */ /* 0x004fea0003900000 */
[----:B------:R-:W2:Y:S02]  /*f1d0*/  @!P3 SYNCS.PHASECHK.TRANS64 P3, [R5+URZ+0x28830], R0 ;  /* 0x028830000500b5a7 */ /* 0x000ea4000806007f */
[----:B--2---:R-:W-:Y:S05]  /*f1e0*/  @!P3 BRA `(.L_x_2266) ;  /* 0xfffffffc00ecb947 */ /* 0x004fea000383ffff */
[----:B------:R-:W-:Y:S05]  /*f1f0*/  BRA `(.L_x_2263) ;  /* 0xffffff4800b07947 */ /* 0x000fea000383ffff */
.L_x_2270:
[----:B-1----:R-:W-:-:S04]  /*f200*/  IMAD.U32 R5, RZ, RZ, UR6 ;  /* 0x00000006ff057e24 */ /* 0x002fc8000f8e00ff */
[----:B------:R1:W2:Y:S03]  /*f210*/  SYNCS.PHASECHK.TRANS64.TRYWAIT P3, [R5+URZ+0x28850], R0 ;  /* 0x02885000050075a7 */ /* 0x0002a6000806017f */
[----:B--2---:R-:W-:Y:S05]  /*f220*/  @!P3 NANOSLEEP.SYNCS 0x989680 ;  /* 0x009896800000b95d */ /* 0x004fea0003900000 */
[----:B------:R-:W2:Y:S02]  /*f230*/  @!P3 SYNCS.PHASECHK.TRANS64 P3, [R5+URZ+0x28850], R0 ;  /* 0x028850000500b5a7 */ /* 0x000ea4000806007f */
[----:B--2---:R-:W-:Y:S05]  /*f240*/  @!P3 BRA `(.L_x_2270) ;  /* 0xfffffffc00ecb947 */ /* 0x004fea000383ffff */
[----:B------:R-:W-:Y:S05]  /*f250*/  BRA `(.L_x_2267) ;  /* 0xffffff4c00707947 */ /* 0x000fea000383ffff */
.L_x_2276:
[----:B-1----:R-:W-:-:S04]  /*f260*/  IMAD.U32 R5, RZ, RZ, UR6 ;  /* 0x00000006ff057e24 */ /* 0x002fc8000f8e00ff */
[----:B------:R1:W2:Y:S03]  /*f270*/  SYNCS.PHASECHK.TRANS64.TRYWAIT P2, [R5+URZ+0x28830], R0 ;  /* 0x02883000050075a7 */ /* 0x0002a6000804017f */
[----:B--2---:R-:W-:Y:S05]  /*f280*/  @!P2 NANOSLEEP.SYNCS 0x989680 ;  /* 0x009896800000a95d */ /* 0x004fea0003900000 */
[----:B------:R-:W2:Y:S02]  /*f290*/  @!P2 SYNCS.PHASECHK.TRANS64 P2, [R5+URZ+0x28830], R0 ;  /* 0x028830000500a5a7 */ /* 0x000ea4000804007f */
[----:B--2---:R-:W-:Y:S05]  /*f2a0*/  @!P2 BRA `(.L_x_2276) ;  /* 0xfffffffc00eca947 */ /* 0x004fea000383ffff */
[----:B------:R-:W-:Y:S05]  /*f2b0*/  BRA `(.L_x_2273) ;  /* 0xffffff7000d47947 */ /* 0x000fea000383ffff */
.L_x_2280:
[----:B-1----:R-:W-:-:S04]  /*f2c0*/  IMAD.U32 R5, RZ, RZ, UR6 ;  /* 0x00000006ff057e24 */ /* 0x002fc8000f8e00ff */
[----:B------:R1:W2:Y:S03]  /*f2d0*/  SYNCS.PHASECHK.TRANS64.TRYWAIT P2, [R5+URZ+0x28850], R0 ;  /* 0x02885000050075a7 */ /* 0x0002a6000804017f */
[----:B--2---:R-:W-:Y:S05]  /*f2e0*/  @!P2 NANOSLEEP.SYNCS 0x989680 ;  /* 0x009896800000a95d */ /* 0x004fea0003900000 */
[----:B------:R-:W2:Y:S02]  /*f2f0*/  @!P2 SYNCS.PHASECHK.TRANS64 P2, [R5+URZ+0x28850], R0 ;  /* 0x028850000500a5a7 */ /* 0x000ea4000804007f */
[----:B--2---:R-:W-:Y:S05]  /*f300*/  @!P2 BRA `(.L_x_2280) ;  /* 0xfffffffc00eca947 */ /* 0x004fea000383ffff */
[----:B------:R-:W-:Y:S05]  /*f310*/  BRA `(.L_x_2277) ;  /* 0xffffff7400947947 */ /* 0x000fea000383ffff */
.L_x_2285:
[----:B-1----:R-:W-:-:S04]  /*f320*/  IMAD.U32 R7, RZ, RZ, UR5 ;  /* 0x00000005ff077e24 */ /* 0x002fc8000f8e00ff */
[----:B------:R1:W2:Y:S03]  /*f330*/  SYNCS.PHASECHK.TRANS64.TRYWAIT P0, [R7+URZ+0x28850], R6 ;  /* 0x02885006070075a7 */ /* 0x0002a6000800017f */
[----:B--2---:R-:W-:Y:S05]  /*f340*/  @!P0 NANOSLEEP.SYNCS 0x989680 ;  /* 0x009896800000895d */ /* 0x004fea0003900000 */
[----:B------:R-:W2:Y:S02]  /*f350*/  @!P0 SYNCS.PHASECHK.TRANS64 P0, [R7+URZ+0x28850], R6 ;  /* 0x02885006070085a7 */ /* 0x000ea4000800007f */
[----:B--2---:R-:W-:Y:S05]  /*f360*/  @!P0 BRA `(.L_x_2285) ;  /* 0xfffffffc00ec8947 */ /* 0x004fea000383ffff */
[----:B------:R-:W-:Y:S05]  /*f370*/  BRA `(.L_x_2284) ;  /* 0xffffff9000747947 */ /* 0x000fea000383ffff */
.L_x_2315:
[----:B------:R-:W-:Y:S02]  /*f380*/  IMAD.MOV.U32 R13, RZ, RZ, R0 ;  /* 0x000000ffff0d7224 */ /* 0x000fe400078e0000 */
[----:B------:R-:W-:Y:S02]  /*f390*/  IMAD.MOV.U32 R12, RZ, RZ, RZ ;  /* 0x000000ffff0c7224 */ /* 0x000fe400078e00ff */
[----:B------:R-:W-:Y:S02]  /*f3a0*/  IMAD.MOV.U32 R11, RZ, RZ, 0x1f ;  /* 0x0000001fff0b7424 */ /* 0x000fe400078e00ff */
[----:B------:R-:W-:-:S07]  /*f3b0*/  IMAD.MOV.U32 R15, RZ, RZ, -0x1 ;  /* 0xffffffffff0f7424 */ /* 0x000fce00078e00ff */
[----:B0-----:R-:W-:Y:S05]  /*f3c0*/  WARPSYNC.COLLECTIVE R15, `(.L_x_2405) ;  /* 0x000000000f087348 */ /* 0x001fea0003c00000 */
[----:B------:R1:W2:Y:S02]  /*f3d0*/  SHFL.IDX P6, R14, R13, R12, R11 ;  /* 0x0000000c0d0e7389 */ /* 0x0002a400000c000b */
[----:B012---:R-:W-:Y:S01]  /*f3e0*/  ENDCOLLECTIVE ;  /* 0x000000000000791b */ /* 0x007fe20003800000 */
.L_x_2405:
[----:B------:R-:W-:Y:S05]  /*f3f0*/  BRA `(.L_x_2406) ;  /* 0xffffffc400387947 */ /* 0x000fea000383ffff */
.L_x_2317:
[----:B------:R-:W-:Y:S01]  /*f400*/  BSSY B0, `(.L_x_2407) ;  /* 0x0000006000007945 */ /* 0x000fe20003800000 */
[----:B------:R-:W-:-:S07]  /*f410*/  IMAD.MOV.U32 R15, RZ, RZ, -0x1 ;  /* 0xffffffffff0f7424 */ /* 0x000fce00078e00ff */
[----:B01----:R-:W-:Y:S05]  /*f420*/  WARPSYNC.COLLECTIVE R15, `(.L_x_2408) ;  /* 0x000000000f0c7348 */ /* 0x003fea0003c00000 */
[----:B------:R-:W-:Y:S02]  /*f430*/  ELECT P6, UR62, PT ;  /* 0x00000000003e782f */ /* 0x000fe400038c0000 */
[----:B------:R-:W-:Y:S01]  /*f440*/  MOV R14, UR62 ;  /* 0x0000003e000e7c02 */ /* 0x000fe20008000f00 */
[----:B01----:R-:W-:Y:S10]  /*f450*/  ENDCOLLECTIVE ;  /* 0x000000000000791b */ /* 0x003ff40003800000 */
.L_x_2408:
[----:B------:R-:W-:Y:S05]  /*f460*/  BSYNC B0 ;  /* 0x0000000000007941 */ /* 0x000fea0003800000 */
.L_x_2407:
[----:B------:R-:W-:Y:S05]  /*f470*/  BRA `(.L_x_2409) ;  /* 0xffffffc400387947 */ /* 0x000fea000383ffff */
.L_x_2319:
[----:B-1----:R1:W2:Y:S02]  /*f480*/  SYNCS.PHASECHK.TRANS64.TRYWAIT P0, [R0+URZ+0x28840], R3 ;  /* 0x02884003000075a7 */ /* 0x0022a4000800017f */
[----:B--2---:R-:W-:Y:S05]  /*f490*/  @!P0 NANOSLEEP.SYNCS 0x989680 ;  /* 0x009896800000895d */ /* 0x004fea0003900000 */
[----:B------:R-:W2:Y:S02]  /*f4a0*/  @!P0 SYNCS.PHASECHK.TRANS64 P0, [R0+URZ+0x28840], R3 ;  /* 0x02884003000085a7 */ /* 0x000ea4000800007f */
[----:B--2---:R-:W-:Y:S05]  /*f4b0*/  @!P0 BRA `(.L_x_2319) ;  /* 0xfffffffc00f08947 */ /* 0x004fea000383ffff */
[----:B------:R-:W-:Y:S05]  /*f4c0*/  BRA `(.L_x_2410) ;  /* 0xffffffc400887947 */ /* 0x000fea000383ffff */
.L_x_2323:
[----:B------:R-:W-:Y:S01]  /*f4d0*/  IMAD.MOV.U32 R13, RZ, RZ, R4 ;  /* 0x000000ffff0d7224 */ /* 0x000fe200078e0004 */
[----:B------:R-:W-:Y:S01]  /*f4e0*/  LOP3.LUT R8, R8, 0x7f, RZ, 0xc0, !PT ;  /* 0x0000007f08087812 */ /* 0x000fe200078ec0ff */
[----:B------:R-:W-:Y:S02]  /*f4f0*/  IMAD.MOV.U32 R12, RZ, RZ, RZ ;  /* 0x000000ffff0c7224 */ /* 0x000fe400078e00ff */
[----:B------:R-:W-:Y:S01]  /*f500*/  IMAD.MOV.U32 R11, RZ, RZ, 0x181f ;  /* 0x0000181fff0b7424 */ /* 0x000fe200078e00ff */
[----:B------:R-:W-:Y:S01]  /*f510*/  SHF.R.U32.HI R8, RZ, 0x3, R8 ;  /* 0x00000003ff087819 */ /* 0x000fe20000011608 */
[----:B------:R-:W-:Y:S02]  /*f520*/  IMAD.MOV.U32 R15, RZ, RZ, -0x1 ;  /* 0xffffffffff0f7424 */ /* 0x000fe400078e00ff */
[----:B------:R-:W-:-:S07]  /*f530*/  IMAD.U32 R2, RZ, RZ, UR40 ;  /* 0x00000028ff027e24 */ /* 0x000fce000f8e00ff */
[----:B-----5:R-:W-:Y:S05]  /*f540*/  WARPSYNC.COLLECTIVE R15, `(.L_x_2411) ;  /* 0x000000000f087348 */ /* 0x020fea0003c00000 */
[----:B------:R0:W1:Y:S02]  /*f550*/  SHFL.IDX P6, R14, R13, R12, R11 ;  /* 0x0000000c0d0e7389 */ /* 0x00006400000c000b */
[----:B01---5:R-:W-:Y:S01]  /*f560*/  ENDCOLLECTIVE ;  /* 0x000000000000791b */ /* 0x023fe20003800000 */
.L_x_2411:
[----:B------:R-:W-:Y:S02]  /*f570*/  IMAD R2, R2, 0x80, R8 ;  /* 0x0000008002027824 */ /* 0x000fe400078e0208 */
[----:B------:R-:W-:Y:S02]  /*f580*/  IMAD.MOV.U32 R13, RZ, RZ, R0 ;  /* 0x000000ffff0d7224 */ /* 0x000fe400078e0000 */
[----:B------:R-:W-:-:S07]  /*f590*/  IMAD.MOV.U32 R5, RZ, RZ, R14 ;  /* 0x000000ffff057224 */ /* 0x000fce00078e000e */
[----:B------:R-:W-:Y:S05]  /*f5a0*/  WARPSYNC.COLLECTIVE R15, `(.L_x_2412) ;  /* 0x000000000f087348 */ /* 0x000fea0003c00000 */
[----:B------:R0:W1:Y:S02]  /*f5b0*/  SHFL.IDX P6, R14, R13, R12, R11 ;  /* 0x0000000c0d0e7389 */ /* 0x00006400000c000b */
[----:B01----:R-:W-:Y:S01]  /*f5c0*/  ENDCOLLECTIVE ;  /* 0x000000000000791b */ /* 0x003fe20003800000 */
.L_x_2412:
        /* <DEDUP_REMOVED lines=9> */
.L_x_2413:
        /* <DEDUP_REMOVED lines=14> */
.L_x_2414:
[----:B------:R-:W-:Y:S02]  /*f740*/  IMAD.MOV.U32 R13, RZ, RZ, R4 ;  /* 0x000000ffff0d7224 */ /* 0x000fe400078e0004 */
[----:B------:R-:W-:Y:S02]  /*f750*/  IMAD.MOV.U32 R12, RZ, RZ, 0x2 ;  /* 0x00000002ff0c7424 */ /* 0x000fe400078e00ff */
[----:B------:R-:W-:-:S07]  /*f760*/  IMAD.MOV.U32 R5, RZ, RZ, R14 ;  /* 0x000000ffff057224 */ /* 0x000fce00078e000e */
[----:B------:R-:W-:Y:S05]  /*f770*/  WARPSYNC.COLLECTIVE R15, `(.L_x_2415) ;  /* 0x000000000f087348 */ /* 0x000fea0003c00000 */
[----:B------:R0:W1:Y:S02]  /*f780*/  SHFL.IDX P6, R14, R13, R12, R11 ;  /* 0x0000000c0d0e7389 */ /* 0x00006400000c000b */
[----:B01----:R-:W-:Y:S01]  /*f790*/  ENDCOLLECTIVE ;  /* 0x000000000000791b */ /* 0x003fe20003800000 */
.L_x_2415:
        /* <DEDUP_REMOVED lines=17> */
.L_x_2416:
[----:B------:R-:W-:Y:S02]  /*f8b0*/  IMAD.MOV.U32 R13, RZ, RZ, R4 ;  /* 0x000000ffff0d7224 */ /* 0x000fe400078e0004 */
[----:B------:R-:W-:Y:S02]  /*f8c0*/  IMAD.MOV.U32 R12, RZ, RZ, 0x3 ;  /* 0x00000003ff0c7424 */ /* 0x000fe400078e00ff */
[----:B------:R-:W-:-:S07]  /*f8d0*/  IMAD.MOV.U32 R6, RZ, RZ, R14 ;  /* 0x000000ffff067224 */ /* 0x000fce00078e000e */
[----:B------:R-:W-:Y:S05]  /*f8e0*/  WARPSYNC.COLLECTIVE R15, `(.L_x_2417) ;  /* 0x000000000f087348 */ /* 0x000fea0003c00000 */
[----:B------:R0:W1:Y:S02]  /*f8f0*/  SHFL.IDX P6, R14, R13, R12, R11 ;  /* 0x0000000c0d0e7389 */ /* 0x00006400000c000b */
[----:B01----:R-:W-:Y:S01]  /*f900*/  ENDCOLLECTIVE ;  /* 0x000000000000791b */ /* 0x003fe20003800000 */
.L_x_2417:
        /* <DEDUP_REMOVED lines=15> */
.L_x_2418:
[----:B------:R-:W-:Y:S02]  /*fa00*/  IMAD.MOV.U32 R13, RZ, RZ, R4 ;  /* 0x000000ffff0d7224 */ /* 0x000fe400078e0004 */
[----:B------:R-:W-:Y:S02]  /*fa10*/  IMAD.MOV.U32 R12, RZ, RZ, 0x4 ;  /* 0x00000004ff0c7424 */ /* 0x000fe400078e00ff */
[----:B------:R-:W-:-:S07]  /*fa20*/  IMAD.MOV.U32 R6, RZ, RZ, R14 ;  /* 0x000000ffff067224 */ /* 0x000fce00078e000e */
[----:B------:R-:W-:Y:S05]  /*fa30*/  WARPSYNC.COLLECTIVE R15, `(.L_x_2419) ;  /* 0x000000000f087348 */ /* 0x000fea0003c00000 */
[----:B------:R0:W1:Y:S02]  /*fa40*/  SHFL.IDX P6, R14, R13, R12, R11 ;  /* 0x0000000c0d0e7389 */ /* 0x00006400000c000b */
[----:B01----:R-:W-:Y:S01]  /*fa50*/  ENDCOLLECTIVE ;  /* 0x000000000000791b */ /* 0x003fe20003800000 */
.L_x_2419:
        /* <DEDUP_REMOVED lines=15> */
.L_x_2420:
[----:B------:R-:W-:Y:S02]  /*fb50*/  IMAD.MOV.U32 R13, RZ, RZ, R4 ;  /* 0x000000ffff0d7224 */ /* 0x000fe400078e0004 */
[----:B------:R-:W-:Y:S02]  /*fb60*/  IMAD.MOV.U32 R12, RZ, RZ, 0x5 ;  /* 0x00000005ff0c7424 */ /* 0x000fe400078e00ff */
[----:B------:R-:W-:-:S07]  /*fb70*/  IMAD.MOV.U32 R6, RZ, RZ, R14 ;  /* 0x000000ffff067224 */ /* 0x000fce00078e000e */
[----:B------:R-:W-:Y:S05]  /*fb80*/  WARPSYNC.COLLECTIVE R15, `(.L_x_2421) ;  /* 0x000000000f087348 */ /* 0x000fea0003c00000 */
[----:B------:R0:W1:Y:S02]  /*fb90*/  SHFL.IDX P6, R14, R13, R12, R11 ;  /* 0x0000000c0d0e7389 */ /* 0x00006400000c000b */
[----:B01----:R-:W-:Y:S01]  /*fba0*/  ENDCOLLECTIVE ;  /* 0x000000000000791b */ /* 0x003fe20003800000 */
.L_x_2421:
        /* <DEDUP_REMOVED lines=15> */
.L_x_2422:
[----:B------:R-:W-:Y:S02]  /*fca0*/  IMAD.MOV.U32 R13, RZ, RZ, R4 ;  /* 0x000000ffff0d7224 */ /* 0x000fe400078e0004 */
[----:B------:R-:W-:Y:S02]  /*fcb0*/  IMAD.MOV.U32 R12, RZ, RZ, 0x6 ;  /* 0x00000006ff0c7424 */ /* 0x000fe400078e00ff */
[----:B------:R-:W-:-:S07]  /*fcc0*/  IMAD.MOV.U32 R6, RZ, RZ, R14 ;  /* 0x000000ffff067224 */ /* 0x000fce00078e000e */
[----:B------:R-:W-:Y:S05]  /*fcd0*/  WARPSYNC.COLLECTIVE R15, `(.L_x_2423) ;  /* 0x000000000f087348 */ /* 0x000fea0003c00000 */
[----:B------:R0:W1:Y:S02]  /*fce0*/  SHFL.IDX P6, R14, R13, R12, R11 ;  /* 0x0000000c0d0e7389 */ /* 0x00006400000c000b */
[----:B01----:R-:W-:Y:S01]  /*fcf0*/  ENDCOLLECTIVE ;  /* 0x000000000000791b */ /* 0x003fe20003800000 */
.L_x_2423:
        /* <DEDUP_REMOVED lines=14> */
.L_x_2424:
[----:B------:R-:W-:Y:S02]  /*fde0*/  IMAD.MOV.U32 R13, RZ, RZ, R4 ;  /* 0x000000ffff0d7224 */ /* 0x000fe400078e0004 */
[----:B------:R-:W-:Y:S02]  /*fdf0*/  IMAD.MOV.U32 R12, RZ, RZ, 0x7 ;  /* 0x00000007ff0c7424 */ /* 0x000fe400078e00ff */
[----:B------:R-:W-:-:S07]  /*fe00*/  IMAD.MOV.U32 R6, RZ, RZ, R14 ;  /* 0x000000ffff067224 */ /* 0x000fce00078e000e */
[----:B------:R-:W-:Y:S05]  /*fe10*/  WARPSYNC.COLLECTIVE R15, `(.L_x_2425) ;  /* 0x000000000f087348 */ /* 0x000fea0003c00000 */
[----:B------:R0:W1:Y:S02]  /*fe20*/  SHFL.IDX P6, R14, R13, R12, R11 ;  /* 0x0000000c0d0e7389 */ /* 0x00006400000c000b */
[----:B01----:R-:W-:Y:S01]  /*fe30*/  ENDCOLLECTIVE ;  /* 0x000000000000791b */ /* 0x003fe20003800000 */
.L_x_2425:
        /* <DEDUP_REMOVED lines=13> */
.L_x_2426:
[----:B------:R-:W-:Y:S01]  /*ff10*/  IMAD.MOV.U32 R0, RZ, RZ, R14 ;  /* 0x000000ffff007224 */ /* 0x000fe200078e000e */
[----:B------:R-:W-:Y:S06]  /*ff20*/  BRA `(.L_x_2427) ;  /* 0xffffffc400ec7947 */ /* 0x000fec000383ffff */
.L_x_2328:
[----:B0-----:R0:W1:Y:S02]  /*ff30*/  SYNCS.PHASECHK.TRANS64.TRYWAIT P0, [R17+URZ+0x28820], R0 ;  /* 0x02882000110075a7 */ /* 0x001064000800017f */
[----:B-1----:R-:W-:Y:S05]  /*ff40*/  @!P0 NANOSLEEP.SYNCS 0x989680 ;  /* 0x009896800000895d */ /* 0x002fea0003900000 */
[----:B------:R-:W1:Y:S02]  /*ff50*/  @!P0 SYNCS.PHASECHK.TRANS64 P0, [R17+URZ+0x28820], R0 ;  /* 0x02882000110085a7 */ /* 0x000e64000800007f */
[----:B-1----:R-:W-:Y:S05]  /*ff60*/  @!P0 BRA `(.L_x_2328) ;  /* 0xfffffffc00f08947 */ /* 0x002fea000383ffff */
[----:B------:R-:W-:Y:S05]  /*ff70*/  BRA `(.L_x_2428) ;  /* 0xffffffc8005c7947 */ /* 0x000fea000383ffff */
.L_x_2335:
[----:B0-----:R0:W1:Y:S02]  /*ff80*/  SYNCS.PHASECHK.TRANS64.TRYWAIT P0, [R4+URZ+0x28840], R3 ;  /* 0x02884003040075a7 */ /* 0x001064000800017f */
[----:B-1----:R-:W-:Y:S05]  /*ff90*/  @!P0 NANOSLEEP.SYNCS 0x989680 ;  /* 0x009896800000895d */ /* 0x002fea0003900000 */
[----:B------:R-:W1:Y:S02]  /*ffa0*/  @!P0 SYNCS.PHASECHK.TRANS64 P0, [R4+URZ+0x28840], R3 ;  /* 0x02884003040085a7 */ /* 0x000e64000800007f */
[----:B-1----:R-:W-:Y:S05]  /*ffb0*/  @!P0 BRA `(.L_x_2335) ;  /* 0xfffffffc00f08947 */ /* 0x002fea000383ffff */
[----:B------:R-:W-:Y:S05]  /*ffc0*/  BRA `(.L_x_2429) ;  /* 0xffffffcc00147947 */ /* 0x000fea000383ffff */
.L_x_2341:
[----:B0-----:R0:W1:Y:S02]  /*ffd0*/  SYNCS.PHASECHK.TRANS64.TRYWAIT P0, [R4+URZ+0x60], R3 ;  /* 0x00006003040075a7 */ /* 0x001064000800017f */
[----:B-1----:R-:W-:Y:S05]  /*ffe0*/  @!P0 NANOSLEEP.SYNCS 0x989680 ;  /* 0x009896800000895d */ /* 0x002fea0003900000 */
[----:B------:R-:W1:Y:S02]  /*fff0*/  @!P0 SYNCS.PHASECHK.TRANS64 P0, [R4+URZ+0x60], R3 ;  /* 0x00006003040085a7 */ /* 0x000e64000800007f */
[----:B-1----:R-:W-:Y:S05]  /*10000*/  @!P0 BRA `(.L_x_2341) ;  /* 0xfffffffc00f08947 */ /* 0x002fea000383ffff */
[----:B------:R-:W-:Y:S05]  /*10010*/  BRA `(.L_x_2430) ;  /* 0xffffffcc00e07947 */ /* 0x000fea000383ffff */
.L_x_2351:
[----:B--2---:R2:W3:Y:S02]  /*10020*/  SYNCS.PHASECHK.TRANS64.TRYWAIT P0, [R3+URZ+0x28840], R2 ;  /* 0x02884002030075a7 */ /* 0x0044e4000800017f */
[----:B---3--:R-:W-:Y:S05]  /*10030*/  @!P0 NANOSLEEP.SYNCS 0x989680 ;  /* 0x009896800000895d */ /* 0x008fea0003900000 */
[----:B------:R-:W3:Y:S02]  /*10040*/  @!P0 SYNCS.PHASECHK.TRANS64 P0, [R3+URZ+0x28840], R2 ;  /* 0x02884002030085a7 */ /* 0x000ee4000800007f */
[----:B---3--:R-:W-:Y:S05]  /*10050*/  @!P0 BRA `(.L_x_2351) ;  /* 0xfffffffc00f08947 */ /* 0x008fea000383ffff */
[----:B------:R-:W-:Y:S05]  /*10060*/  BRA `(.L_x_2431) ;  /* 0xffffffd400607947 */ /* 0x000fea000383ffff */
.L_x_2357:
[----:B0-----:R0:W1:Y:S02]  /*10070*/  SYNCS.PHASECHK.TRANS64.TRYWAIT P0, [R2+URZ+0x60], R3 ;  /* 0x00006003020075a7 */ /* 0x001064000800017f */
[----:B-1----:R-:W-:Y:S05]  /*10080*/  @!P0 NANOSLEEP.SYNCS 0x989680 ;  /* 0x009896800000895d */ /* 0x002fea0003900000 */
[----:B------:R-:W1:Y:S02]  /*10090*/  @!P0 SYNCS.PHASECHK.TRANS64 P0, [R2+URZ+0x60], R3 ;  /* 0x00006003020085a7 */ /* 0x000e64000800007f */
[----:B-1----:R-:W-:Y:S05]  /*100a0*/  @!P0 BRA `(.L_x_2357) ;  /* 0xfffffffc00f08947 */ /* 0x002fea000383ffff */
[----:B------:R-:W-:Y:S05]  /*100b0*/  BRA `(.L_x_2432) ;  /* 0xffffffd800307947 */ /* 0x000fea000383ffff */
.L_x_2366:
[----:B---3--:R3:W4:Y:S02]  /*100c0*/  SYNCS.PHASECHK.TRANS64.TRYWAIT P0, [R2+URZ+0x28840], R3 ;  /* 0x02884003020075a7 */ /* 0x008724000800017f */
[----:B----4-:R-:W-:Y:S05]  /*100d0*/  @!P0 NANOSLEEP.SYNCS 0x989680 ;  /* 0x009896800000895d */ /* 0x010fea0003900000 */
[----:B------:R-:W4:Y:S02]  /*100e0*/  @!P0 SYNCS.PHASECHK.TRANS64 P0, [R2+URZ+0x28840], R3 ;  /* 0x02884003020085a7 */ /* 0x000f24000800007f */
[----:B----4-:R-:W-:Y:S05]  /*100f0*/  @!P0 BRA `(.L_x_2366) ;  /* 0xfffffffc00f08947 */ /* 0x010fea000383ffff */
[----:B------:R-:W-:Y:S05]  /*10100*/  BRA `(.L_x_2433) ;  /* 0xffffffdc00847947 */ /* 0x000fea000383ffff */
.L_x_2372:
[----:B0-----:R0:W1:Y:S02]  /*10110*/  SYNCS.PHASECHK.TRANS64.TRYWAIT P0, [R2+URZ+0x60], R5 ;  /* 0x00006005020075a7 */ /* 0x001064000800017f */
[----:B-1----:R-:W-:Y:S05]  /*10120*/  @!P0 NANOSLEEP.SYNCS 0x989680 ;  /* 0x009896800000895d */ /* 0x002fea0003900000 */
[----:B------:R-:W1:Y:S02]  /*10130*/  @!P0 SYNCS.PHASECHK.TRANS64 P0, [R2+URZ+0x60], R5 ;  /* 0x00006005020085a7 */ /* 0x000e64000800007f */
[----:B-1----:R-:W-:Y:S05]  /*10140*/  @!P0 BRA `(.L_x_2372) ;  /* 0xfffffffc00f08947 */ /* 0x002fea000383ffff */
[----:B------:R-:W-:Y:S05]  /*10150*/  BRA `(.L_x_2434) ;  /* 0xffffffe000547947 */ /* 0x000fea000383ffff */
.L_x_2383:
[----:B0-----:R0:W2:Y:S02]  /*10160*/  SYNCS.PHASECHK.TRANS64.TRYWAIT P0, [R3+URZ+0x28860], R0 ;  /* 0x02886000030075a7 */ /* 0x0010a4000800017f */
[----:B--2---:R-:W-:Y:S05]  /*10170*/  @!P0 NANOSLEEP.SYNCS 0x989680 ;  /* 0x009896800000895d */ /* 0x004fea0003900000 */
[----:B------:R-:W2:Y:S02]  /*10180*/  @!P0 SYNCS.PHASECHK.TRANS64 P0, [R3+URZ+0x28860], R0 ;  /* 0x02886000030085a7 */ /* 0x000ea4000800007f */
[----:B--2---:R-:W-:Y:S05]  /*10190*/  @!P0 BRA `(.L_x_2383) ;  /* 0xfffffffc00f08947 */ /* 0x004fea000383ffff */
[----:B------:R-:W-:Y:S05]  /*101a0*/  BRA `(.L_x_2435) ;  /* 0xffffffe400947947 */ /* 0x000fea000383ffff */
.L_x_2390:
[----:B------:R-:W-:Y:S01]  /*101b0*/  BSSY B0, `(.L_x_2436) ;  /* 0x0000008000007945 */ /* 0x000fe20003800000 */
[----:B-----5:R-:W-:Y:S02]  /*101c0*/  IMAD.MOV.U32 R13, RZ, RZ, R2 ;  /* 0x000000ffff0d7224 */ /* 0x020fe400078e0002 */
[----:B------:R-:W-:Y:S02]  /*101d0*/  IMAD.MOV.U32 R12, RZ, RZ, RZ ;  /* 0x000000ffff0c7224 */ /* 0x000fe400078e00ff */
[----:B------:R-:W-:Y:S02]  /*101e0*/  IMAD.MOV.U32 R11, RZ, RZ, 0x1f ;  /* 0x0000001fff0b7424 */ /* 0x000fe400078e00ff */
[----:B------:R-:W-:-:S07]  /*101f0*/  IMAD.MOV.U32 R15, RZ, RZ, -0x1 ;  /* 0xffffffffff0f7424 */ /* 0x000fce00078e00ff */
[----:B-1----:R-:W-:Y:S05]  /*10200*/  WARPSYNC.COLLECTIVE R15, `(.L_x_2437) ;  /* 0x000000000f087348 */ /* 0x002fea0003c00000 */
[----:B------:R0:W2:Y:S02]  /*10210*/  SHFL.IDX P6, R14, R13, R12, R11 ;  /* 0x0000000c0d0e7389 */ /* 0x0000a400000c000b */
[----:B012---:R-:W-:Y:S01]  /*10220*/  ENDCOLLECTIVE ;  /* 0x000000000000791b */ /* 0x007fe20003800000 */
.L_x_2437:
[----:B------:R-:W-:Y:S05]  /*10230*/  BSYNC B0 ;  /* 0x0000000000007941 */ /* 0x000fea0003800000 */
.L_x_2436:
[----:B------:R-:W-:Y:S05]  /*10240*/  BRA `(.L_x_2438) ;  /* 0xffffffe8008c7947 */ /* 0x000fea000383ffff */
.L_x_2393:
[----:B0-----:R0:W1:Y:S02]  /*10250*/  SYNCS.PHASECHK.TRANS64.TRYWAIT P0, [R0+URZ+0x28820], R3 ;  /* 0x02882003000075a7 */ /* 0x001064000800017f */
[----:B-1----:R-:W-:Y:S05]  /*10260*/  @!P0 NANOSLEEP.SYNCS 0x989680 ;  /* 0x009896800000895d */ /* 0x002fea0003900000 */
[----:B------:R-:W1:Y:S02]  /*10270*/  @!P0 SYNCS.PHASECHK.TRANS64 P0, [R0+URZ+0x28820], R3 ;  /* 0x02882003000085a7 */ /* 0x000e64000800007f */
[----:B-1----:R-:W-:Y:S05]  /*10280*/  @!P0 BRA `(.L_x_2393) ;  /* 0xfffffffc00f08947 */ /* 0x002fea000383ffff */
[----:B------:R-:W-:Y:S05]  /*10290*/  BRA `(.L_x_2439) ;  /* 0xffffffe800d87947 */ /* 0x000fea000383ffff */
.L_x_2394:
        /* <DEDUP_REMOVED lines=8> */
[----:B0-----:R-:W-:Y:S05]  /*10320*/  WARPSYNC.COLLECTIVE R15, `(.L_x_2441) ;  /* 0x000000000f087348 */ /* 0x001fea0003c00000 */
[----:B------:R1:W2:Y:S02]  /*10330*/  SHFL.IDX P6, R14, R13, R12, R11 ;  /* 0x0000000c0d0e7389 */ /* 0x0002a400000c000b */
[----:B012---:R-:W-:Y:S01]  /*10340*/  ENDCOLLECTIVE ;  /* 0x000000000000791b */ /* 0x007fe20003800000 */
.L_x_2441:
[----:B------:R-:W-:Y:S05]  /*10350*/  BSYNC B0 ;  /* 0x0000000000007941 */ /* 0x000fea0003800000 */
.L_x_2440:
[----:B------:R-:W-:Y:S05]  /*10360*/  BRA `(.L_x_2442) ;  /* 0xffffffe800c07947 */ /* 0x000fea000383ffff */
.L_x_2397:
[----:B------:R-:W-:Y:S01]  /*10370*/  BSSY B1, `(.L_x_2443) ;  /* 0x0000006000017945 */ /* 0x000fe20003800000 */
[----:B------:R-:W-:-:S07]  /*10380*/  IMAD.MOV.U32 R15, RZ, RZ, -0x1 ;  /* 0xffffffffff0f7424 */ /* 0x000fce00078e00ff */
[----:B01----:R-:W-:Y:S05]  /*10390*/  WARPSYNC.COLLECTIVE R15, `(.L_x_2444) ;  /* 0x000000000f0c7348 */ /* 0x003fea0003c00000 */
[----:B------:R-:W-:Y:S02]  /*103a0*/  ELECT P6, UR62, PT ;  /* 0x00000000003e782f */ /* 0x000fe400038c0000 */
[----:B------:R-:W-:Y:S01]  /*103b0*/  MOV R14, UR62 ;  /* 0x0000003e000e7c02 */ /* 0x000fe20008000f00 */
[----:B01----:R-:W-:Y:S10]  /*103c0*/  ENDCOLLECTIVE ;  /* 0x000000000000791b */ /* 0x003ff40003800000 */
.L_x_2444:
[----:B------:R-:W-:Y:S05]  /*103d0*/  BSYNC B1 ;  /* 0x0000000000017941 */ /* 0x000fea0003800000 */
.L_x_2443:
[----:B------:R-:W-:Y:S05]  /*103e0*/  BRA `(.L_x_2445) ;  /* 0xffffffe800b87947 */ /* 0x000fea000383ffff */
.L_x_2399:
[----:B0-----:R0:W1:Y:S02]  /*103f0*/  SYNCS.PHASECHK.TRANS64.TRYWAIT P0, [R6+URZ], R5 ;  /* 0x00000005060075a7 */ /* 0x001064000800017f */
[----:B-1----:R-:W-:Y:S05]  /*10400*/  @!P0 NANOSLEEP.SYNCS 0x989680 ;  /* 0x009896800000895d */ /* 0x002fea0003900000 */
[----:B------:R-:W1:Y:S02]  /*10410*/  @!P0 SYNCS.PHASECHK.TRANS64 P0, [R6+URZ], R5 ;  /* 0x00000005060085a7 */ /* 0x000e64000800007f */
[----:B-1----:R-:W-:Y:S05]  /*10420*/  @!P0 BRA `(.L_x_2399) ;  /* 0xfffffffc00f08947 */ /* 0x002fea000383ffff */
[----:B------:R-:W-:Y:S05]  /*10430*/  BRA `(.L_x_2446) ;  /* 0xffffffe800f07947 */ /* 0x000fea000383ffff */
.L_x_2400:
[----:B-1----:R1:W2:Y:S02]  /*10440*/  SYNCS.PHASECHK.TRANS64.TRYWAIT P0, [R3+URZ], R2 ;  /* 0x00000002030075a7 */ /* 0x0022a4000800017f */
[----:B--2---:R-:W-:Y:S05]  /*10450*/  @!P0 NANOSLEEP.SYNCS 0x989680 ;  /* 0x009896800000895d */ /* 0x004fea0003900000 */
[----:B------:R-:W2:Y:S02]  /*10460*/  @!P0 SYNCS.PHASECHK.TRANS64 P0, [R3+URZ], R2 ;  /* 0x00000002030085a7 */ /* 0x000ea4000800007f */
[----:B--2---:R-:W-:Y:S05]  /*10470*/  @!P0 BRA `(.L_x_2400) ;  /* 0xfffffffc00f08947 */ /* 0x004fea000383ffff */
[----:B------:R-:W-:Y:S05]  /*10480*/  BRA `(.L_x_2447) ;  /* 0xffffffe800e47947 */ /* 0x000fea000383ffff */
.L_x_2402:
[----:B-1----:R1:W2:Y:S02]  /*10490*/  SYNCS.PHASECHK.TRANS64.TRYWAIT P0, [R18+URZ], R5 ;  /* 0x00000005120075a7 */ /* 0x0022a4000800017f */
[----:B--2---:R-:W-:Y:S05]  /*104a0*/  @!P0 NANOSLEEP.SYNCS 0x989680 ;  /* 0x009896800000895d */ /* 0x004fea0003900000 */
[----:B------:R-:W2:Y:S02]  /*104b0*/  @!P0 SYNCS.PHASECHK.TRANS64 P0, [R18+URZ], R5 ;  /* 0x00000005120085a7 */ /* 0x000ea4000800007f */
[----:B--2---:R-:W-:Y:S05]  /*104c0*/  @!P0 BRA `(.L_x_2402) ;  /* 0xfffffffc00f08947 */ /* 0x004fea000383ffff */
[----:B------:R-:W-:Y:S05]  /*104d0*/  BRA `(.L_x_2448) ;  /* 0xffffffe800e87947 */ /* 0x000fea000383ffff */
.L_x_2449:
        /* <DEDUP_REMOVED lines=10> */
.L_x_3224:


//--------------------- .text._ZN7cutlass13device_kernelIN5flash11enable_sm90INS1_16FlashAttnFwdSm90INS1_25CollectiveMainloopFwdSm90ILi2EN4cute5tupleIJNS5_1CILi1EEES8_S8_EEENS6_IJNS7_ILi128EEESA_SA_EEELi128ENS_10bfloat16_tEfNS_4arch4Sm90ELb1ELb0ELb0ELb1ELb0ELb0ELb0ELb1ELb1ELb1ELb0ELb0EEENS1_21CollectiveEpilogueFwdISB_S9_SC_SE_Li256ELb1ELb1ELb0ELb0EEENS1_36VarlenDynamicPersistentTileSchedulerILi128ELi128ELi256ELi128ELb0ELb1ELb1ELb1ELb1ELb1EEEEEEEEEvNT_6ParamsE --------------------------
	.section	.text._ZN7cutlass13device_kernelIN5flash11enable_sm90INS1_16FlashAttnFwdSm90INS1_25CollectiveMainloopFwdSm90ILi2EN4cute5tupleIJNS5_1CILi1EEES8_S8_EEENS6_IJNS7_ILi128EEESA_SA_EEELi128ENS_10bfloat16_tEfNS_4arch4Sm90ELb1ELb0ELb0ELb1ELb0ELb0ELb0ELb1ELb1ELb1ELb0ELb0EEENS1_21CollectiveEpilogueFwdISB_S9_SC_SE_Li256ELb1ELb1ELb0ELb0EEENS1_36VarlenDynamicPersistentTileSchedulerILi128ELi128ELi256ELi128ELb0ELb1ELb1ELb1ELb1ELb1EEEEEEEEEvNT_6ParamsE,"ax",@progbits
	.align	128
.text._ZN7cutlass13device_kernelIN5flash11enable_sm90INS1_16FlashAttnFwdSm90INS1_25CollectiveMainloopFwdSm90ILi2EN4cute5tupleIJNS5_1CILi1EEES8_S8_EEENS6_IJNS7_ILi128EEESA_SA_EEELi128ENS_10bfloat16_tEfNS_4arch4Sm90ELb1ELb0ELb0ELb1ELb0ELb0ELb0ELb1ELb1ELb1ELb0ELb0EEENS1_21CollectiveEpilogueFwdISB_S9_SC_SE_Li256ELb1ELb1ELb0ELb0EEENS1_36VarlenDynamicPersistentTileSchedulerILi128ELi128ELi256ELi128ELb0ELb1ELb1ELb1ELb1ELb1EEEEEEEEEvNT_6ParamsE:
        .type           _ZN7cutlass13device_kernelIN5flash11enable_sm90INS1_16FlashAttnFwdSm90INS1_25CollectiveMainloopFwdSm90ILi2EN4cute5tupleIJNS5_1CILi1EEES8_S8_EEENS6_IJNS7_ILi128EEESA_SA_EEELi128ENS_10bfloat16_tEfNS_4arch4Sm90ELb1ELb0ELb0ELb1ELb0ELb0ELb0ELb1ELb1ELb1ELb0ELb0EEENS1_21CollectiveEpilogueFwdISB_S9_SC_SE_Li256ELb1ELb1ELb0ELb0EEENS1_36VarlenDynamicPersistentTileSchedulerILi128ELi128ELi256ELi128ELb0ELb1ELb1ELb1ELb1ELb1EEEEEEEEEvNT_6ParamsE,@function
        .size           _ZN7cutlass13device_kernelIN5flash11enable_sm90INS1_16FlashAttnFwdSm90INS1_25CollectiveMainloopFwdSm90ILi2EN4cute5tupleIJNS5_1CILi1EEES8_S8_EEENS6_IJNS7_ILi128EEESA_SA_EEELi128ENS_10bfloat16_tEfNS_4arch4Sm90ELb1ELb0ELb0ELb1ELb0ELb0ELb0ELb1ELb1ELb1ELb0ELb0EEENS1_21CollectiveEpilogueFwdISB_S9_SC_SE_Li256ELb1ELb1ELb0ELb0EEENS1_36VarlenDynamicPersistentTileSchedulerILi128ELi128ELi256ELi128ELb0ELb1ELb1ELb1ELb1ELb1EEEEEEEEEvNT_6ParamsE,(.L_x_3225 - _ZN7cutlass13device_kernelIN5flash11enable_sm90INS1_16FlashAttnFwdSm90INS1_25CollectiveMainloopFwdSm90ILi2EN4cute5tupleIJNS5_1CILi1EEES8_S8_EEENS6_IJNS7_ILi128EEESA_SA_EEELi128ENS_10bfloat16_tEfNS_4arch4Sm90ELb1ELb0ELb0ELb1ELb0ELb0ELb0ELb1ELb1ELb1ELb0ELb0EEENS1_21CollectiveEpilogueFwdISB_S9_SC_SE_Li256ELb1ELb1ELb0ELb0EEENS1_36VarlenDynamicPersistentTileSchedulerILi128ELi128ELi256ELi128ELb0ELb1ELb1ELb1ELb1ELb1EEEEEEEEEvNT_6ParamsE)
        .other          _ZN7cutlass13device_kernelIN5flash11enable_sm90INS1_16FlashAttnFwdSm90INS1_25CollectiveMainloopFwdSm90ILi2EN4cute5tupleIJNS5_1CILi1EEES8_S8_EEENS6_IJNS7_ILi128EEESA_SA_EEELi128ENS_10bfloat16_tEfNS_4arch4Sm90ELb1ELb0ELb0ELb1ELb0ELb0ELb0ELb1ELb1ELb1ELb0ELb0EEENS1_21CollectiveEpilogueFwdISB_S9_SC_SE_Li256ELb1ELb1ELb0ELb0EEENS1_36VarlenDynamicPersistentTileSchedulerILi128ELi128ELi256ELi128ELb0ELb1ELb1ELb1ELb1ELb1EEEEEEEEEvNT_6ParamsE,@"STO_CUDA_ENTRY STV_DEFAULT"
_ZN7cutlass13device_kernelIN5flash11enable_sm90INS1_16FlashAttnFwdSm90INS1_25CollectiveMainloopFwdSm90ILi2EN4cute5tupleIJNS5_1CILi1EEES8_S8_EEENS6_IJNS7_ILi128EEESA_SA_EEELi128ENS_10bfloat16_tEfNS_4arch4Sm90ELb1ELb0ELb0ELb1ELb0ELb0ELb0ELb1ELb1ELb1ELb0ELb0EEENS1_21CollectiveEpilogueFwdISB_S9_SC_SE_Li256ELb1ELb1ELb0ELb0EEENS1_36VarlenDynamicPersistentTileSchedulerILi128ELi128ELi256ELi128ELb0ELb1ELb1ELb1ELb1ELb1EEEEEEEEEvNT_6ParamsE:
        /* <DEDUP_REMOVED lines=17> */
.L_x_2451:
[----:B------:R-:W-:Y:S05]  /*0110*/  BSYNC B0 ;  /* 0x0000000000007941 */ /* 0x000fea0003800000 */
.L_x_2450:
        /* <DEDUP_REMOVED lines=40> */
.L_x_2452:
        /* <DEDUP_REMOVED lines=22> */
.L_x_2453:
        /* <DEDUP_REMOVED lines=18> */
.L_x_2454:
        /* <DEDUP_REMOVED lines=22> */
.L_x_2455:
        /* <DEDUP_REMOVED lines=22> */
.L_x_2456:
        /* <DEDUP_REMOVED lines=8> */
.L_x_2458:
        /* <DEDUP_REMOVED lines=21> */
[----:B------:R-:W-:-:S04]  /*0ab0*/  LEA.HI R3, R0, R197, RZ, 0x7 ;  /* 0x000000c500037211 */ /* 0x000fc800078f38ff */
[----:B------:R-:W-:Y:S02]  /*0ac0*/  LOP3.LUT R2, R3, 0xffffff80, RZ, 0xc0, !PT ;  /* 0xffffff8003027812 */ /* 0x000fe400078ec0ff */
[----:B------:R-:W-:-:S03]  /*0ad0*/  LEA.HI R4, R0, R197, RZ, 0x5 ;  /* 0x000000c500047211 */ /* 0x000fc600078f28ff */
[----:B------:R-:W-:Y:S02]  /*0ae0*/  IMAD.IADD R191, R197, 0x1, -R2 ;  /* 0x00000001c5bf7824 */ /* 0x000fe400078e0a02 */
[----:B------:R-:W-:-:S03]  /*0af0*/  IMAD.SHL.U32 R6, R4, 0x20, RZ ;  /* 0x0000002004067824 */ /* 0x000fc600078e00ff */
[----:B------:R-:W-:Y:S02]  /*0b00*/  SHF.R.S32.HI R8, RZ, 0x1f, R191 ;  /* 0x0000001fff087819 */ /* 0x000fe400000114bf */
[----:B------:R-:W-:Y:S02]  /*0b10*/  LEA.HI R2, R0, R197, RZ, 0x4 ;  /* 0x000000c500027211 */ /* 0x000fe400078f20ff */
[----:B------:R-:W-:Y:S02]  /*0b20*/  LEA.HI R9, R8, R191, RZ, 0x2 ;  /* 0x000000bf08097211 */ /* 0x000fe400078f10ff */
[----:B------:R-:W-:Y:S02]  /*0b30*/  LEA.HI R10, R0, R197, RZ, 0x2 ;  /* 0x000000c5000a7211 */ /* 0x000fe400078f10ff */
[----:B------:R-:W-:Y:S02]  /*0b40*/  LOP3.LUT R7, R6, 0xfffffc00, RZ, 0xc0, !PT ;  /* 0xfffffc0006077812 */ /* 0x000fe400078ec0ff */
[----:B------:R-:W-:-:S02]  /*0b50*/  SHF.R.S32.HI R6, RZ, 0x2, R9 ;  /* 0x00000002ff067819 */ /* 0x000fc40000011409 */
[----:B------:R-:W-:Y:S02]  /*0b60*/  SHF.R.S32.HI R11, RZ, 0x1f, R9 ;  /* 0x0000001fff0b7819 */ /* 0x000fe40000011409 */
[----:B------:R-:W-:Y:S02]  /*0b70*/  SHF.R.S32.HI R5, RZ, 0x4, R2 ;  /* 0x00000004ff057819 */ /* 0x000fe40000011402 */
[----:B------:R-:W-:Y:S02]  /*0b80*/  LOP3.LUT R4, R2, 0x3fffff0, RZ, 0xc0, !PT ;  /* 0x03fffff002047812 */ /* 0x000fe400078ec0ff */
[----:B------:R-:W-:Y:S02]  /*0b90*/  LOP3.LUT R10, R10, 0xfffffffc, RZ, 0xc0, !PT ;  /* 0xfffffffc0a0a7812 */ /* 0x000fe400078ec0ff */
[----:B------:R-:W-:Y:S02]  /*0ba0*/  LEA.HI R0, R0, R197, RZ, 0x3 ;  /* 0x000000c500007211 */ /* 0x000fe400078f18ff */
[----:B------:R-:W-:-:S02]  /*0bb0*/  LEA.HI R11, R11, R6, RZ, 0x3 ;  /* 0x000000060b0b7211 */ /* 0x000fc400078f18ff */
[----:B------:R-:W-:Y:S01]  /*0bc0*/  SHF.R.S32.HI R192, RZ, 0x7, R3 ;  /* 0x00000007ffc07819 */ /* 0x000fe20000011403 */
[C---:B------:R-:W-:Y:S01]  /*0bd0*/  IMAD.IADD R4, R197.reuse, 0x1, -R4 ;  /* 0x00000001c5047824 */ /* 0x040fe200078e0a04 */
[----:B------:R-:W-:Y:S01]  /*0be0*/  LEA.HI R2, R2, R5, RZ, 0x1 ;  /* 0x0000000502027211 */ /* 0x000fe200078f08ff */
[----:B------:R-:W-:Y:S01]  /*0bf0*/  IMAD.IADD R10, R197, 0x1, -R10 ;  /* 0x00000001c50a7824 */ /* 0x000fe200078e0a0a */
[----:B------:R-:W-:Y:S02]  /*0c00*/  LOP3.LUT R186, R0, 0xfffffff8, RZ, 0xc0, !PT ;  /* 0xfffffff800ba7812 */ /* 0x000fe400078ec0ff */
[----:B------:R-:W-:Y:S02]  /*0c10*/  LOP3.LUT R11, R11, 0xfffffff8, RZ, 0xc0, !PT ;  /* 0xfffffff80b0b7812 */ /* 0x000fe400078ec0ff */
[----:B------:R-:W-:Y:S02]  /*0c20*/  LEA.HI R8, R8, R191, RZ, 0x5 ;  /* 0x000000bf08087211 */ /* 0x000fe400078f28ff */
[----:B------:R-:W-:Y:S01]  /*0c30*/  LEA.HI R3, R3, R192, RZ, 0x1 ;  /* 0x000000c003037211 */ /* 0x000fe200078f08ff */
[----:B------:R-:W-:Y:S01]  /*0c40*/  IMAD R7, R4, 0x40, R7 ;  /* 0x0000004004077824 */ /* 0x000fe200078e0207 */
[----:B------:R-:W-:Y:S01]  /*0c50*/  LOP3.LUT R2, R2, 0x1ffffffe, RZ, 0xc0, !PT ;  /* 0x1ffffffe02027812 */ /* 0x000fe200078ec0ff */
[----:B------:R-:W-:Y:S01]  /*0c60*/  IMAD.IADD R186, R197, 0x1, -R186 ;  /* 0x00000001c5ba7824 */ /* 0x000fe200078e0aba */
[----:B------:R-:W-:Y:S01]  /*0c70*/  SHF.R.S32.HI R8, RZ, 0x5, R8 ;  /* 0x00000005ff087819 */ /* 0x000fe20000011408 */
[----:B------:R-:W-:Y:S01]  /*0c80*/  IMAD.IADD R11, R6, 0x1, -R11 ;  /* 0x00000001060b7824 */ /* 0x000fe200078e0a0b */
[----:B------:R-:W-:-:S02]  /*0c90*/  LEA.HI R4, R10, R10, RZ, 0x1 ;  /* 0x0000000a0a047211 */ /* 0x000fc400078f08ff */
[----:B------:R-:W-:Y:S01]  /*0ca0*/  LOP3.LUT R3, R3, 0x3fffffe, RZ, 0xc0, !PT ;  /* 0x03fffffe03037812 */ /* 0x000fe200078ec0ff */
[----:B------:R-:W-:Y:S01]  /*0cb0*/  IMAD.IADD R2, R5, 0x1, -R2 ;  /* 0x0000000105027824 */ /* 0x000fe200078e0a02 */
[----:B------:R-:W-:Y:S01]  /*0cc0*/  LOP3.LUT R5, R4, 0x1ffffffe, RZ, 0xc0, !PT ;  /* 0x1ffffffe04057812 */ /* 0x000fe200078ec0ff */
[----:B------:R-:W-:Y:S02]  /*0cd0*/  IMAD.SHL.U32 R19, R186, 0x8, RZ ;  /* 0x00000008ba137824 */ /* 0x000fe400078e00ff */
[----:B------:R-:W-:Y:S02]  /*0ce0*/  IMAD R8, R8, 0x10, R11 ;  /* 0x0000001008087824 */ /* 0x000fe400078e020b */
[----:B------:R-:W-:Y:S01]  /*0cf0*/  IMAD.IADD R3, R192, 0x1, -R3 ;  /* 0x00000001c0037824 */ /* 0x000fe200078e0a03 */
[----:B------:R-:W-:Y:S01]  /*0d00*/  LOP3.LUT R22, R9, 0x7ffffffc, RZ, 0xc0, !PT ;  /* 0x7ffffffc09167812 */ /* 0x000fe200078ec0ff */
[----:B------:R-:W-:Y:S02]  /*0d10*/  VIADD R185, R19, 0x40 ;  /* 0x0000004013b97836 */ /* 0x000fe40000000000 */
[----:B------:R-:W-:-:S02]  /*0d20*/  IMAD.IADD R10, R10, 0x1, -R5 ;  /* 0x000000010a0a7824 */ /* 0x000fc400078e0a05 */
[----:B------:R-:W-:Y:S01]  /*0d30*/  IMAD R193, R3, 0x40, R8 ;  /* 0x0000004003c17824 */ /* 0x000fe200078e0208 */
[----:B------:R-:W-:Y:S01]  /*0d40*/  SHF.R.S32.HI R189, RZ, 0x3, R0 ;  /* 0x00000003ffbd7819 */ /* 0x000fe20000011400 */
[----:B------:R-:W-:Y:S01]  /*0d50*/  IMAD R194, R2, 0x8, R7 ;  /* 0x0000000802c27824 */ /* 0x000fe200078e0207 */
[----:B------:R-:W-:Y:S01]  /*0d60*/  SHF.R.S32.HI R196, RZ, 0x1f, R19 ;  /* 0x0000001fffc47819 */ /* 0x000fe20000011413 */
[----:B------:R-:W-:Y:S01]  /*0d70*/  IMAD.MOV.U32 R190, RZ, RZ, RZ ;  /* 0x000000ffffbe7224 */ /* 0x000fe200078e00ff */
[----:B------:R-:W-:Y:S01]  /*0d80*/  SHF.R.S32.HI R195, RZ, 0x1f, R185 ;  /* 0x0000001fffc37819 */ /* 0x000fe200000114b9 */
[----:B------:R-:W-:Y:S02]  /*0d90*/  IMAD.IADD R22, R191, 0x1, -R22 ;  /* 0x00000001bf167824 */ /* 0x000fe400078e0a16 */
[----:B------:R-:W-:Y:S01]  /*0da0*/  IMAD R23, R10, 0x8, R193 ;  /* 0x000000080a177824 */ /* 0x000fe200078e02c1 */
[----:B------:R-:W-:Y:S01]  /*0db0*/  UMOV UR36, URZ ;  /* 0x0000003f00247c82 */ /* 0x000fe20008000000 */
[----:B------:R-:W-:Y:S01]  /*0dc0*/  UMOV UR37, URZ ;  /* 0x0000003f00257c82 */ /* 0x000fe20008000000 */
[----:B--2---:R-:W-:-:S07]  /*0dd0*/  LOP3.LUT R18, R12, 0x1, RZ, 0xfc, !PT ;  /* 0x000000010c127812 */ /* 0x004fce00078efcff */
.L_x_2512:
[----:B0---4-:R-:W0:Y:S01]  /*0de0*/  LDC.64 R2, c[0x0][0xc88] ;  /* 0x00032200ff027b82 */ /* 0x011e220000000a00 */
[----:B------:R-:W-:Y:S01]  /*0df0*/  ULDC.64 UR4, c[0x0][0xa28] ;  /* 0x00028a0000047ab9 */ /* 0x000fe20000000a00 */
[----:B------:R-:W-:Y:S01]  /*0e00*/  ULDC.64 UR6, c[0x0][0xa18] ;  /* 0x0002860000067ab9 */ /* 0x000fe20000000a00 */
[----:B------:R-:W-:Y:S01]  /*0e10*/  IMAD.MOV.U32 R7, RZ, RZ, RZ ;  /* 0x000000ffff077224 */ /* 0x000fe200078e00ff */
[----:B------:R-:W-:Y:S01]  /*0e20*/  ULDC.64 UR8, c[0x0][0xa20] ;  /* 0x0002880000087ab9 */ /* 0x000fe20000000a00 */
[----:B0-----:R-:W-:-:S05]  /*0e30*/  IMAD.WIDE R2, R47, 0x4, R2 ;  /* 0x000000042f027825 */ /* 0x001fca00078e0202 */
[----:B--2---:R-:W2:Y:S01]  /*0e40*/  LDG.E R184, desc[UR40][R2.64] ;  /* 0x0000002802b87981 */ /* 0x004ea2000c1e1900 */
[----:B------:R-:W-:Y:S02]  /*0e50*/  ISETP.NE.U32.AND P0, PT, RZ, UR4, PT ;  /* 0x00000004ff007c0c */ /* 0x000fe4000bf05070 */
[----:B------:R-:W-:Y:S02]  /*0e60*/  ISETP.NE.U32.AND P1, PT, RZ, UR6, PT ;  /* 0x00000006ff007c0c */ /* 0x000fe4000bf25070 */
[----:B------:R-:W-:Y:S02]  /*0e70*/  ISETP.NE.AND.EX P0, PT, RZ, UR5, PT, P0 ;  /* 0x00000005ff007c0c */ /* 0x000fe4000bf05300 */
[----:B------:R-:W-:Y:S02]  /*0e80*/  ISETP.NE.AND.EX P1, PT, RZ, UR7, PT, P1 ;  /* 0x00000007ff007c0c */ /* 0x000fe4000bf25310 */
[----:B--2---:R-:W-:-:S09]  /*0e90*/  SHF.R.S32.HI R188, RZ, 0x1f, R184 ;  /* 0x0000001fffbc7819 */ /* 0x004fd200000114b8 */
[----:B---3--:R-:W-:Y:S01]  /*0ea0*/  @P0 LEA R4, P2, R184, UR4, 0x2 ;  /* 0x00000004b8040c11 */ /* 0x008fe2000f8410ff */
[----:B------:R-:W-:-:S03]  /*0eb0*/  ULDC UR4, c[0x0][0x288] ;  /* 0x0000a20000047ab9 */ /* 0x000fc60000000800 */
[C-C-:B------:R-:W-:Y:S02]  /*0ec0*/  @P0 LEA.HI.X R5, R184.reuse, UR5, R188.reuse, 0x2, P2 ;  /* 0x00000005b8050c11 */ /* 0x140fe400090f14bc */
[C---:B------:R-:W-:Y:S01]  /*0ed0*/  @P1 LEA R2, P2, R184.reuse, UR6, 0x2 ;  /* 0x00000006b8021c11 */ /* 0x040fe2000f8410ff */
[----:B------:R-:W-:Y:S01]  /*0ee0*/  IMAD.U32 R17, RZ, RZ, UR4 ;  /* 0x00000004ff117e24 */ /* 0x000fe2000f8e00ff */
[----:B------:R-:W-:Y:S01]  /*0ef0*/  ULDC.64 UR4, c[0x0][0x418] ;  /* 0x0001060000047ab9 */ /* 0x000fe20000000a00 */
[----:B------:R0:W5:Y:S01]  /*0f00*/  @P0 LDG.E R7, desc[UR40][R4.64] ;  /* 0x0000002804070981 */ /* 0x000162000c1e1900 */
[----:B------:R-:W-:-:S05]  /*0f10*/  @P1 LEA.HI.X R3, R184, UR7, R188, 0x2, P2 ;  /* 0x00000007b8031c11 */ /* 0x000fca00090f14bc */
[----:B------:R0:W5:Y:S01]  /*0f20*/  @P1 LDG.E R17, desc[UR40][R2.64] ;  /* 0x0000002802111981 */ /* 0x000162000c1e1900 */
[----:B------:R-:W-:Y:S01]  /*0f30*/  UISETP.NE.U32.AND UP0, UPT, UR4, URZ, UPT ;  /* 0x0000003f0400728c */ /* 0x000fe2000bf05070 */
[----:B------:R-:W-:Y:S02]  /*0f40*/  ISETP.NE.U32.AND P2, PT, RZ, UR8, PT ;  /* 0x00000008ff007c0c */ /* 0x000fe4000bf45070 */
[----:B------:R-:W-:Y:S01]  /*0f50*/  ULDC UR4, c[0x0][0x424] ;  /* 0x0001090000047ab9 */ /* 0x000fe20000000800 */
[----:B------:R-:W-:Y:S01]  /*0f60*/  UISETP.NE.AND.EX UP0, UPT, UR5, URZ, UPT, UP0 ;  /* 0x0000003f0500728c */ /* 0x000fe2000bf05300 */
[----:B------:R-:W-:Y:S02]  /*0f70*/  ISETP.NE.AND.EX P2, PT, RZ, UR9, PT, P2 ;  /* 0x00000009ff007c0c */ /* 0x000fe4000bf45320 */
[----:B------:R-:W-:Y:S01]  /*0f80*/  ULDC UR5, c[0x0][0x2f0] ;  /* 0x0000bc0000057ab9 */ /* 0x000fe20000000800 */
[----:B------:R-:W-:-:S04]  /*0f90*/  USEL UR4, UR4, 0x1, UP0 ;  /* 0x0000000104047887 */ /* 0x000fc80008000000 */
[----:B------:R-:W-:Y:S01]  /*0fa0*/  UIMAD UR4, UR4, UR5, URZ ;  /* 0x00000005040472a4 */ /* 0x000fe2000f8e023f */
[----:B0-----:R-:W-:Y:S11]  /*0fb0*/  @P1 BRA `(.L_x_2459) ;  /* 0x0000000000241947 */ /* 0x001ff60003800000 */
        /* <DEDUP_REMOVED lines=9> */
.L_x_2459:
[----:B------:R-:W-:Y:S02]  /*1050*/  IMAD.U32 R16, RZ, RZ, UR4 ;  /* 0x00000004ff107e24 */ /* 0x000fe4000f8e00ff */
[----:B------:R-:W-:Y:S01]  /*1060*/  IMAD.MOV.U32 R187, RZ, RZ, R46 ;  /* 0x000000ffffbb7224 */ /* 0x000fe200078e002e */
[----:B------:R-:W-:Y:S06]  /*1070*/  @!P2 BRA `(.L_x_2460) ;  /* 0x000000000010a947 */ /* 0x000fec0003800000 */
[----:B------:R-:W-:-:S04]  /*1080*/  LEA R2, P0, R184, UR8, 0x2 ;  /* 0x00000008b8027c11 */ /* 0x000fc8000f8010ff */
[----:B------:R-:W-:-:S05]  /*1090*/  LEA.HI.X R3, R184, UR9, R188, 0x2, P0 ;  /* 0x00000009b8037c11 */ /* 0x000fca00080f14bc */
[----:B------:R0:W5:Y:S01]  /*10a0*/  LDG.E R16, desc[UR40][R2.64] ;  /* 0x0000002802107981 */ /* 0x000162000c1e1900 */
[----:B------:R-:W-:Y:S05]  /*10b0*/  BRA `(.L_x_2461) ;  /* 0x0000000000247947 */ /* 0x000fea0003800000 */
.L_x_2460:
[----:B------:R-:W-:Y:S02]  /*10c0*/  ULDC.64 UR4, c[0x0][0xa08] ;  /* 0x0002820000047ab9 */ /* 0x000fe40000000a00 */
[----:B------:R-:W-:-:S04]  /*10d0*/  ISETP.NE.U32.AND P0, PT, RZ, UR4, PT ;  /* 0x00000004ff007c0c */ /* 0x000fc8000bf05070 */
[----:B------:R-:W-:-:S13]  /*10e0*/  ISETP.NE.AND.EX P0, PT, RZ, UR5, PT, P0 ;  /* 0x00000005ff007c0c */ /* 0x000fda000bf05300 */
[----:B------:R-:W-:Y:S05]  /*10f0*/  @!P0 BRA `(.L_x_2461) ;  /* 0x0000000000148947 */ /* 0x000fea0003800000 */
[----:B------:R-:W0:Y:S02]  /*1100*/  LDC.64 R2, c[0x0][0xa08] ;  /* 0x00028200ff027b82 */ /* 0x000e240000000a00 */
[----:B0-----:R-:W-:-:S05]  /*1110*/  IMAD.WIDE R2, R184, 0x4, R2 ;  /* 0x00000004b8027825 */ /* 0x001fca00078e0202 */
[----:B------:R-:W2:Y:S04]  /*1120*/  LDG.E R16, desc[UR40][R2.64] ;  /* 0x0000002802107981 */ /* 0x000ea8000c1e1900 */
[----:B------:R-:W2:Y:S02]  /*1130*/  LDG.E R5, desc[UR40][R2.64+0x4] ;  /* 0x0000042802057981 */ /* 0x000ea4000c1e1900 */
[----:B--2---:R-:W-:-:S07]  /*1140*/  IMAD.IADD R16, R5, 0x1, -R16 ;  /* 0x0000000105107824 */ /* 0x004fce00078e0a10 */
.L_x_2461:
[----:B------:R-:W1:Y:S01]  /*1150*/  LDC R0, c[0x0][0x448] ;  /* 0x00011200ff007b82 */ /* 0x000e620000000800 */
[----:B0-----:R-:W-:Y:S01]  /*1160*/  IMAD.SHL.U32 R2, R45, 0x80, RZ ;  /* 0x000000802d027824 */ /* 0x001fe200078e00ff */
[----:B------:R-:W-:Y:S01]  /*1170*/  CS2R R20, SRZ ;  /* 0x0000000000147805 */ /* 0x000fe2000001ff00 */
[----:B-----5:R-:W-:Y:S01]  /*1180*/  IMAD.IADD R16, R16, 0x1, -R7 ;  /* 0x0000000110107824 */ /* 0x020fe200078e0a07 */
[----:B------:R-:W-:Y:S02]  /*1190*/  CS2R R150, SRZ ;  /* 0x0000000000967805 */ /* 0x000fe4000001ff00 */
[----:B------:R-:W-:Y:S02]  /*11a0*/  CS2R R148, SRZ ;  /* 0x0000000000947805 */ /* 0x000fe4000001ff00 */
[----:B------:R-:W-:Y:S02]  /*11b0*/  CS2R R146, SRZ ;  /* 0x0000000000927805 */ /* 0x000fe4000001ff00 */
[----:B------:R-:W-:-:S02]  /*11c0*/  CS2R R144, SRZ ;  /* 0x0000000000907805 */ /* 0x000fc4000001ff00 */
[----:B------:R-:W-:Y:S02]  /*11d0*/  IADD3 R5, R16, 0x80, -R17 ;  /* 0x0000008010057810 */ /* 0x000fe40007ffe811 */
        /* <DEDUP_REMOVED lines=15> */
[----:B-1----:R-:W-:Y:S01]  /*12d0*/  ISETP.NE.AND P0, PT, R0, 0x1, PT ;  /* 0x000000010000780c */ /* 0x002fe20003f05270 */
[----:B------:R-:W-:Y:S01]  /*12e0*/  VIADD R0, R2, 0x7f ;  /* 0x0000007f02007836 */ /* 0x000fe20000000000 */
        /* <DEDUP_REMOVED lines=10> */
[----:B------:R-:W-:Y:S01]  /*1390*/  IMAD.MOV.U32 R94, RZ, RZ, RZ ;  /* 0x000000ffff5e7224 */ /* 0x000fe200078e00ff */
[----:B------:R-:W0:Y:S01]  /*13a0*/  @P0 LDC R3, c[0x0][0x44c] ;  /* 0x00011300ff030b82 */ /* 0x000e220000000800 */
[----:B------:R-:W-:Y:S01]  /*13b0*/  CS2R R90, SRZ ;  /* 0x00000000005a7805 */ /* 0x000fe2000001ff00 */
[----:B------:R-:W-:Y:S02]  /*13c0*/  IMAD.MOV.U32 R89, RZ, RZ, RZ ;  /* 0x000000ffff597224 */ /* 0x000fe400078e00ff */
[----:B------:R-:W-:-:S04]  /*13d0*/  IMAD.MOV.U32 R8, RZ, RZ, RZ ;  /* 0x000000ffff087224 */ /* 0x000fc800078e00ff */
[----:B------:R-:W1:Y:S01]  /*13e0*/  @P0 LDC R4, c[0x0][0x450] ;  /* 0x00011400ff040b82 */ /* 0x000e620000000800 */
[----:B0-----:R-:W-:-:S05]  /*13f0*/  @P0 IMAD.HI.U32 R3, R0, R3, RZ ;  /* 0x0000000300030227 */ /* 0x001fca00078e00ff */
[----:B-1----:R-:W-:Y:S01]  /*1400*/  @P0 SHF.R.U32.HI R0, RZ, R4, R3 ;  /* 0x00000004ff000219 */ /* 0x002fe20000011603 */
[----:B------:R-:W-:Y:S01]  /*1410*/  VIADD R3, R16, 0x7f ;  /* 0x0000007f10037836 */ /* 0x000fe20000000000 */
[----:B------:R-:W-:-:S03]  /*1420*/  PLOP3.LUT P0, PT, PT, PT, PT, 0x80, 0x0 ;  /* 0x000000000000781c */ /* 0x000fc60003f0f070 */
[----:B------:R-:W-:Y:S01]  /*1430*/  IMAD.IADD R5, R5, 0x1, R0 ;  /* 0x0000000105057824 */ /* 0x000fe200078e0200 */
[----:B------:R-:W-:-:S04]  /*1440*/  SHF.R.S32.HI R0, RZ, 0x1f, R3 ;  /* 0x0000001fff007819 */ /* 0x000fc80000011403 */
[----:B------:R-:W-:Y:S02]  /*1450*/  SHF.R.S32.HI R4, RZ, 0x1f, R5 ;  /* 0x0000001fff047819 */ /* 0x000fe40000011405 */
[----:B------:R-:W-:Y:S01]  /*1460*/  LEA.HI R0, R0, R3, RZ, 0x7 ;  /* 0x0000000300007211 */ /* 0x000fe200078f38ff */
[----:B------:R-:W-:Y:S01]  /*1470*/  IMAD.MOV.U32 R3, RZ, RZ, RZ ;  /* 0x000000ffff037224 */ /* 0x000fe200078e00ff */
[----:B------:R-:W-:Y:S02]  /*1480*/  LEA.HI R4, R4, R5, RZ, 0x7 ;  /* 0x0000000504047211 */ /* 0x000fe400078f38ff */
[----:B------:R-:W-:Y:S02]  /*1490*/  SHF.R.S32.HI R0, RZ, 0x7, R0 ;  /* 0x00000007ff007819 */ /* 0x000fe40000011400 */
[----:B------:R-:W-:-:S04]  /*14a0*/  SHF.R.S32.HI R5, RZ, 0x7, R4 ;  /* 0x00000007ff057819 */ /* 0x000fc80000011404 */
[----:B------:R-:W-:-:S04]  /*14b0*/  VIMNMX R88, R0, R5, PT ;  /* 0x0000000500587248 */ /* 0x000fc80003fe0100 */
[----:B------:R-:W-:-:S13]  /*14c0*/  ISETP.GE.AND P1, PT, R88, 0x1, PT ;  /* 0x000000015800780c */ /* 0x000fda0003f26270 */
[----:B------:R-:W-:Y:S05]  /*14d0*/  @!P1 BRA `(.L_x_2462) ;  /* 0x0000007800489947 */ /* 0x000fea0003800000 */
        /* <DEDUP_REMOVED lines=31> */
.L_x_2463:
[----:B------:R-:W-:Y:S02]  /*16d0*/  LEA.HI R0, R190, R190, RZ, 0x1 ;  /* 0x000000bebe007211 */ /* 0x000fe400078f08ff */
[----:B------:R-:W-:Y:S02]  /*16e0*/  ISETP.NE.AND P0, PT, R18, 0x3, PT ;  /* 0x000000031200780c */ /* 0x000fe40003f05270 */
[----:B------:R-:W-:-:S05]  /*16f0*/  LOP3.LUT R3, R0, 0xfffffffe, RZ, 0xc0, !PT ;  /* 0xfffffffe00037812 */ /* 0x000fca00078ec0ff */
[----:B------:R-:W-:-:S05]  /*1700*/  IMAD.IADD R0, R190, 0x1, -R3 ;  /* 0x00000001be007824 */ /* 0x000fca00078e0a03 */
[----:B------:R-:W-:-:S04]  /*1710*/  SHF.L.U32 R0, R0, 0x1f, RZ ;  /* 0x0000001f00007819 */ /* 0x000fc800000006ff */
[----:B------:R-:W0:Y:S02]  /*1720*/  SYNCS.PHASECHK.TRANS64.TRYWAIT P1, [UR38+0x28800], R0 ;  /* 0x02880000ff0075a7 */ /* 0x000e240008020166 */
[----:B0-----:R-:W-:Y:S05]  /*1730*/  @!P1 BRA `(.L_x_2464) ;  /* 0x000000f800109947 */ /* 0x001fea0003800000 */
.L_x_2634:
[----:B------:R-:W-:Y:S05]  /*1740*/  @!P0 BRA `(.L_x_2465) ;  /* 0x0000000000048947 */ /* 0x000fea0003800000 */
[----:B------:R-:W-:Y:S01]  /*1750*/  BPT.TRAP 0x1 ;  /* 0x000000040000795c */ /* 0x000fe20000300000 */
.L_x_2465:
[----:B0-----:R-:W-:Y:S02]  /*1760*/  IMAD.U32 R3, RZ, RZ, UR37 ;  /* 0x00000025ff037e24 */ /* 0x001fe4000f8e00ff */
[----:B------:R-:W-:-:S03]  /*1770*/  IMAD.U32 R0, RZ, RZ, UR36 ;  /* 0x00000024ff007e24 */ /* 0x000fc6000f8e00ff */
[----:B------:R-:W-:Y:S02]  /*1780*/  LEA R3, R3, UR38, 0x3 ;  /* 0x0000002603037c11 */ /* 0x000fe4000f8e18ff */
[----:B------:R-:W-:-:S04]  /*1790*/  SHF.L.U32 R0, R0, 0x1f, RZ ;  /* 0x0000001f00007819 */ /* 0x000fc800000006ff */
[----:B------:R0:W1:Y:S01]  /*17a0*/  SYNCS.PHASECHK.TRANS64.TRYWAIT P2, [R3+URZ+0x28830], R0 ;  /* 0x02883000030075a7 */ /* 0x000062000804017f */
[----:B------:R-:W-:Y:S05]  /*17b0*/  @!P0 BRA `(.L_x_2466) ;  /* 0x0000000000048947 */ /* 0x000fea0003800000 */
[----:B------:R-:W-:Y:S01]  /*17c0*/  BPT.TRAP 0x1 ;  /* 0x000000040000795c */ /* 0x000fe20000300000 */
.L_x_2466:
[----:B------:R-:W2:Y:S02]  /*17d0*/  S2R R4, SR_TID.X ;  /* 0x0000000000047919 */ /* 0x000ea40000002100 */
[----:B--2---:R-:W-:Y:S01]  /*17e0*/  LOP3.LUT P1, RZ, R4, 0x7f, RZ, 0xc0, !PT ;  /* 0x0000007f04ff7812 */ /* 0x004fe2000782c0ff */
[----:B-1----:R-:W-:-:S12]  /*17f0*/  @P2 BRA `(.L_x_2467) ;  /* 0x0000000000082947 */ /* 0x002fd80003800000 */
[----:B------:R-:W1:Y:S02]  /*1800*/  SYNCS.PHASECHK.TRANS64.TRYWAIT P2, [R3+URZ+0x28830], R0 ;  /* 0x02883000030075a7 */ /* 0x000e64000804017f */
[----:B-1----:R-:W-:Y:S05]  /*1810*/  @!P2 BRA `(.L_x_2468) ;  /* 0x000000f400f0a947 */ /* 0x002fea0003800000 */
.L_x_2467:
[----:B------:R-:W-:Y:S05]  /*1820*/  WARPSYNC.ALL ;  /* 0x0000000000007948 */ /* 0x000fea0003800000 */
[----:B------:R-:W-:Y:S01]  /*1830*/  UIADD3 UR4, UR38, 0x18400, URZ ;  /* 0x0001840026047890 */ /* 0x000fe2000fffe03f */
[----:B------:R-:W-:Y:S01]  /*1840*/  WARPGROUP.ARRIVE ;  /* 0x00000000000079c5 */ /* 0x000fe20000000000 */
[----:B------:R-:W-:Y:S01]  /*1850*/  ULOP3.LUT UR32, UR43, 0x10000, URZ, 0xfc, !UPT ;  /* 0x000100002b207892 */ /* 0x000fe2000f8efc3f */
[----:B01----:R-:W0:Y:S01]  /*1860*/  LDC R0, c[0x0][0x448] ;  /* 0x00011200ff007b82 */ /* 0x003e220000000800 */
[----:B------:R-:W-:Y:S01]  /*1870*/  USHF.R.U32.HI UR4, URZ, 0x4, UR4 ;  /* 0x000000043f047899 */ /* 0x000fe20008011604 */
[----:B------:R-:W-:Y:S01]  /*1880*/  @!P1 VIADD R3, R3, 0x28840 ;  /* 0x0002884003039836 */ /* 0x000fe20000000000 */
[----:B------:R-:W-:Y:S01]  /*1890*/  UMOV UR33, 0x40000040 ;  /* 0x4000004000217882 */ /* 0x000fe20000000000 */
[----:B------:R-:W-:Y:S01]  /*18a0*/  UMOV UR35, 0x40000040 ;  /* 0x4000004000237882 */ /* 0x000fe20000000000 */
[----:B------:R-:W-:Y:S01]  /*18b0*/  ULOP3.LUT UR4, UR4, 0x3fff, URZ, 0xc0, !UPT ;  /* 0x00003fff04047892 */ /* 0x000fe2000f8ec03f */
[----:B------:R-:W-:Y:S01]  /*18c0*/  CS2R R150, SRZ ;  /* 0x0000000000967805 */ /* 0x000fe2000001ff00 */
        /* <DEDUP_REMOVED lines=18> */
[----:B0-----:R-:W-:Y:S01]  /*19f0*/  ISETP.NE.AND P2, PT, R0, 0x1, PT ;  /* 0x000000010000780c */ /* 0x001fe20003f45270 */
[----:B------:R-:W-:Y:S01]  /*1a00*/  UIADD3 UR14, UR34, 0x6, URZ ;  /* 0x00000006220e7890 */ /* 0x000fe2000fffe03f */
[----:B------:R-:W-:Y:S01]  /*1a10*/  IMAD.IADD R0, R23, 0x1, R2 ;  /* 0x0000000117007824 */ /* 0x000fe200078e0202 */
        /* <DEDUP_REMOVED lines=11> */
[----:B------:R-:W0:Y:S01]  /*1ad0*/  @P2 LDC R5, c[0x0][0x44c] ;  /* 0x00011300ff052b82 */ /* 0x000e220000000800 */
        /* <DEDUP_REMOVED lines=9> */
[----:B------:R-:W1:Y:S01]  /*1b70*/  @P2 LDC R7, c[0x0][0x450] ;  /* 0x00011400ff072b82 */ /* 0x000e620000000800 */
[----:B------:R-:W-:Y:S01]  /*1b80*/  UIADD3 UR30, UR34, 0x406, URZ ;  /* 0x00000406221e7890 */ /* 0x000fe2000fffe03f */
[----:B------:R-:W-:Y:S01]  /*1b90*/  CS2R R128, SRZ ;  /* 0x0000000000807805 */ /* 0x000fe2000001ff00 */
[----:B------:R-:W-:Y:S01]  /*1ba0*/  UMOV UR29, 0x40000040 ;  /* 0x40000040001d7882 */ /* 0x000fe20000000000 */
[----:B------:R-:W-:Y:S01]  /*1bb0*/  UMOV UR31, 0x40000040 ;  /* 0x40000040001f7882 */ /* 0x000fe20000000000 */
[----:B------:R-:W-:-:S02]  /*1bc0*/  CS2R R126, SRZ ;  /* 0x00000000007e7805 */ /* 0x000fc4000001ff00 */
[----:B------:R-:W-:Y:S01]  /*1bd0*/  CS2R R124, SRZ ;  /* 0x00000000007c7805 */ /* 0x000fe2000001ff00 */
[----:B0-----:R-:W-:-:S04]  /*1be0*/  @P2 IMAD.HI.U32 R4, R0, R5, RZ ;  /* 0x0000000500042227 */ /* 0x001fc800078e00ff */
[----:B------:R-:W-:-:S04]  /*1bf0*/  IMAD.MOV.U32 R5, RZ, RZ, -0x80 ;  /* 0xffffff80ff057424 */ /* 0x000fc800078e00ff */
[----:B------:R-:W-:Y:S01]  /*1c00*/  IMAD R5, R88, R5, 0x80 ;  /* 0x0000008058057424 */ /* 0x000fe200078e0205 */
[----:B-1----:R-:W-:-:S03]  /*1c10*/  @P2 SHF.R.U32.HI R0, RZ, R7, R4 ;  /* 0x00000007ff002219 */ /* 0x002fc60000011604 */
[----:B------:R-:W-:Y:S02]  /*1c20*/  VIADD R7, R5, 0x1 ;  /* 0x0000000105077836 */ /* 0x000fe40000000000 */
[----:B------:R-:W-:Y:S01]  /*1c30*/  IMAD.IADD R5, R16, 0x1, R5 ;  /* 0x0000000110057824 */ /* 0x000fe200078e0205 */
[----:B------:R-:W0:Y:S01]  /*1c40*/  SHFL.IDX PT, R6, R0, 0x1, 0x1c1f ;  /* 0x003c1f0000067f89 */ /* 0x000e2200000e0000 */
[C---:B------:R-:W-:Y:S02]  /*1c50*/  IMAD R7, R22.reuse, -0x2, R7 ;  /* 0xfffffffe16077824 */ /* 0x040fe400078e0207 */
[----:B------:R-:W-:-:S03]  /*1c60*/  IMAD R4, R22, -0x2, R5 ;  /* 0xfffffffe16047824 */ /* 0x000fc600078e0205 */
[----:B------:R-:W-:-:S04]  /*1c70*/  IADD3 R7, -R17, R7, R16 ;  /* 0x0000000711077210 */ /* 0x000fc80007ffe110 */
[----:B0-----:R-:W-:-:S04]  /*1c80*/  VIADDMNMX R6, R6, R7, R4, PT ;  /* 0x0000000706067246 */ /* 0x001fc80003800104 */
[C---:B------:R-:W-:Y:S02]  /*1c90*/  ISETP.GT.AND P3, PT, R6.reuse, RZ, PT ;  /* 0x000000ff0600720c */ /* 0x040fe40003f64270 */
[C---:B------:R-:W-:Y:S02]  /*1ca0*/  ISETP.GT.AND P4, PT, R6.reuse, 0x1, PT ;  /* 0x000000010600780c */ /* 0x040fe40003f84270 */
[----:B------:R-:W-:Y:S01]  /*1cb0*/  ISETP.GT.AND P5, PT, R6, 0x8, PT ;  /* 0x000000080600780c */ /* 0x000fe20003fa4270 */
[----:B------:R-:W-:Y:S02]  /*1cc0*/  WARPGROUP.DEPBAR.LE gsb0, 0x0 ;  /* 0x00008000000079c5 */ /* 0x000fe40000010000 */
[----:B------:R-:W-:-:S06]  /*1cd0*/  WARPGROUP.ARRIVE ;  /* 0x00000000000079c5 */ /* 0x000fcc0000000000 */
[----:B------:R-:W-:Y:S01]  /*1ce0*/  HGMMA.64x128x16.F32.BF16 R24, gdesc[UR4], R24, gsb0 ;  /* 0x01e00000041879f0 */ /* 0x000fe20008001818 */
[----:B------:R-:W-:Y:S02]  /*1cf0*/  ULDC UR6, c[0x0][0x988] ;  /* 0x0002620000067ab9 */ /* 0x000fe40000000800 */
        /* <DEDUP_REMOVED lines=25> */
[C---:B------:R-:W-:Y:S02]  /*1e90*/  ISETP.GT.AND P4, PT, R6.reuse, 0x10, PT ;  /* 0x000000100600780c */ /* 0x040fe40003f84270 */
[----:B------:R-:W-:Y:S02]  /*1ea0*/  FSEL R31, R31, -INF , P3 ;  /* 0xff8000001f1f7808 */ /* 0x000fe40001800000 */
[----:B------:R-:W-:Y:S02]  /*1eb0*/  FMNMX.FTZ R8, R11, R8, !PT ;  /* 0x000000080b087209 */ /* 0x000fe40007810000 */
        /* <DEDUP_REMOVED lines=79> */
[----:B------:R-:W-:Y:S01]  /*23b0*/  FSEL R123, R86, -INF , P4 ;  /* 0xff800000567b7808 */ /* 0x000fe20002000000 */
[----:B------:R1:W2:Y:S01]  /*23c0*/  SHFL.IDX PT, R6, R0, RZ, 0x1c1f ;  /* 0x001c1fff00067589 */ /* 0x0002a200000e0000 */
[----:B------:R-:W-:-:S02]  /*23d0*/  FMNMX.FTZ R8, R83, R8, !PT ;  /* 0x0000000853087209 */ /* 0x000fc40007810000 */
[----:B------:R-:W-:Y:S02]  /*23e0*/  FSEL R87, R87, -INF , P3 ;  /* 0xff80000057577808 */ /* 0x000fe40001800000 */
[----:B------:R-:W-:Y:S01]  /*23f0*/  FMNMX.FTZ R8, R123, R8, !PT ;  /* 0x000000087b087209 */ /* 0x000fe20007810000 */
[----:B-1----:R-:W-:-:S03]  /*2400*/  IMAD.U32 R0, RZ, RZ, UR6 ;  /* 0x00000006ff007e24 */ /* 0x002fc6000f8e00ff */
[----:B------:R-:W-:-:S05]  /*2410*/  FMNMX.FTZ R8, R87, R8, !PT ;  /* 0x0000000857087209 */ /* 0x000fca0007810000 */
[----:B------:R-:W1:Y:S01]  /*2420*/  SHFL.BFLY PT, R5, R8, 0x2, 0x1f ;  /* 0x0c401f0008057f89 */ /* 0x000e6200000e0000 */
[----:B--2---:R-:W-:-:S04]  /*2430*/  VIADDMNMX R7, R6, R7, R4, PT ;  /* 0x0000000706077246 */ /* 0x004fc80003800104 */
[C---:B------:R-:W-:Y:S02]  /*2440*/  ISETP.GT.AND P4, PT, R7.reuse, 0x1, PT ;  /* 0x000000010700780c */ /* 0x040fe40003f84270 */
[----:B------:R-:W-:Y:S02]  /*2450*/  ISETP.GT.AND P5, PT, R7, 0x8, PT ;  /* 0x000000080700780c */ /* 0x000fe40003fa4270 */
[----:B------:R-:W-:Y:S02]  /*2460*/  FSEL R25, R25, -INF , P4 ;  /* 0xff80000019197808 */ /* 0x000fe40002000000 */
[----:B------:R-:W-:Y:S02]  /*2470*/  ISETP.GT.AND P4, PT, R7, 0x10, PT ;  /* 0x000000100700780c */ /* 0x000fe40003f84270 */
[----:B-1----:R-:W-:Y:S02]  /*2480*/  FMNMX.FTZ R10, R8, R5, !PT ;  /* 0x00000005080a7209 */ /* 0x002fe40007810000 */
[----:B------:R-:W-:-:S02]  /*2490*/  FSEL R13, R32, -INF , P4 ;  /* 0xff800000200d7808 */ /* 0x000fc40002000000 */
[----:B------:R-:W-:Y:S01]  /*24a0*/  ISETP.GT.AND P4, PT, R7, 0x18, PT ;  /* 0x000000180700780c */ /* 0x000fe20003f84270 */
[----:B------:R-:W1:Y:S02]  /*24b0*/  SHFL.BFLY PT, R5, R10, 0x1, 0x1f ;  /* 0x0c201f000a057f89 */ /* 0x000e6400000e0000 */
        /* <DEDUP_REMOVED lines=10> */
[----:B------:R-:W-:Y:S01]  /*2560*/  FSEL R11, R28, -INF , P5 ;  /* 0xff8000001c0b7808 */ /* 0x000fe20002800000 */
        /* <DEDUP_REMOVED lines=14> */
[----:B------:R-:W2:Y:S01]  /*2650*/  MUFU.EX2 R181, R181 ;  /* 0x000000b500b57308 */ /* 0x000ea20000000800 */
[----:B------:R-:W-:Y:S01]  /*2660*/  ISETP.GT.AND P3, PT, R7, 0x19, PT ;  /* 0x000000190700780c */ /* 0x000fe20003f64270 */
[-CC-:B------:R-:W-:Y:S01]  /*2670*/  FFMA.FTZ R179, R89, R0.reuse, -R42.reuse ;  /* 0x0000000059b37223 */ /* 0x180fe2000001082a */
[----:B------:R-:W-:Y:S01]  /*2680*/  FSEL R15, R36, -INF , P4 ;  /* 0xff800000240f7808 */ /* 0x000fe20002000000 */
[--C-:B------:R-:W-:Y:S01]  /*2690*/  FFMA.FTZ R173, R91, R0, -R42.reuse ;  /* 0x000000005bad7223 */ /* 0x100fe2000001082a */
[----:B------:R-:W-:Y:S01]  /*26a0*/  FMNMX.FTZ R10, R33, R8, !PT ;  /* 0x00000008210a7209 */ /* 0x000fe20007810000 */
[-CC-:B------:R-:W-:Y:S01]  /*26b0*/  FFMA.FTZ R175, R93, R0.reuse, -R42.reuse ;  /* 0x000000005daf7223 */ /* 0x180fe2000001082a */
[----:B------:R-:W-:Y:S01]  /*26c0*/  ISETP.GT.AND P4, PT, R7, 0x20, PT ;  /* 0x000000200700780c */ /* 0x000fe20003f84270 */
[----:B------:R3:W-:Y:S01]  /*26d0*/  MUFU.EX2 R8, R35 ;  /* 0x0000002300087308 */ /* 0x0007e20000000800 */
[----:B------:R-:W-:Y:S01]  /*26e0*/  FSEL R37, R37, -INF , P3 ;  /* 0xff80000025257808 */ /* 0x000fe20001800000 */
[--C-:B------:R-:W-:Y:S01]  /*26f0*/  FFMA.FTZ R169, R95, R0, -R42.reuse ;  /* 0x000000005fa97223 */ /* 0x100fe2000001082a */
[----:B------:R-:W-:Y:S01]  /*2700*/  FMNMX.FTZ R10, R15, R10, !PT ;  /* 0x0000000a0f0a7209 */ /* 0x000fe20007810000 */
[-CC-:B------:R-:W-:Y:S01]  /*2710*/  FFMA.FTZ R97, R97, R0.reuse, -R42.reuse ;  /* 0x0000000061617223 */ /* 0x180fe2000001082a */
[----:B------:R-:W-:Y:S01]  /*2720*/  ISETP.GT.AND P3, PT, R7, 0x21, PT ;  /* 0x000000210700780c */ /* 0x000fe20003f64270 */
[--C-:B------:R-:W-:Y:S01]  /*2730*/  FFMA.FTZ R171, R99, R0, -R42.reuse ;  /* 0x0000000063ab7223 */ /* 0x100fe2000001082a */
[----:B------:R-:W-:Y:S01]  /*2740*/  FSEL R21, R40, -INF , P4 ;  /* 0xff80000028157808 */ /* 0x000fe20002000000 */
[----:B------:R-:W4:Y:S01]  /*2750*/  MUFU.EX2 R183, R183 ;  /* 0x000000b700b77308 */ /* 0x000f220000000800 */
[----:B------:R-:W-:Y:S01]  /*2760*/  FMNMX.FTZ R10, R37, R10, !PT ;  /* 0x0000000a250a7209 */ /* 0x000fe20007810000 */
[-CC-:B------:R-:W-:Y:S01]  /*2770*/  FFMA.FTZ R101, R101, R0.reuse, -R42.reuse ;  /* 0x0000000065657223 */ /* 0x180fe2000001082a */
[----:B------:R-:W-:Y:S01]  /*2780*/  ISETP.GT.AND P4, PT, R7, 0x28, PT ;  /* 0x000000280700780c */ /* 0x000fe20003f84270 */
[-CC-:B------:R-:W-:Y:S01]  /*2790*/  FFMA.FTZ R153, R103, R0.reuse, -R42.reuse ;  /* 0x0000000067997223 */ /* 0x180fe2000001082a */
[----:B------:R-:W-:Y:S01]  /*27a0*/  FSEL R41, R41, -INF , P3 ;  /* 0xff80000029297808 */ /* 0x000fe20001800000 */
[--C-:B------:R-:W-:Y:S01]  /*27b0*/  FFMA.FTZ R105, R105, R0, -R42.reuse ;  /* 0x0000000069697223 */ /* 0x100fe2000001082a */
[----:B------:R-:W-:Y:S01]  /*27c0*/  FMNMX.FTZ R10, R21, R10, !PT ;  /* 0x0000000a150a7209 */ /* 0x000fe20007810000 */
[----:B------:R-:W5:Y:S01]  /*27d0*/  MUFU.EX2 R6, R6 ;  /* 0x0000000600067308 */ /* 0x000f620000000800 */
[----:B------:R-:W-:Y:S01]  /*27e0*/  ISETP.GT.AND P3, PT, R7, 0x29, PT ;  /* 0x000000290700780c */ /* 0x000fe20003f64270 */
[----:B------:R-:W-:Y:S01]  /*27f0*/  FFMA.FTZ R155, R107, R0, -R42 ;  /* 0x000000006b9b7223 */ /* 0x000fe2000001082a */
[----:B-1----:R-:W-:Y:S01]  /*2800*/  FSEL R27, R44, -INF , P4 ;  /* 0xff8000002c1b7808 */ /* 0x002fe20002000000 */
[----:B--2---:R-:W-:Y:S01]  /*2810*/  FADD.FTZ R44, R181, R4 ;  /* 0x00000004b52c7221 */ /* 0x004fe20000010000 */
        /* <DEDUP_REMOVED lines=11> */
[----:B------:R-:W2:Y:S01]  /*28d0*/  MUFU.EX2 R177, R177 ;  /* 0x000000b100b17308 */ /* 0x000ea20000000800 */
[----:B------:R-:W-:Y:S01]  /*28e0*/  FMNMX.FTZ R12, R45, R12, !PT ;  /* 0x0000000c2d0c7209 */ /* 0x000fe20007810000 */
[----:B------:R-:W0:Y:S01]  /*28f0*/  @P2 LDC R48, c[0x0][0x450] ;  /* 0x00011400ff302b82 */ /* 0x000e220000000800 */
[----:B------:R-:W-:Y:S01]  /*2900*/  ISETP.GT.AND P4, PT, R7, 0x38, PT ;  /* 0x000000380700780c */ /* 0x000fe20003f84270 */
[-CC-:B------:R-:W-:Y:S01]  /*2910*/  FFMA.FTZ R161, R117, R0.reuse, -R42.reuse ;  /* 0x0000000075a17223 */ /* 0x180fe2000001082a */
[----:B------:R-:W-:Y:S01]  /*2920*/  FSEL R49, R49, -INF , P3 ;  /* 0xff80000031317808 */ /* 0x000fe20001800000 */
[--C-:B------:R-:W-:Y:S01]  /*2930*/  FFMA.FTZ R163, R119, R0, -R42.reuse ;  /* 0x0000000077a37223 */ /* 0x100fe2000001082a */
[----:B------:R-:W-:Y:S01]  /*2940*/  FMNMX.FTZ R12, R31, R12, !PT ;  /* 0x0000000c1f0c7209 */ /* 0x000fe20007810000 */
[----:B------:R-:W2:Y:S01]  /*2950*/  MUFU.EX2 R179, R179 ;  /* 0x000000b300b37308 */ /* 0x000ea20000000800 */
[----:B------:R-:W-:Y:S01]  /*2960*/  ISETP.GT.AND P3, PT, R7, 0x39, PT ;  /* 0x000000390700780c */ /* 0x000fe20003f64270 */
[-CC-:B------:R-:W-:Y:S01]  /*2970*/  FFMA.FTZ R36, R79, R0.reuse, -R42.reuse ;  /* 0x000000004f247223 */ /* 0x180fe2000001082a */
[----:B---3--:R-:W-:Y:S01]  /*2980*/  FSEL R35, R52, -INF , P4 ;  /* 0xff80000034237808 */ /* 0x008fe20002000000 */
[--C-:B------:R-:W-:Y:S01]  /*2990*/  FFMA.FTZ R165, R121, R0, -R42.reuse ;  /* 0x0000000079a57223 */ /* 0x100fe2000001082a */
[----:B------:R-:W-:Y:S01]  /*29a0*/  FMNMX.FTZ R14, R49, R12, !PT ;  /* 0x0000000c310e7209 */ /* 0x000fe20007810000 */
[-CC-:B------:R-:W-:Y:S01]  /*29b0*/  FFMA.FTZ R83, R83, R0.reuse, -R42.reuse ;  /* 0x0000000053537223 */ /* 0x180fe2000001082a */
[----:B------:R-:W-:Y:S01]  /*29c0*/  ISETP.GT.AND P4, PT, R7, 0x40, PT ;  /* 0x000000400700780c */ /* 0x000fe20003f84270 */
[----:B------:R3:W-:Y:S01]  /*29d0*/  MUFU.EX2 R12, R43 ;  /* 0x0000002b000c7308 */ /* 0x0007e20000000800 */
[----:B------:R-:W-:Y:S01]  /*29e0*/  FSEL R53, R53, -INF , P3 ;  /* 0xff80000035357808 */ /* 0x000fe20001800000 */
[----:B------:R-:W-:Y:S01]  /*29f0*/  FFMA.FTZ R167, R123, R0, -R42 ;  /* 0x000000007ba77223 */ /* 0x000fe2000001082a */
[----:B------:R-:W-:-:S02]  /*2a00*/  FMNMX.FTZ R14, R35, R14, !PT ;  /* 0x0000000e230e7209 */ /* 0x000fc40007810000 */
[----:B------:R-:W-:Y:S02]  /*2a10*/  CS2R R122, SRZ ;  /* 0x00000000007a7805 */ /* 0x000fe4000001ff00 */
[----:B------:R-:W-:Y:S02]  /*2a20*/  ISETP.GT.AND P3, PT, R7, 0x41, PT ;  /* 0x000000410700780c */ /* 0x000fe40003f64270 */
[----:B------:R-:W-:Y:S02]  /*2a30*/  CS2R R120, SRZ ;  /* 0x0000000000787805 */ /* 0x000fe4000001ff00 */
[----:B-1----:R-:W-:Y:S01]  /*2a40*/  FSEL R39, R56, -INF , P4 ;  /* 0xff80000038277808 */ /* 0x002fe20002000000 */
[----:B------:R-:W-:Y:S01]  /*2a50*/  MUFU.EX2 R173, R173 ;  /* 0x000000ad00ad7308 */ /* 0x000fe20000000800 */
[----:B------:R-:W-:Y:S02]  /*2a60*/  FMNMX.FTZ R14, R53, R14, !PT ;  /* 0x0000000e350e7209 */ /* 0x000fe40007810000 */
[----:B------:R-:W-:-:S02]  /*2a70*/  CS2R R118, SRZ ;  /* 0x0000000000767805 */ /* 0x000fc4000001ff00 */
[----:B------:R-:W-:Y:S02]  /*2a80*/  ISETP.GT.AND P4, PT, R7, 0x48, PT ;  /* 0x000000480700780c */ /* 0x000fe40003f84270 */
[----:B------:R-:W-:Y:S02]  /*2a90*/  CS2R R116, SRZ ;  /* 0x0000000000747805 */ /* 0x000fe4000001ff00 */
[----:B------:R-:W-:Y:S02]  /*2aa0*/  FSEL R57, R57, -INF , P3 ;  /* 0xff80000039397808 */ /* 0x000fe40001800000 */
[----:B------:R-:W-:Y:S02]  /*2ab0*/  CS2R R114, SRZ ;  /* 0x0000000000727805 */ /* 0x000fe4000001ff00 */
[----:B------:R-:W-:Y:S01]  /*2ac0*/  FMNMX.FTZ R14, R39, R14, !PT ;  /* 0x0000000e270e7209 */ /* 0x000fe20007810000 */
[----:B------:R-:W-:Y:S01]  /*2ad0*/  MUFU.EX2 R175, R175 ;  /* 0x000000af00af7308 */ /* 0x000fe20000000800 */
[----:B------:R-:W-:-:S02]  /*2ae0*/  ISETP.GT.AND P3, PT, R7, 0x49, PT ;  /* 0x000000490700780c */ /* 0x000fc40003f64270 */
[----:B------:R-:W-:Y:S02]  /*2af0*/  CS2R R112, SRZ ;  /* 0x0000000000707805 */ /* 0x000fe4000001ff00 */
[----:B---3--:R-:W-:Y:S02]  /*2b00*/  FSEL R43, R60, -INF , P4 ;  /* 0xff8000003c2b7808 */ /* 0x008fe40002000000 */
        /* <DEDUP_REMOVED lines=8> */
[----:B------:R-:W-:Y:S02]  /*2b90*/  CS2R R98, SRZ ;  /* 0x0000000000627805 */ /* 0x000fe4000001ff00 */
[----:B------:R-:W-:Y:S02]  /*2ba0*/  ISETP.GT.AND P3, PT, R7, 0x51, PT ;  /* 0x000000510700780c */ /* 0x000fe40003f64270 */
[----:B------:R-:W-:Y:S02]  /*2bb0*/  CS2R R94, SRZ ;  /* 0x00000000005e7805 */ /* 0x000fe4000001ff00 */
[----:B------:R-:W-:Y:S01]  /*2bc0*/  FSEL R47, R64, -INF , P4 ;  /* 0xff800000402f7808 */ /* 0x000fe20002000000 */
[----:B------:R-:W-:Y:S01]  /*2bd0*/  MUFU.EX2 R169, R169 ;  /* 0x000000a900a97308 */ /* 0x000fe20000000800 */
[----:B------:R-:W-:-:S02]  /*2be0*/  FMNMX.FTZ R20, R61, R20, !PT ;  /* 0x000000143d147209 */ /* 0x000fc40007810000 */
[----:B------:R-:W-:Y:S02]  /*2bf0*/  CS2R R92, SRZ ;  /* 0x00000000005c7805 */ /* 0x000fe4000001ff00 */
[----:B------:R-:W-:Y:S02]  /*2c00*/  ISETP.GT.AND P4, PT, R7, 0x58, PT ;  /* 0x000000580700780c */ /* 0x000fe40003f84270 */
[----:B------:R-:W-:Y:S02]  /*2c10*/  CS2R R90, SRZ ;  /* 0x00000000005a7805 */ /* 0x000fe4000001ff00 */
[----:B------:R-:W-:Y:S02]  /*2c20*/  FSEL R65, R65, -INF , P3 ;  /* 0xff80000041417808 */ /* 0x000fe40001800000 */
[----:B------:R-:W-:Y:S01]  /*2c30*/  FMNMX.FTZ R20, R47, R20, !PT ;  /* 0x000000142f147209 */ /* 0x000fe20007810000 */
[----:B------:R-:W-:Y:S01]  /*2c40*/  MUFU.EX2 R171, R171 ;  /* 0x000000ab00ab7308 */ /* 0x000fe20000000800 */
[----:B------:R-:W-:-:S02]  /*2c50*/  ISETP.GT.AND P3, PT, R7, 0x59, PT ;  /* 0x000000590700780c */ /* 0x000fc40003f64270 */
[----:B------:R-:W-:Y:S02]  /*2c60*/  FSEL R51, R68, -INF , P4 ;  /* 0xff80000044337808 */ /* 0x000fe40002000000 */
[----:B-1----:R-:W-:Y:S02]  /*2c70*/  FMNMX.FTZ R24, R65, R20, !PT ;  /* 0x0000001441187209 */ /* 0x002fe40007810000 */
[----:B------:R-:W-:Y:S01]  /*2c80*/  ISETP.GT.AND P4, PT, R7, 0x60, PT ;  /* 0x000000600700780c */ /* 0x000fe20003f84270 */
[----:B------:R1:W-:Y:S01]  /*2c90*/  MUFU.EX2 R20, R97 ;  /* 0x0000006100147308 */ /* 0x0003e20000000800 */
[----:B------:R-:W-:Y:S02]  /*2ca0*/  FSEL R69, R69, -INF , P3 ;  /* 0xff80000045457808 */ /* 0x000fe40001800000 */
[----:B------:R-:W-:Y:S02]  /*2cb0*/  FMNMX.FTZ R24, R51, R24, !PT ;  /* 0x0000001833187209 */ /* 0x000fe40007810000 */
[----:B------:R-:W-:-:S02]  /*2cc0*/  ISETP.GT.AND P3, PT, R7, 0x61, PT ;  /* 0x000000610700780c */ /* 0x000fc40003f64270 */
[----:B------:R-:W-:Y:S01]  /*2cd0*/  FSEL R55, R72, -INF , P4 ;  /* 0xff80000048377808 */ /* 0x000fe20002000000 */
[----:B------:R-:W-:Y:S01]  /*2ce0*/  MUFU.EX2 R153, R153 ;  /* 0x0000009900997308 */ /* 0x000fe20000000800 */
[----:B------:R-:W-:Y:S02]  /*2cf0*/  FMNMX.FTZ R24, R69, R24, !PT ;  /* 0x0000001845187209 */ /* 0x000fe40007810000 */
[----:B-1----:R-:W-:Y:S02]  /*2d00*/  CS2R R96, SRZ ;  /* 0x0000000000607805 */ /* 0x002fe4000001ff00 */
[----:B------:R-:W-:Y:S02]  /*2d10*/  ISETP.GT.AND P4, PT, R7, 0x68, PT ;  /* 0x000000680700780c */ /* 0x000fe40003f84270 */
[----:B------:R-:W-:Y:S02]  /*2d20*/  FSEL R73, R73, -INF , P3 ;  /* 0xff80000049497808 */ /* 0x000fe40001800000 */
[----:B------:R-:W-:Y:S01]  /*2d30*/  FMNMX.FTZ R24, R55, R24, !PT ;  /* 0x0000001837187209 */ /* 0x000fe20007810000 */
[----:B------:R-:W-:Y:S01]  /*2d40*/  MUFU.EX2 R155, R155 ;  /* 0x0000009b009b7308 */ /* 0x000fe20000000800 */
[----:B------:R-:W-:-:S02]  /*2d50*/  ISETP.GT.AND P3, PT, R7, 0x69, PT ;  /* 0x000000690700780c */ /* 0x000fc40003f64270 */
[----:B------:R-:W-:Y:S02]  /*2d60*/  FSEL R59, R76, -INF , P4 ;  /* 0xff8000004c3b7808 */ /* 0x000fe40002000000 */
[----:B------:R-:W-:Y:S02]  /*2d70*/  FMNMX.FTZ R26, R73, R24, !PT ;  /* 0x00000018491a7209 */ /* 0x000fe40007810000 */
        /* <DEDUP_REMOVED lines=16> */
[----:B------:R-:W-:Y:S01]  /*2e80*/  FSEL R85, R85, -INF , P3 ;  /* 0xff80000055557808 */ /* 0x000fe20001800000 */
[----:B------:R1:W-:Y:S01]  /*2e90*/  MUFU.EX2 R26, R105 ;  /* 0x00000069001a7308 */ /* 0x0003e20000000800 */
[----:B------:R-:W-:Y:S02]  /*2ea0*/  FMNMX.FTZ R28, R67, R28, !PT ;  /* 0x0000001c431c7209 */ /* 0x000fe40007810000 */
[----:B------:R-:W-:Y:S02]  /*2eb0*/  F2FP.BF16.F32.PACK_AB R181, R4, R181 ;  /* 0x000000b504b5723e */ /* 0x000fe400000010ff */
[----:B------:R-:W-:Y:S01]  /*2ec0*/  FMNMX.FTZ R7, R85, R28, !PT ;  /* 0x0000001c55077209 */ /* 0x000fe20007810000 */
[--C-:B------:R-:W-:Y:S01]  /*2ed0*/  FFMA.FTZ R28, R109, R0, -R42.reuse ;  /* 0x000000006d1c7223 */ /* 0x100fe2000001082a */
[----:B------:R-:W-:Y:S01]  /*2ee0*/  CS2R R108, SRZ ;  /* 0x00000000006c7805 */ /* 0x000fe2000001ff00 */
[----:B------:R-:W-:Y:S01]  /*2ef0*/  MUFU.EX2 R159, R159 ;  /* 0x0000009f009f7308 */ /* 0x000fe20000000800 */
[----:B-1----:R-:W-:Y:S01]  /*2f00*/  CS2R R104, SRZ ;  /* 0x0000000000687805 */ /* 0x002fe2000001ff00 */
[----:B------:R-:W1:Y:S06]  /*2f10*/  SHFL.BFLY PT, R34, R7, 0x2, 0x1f ;  /* 0x0c401f0007227f89 */ /* 0x000e6c00000e0000 */
[----:B------:R-:W-:Y:S08]  /*2f20*/  MUFU.EX2 R28, R28 ;  /* 0x0000001c001c7308 */ /* 0x000ff00000000800 */
[----:B------:R-:W-:Y:S08]  /*2f30*/  MUFU.EX2 R32, R32 ;  /* 0x0000002000207308 */ /* 0x000ff00000000800 */
[----:B------:R-:W-:Y:S01]  /*2f40*/  MUFU.EX2 R161, R161 ;  /* 0x000000a100a17308 */ /* 0x000fe20000000800 */
[----:B-1----:R-:W-:Y:S01]  /*2f50*/  FMNMX.FTZ R38, R7, R34, !PT ;  /* 0x0000002207267209 */ /* 0x002fe20007810000 */
[-CC-:B------:R-:W-:Y:S01]  /*2f60*/  FFMA.FTZ R34, R75, R0.reuse, -R42.reuse ;  /* 0x000000004b227223 */ /* 0x180fe2000001082a */
[----:B------:R-:W-:-:S03]  /*2f70*/  FFMA.FTZ R42, R87, R0, -R42 ;  /* 0x00000000572a7223 */ /* 0x000fc6000001082a */
[----:B------:R-:W1:Y:S02]  /*2f80*/  SHFL.BFLY PT, R7, R38, 0x1, 0x1f ;  /* 0x0c201f0026077f89 */ /* 0x000e6400000e0000 */
[----:B------:R-:W-:Y:S08]  /*2f90*/  MUFU.EX2 R163, R163 ;  /* 0x000000a300a37308 */ /* 0x000ff00000000800 */
[----:B------:R-:W-:Y:S08]  /*2fa0*/  MUFU.EX2 R34, R34 ;  /* 0x0000002200227308 */ /* 0x000ff00000000800 */
[----:B------:R-:W-:Y:S01]  /*2fb0*/  MUFU.EX2 R36, R36 ;  /* 0x0000002400247308 */ /* 0x000fe20000000800 */
[----:B-1----:R-:W-:-:S07]  /*2fc0*/  FMNMX.FTZ R7, R38, R7, !PT ;  /* 0x0000000726077209 */ /* 0x002fce0007810000 */
[----:B------:R-:W-:Y:S01]  /*2fd0*/  MUFU.EX2 R165, R165 ;  /* 0x000000a500a57308 */ /* 0x000fe20000000800 */
[C---:B------:R-:W-:Y:S01]  /*2fe0*/  FSETP.NEU.FTZ.AND P3, PT, R7.reuse, -INF , PT ;  /* 0xff8000000700780b */ /* 0x040fe20003f7d000 */
[----:B------:R-:W-:-:S06]  /*2ff0*/  FMUL.FTZ R40, R7, R0 ;  /* 0x0000000007287220 */ /* 0x000fcc0000410000 */
[----:B------:R-:W-:Y:S01]  /*3000*/  MUFU.EX2 R38, R83 ;  /* 0x0000005300267308 */ /* 0x000fe20000000800 */
[----:B------:R-:W-:-:S05]  /*3010*/  FSEL R40, R40, RZ, P3 ;  /* 0x000000ff28287208 */ /* 0x000fca0001800000 */
        /* <DEDUP_REMOVED lines=21> */
[----:B------:R-:W3:Y:S01]  /*3170*/  MUFU.EX2 R11, R11 ;  /* 0x0000000b000b7308 */ /* 0x000ee20000000800 */
[----:B--2---:R-:W-:Y:S01]  /*3180*/  FADD.FTZ R25, R177, R44 ;  /* 0x0000002cb1197221 */ /* 0x004fe20000010000 */
        /* <DEDUP_REMOVED lines=8> */
[----:B-1----:R-:W-:Y:S01]  /*3210*/  FADD.FTZ R44, R9, R180 ;  /* 0x000000b4092c7221 */ /* 0x002fe20000010000 */
[-CC-:B------:R-:W-:Y:S01]  /*3220*/  FFMA.FTZ R51, R51, R0.reuse, -R40.reuse ;  /* 0x0000000033337223 */ /* 0x180fe20000010828 */
[-CC-:B------:R-:W-:Y:S01]  /*3230*/  FFMA.FTZ R69, R69, R0.reuse, -R40.reuse ;  /* 0x0000000045457223 */ /* 0x180fe20000010828 */
[----:B------:R-:W-:Y:S01]  /*3240*/  FADD.FTZ R46, R10, R25 ;  /* 0x000000190a2e7221 */ /* 0x000fe20000010000 */
[-CC-:B------:R-:W-:Y:S01]  /*3250*/  FFMA.FTZ R55, R55, R0.reuse, -R40.reuse ;  /* 0x0000000037377223 */ /* 0x180fe20000010828 */
[-C--:B------:R-:W-:Y:S01]  /*3260*/  FFMA.FTZ R73, R73, R0.reuse, -R40 ;  /* 0x0000000049497223 */ /* 0x080fe20000010828 */
[----:B------:R-:W0:Y:S01]  /*3270*/  MUFU.EX2 R13, R13 ;  /* 0x0000000d000d7308 */ /* 0x000e220000000800 */
[----:B---3--:R-:W-:Y:S01]  /*3280*/  FADD.FTZ R25, R11, R44 ;  /* 0x0000002c0b197221 */ /* 0x008fe20000010000 */
[----:B--2---:R-:W-:Y:S01]  /*3290*/  FADD.FTZ R29, R173, R46 ;  /* 0x0000002ead1d7221 */ /* 0x004fe20000010000 */
[-CC-:B------:R-:W-:Y:S01]  /*32a0*/  FFMA.FTZ R59, R59, R0.reuse, -R40.reuse ;  /* 0x000000003b3b7223 */ /* 0x180fe20000010828 */
[-CC-:B------:R-:W-:Y:S01]  /*32b0*/  FFMA.FTZ R77, R77, R0.reuse, -R40.reuse ;  /* 0x000000004d4d7223 */ /* 0x180fe20000010828 */
[-CC-:B------:R-:W-:Y:S01]  /*32c0*/  FFMA.FTZ R63, R63, R0.reuse, -R40.reuse ;  /* 0x000000003f3f7223 */ /* 0x180fe20000010828 */
[----:B------:R-:W-:Y:S01]  /*32d0*/  FADD.FTZ R46, R12, R29 ;  /* 0x0000001d0c2e7221 */ /* 0x000fe20000010000 */
[-C--:B------:R-:W-:Y:S01]  /*32e0*/  FFMA.FTZ R81, R81, R0.reuse, -R40 ;  /* 0x0000000051517223 */ /* 0x080fe20000010828 */
[----:B------:R1:W2:Y:S01]  /*32f0*/  MUFU.EX2 R176, R33 ;  /* 0x0000002100b07308 */ /* 0x0002a20000000800 */
[----:B----4-:R-:W-:Y:S01]  /*3300*/  FADD.FTZ R44, R182, R25 ;  /* 0x00000019b62c7221 */ /* 0x010fe20000010000 */
[----:B------:R-:W-:Y:S01]  /*3310*/  FADD.FTZ R25, R175, R46 ;  /* 0x0000002eaf197221 */ /* 0x000fe20000010000 */
[-CC-:B------:R-:W-:Y:S01]  /*3320*/  FFMA.FTZ R67, R67, R0.reuse, -R40.reuse ;  /* 0x0000000043437223 */ /* 0x180fe20000010828 */
[----:B------:R-:W-:Y:S01]  /*3330*/  FFMA.FTZ R40, R85, R0, -R40 ;  /* 0x0000000055287223 */ /* 0x000fe20000010828 */
[----:B------:R-:W-:Y:S01]  /*3340*/  F2FP.BF16.F32.PACK_AB R180, R180, R9 ;  /* 0x00000009b4b4723e */ /* 0x000fe200000010ff */
[----:B------:R-:W-:Y:S01]  /*3350*/  FADD.FTZ R46, R14, R25 ;  /* 0x000000190e2e7221 */ /* 0x000fe20000010000 */
[----:B------:R-:W-:Y:S01]  /*3360*/  IMAD.MOV.U32 R29, RZ, RZ, R2 ;  /* 0x000000ffff1d7224 */ /* 0x000fe200078e0002 */
[----:B------:R-:W3:Y:S01]  /*3370*/  MUFU.EX2 R15, R15 ;  /* 0x0000000f000f7308 */ /* 0x000ee20000000800 */
[----:B0-----:R-:W-:Y:S01]  /*3380*/  FADD.FTZ R3, R13, R44 ;  /* 0x0000002c0d037221 */ /* 0x001fe20000010000 */
[----:B------:R-:W-:Y:S01]  /*3390*/  FADD.FTZ R25, R169, R46 ;  /* 0x0000002ea9197221 */ /* 0x000fe20000010000 */
[----:B-1----:R-:W0:Y:S01]  /*33a0*/  @P2 LDC R33, c[0x0][0x44c] ;  /* 0x00011300ff212b82 */ /* 0x002e220000000800 */
[----:B------:R-:W-:-:S02]  /*33b0*/  F2FP.BF16.F32.PACK_AB R183, R6, R183 ;  /* 0x000000b706b7723e */ /* 0x000fc400000010ff */
[----:B------:R-:W-:Y:S01]  /*33c0*/  FADD.FTZ R46, R20, R25 ;  /* 0x00000019142e7221 */ /* 0x000fe20000010000 */
[----:B------:R-:W-:Y:S01]  /*33d0*/  F2FP.BF16.F32.PACK_AB R179, R10, R179 ;  /* 0x000000b30ab3723e */ /* 0x000fe200000010ff */
[----:B------:R-:W1:Y:S01]  /*33e0*/  MUFU.EX2 R178, R37 ;  /* 0x0000002500b27308 */ /* 0x000e620000000800 */
[----:B--2---:R-:W-:Y:S01]  /*33f0*/  FADD.FTZ R44, R176, R3 ;  /* 0x00000003b02c7221 */ /* 0x004fe20000010000 */
[----:B------:R-:W-:Y:S01]  /*3400*/  FADD.FTZ R25, R171, R46 ;  /* 0x0000002eab197221 */ /* 0x000fe20000010000 */
[----:B------:R-:W-:Y:S01]  /*3410*/  VIADD R10, R88, 0xfffffffe ;  /* 0xfffffffe580a7836 */ /* 0x000fe20000000000 */
[----:B------:R-:W-:Y:S02]  /*3420*/  F2FP.BF16.F32.PACK_AB R177, R8, R177 ;  /* 0x000000b108b1723e */ /* 0x000fe400000010ff */
[----:B------:R-:W-:Y:S01]  /*3430*/  CS2R R88, SRZ ;  /* 0x0000000000587805 */ /* 0x000fe2000001ff00 */
[----:B------:R-:W-:Y:S01]  /*3440*/  FADD.FTZ R46, R24, R25 ;  /* 0x00000019182e7221 */ /* 0x000fe20000010000 */
[----:B------:R-:W-:Y:S01]  /*3450*/  F2FP.BF16.F32.PACK_AB R173, R12, R173 ;  /* 0x000000ad0cad723e */ /* 0x000fe200000010ff */
[----:B------:R-:W2:Y:S01]  /*3460*/  MUFU.EX2 R21, R21 ;  /* 0x0000001500157308 */ /* 0x000ea20000000800 */
[----:B---3--:R-:W-:Y:S01]  /*3470*/  FADD.FTZ R3, R15, R44 ;  /* 0x0000002c0f037221 */ /* 0x008fe20000010000 */
[----:B------:R-:W-:Y:S01]  /*3480*/  FADD.FTZ R25, R153, R46 ;  /* 0x0000002e99197221 */ /* 0x000fe20000010000 */
[----:B------:R-:W-:-:S02]  /*3490*/  F2FP.BF16.F32.PACK_AB R175, R14, R175 ;  /* 0x000000af0eaf723e */ /* 0x000fc400000010ff */
[----:B------:R-:W-:Y:S01]  /*34a0*/  F2FP.BF16.F32.PACK_AB R169, R20, R169 ;  /* 0x000000a914a9723e */ /* 0x000fe200000010ff */
[----:B------:R-:W-:Y:S01]  /*34b0*/  FADD.FTZ R46, R26, R25 ;  /* 0x000000191a2e7221 */ /* 0x000fe20000010000 */
[----:B------:R-:W-:Y:S01]  /*34c0*/  F2FP.BF16.F32.PACK_AB R171, R24, R171 ;  /* 0x000000ab18ab723e */ /* 0x000fe200000010ff */
[----:B------:R-:W3:Y:S01]  /*34d0*/  MUFU.EX2 R172, R41 ;  /* 0x0000002900ac7308 */ /* 0x000ee20000000800 */
[----:B-1----:R-:W-:Y:S01]  /*34e0*/  FADD.FTZ R44, R178, R3 ;  /* 0x00000003b22c7221 */ /* 0x002fe20000010000 */
[----:B------:R-:W-:Y:S01]  /*34f0*/  FADD.FTZ R25, R155, R46 ;  /* 0x0000002e9b197221 */ /* 0x000fe20000010000 */
[----:B0-----:R-:W-:Y:S01]  /*3500*/  @P2 IMAD.HI.U32 R33, R2, R33, RZ ;  /* 0x0000002102212227 */ /* 0x001fe200078e00ff */
[----:B------:R-:W-:-:S03]  /*3510*/  F2FP.BF16.F32.PACK_AB R153, R26, R153 ;  /* 0x000000991a99723e */ /* 0x000fc600000010ff */
[C---:B------:R-:W-:Y:S01]  /*3520*/  FADD.FTZ R46, R28.reuse, R25 ;  /* 0x000000191c2e7221 */ /* 0x040fe20000010000 */
[----:B------:R-:W-:Y:S01]  /*3530*/  F2FP.BF16.F32.PACK_AB R155, R28, R155 ;  /* 0x0000009b1c9b723e */ /* 0x000fe200000010ff */
[----:B------:R-:W0:Y:S01]  /*3540*/  MUFU.EX2 R27, R27 ;  /* 0x0000001b001b7308 */ /* 0x000e220000000800 */
[----:B--2---:R-:W-:Y:S01]  /*3550*/  FADD.FTZ R3, R21, R44 ;  /* 0x0000002c15037221 */ /* 0x004fe20000010000 */
[----:B------:R-:W-:Y:S01]  /*3560*/  FADD.FTZ R25, R157, R46 ;  /* 0x0000002e9d197221 */ /* 0x000fe20000010000 */
[----:B------:R-:W-:Y:S02]  /*3570*/  @P2 SHF.R.U32.HI R29, RZ, R48, R33 ;  /* 0x00000030ff1d2219 */ /* 0x000fe40000011621 */
[C---:B------:R-:W-:Y:S01]  /*3580*/  F2FP.BF16.F32.PACK_AB R157, R30.reuse, R157 ;  /* 0x0000009d1e9d723e */ /* 0x040fe200000010ff */
[----:B------:R-:W-:Y:S01]  /*3590*/  FADD.FTZ R46, R30, R25 ;  /* 0x000000191e2e7221 */ /* 0x000fe20000010000 */
[----:B------:R-:W-:Y:S01]  /*35a0*/  IADD3 R29, R29, R16, -R17 ;  /* 0x000000101d1d7210 */ /* 0x000fe20007ffe811 */
[----:B------:R-:W1:Y:S01]  /*35b0*/  MUFU.EX2 R174, R45 ;  /* 0x0000002d00ae7308 */ /* 0x000e620000000800 */
[----:B---3--:R-:W-:Y:S01]  /*35c0*/  FADD.FTZ R44, R172, R3 ;  /* 0x00000003ac2c7221 */ /* 0x008fe20000010000 */
[----:B------:R-:W-:Y:S01]  /*35d0*/  FADD.FTZ R25, R159, R46 ;  /* 0x0000002e9f197221 */ /* 0x000fe20000010000 */
[----:B------:R-:W-:-:S02]  /*35e0*/  SHF.R.S32.HI R48, RZ, 0x1f, R29 ;  /* 0x0000001fff307819 */ /* 0x000fc4000001141d */
[C---:B------:R-:W-:Y:S01]  /*35f0*/  F2FP.BF16.F32.PACK_AB R159, R32.reuse, R159 ;  /* 0x0000009f209f723e */ /* 0x040fe200000010ff */
[----:B------:R-:W-:Y:S01]  /*3600*/  FADD.FTZ R6, R32, R25 ;  /* 0x0000001920067221 */ /* 0x000fe20000010000 */
[----:B------:R-:W-:Y:S01]  /*3610*/  LEA.HI R48, R48, R29, RZ, 0x7 ;  /* 0x0000001d30307211 */ /* 0x000fe200078f38ff */
[----:B------:R-:W2:Y:S01]  /*3620*/  MUFU.EX2 R31, R31 ;  /* 0x0000001f001f7308 */ /* 0x000ea20000000800 */
[----:B0-----:R-:W-:Y:S01]  /*3630*/  FADD.FTZ R3, R27, R44 ;  /* 0x0000002c1b037221 */ /* 0x001fe20000010000 */
[----:B------:R-:W-:Y:S01]  /*3640*/  FADD.FTZ R25, R161, R6 ;  /* 0x00000006a1197221 */ /* 0x000fe20000010000 */
[----:B------:R-:W-:Y:S02]  /*3650*/  F2FP.BF16.F32.PACK_AB R161, R34, R161 ;  /* 0x000000a122a1723e */ /* 0x000fe400000010ff */
[----:B------:R-:W-:Y:S01]  /*3660*/  F2FP.BF16.F32.PACK_AB R182, R182, R11 ;  /* 0x0000000bb6b6723e */ /* 0x000fe200000010ff */
[----:B------:R-:W-:Y:S01]  /*3670*/  FADD.FTZ R6, R34, R25 ;  /* 0x0000001922067221 */ /* 0x000fe20000010000 */
[----:B------:R-:W-:Y:S01]  /*3680*/  F2FP.BF16.F32.PACK_AB R176, R176, R13 ;  /* 0x0000000db0b0723e */ /* 0x000fe200000010ff */
[----:B------:R-:W0:Y:S01]  /*3690*/  MUFU.EX2 R168, R49 ;  /* 0x0000003100a87308 */ /* 0x000e220000000800 */
[----:B-1----:R-:W-:Y:S01]  /*36a0*/  FADD.FTZ R44, R174, R3 ;  /* 0x00000003ae2c7221 */ /* 0x002fe20000010000 */
[----:B------:R-:W-:Y:S01]  /*36b0*/  FADD.FTZ R25, R163, R6 ;  /* 0x00000006a3197221 */ /* 0x000fe20000010000 */
[----:B------:R-:W-:-:S02]  /*36c0*/  F2FP.BF16.F32.PACK_AB R163, R36, R163 ;  /* 0x000000a324a3723e */ /* 0x000fc400000010ff */
[----:B------:R-:W-:Y:S01]  /*36d0*/  F2FP.BF16.F32.PACK_AB R178, R178, R15 ;  /* 0x0000000fb2b2723e */ /* 0x000fe200000010ff */
[----:B------:R-:W-:Y:S01]  /*36e0*/  FADD.FTZ R6, R36, R25 ;  /* 0x0000001924067221 */ /* 0x000fe20000010000 */
[----:B------:R-:W-:Y:S01]  /*36f0*/  F2FP.BF16.F32.PACK_AB R172, R172, R21 ;  /* 0x00000015acac723e */ /* 0x000fe200000010ff */
[----:B------:R-:W1:Y:S01]  /*3700*/  MUFU.EX2 R35, R35 ;  /* 0x0000002300237308 */ /* 0x000e620000000800 */
[----:B--2---:R-:W-:Y:S01]  /*3710*/  FADD.FTZ R3, R31, R44 ;  /* 0x0000002c1f037221 */ /* 0x004fe20000010000 */
[----:B------:R-:W-:Y:S01]  /*3720*/  FADD.FTZ R25, R165, R6 ;  /* 0x00000006a5197221 */ /* 0x000fe20000010000 */
[----:B------:R-:W-:Y:S02]  /*3730*/  F2FP.BF16.F32.PACK_AB R165, R38, R165 ;  /* 0x000000a526a5723e */ /* 0x000fe400000010ff */
[----:B------:R-:W-:Y:S01]  /*3740*/  F2FP.BF16.F32.PACK_AB R174, R174, R27 ;  /* 0x0000001baeae723e */ /* 0x000fe200000010ff */
[----:B------:R-:W-:Y:S02]  /*3750*/  FADD.FTZ R6, R38, R25 ;  /* 0x0000001926067221 */ /* 0x000fe40000010000 */
        /* <DEDUP_REMOVED lines=47> */
[----:B------:R-:W-:Y:S02]  /*3a50*/  SHF.R.S32.HI R9, RZ, 0x7, R48 ;  /* 0x00000007ff097819 */ /* 0x000fe40000011430 */
[----:B------:R-:W-:Y:S02]  /*3a60*/  F2FP.BF16.F32.PACK_AB R166, R40, R67 ;  /* 0x0000004328a6723e */ /* 0x000fe400000010ff */
[----:B------:R-:W-:Y:S01]  /*3a70*/  VIMNMX R9, RZ, R9, !PT ;  /* 0x00000009ff097248 */ /* 0x000fe20007fe0100 */
[----:B-1----:R-:W-:-:S03]  /*3a80*/  FADD.FTZ R25, R167, R6 ;  /* 0x00000006a7197221 */ /* 0x002fc60000010000 */
[----:B------:R-:W-:Y:S01]  /*3a90*/  ISETP.GE.AND P3, PT, R10, R9, PT ;  /* 0x000000090a00720c */ /* 0x000fe20003f66270 */
[C---:B--2---:R-:W-:Y:S01]  /*3aa0*/  FADD.FTZ R3, R42.reuse, R25 ;  /* 0x000000192a037221 */ /* 0x044fe20000010000 */
[----:B------:R-:W-:-:S11]  /*3ab0*/  F2FP.BF16.F32.PACK_AB R167, R42, R167 ;  /* 0x000000a72aa7723e */ /* 0x000fd600000010ff */
[----:B------:R-:W-:Y:S05]  /*3ac0*/  @!P3 BRA `(.L_x_2469) ;  /* 0x000000280050b947 */ /* 0x000fea0003800000 */
[----:B------:R-:W-:Y:S01]  /*3ad0*/  IMAD.MOV.U32 R8, RZ, RZ, R5 ;  /* 0x000000ffff087224 */ /* 0x000fe200078e0005 */
[----:B------:R-:W-:Y:S01]  /*3ae0*/  UMOV UR44, UR36 ;  /* 0x00000024002c7c82 */ /* 0x000fe20008000000 */
[----:B------:R-:W-:Y:S01]  /*3af0*/  IMAD.MOV.U32 R6, RZ, RZ, R7 ;  /* 0x000000ffff067224 */ /* 0x000fe200078e0007 */
[----:B------:R-:W-:Y:S01]  /*3b00*/  UMOV UR43, UR37 ;  /* 0x00000025002b7c82 */ /* 0x000fe20008000000 */
[----:B------:R-:W-:-:S07]  /*3b10*/  IMAD.MOV.U32 R151, RZ, RZ, RZ ;  /* 0x000000ffff977224 */ /* 0x000fce00078e00ff */
.L_x_2478:
        /* <DEDUP_REMOVED lines=9> */
.L_x_2471:
[----:B------:R-:W-:Y:S01]  /*3bb0*/  ULEA UR6, UR37, UR38, 0x3 ;  /* 0x0000002625067291 */ /* 0x000fe2000f8e183f */
[----:B------:R-:W-:-:S05]  /*3bc0*/  IMAD.U32 R0, RZ, RZ, UR36 ;  /* 0x00000024ff007e24 */ /* 0x000fca000f8e00ff */
[----:B------:R-:W-:-:S04]  /*3bd0*/  SHF.L.U32 R0, R0, 0x1f, RZ ;  /* 0x0000001f00007819 */ /* 0x000fc800000006ff */
[----:B------:R0:W1:Y:S01]  /*3be0*/  SYNCS.PHASECHK.TRANS64.TRYWAIT P3, [UR6+0x28830], R0 ;  /* 0x02883000ff0075a7 */ /* 0x0000620008060146 */
[----:B------:R-:W-:Y:S05]  /*3bf0*/  @!P0 BRA `(.L_x_2472) ;  /* 0x0000000000048947 */ /* 0x000fea0003800000 */
[----:B------:R-:W-:Y:S01]  /*3c00*/  BPT.TRAP 0x1 ;  /* 0x000000040000795c */ /* 0x000fe20000300000 */
.L_x_2472:
[----:B-1----:R-:W-:Y:S05]  /*3c10*/  @P3 BRA `(.L_x_2470) ;  /* 0x0000000000083947 */ /* 0x002fea0003800000 */
[----:B------:R-:W1:Y:S02]  /*3c20*/  SYNCS.PHASECHK.TRANS64.TRYWAIT P3, [UR6+0x28830], R0 ;  /* 0x02883000ff0075a7 */ /* 0x000e640008060146 */
[----:B-1----:R-:W-:Y:S05]  /*3c30*/  @!P3 BRA `(.L_x_2473) ;  /* 0x000000d000fcb947 */ /* 0x002fea0003800000 */
.L_x_2470:
[----:B-1----:R-:W1:Y:S01]  /*3c40*/  S2R R5, SR_TID.X ;  /* 0x0000000000057919 */ /* 0x002e620000002100 */
[----:B------:R-:W-:Y:S01]  /*3c50*/  ULEA UR34, UR37, UR42, 0xb ;  /* 0x0000002a25227291 */ /* 0x000fe2000f8e583f */
[----:B------:R-:W-:Y:S01]  /*3c60*/  UMOV UR35, 0x40000040 ;  /* 0x4000004000237882 */ /* 0x000fe20000000000 */
[----:B------:R-:W-:Y:S02]  /*3c70*/  UMOV UR7, 0x40000040 ;  /* 0x4000004000077882 */ /* 0x000fe40000000000 */
[----:B------:R-:W-:Y:S02]  /*3c80*/  UIADD3 UR6, UR34, 0x2, URZ ;  /* 0x0000000222067890 */ /* 0x000fe4000fffe03f */
        /* <DEDUP_REMOVED lines=12> */
[----:B-1----:R-:W-:-:S05]  /*3d50*/  SHF.R.U32.HI R5, RZ, 0x7, R5 ;  /* 0x00000007ff057819 */ /* 0x002fca0000011605 */
[----:B0-----:R-:W-:-:S05]  /*3d60*/  VIADD R0, R5, 0x8 ;  /* 0x0000000805007836 */ /* 0x001fca0000000000 */
[----:B------:R0:W-:Y:S06]  /*3d70*/  BAR.SYNC.DEFER_BLOCKING R0, 0x100 ;  /* 0x000400000000751d */ /* 0x0001ec0000010000 */
        /* <DEDUP_REMOVED lines=27> */
.L_x_2475:
[----:B------:R-:W-:Y:S01]  /*3f30*/  ULEA UR6, UR43, UR38, 0x3 ;  /* 0x000000262b067291 */ /* 0x000fe2000f8e183f */
[----:B------:R-:W-:-:S05]  /*3f40*/  IMAD.U32 R0, RZ, RZ, UR44 ;  /* 0x0000002cff007e24 */ /* 0x000fca000f8e00ff */
[----:B------:R-:W-:-:S04]  /*3f50*/  SHF.L.U32 R0, R0, 0x1f, RZ ;  /* 0x0000001f00007819 */ /* 0x000fc800000006ff */
[----:B------:R0:W1:Y:S01]  /*3f60*/  SYNCS.PHASECHK.TRANS64.TRYWAIT P3, [UR6+0x28850], R0 ;  /* 0x02885000ff0075a7 */ /* 0x0000620008060146 */
[----:B------:R-:W-:Y:S05]  /*3f70*/  @!P0 BRA `(.L_x_2476) ;  /* 0x0000000000048947 */ /* 0x000fea0003800000 */
[----:B------:R-:W-:Y:S01]  /*3f80*/  BPT.TRAP 0x1 ;  /* 0x000000040000795c */ /* 0x000fe20000300000 */
.L_x_2476:
[----:B-1----:R-:W-:Y:S05]  /*3f90*/  @P3 BRA `(.L_x_2474) ;  /* 0x0000000000083947 */ /* 0x002fea0003800000 */
[----:B------:R-:W1:Y:S02]  /*3fa0*/  SYNCS.PHASECHK.TRANS64.TRYWAIT P3, [UR6+0x28850], R0 ;  /* 0x02885000ff0075a7 */ /* 0x000e640008060146 */
[----:B-1----:R-:W-:Y:S05]  /*3fb0*/  @!P3 BRA `(.L_x_2477) ;  /* 0x000000d00034b947 */ /* 0x002fea0003800000 */
.L_x_2474:
[----:B------:R-:W-:Y:S01]  /*3fc0*/  UIADD3 UR6, UR38, 0x400, URZ ;  /* 0x0000040026067890 */ /* 0x000fe2000fffe03f */
[----:B------:R-:W-:Y:S01]  /*3fd0*/  WARPGROUP.ARRIVE ;  /* 0x00000000000079c5 */ /* 0x000fe20000000000 */
[----:B------:R-:W-:Y:S01]  /*3fe0*/  UMOV UR7, 0x40000040 ;  /* 0x4000004000077882 */ /* 0x000fe20000000000 */
[----:B------:R-:W-:Y:S01]  /*3ff0*/  UMOV UR11, 0x40000040 ;  /* 0x40000040000b7882 */ /* 0x000fe20000000000 */
[----:B------:R-:W-:Y:S01]  /*4000*/  USHF.R.U32.HI UR6, URZ, 0x4, UR6 ;  /* 0x000000043f067899 */ /* 0x000fe20008011606 */
[----:B-1----:R-:W1:Y:S01]  /*4010*/  @P2 LDC R5, c[0x0][0x44c] ;  /* 0x00011300ff052b82 */ /* 0x002e620000000800 */
[----:B------:R-:W-:Y:S01]  /*4020*/  IMAD.IADD R14, R23, 0x1, R2 ;  /* 0x00000001170e7824 */ /* 0x000fe200078e0202 */
[----:B------:R-:W2:Y:S01]  /*4030*/  S2R R198, SR_TID.X ;  /* 0x0000000000c67919 */ /* 0x000ea20000002100 */
[----:B------:R-:W-:Y:S01]  /*4040*/  ULOP3.LUT UR6, UR6, 0x3fff, URZ, 0xc0, !UPT ;  /* 0x00003fff06067892 */ /* 0x000fe2000f8ec03f */
[----:B------:R-:W-:-:S03]  /*4050*/  UMOV UR44, UR36 ;  /* 0x00000024002c7c82 */ /* 0x000fc60008000000 */
[----:B------:R-:W-:Y:S01]  /*4060*/  ULOP3.LUT UR6, UR6, 0x4000000, URZ, 0xfc, !UPT ;  /* 0x0400000006067892 */ /* 0x000fe2000f8efc3f */
[----:B0-----:R-:W0:Y:S03]  /*4070*/  @P2 LDC R0, c[0x0][0x450] ;  /* 0x00011400ff002b82 */ /* 0x001e260000000800 */
[----:B------:R-:W-:-:S04]  /*4080*/  ULEA UR6, UR43, UR6, 0xb ;  /* 0x000000062b067291 */ /* 0x000fc8000f8e583f */
[----:B------:R-:W-:-:S05]  /*4090*/  UIADD3 UR10, UR6, 0x80, URZ ;  /* 0x00000080060a7890 */ /* 0x000fca000fffe03f */
[----:B------:R-:W-:Y:S01]  /*40a0*/  HGMMA.64x128x16.F32.BF16 R88, R180, gdesc[UR4].tnspB, R88, gsb0 ;  /* 0x41e00004b4587df0 */ /* 0x000fe20008001858 */
[----:B------:R-:W-:Y:S01]  /*40b0*/  UMOV UR7, 0x40000040 ;  /* 0x4000004000077882 */ /* 0x000fe20000000000 */
[----:B-1----:R-:W-:-:S05]  /*40c0*/  @P2 IMAD.HI.U32 R5, R14, R5, RZ ;  /* 0x000000050e052227 */ /* 0x002fca00078e00ff */
[----:B0-----:R-:W-:Y:S01]  /*40d0*/  @P2 SHF.R.U32.HI R14, RZ, R0, R5 ;  /* 0x00000000ff0e2219 */ /* 0x001fe20000011605 */
[----:B------:R-:W-:Y:S01]  /*40e0*/  IMAD.MOV.U32 R5, RZ, RZ, -0x80 ;  /* 0xffffff80ff057424 */ /* 0x000fe200078e00ff */
[----:B--2---:R-:W-:-:S03]  /*40f0*/  SHF.R.U32.HI R198, RZ, 0x7, R198 ;  /* 0x00000007ffc67819 */ /* 0x004fc600000116c6 */
[----:B------:R-:W0:Y:S01]  /*4100*/  SHFL.IDX PT, R7, R14, 0x1, 0x1c1f ;  /* 0x003c1f000e077f89 */ /* 0x000e2200000e0000 */
[----:B------:R-:W-:-:S04]  /*4110*/  IMAD R5, R10, R5, 0x1 ;  /* 0x000000010a057424 */ /* 0x000fc800078e0205 */
[----:B------:R-:W-:-:S05]  /*4120*/  IMAD R5, R22, -0x2, R5 ;  /* 0xfffffffe16057824 */ /* 0x000fca00078e0205 */
[----:B------:R-:W-:-:S05]  /*4130*/  IADD3 R12, -R17, R5, R16 ;  /* 0x00000005110c7210 */ /* 0x000fca0007ffe110 */
[----:B0-----:R-:W-:-:S05]  /*4140*/  IMAD.IADD R0, R12, 0x1, R7 ;  /* 0x000000010c007824 */ /* 0x001fca00078e0207 */
[C---:B------:R-:W-:Y:S02]  /*4150*/  ISETP.GT.AND P3, PT, R0.reuse, RZ, PT ;  /* 0x000000ff0000720c */ /* 0x040fe40003f64270 */
[----:B------:R-:W-:Y:S02]  /*4160*/  ISETP.GT.AND P4, PT, R0, 0x1, PT ;  /* 0x000000010000780c */ /* 0x000fe40003f84270 */
[----:B------:R-:W-:Y:S02]  /*4170*/  FSEL R203, R26, -INF , P3 ;  /* 0xff8000001acb7808 */ /* 0x000fe40001800000 */
[----:B------:R-:W-:Y:S02]  /*4180*/  ISETP.GT.AND P3, PT, R0, 0x8, PT ;  /* 0x000000080000780c */ /* 0x000fe40003f64270 */
[----:B------:R-:W-:Y:S01]  /*4190*/  FMNMX.FTZ R20, R203, R8, !PT ;  /* 0x00000008cb147209 */ /* 0x000fe20007810000 */
[----:B------:R-:W-:Y:S02]  /*41a0*/  WARPGROUP.DEPBAR.LE gsb0, 0x0 ;  /* 0x00008000000079c5 */ /* 0x000fe40000010000 */
[----:B------:R-:W-:Y:S01]  /*41b0*/  WARPGROUP.ARRIVE ;  /* 0x00000000000079c5 */ /* 0x000fe20000000000 */
[----:B------:R-:W-:-:S02]  /*41c0*/  FSEL R181, R27, -INF , P4 ;  /* 0xff8000001bb57808 */ /* 0x000fc40002000000 */
[----:B------:R-:W-:Y:S02]  /*41d0*/  ISETP.GT.AND P4, PT, R0, 0x9, PT ;  /* 0x000000090000780c */ /* 0x000fe40003f84270 */
[----:B------:R-:W-:Y:S01]  /*41e0*/  FSEL R183, R30, -INF , P3 ;  /* 0xff8000001eb77808 */ /* 0x000fe20001800000 */
[----:B------:R-:W-:Y:S01]  /*41f0*/  HGMMA.64x128x16.F32.BF16 R88, R176, gdesc[UR8].tnspB, R88, gsb0 ;  /* 0x41e00008b0587df0 */ /* 0x000fe20008001858 */
[----:B------:R-:W-:Y:S01]  /*4200*/  UIADD3 UR10, UR6, 0x100, URZ ;  /* 0x00000100060a7890 */ /* 0x000fe2000fffe03f */
[----:B------:R-:W-:Y:S01]  /*4210*/  FMNMX.FTZ R20, R181, R20, !PT ;  /* 0x00000014b5147209 */ /* 0x000fe20007810000 */
[----:B------:R-:W-:Y:S01]  /*4220*/  UMOV UR11, 0x40000040 ;  /* 0x40000040000b7882 */ /* 0x000fe20000000000 */
[----:B------:R-:W-:Y:S02]  /*4230*/  ISETP.GT.AND P3, PT, R0, 0x10, PT ;  /* 0x000000100000780c */ /* 0x000fe40003f64270 */
[----:B------:R-:W-:Y:S02]  /*4240*/  FSEL R201, R31, -INF , P4 ;  /* 0xff8000001fc97808 */ /* 0x000fe40002000000 */
[----:B------:R-:W-:-:S02]  /*4250*/  FMNMX.FTZ R20, R183, R20, !PT ;  /* 0x00000014b7147209 */ /* 0x000fc40007810000 */
[C---:B------:R-:W-:Y:S02]  /*4260*/  ISETP.GT.AND P4, PT, R0.reuse, 0x11, PT ;  /* 0x000000110000780c */ /* 0x040fe40003f84270 */
[----:B------:R-:W-:Y:S02]  /*4270*/  FMNMX.FTZ R20, R201, R20, !PT ;  /* 0x00000014c9147209 */ /* 0x000fe40007810000 */
[----:B------:R-:W-:Y:S02]  /*4280*/  FSEL R199, R35, -INF , P4 ;  /* 0xff80000023c77808 */ /* 0x000fe40002000000 */
[----:B------:R-:W-:Y:S01]  /*4290*/  ISETP.GT.AND P4, PT, R0, 0x19, PT ;  /* 0x000000190000780c */ /* 0x000fe20003f84270 */
[----:B------:R-:W-:Y:S02]  /*42a0*/  WARPGROUP.DEPBAR.LE gsb0, 0x0 ;  /* 0x00008000000079c5 */ /* 0x000fe40000010000 */
[----:B------:R-:W-:Y:S01]  /*42b0*/  WARPGROUP.ARRIVE ;  /* 0x00000000000079c5 */ /* 0x000fe20000000000 */
[----:B------:R-:W-:-:S02]  /*42c0*/  FSEL R177, R34, -INF , P3 ;  /* 0xff80000022b17808 */ /* 0x000fc40001800000 */
[----:B------:R-:W-:Y:S02]  /*42d0*/  ISETP.GT.AND P3, PT, R0, 0x18, PT ;  /* 0x000000180000780c */ /* 0x000fe40003f64270 */
[----:B------:R-:W-:Y:S01]  /*42e0*/  FMNMX.FTZ R20, R177, R20, !PT ;  /* 0x00000014b1147209 */ /* 0x000fe20007810000 */
[----:B------:R-:W-:Y:S01]  /*42f0*/  HGMMA.64x128x16.F32.BF16 R88, R172, gdesc[UR8].tnspB, R88, gsb0 ;  /* 0x41e00008ac587df0 */ /* 0x000fe20008001858 */
[----:B------:R-:W-:Y:S01]  /*4300*/  UIADD3 UR10, UR6, 0x180, URZ ;  /* 0x00000180060a7890 */ /* 0x000fe2000fffe03f */
[----:B------:R-:W-:Y:S01]  /*4310*/  FSEL R179, R38, -INF , P3 ;  /* 0xff80000026b37808 */ /* 0x000fe20001800000 */
[----:B------:R-:W-:Y:S01]  /*4320*/  UMOV UR11, 0x40000040 ;  /* 0x40000040000b7882 */ /* 0x000fe20000000000 */
[----:B------:R-:W-:Y:S02]  /*4330*/  FMNMX.FTZ R20, R199, R20, !PT ;  /* 0x00000014c7147209 */ /* 0x000fe40007810000 */
[----:B------:R-:W-:Y:S02]  /*4340*/  ISETP.GT.AND P3, PT, R0, 0x20, PT ;  /* 0x000000200000780c */ /* 0x000fe40003f64270 */
[----:B------:R-:W-:Y:S01]  /*4350*/  FMNMX.FTZ R20, R179, R20, !PT ;  /* 0x00000014b3147209 */ /* 0x000fe20007810000 */
[----:B------:R-:W-:-:S02]  /*4360*/  WARPGROUP.DEPBAR.LE gsb0, 0x0 ;  /* 0x00008000000079c5 */ /* 0x000fc40000010000 */
        /* <DEDUP_REMOVED lines=77> */
[----:B------:R-:W-:Y:S01]  /*4840*/  FSEL R39, R86, -INF , P3 ;  /* 0xff80000056277808 */ /* 0x000fe20001800000 */
[----:B------:R-:W0:Y:S01]  /*4850*/  LDC R0, c[0x0][0x988] ;  /* 0x00026200ff007b82 */ /* 0x000e220000000800 */
[----:B------:R-:W-:Y:S02]  /*4860*/  FMNMX.FTZ R20, R83, R20, !PT ;  /* 0x0000001453147209 */ /* 0x000fe40007810000 */
[----:B------:R-:W-:Y:S02]  /*4870*/  FSEL R87, R87, -INF , P4 ;  /* 0xff80000057577808 */ /* 0x000fe40002000000 */
[----:B------:R-:W-:-:S04]  /*4880*/  FMNMX.FTZ R20, R39, R20, !PT ;  /* 0x0000001427147209 */ /* 0x000fc80007810000 */
[----:B------:R-:W-:-:S05]  /*4890*/  FMNMX.FTZ R20, R87, R20, !PT ;  /* 0x0000001457147209 */ /* 0x000fca0007810000 */
[----:B------:R-:W1:Y:S01]  /*48a0*/  SHFL.BFLY PT, R5, R20, 0x2, 0x1f ;  /* 0x0c401f0014057f89 */ /* 0x000e6200000e0000 */
[----:B------:R-:W-:Y:S02]  /*48b0*/  WARPGROUP.DEPBAR.LE gsb0, 0x0 ;  /* 0x00008000000079c5 */ /* 0x000fe40000010000 */
[----:B------:R-:W-:Y:S01]  /*48c0*/  WARPGROUP.ARRIVE ;  /* 0x00000000000079c5 */ /* 0x000fe20000000000 */
[----:B------:R-:W2:Y:S05]  /*48d0*/  SHFL.IDX PT, R153, R14, RZ, 0x1c1f ;  /* 0x001c1fff0e997589 */ /* 0x000eaa00000e0000 */
[----:B------:R-:W-:Y:S01]  /*48e0*/  HGMMA.64x128x16.F32.BF16 R88, R156, gdesc[UR8].tnspB, R88, gsb0 ;  /* 0x41e000089c587df0 */ /* 0x000fe20008001858 */
[----:B------:R-:W-:Y:S01]  /*48f0*/  UIADD3 UR10, UR6, 0x300, URZ ;  /* 0x00000300060a7890 */ /* 0x000fe2000fffe03f */
[----:B------:R-:W-:Y:S01]  /*4900*/  UMOV UR11, 0x40000040 ;  /* 0x40000040000b7882 */ /* 0x000fe20000000000 */
[----:B------:R-:W-:Y:S01]  /*4910*/  UIADD3 UR6, UR6, 0x380, URZ ;  /* 0x0000038006067890 */ /* 0x000fe2000fffe03f */
[----:B-1----:R-:W-:-:S05]  /*4920*/  FMNMX.FTZ R26, R20, R5, !PT ;  /* 0x00000005141a7209 */ /* 0x002fca0007810000 */
[----:B------:R-:W1:Y:S01]  /*4930*/  SHFL.BFLY PT, R5, R26, 0x1, 0x1f ;  /* 0x0c201f001a057f89 */ /* 0x000e6200000e0000 */
[----:B--2---:R-:W-:-:S05]  /*4940*/  IMAD.IADD R34, R12, 0x1, R153 ;  /* 0x000000010c227824 */ /* 0x004fca00078e0299 */
        /* <DEDUP_REMOVED lines=12> */
[----:B-1----:R-:W-:Y:S02]  /*4a10*/  FMNMX.FTZ R5, R26, R5, !PT ;  /* 0x000000051a057209 */ /* 0x002fe40007810000 */
[C---:B------:R-:W-:Y:S02]  /*4a20*/  ISETP.GT.AND P5, PT, R34.reuse, 0x11, PT ;  /* 0x000000112200780c */ /* 0x040fe40003fa4270 */
[----:B------:R-:W-:Y:S01]  /*4a30*/  FMNMX.FTZ R20, R29, R20, !PT ;  /* 0x000000141d147209 */ /* 0x000fe20007810000 */
[----:B0-----:R-:W-:Y:S01]  /*4a40*/  FMUL.FTZ R30, R5, R0 ;  /* 0x00000000051e7220 */ /* 0x001fe20000410000 */
[----:B------:R-:W-:Y:S02]  /*4a50*/  FSEL R33, R33, -INF , P5 ;  /* 0xff80000021217808 */ /* 0x000fe40002800000 */
[----:B------:R-:W-:Y:S02]  /*4a60*/  FSETP.NEU.FTZ.AND P3, PT, R5, -INF , PT ;  /* 0xff8000000500780b */ /* 0x000fe40003f7d000 */
[----:B------:R-:W-:-:S02]  /*4a70*/  ISETP.GT.AND P5, PT, R34, 0x19, PT ;  /* 0x000000192200780c */ /* 0x000fc40003fa4270 */
[----:B------:R-:W-:Y:S02]  /*4a80*/  FSEL R12, R30, RZ, P3 ;  /* 0x000000ff1e0c7208 */ /* 0x000fe40001800000 */
[----:B------:R-:W-:Y:S02]  /*4a90*/  FSEL R37, R37, -INF , P5 ;  /* 0xff80000025257808 */ /* 0x000fe40002800000 */
[C---:B------:R-:W-:Y:S01]  /*4aa0*/  ISETP.GT.AND P5, PT, R34.reuse, 0x21, PT ;  /* 0x000000212200780c */ /* 0x040fe20003fa4270 */
[-CC-:B------:R-:W-:Y:S01]  /*4ab0*/  FFMA.FTZ R26, R201, R0.reuse, -R12.reuse ;  /* 0x00000000c91a7223 */ /* 0x180fe2000001080c */
[-CC-:B------:R-:W-:Y:S01]  /*4ac0*/  FFMA.FTZ R28, R199, R0.reuse, -R12.reuse ;  /* 0x00000000c71c7223 */ /* 0x180fe2000001080c */
[-CC-:B------:R-:W-:Y:S01]  /*4ad0*/  FFMA.FTZ R203, R203, R0.reuse, -R12.reuse ;  /* 0x00000000cbcb7223 */ /* 0x180fe2000001080c */
[----:B------:R-:W-:Y:S01]  /*4ae0*/  FSEL R41, R41, -INF , P5 ;  /* 0xff80000029297808 */ /* 0x000fe20002800000 */
[-CC-:B------:R-:W-:Y:S01]  /*4af0*/  FFMA.FTZ R7, R7, R0.reuse, -R12.reuse ;  /* 0x0000000007077223 */ /* 0x180fe2000001080c */
[C---:B------:R-:W-:Y:S01]  /*4b00*/  ISETP.GT.AND P5, PT, R34.reuse, 0x29, PT ;  /* 0x000000292200780c */ /* 0x040fe20003fa4270 */
[----:B------:R-:W-:Y:S01]  /*4b10*/  MUFU.EX2 R14, R203 ;  /* 0x000000cb000e7308 */ /* 0x000fe20000000800 */
[-CC-:B------:R-:W-:Y:S01]  /*4b20*/  FFMA.FTZ R181, R181, R0.reuse, -R12.reuse ;  /* 0x00000000b5b57223 */ /* 0x180fe2000001080c */
[-CC-:B------:R-:W-:Y:S01]  /*4b30*/  FFMA.FTZ R183, R183, R0.reuse, -R12.reuse ;  /* 0x00000000b7b77223 */ /* 0x180fe2000001080c */
[----:B------:R-:W-:Y:S01]  /*4b40*/  FSEL R45, R45, -INF , P5 ;  /* 0xff8000002d2d7808 */ /* 0x000fe20002800000 */
[-CC-:B------:R-:W-:Y:S01]  /*4b50*/  FFMA.FTZ R177, R177, R0.reuse, -R12.reuse ;  /* 0x00000000b1b17223 */ /* 0x180fe2000001080c */
[C---:B------:R-:W-:Y:S01]  /*4b60*/  ISETP.GT.AND P5, PT, R34.reuse, 0x31, PT ;  /* 0x000000312200780c */ /* 0x040fe20003fa4270 */
[-CC-:B------:R-:W-:Y:S01]  /*4b70*/  FFMA.FTZ R179, R179, R0.reuse, -R12.reuse ;  /* 0x00000000b3b37223 */ /* 0x180fe2000001080c */
[-CC-:B------:R-:W-:Y:S01]  /*4b80*/  FFMA.FTZ R175, R175, R0.reuse, -R12.reuse ;  /* 0x00000000afaf7223 */ /* 0x180fe2000001080c */
[----:B------:R-:W-:Y:S01]  /*4b90*/  MUFU.EX2 R181, R181 ;  /* 0x000000b500b57308 */ /* 0x000fe20000000800 */
[----:B------:R-:W-:Y:S01]  /*4ba0*/  FSEL R49, R49, -INF , P5 ;  /* 0xff80000031317808 */ /* 0x000fe20002800000 */
[-CC-:B------:R-:W-:Y:S01]  /*4bb0*/  FFMA.FTZ R173, R173, R0.reuse, -R12.reuse ;  /* 0x00000000adad7223 */ /* 0x180fe2000001080c */
[C---:B------:R-:W-:Y:S01]  /*4bc0*/  ISETP.GT.AND P5, PT, R34.reuse, 0x39, PT ;  /* 0x000000392200780c */ /* 0x040fe20003fa4270 */
[-CC-:B------:R-:W-:Y:S01]  /*4bd0*/  FFMA.FTZ R11, R11, R0.reuse, -R12.reuse ;  /* 0x000000000b0b7223 */ /* 0x180fe2000001080c */
[-CC-:B------:R-:W-:Y:S01]  /*4be0*/  FFMA.FTZ R15, R15, R0.reuse, -R12.reuse ;  /* 0x000000000f0f7223 */ /* 0x180fe2000001080c */
[----:B------:R-:W-:Y:S01]  /*4bf0*/  FFMA.FTZ R46, R79, R0, -R12 ;  /* 0x000000004f2e7223 */ /* 0x000fe2000001080c */
[----:B------:R-:W-:Y:S01]  /*4c00*/  FSEL R53, R53, -INF , P5 ;  /* 0xff80000035357808 */ /* 0x000fe20002800000 */
[----:B------:R-:W-:Y:S01]  /*4c10*/  MUFU.EX2 R183, R183 ;  /* 0x000000b700b77308 */ /* 0x000fe20000000800 */
[----:B------:R-:W-:-:S04]  /*4c20*/  ISETP.GT.AND P5, PT, R34, 0x41, PT ;  /* 0x000000412200780c */ /* 0x000fc80003fa4270 */
[----:B------:R-:W-:Y:S02]  /*4c30*/  FSEL R57, R57, -INF , P5 ;  /* 0xff80000039397808 */ /* 0x000fe40002800000 */
[C---:B------:R-:W-:Y:S01]  /*4c40*/  ISETP.GT.AND P5, PT, R34.reuse, 0x49, PT ;  /* 0x000000492200780c */ /* 0x040fe20003fa4270 */
[----:B------:R-:W-:Y:S03]  /*4c50*/  MUFU.EX2 R177, R177 ;  /* 0x000000b100b17308 */ /* 0x000fe60000000800 */
[----:B------:R-:W-:Y:S02]  /*4c60*/  FSEL R61, R61, -INF , P5 ;  /* 0xff8000003d3d7808 */ /* 0x000fe40002800000 */
[----:B------:R-:W-:-:S03]  /*4c70*/  ISETP.GT.AND P5, PT, R34, 0x51, PT ;  /* 0x000000512200780c */ /* 0x000fc60003fa4270 */
[----:B------:R-:W-:Y:S01]  /*4c80*/  MUFU.EX2 R179, R179 ;  /* 0x000000b300b37308 */ /* 0x000fe20000000800 */
[----:B------:R-:W-:Y:S02]  /*4c90*/  FSEL R65, R65, -INF , P5 ;  /* 0xff80000041417808 */ /* 0x000fe40002800000 */
[----:B------:R-:W-:-:S04]  /*4ca0*/  ISETP.GT.AND P5, PT, R34, 0x59, PT ;  /* 0x000000592200780c */ /* 0x000fc80003fa4270 */
        /* <DEDUP_REMOVED lines=13> */
[----:B------:R-:W-:Y:S02]  /*4d80*/  WARPGROUP.DEPBAR.LE gsb0, 0x0 ;  /* 0x00008000000079c5 */ /* 0x000fe40000010000 */
[----:B------:R-:W-:Y:S01]  /*4d90*/  FSEL R157, R32, -INF , P4 ;  /* 0xff800000209d7808 */ /* 0x000fe20002000000 */
[----:B------:R-:W-:Y:S01]  /*4da0*/  WARPGROUP.ARRIVE ;  /* 0x00000000000079c5 */ /* 0x000fe20000000000 */
[----:B------:R-:W-:Y:S01]  /*4db0*/  ISETP.GT.AND P4, PT, R34, 0x18, PT ;  /* 0x000000182200780c */ /* 0x000fe20003f84270 */
[--C-:B------:R-:W-:Y:S01]  /*4dc0*/  FFMA.FTZ R32, R171, R0, -R12.reuse ;  /* 0x00000000ab207223 */ /* 0x100fe2000001080c */
[----:B------:R-:W-:Y:S02]  /*4dd0*/  FMNMX.FTZ R24, R157, R20, !PT ;  /* 0x000000149d187209 */ /* 0x000fe40007810000 */
[----:B------:R-:W-:Y:S01]  /*4de0*/  FSEL R159, R36, -INF , P4 ;  /* 0xff800000249f7808 */ /* 0x000fe20002000000 */
[----:B------:R0:W-:Y:S01]  /*4df0*/  MUFU.EX2 R20, R26 ;  /* 0x0000001a00147308 */ /* 0x0001e20000000800 */
[----:B------:R-:W-:Y:S01]  /*4e00*/  FMNMX.FTZ R24, R33, R24, !PT ;  /* 0x0000001821187209 */ /* 0x000fe20007810000 */
[----:B------:R-:W-:Y:S01]  /*4e10*/  HGMMA.64x128x16.F32.BF16 R88, R160, gdesc[UR8].tnspB, R88, gsb0 ;  /* 0x41e00008a0587df0 */ /* 0x000fe20008001858 */
[----:B------:R-:W-:Y:S01]  /*4e20*/  ISETP.GT.AND P4, PT, R34, 0x20, PT ;  /* 0x000000202200780c */ /* 0x000fe20003f84270 */
[----:B------:R-:W-:Y:S01]  /*4e30*/  FFMA.FTZ R36, R47, R0, -R12 ;  /* 0x000000002f247223 */ /* 0x000fe2000001080c */
[----:B------:R-:W-:-:S02]  /*4e40*/  FMNMX.FTZ R24, R159, R24, !PT ;  /* 0x000000189f187209 */ /* 0x000fc40007810000 */
[----:B------:R-:W-:Y:S01]  /*4e50*/  FSEL R201, R40, -INF , P4 ;  /* 0xff80000028c97808 */ /* 0x000fe20002000000 */
[--C-:B------:R-:W-:Y:S01]  /*4e60*/  FFMA.FTZ R40, R51, R0, -R12.reuse ;  /* 0x0000000033287223 */ /* 0x100fe2000001080c */
[----:B------:R-:W-:Y:S02]  /*4e70*/  FMNMX.FTZ R24, R37, R24, !PT ;  /* 0x0000001825187209 */ /* 0x000fe40007810000 */
[----:B------:R-:W-:Y:S02]  /*4e80*/  ISETP.GT.AND P4, PT, R34, 0x28, PT ;  /* 0x000000282200780c */ /* 0x000fe40003f84270 */
[----:B0-----:R-:W-:Y:S02]  /*4e90*/  FMNMX.FTZ R26, R201, R24, !PT ;  /* 0x00000018c91a7209 */ /* 0x001fe40007810000 */
[----:B------:R-:W-:Y:S01]  /*4ea0*/  FSEL R199, R44, -INF , P4 ;  /* 0xff8000002cc77808 */ /* 0x000fe20002000000 */
[----:B------:R0:W-:Y:S01]  /*4eb0*/  MUFU.EX2 R24, R28 ;  /* 0x0000001c00187308 */ /* 0x0001e20000000800 */
[----:B------:R-:W-:Y:S01]  /*4ec0*/  FMNMX.FTZ R26, R41, R26, !PT ;  /* 0x0000001a291a7209 */ /* 0x000fe20007810000 */
[----:B------:R-:W-:Y:S01]  /*4ed0*/  FFMA.FTZ R44, R75, R0, -R12 ;  /* 0x000000004b2c7223 */ /* 0x000fe2000001080c */
[----:B------:R-:W-:-:S02]  /*4ee0*/  ISETP.GT.AND P4, PT, R34, 0x30, PT ;  /* 0x000000302200780c */ /* 0x000fc40003f84270 */
[----:B------:R-:W-:Y:S02]  /*4ef0*/  FMNMX.FTZ R26, R199, R26, !PT ;  /* 0x0000001ac71a7209 */ /* 0x000fe40007810000 */
[----:B------:R-:W-:Y:S01]  /*4f00*/  FSEL R203, R48, -INF , P4 ;  /* 0xff80000030cb7808 */ /* 0x000fe20002000000 */
[----:B------:R-:W-:Y:S01]  /*4f10*/  MUFU.EX2 R44, R44 ;  /* 0x0000002c002c7308 */ /* 0x000fe20000000800 */
[----:B------:R-:W-:Y:S02]  /*4f20*/  FMNMX.FTZ R26, R45, R26, !PT ;  /* 0x0000001a2d1a7209 */ /* 0x000fe40007810000 */
[----:B------:R-:W-:Y:S02]  /*4f30*/  ISETP.GT.AND P4, PT, R34, 0x38, PT ;  /* 0x000000382200780c */ /* 0x000fe40003f84270 */
[----:B0-----:R-:W-:Y:S02]  /*4f40*/  FMNMX.FTZ R28, R203, R26, !PT ;  /* 0x0000001acb1c7209 */ /* 0x001fe40007810000 */
[----:B------:R-:W-:Y:S01]  /*4f50*/  FSEL R205, R52, -INF , P4 ;  /* 0xff80000034cd7808 */ /* 0x000fe20002000000 */
[----:B------:R0:W-:Y:S01]  /*4f60*/  MUFU.EX2 R26, R175 ;  /* 0x000000af001a7308 */ /* 0x0001e20000000800 */
[----:B------:R-:W-:Y:S01]  /*4f70*/  FMNMX.FTZ R28, R49, R28, !PT ;  /* 0x0000001c311c7209 */ /* 0x000fe20007810000 */
[----:B------:R-:W-:Y:S01]  /*4f80*/  IMAD.U32 R52, RZ, RZ, UR37 ;  /* 0x00000025ff347e24 */ /* 0x000fe2000f8e00ff */
[----:B------:R-:W-:-:S02]  /*4f90*/  ISETP.GT.AND P4, PT, R34, 0x40, PT ;  /* 0x000000402200780c */ /* 0x000fc40003f84270 */
[----:B------:R-:W-:Y:S02]  /*4fa0*/  FMNMX.FTZ R28, R205, R28, !PT ;  /* 0x0000001ccd1c7209 */ /* 0x000fe40007810000 */
[----:B------:R-:W-:Y:S02]  /*4fb0*/  FSEL R207, R56, -INF , P4 ;  /* 0xff80000038cf7808 */ /* 0x000fe40002000000 */
[----:B------:R-:W-:Y:S01]  /*4fc0*/  FMNMX.FTZ R28, R53, R28, !PT ;  /* 0x0000001c351c7209 */ /* 0x000fe20007810000 */
[-CC-:B0-----:R-:W-:Y:S01]  /*4fd0*/  FFMA.FTZ R175, R169, R0.reuse, -R12.reuse ;  /* 0x00000000a9af7223 */ /* 0x181fe2000001080c */
[----:B------:R-:W-:Y:S01]  /*4fe0*/  ISETP.GT.AND P4, PT, R34, 0x48, PT ;  /* 0x000000482200780c */ /* 0x000fe20003f84270 */
[--C-:B------:R-:W-:Y:S01]  /*4ff0*/  FFMA.FTZ R169, R43, R0, -R12.reuse ;  /* 0x000000002ba97223 */ /* 0x100fe2000001080c */
[----:B------:R-:W-:Y:S01]  /*5000*/  FMNMX.FTZ R30, R207, R28, !PT ;  /* 0x0000001ccf1e7209 */ /* 0x000fe20007810000 */
[--C-:B------:R-:W-:Y:S01]  /*5010*/  FFMA.FTZ R43, R55, R0, -R12.reuse ;  /* 0x00000000372b7223 */ /* 0x100fe2000001080c */
        /* <DEDUP_REMOVED lines=13> */
[----:B------:R-:W-:-:S02]  /*50f0*/  FMNMX.FTZ R32, R65, R32, !PT ;  /* 0x0000002041207209 */ /* 0x000fc40007810000 */
[----:B------:R-:W-:Y:S02]  /*5100*/  ISETP.GT.AND P4, PT, R34, 0x60, PT ;  /* 0x000000602200780c */ /* 0x000fe40003f84270 */
[----:B------:R-:W-:Y:S02]  /*5110*/  FMNMX.FTZ R32, R47, R32, !PT ;  /* 0x000000202f207209 */ /* 0x000fe40007810000 */
[----:B------:R-:W-:Y:S01]  /*5120*/  FSEL R211, R72, -INF , P4 ;  /* 0xff80000048d37808 */ /* 0x000fe20002000000 */
[----:B------:R-:W-:Y:S01]  /*5130*/  MUFU.EX2 R169, R169 ;  /* 0x000000a900a97308 */ /* 0x000fe20000000800 */
[----:B------:R-:W-:Y:S02]  /*5140*/  FMNMX.FTZ R32, R69, R32, !PT ;  /* 0x0000002045207209 */ /* 0x000fe40007810000 */
[----:B------:R-:W-:Y:S02]  /*5150*/  ISETP.GT.AND P4, PT, R34, 0x68, PT ;  /* 0x000000682200780c */ /* 0x000fe40003f84270 */
[----:B0-----:R-:W-:-:S02]  /*5160*/  FMNMX.FTZ R36, R211, R32, !PT ;  /* 0x00000020d3247209 */ /* 0x001fc40007810000 */
[----:B------:R-:W-:Y:S01]  /*5170*/  FSEL R51, R76, -INF , P4 ;  /* 0xff8000004c337808 */ /* 0x000fe20002000000 */
[----:B------:R0:W-:Y:S01]  /*5180*/  MUFU.EX2 R32, R40 ;  /* 0x0000002800207308 */ /* 0x0001e20000000800 */
[----:B------:R-:W-:Y:S02]  /*5190*/  FMNMX.FTZ R36, R73, R36, !PT ;  /* 0x0000002449247209 */ /* 0x000fe40007810000 */
[----:B------:R-:W-:Y:S02]  /*51a0*/  ISETP.GT.AND P4, PT, R34, 0x70, PT ;  /* 0x000000702200780c */ /* 0x000fe40003f84270 */
[----:B------:R-:W-:Y:S02]  /*51b0*/  FMNMX.FTZ R38, R51, R36, !PT ;  /* 0x0000002433267209 */ /* 0x000fe40007810000 */
[----:B------:R-:W-:Y:S01]  /*51c0*/  FSEL R213, R80, -INF , P4 ;  /* 0xff80000050d57808 */ /* 0x000fe20002000000 */
[----:B------:R1:W-:Y:S01]  /*51d0*/  MUFU.EX2 R36, R7 ;  /* 0x0000000700247308 */ /* 0x0003e20000000800 */
[----:B------:R-:W-:Y:S01]  /*51e0*/  FMNMX.FTZ R38, R77, R38, !PT ;  /* 0x000000264d267209 */ /* 0x000fe20007810000 */
[-CC-:B0-----:R-:W-:Y:S01]  /*51f0*/  FFMA.FTZ R40, R67, R0.reuse, -R12.reuse ;  /* 0x0000000043287223 */ /* 0x181fe2000001080c */
[----:B------:R-:W-:Y:S01]  /*5200*/  ISETP.GT.AND P4, PT, R34, 0x78, PT ;  /* 0x000000782200780c */ /* 0x000fe20003f84270 */
[--C-:B------:R-:W-:Y:S01]  /*5210*/  FFMA.FTZ R34, R13, R0, -R12.reuse ;  /* 0x000000000d227223 */ /* 0x100fe2000001080c */
[----:B------:R-:W-:Y:S01]  /*5220*/  FMNMX.FTZ R38, R213, R38, !PT ;  /* 0x00000026d5267209 */ /* 0x000fe20007810000 */
[-CC-:B------:R-:W-:Y:S01]  /*5230*/  FFMA.FTZ R13, R21, R0.reuse, -R12.reuse ;  /* 0x00000000150d7223 */ /* 0x180fe2000001080c */
[----:B------:R-:W-:Y:S01]  /*5240*/  FSEL R215, R84, -INF , P4 ;  /* 0xff80000054d77808 */ /* 0x000fe20002000000 */
[--C-:B------:R-:W-:Y:S01]  /*5250*/  FFMA.FTZ R21, R27, R0, -R12.reuse ;  /* 0x000000001b157223 */ /* 0x100fe2000001080c */
[----:B------:R-:W-:Y:S01]  /*5260*/  FMNMX.FTZ R38, R81, R38, !PT ;  /* 0x0000002651267209 */ /* 0x000fe20007810000 */
[-CC-:B------:R-:W-:Y:S01]  /*5270*/  FFMA.FTZ R27, R31, R0.reuse, -R12.reuse ;  /* 0x000000001f1b7223 */ /* 0x180fe2000001080c */
[-CC-:B------:R-:W-:Y:S01]  /*5280*/  FFMA.FTZ R31, R35, R0.reuse, -R12.reuse ;  /* 0x00000000231f7223 */ /* 0x180fe2000001080c */
[----:B------:R-:W-:Y:S01]  /*5290*/  FFMA.FTZ R35, R39, R0, -R12 ;  /* 0x0000000027237223 */ /* 0x000fe2000001080c */
[----:B------:R-:W-:Y:S01]  /*52a0*/  FMNMX.FTZ R38, R215, R38, !PT ;  /* 0x00000026d7267209 */ /* 0x000fe20007810000 */
[----:B------:R-:W-:Y:S01]  /*52b0*/  MUFU.EX2 R43, R43 ;  /* 0x0000002b002b7308 */ /* 0x000fe20000000800 */
[----:B------:R-:W-:-:S02]  /*52c0*/  @!P1 LEA R52, R52, UR38, 0x3 ;  /* 0x0000002634349c11 */ /* 0x000fc4000f8e18ff */
[----:B-1----:R-:W-:Y:S01]  /*52d0*/  FMNMX.FTZ R7, R85, R38, !PT ;  /* 0x0000002655077209 */ /* 0x002fe20007810000 */
[----:B------:R-:W-:Y:S02]  /*52e0*/  FFMA.FTZ R38, R59, R0, -R12 ;  /* 0x000000003b267223 */ /* 0x000fe4000001080c */
[----:B------:R-:W-:Y:S02]  /*52f0*/  @!P1 VIADD R52, R52, 0x28840 ;  /* 0x0002884034349836 */ /* 0x000fe40000000000 */
[----:B------:R-:W0:Y:S01]  /*5300*/  SHFL.BFLY PT, R42, R7, 0x2, 0x1f ;  /* 0x0c401f00072a7f89 */ /* 0x000e2200000e0000 */
[----:B------:R-:W-:Y:S02]  /*5310*/  MUFU.EX2 R34, R34 ;  /* 0x0000002200227308 */ /* 0x000fe40000000800 */
[----:B------:R-:W-:-:S06]  /*5320*/  @!P1 PRMT R52, RZ, 0x654, R52 ;  /* 0x00000654ff349816 */ /* 0x000fcc0000000034 */
[----:B------:R-:W-:Y:S08]  /*5330*/  MUFU.EX2 R38, R38 ;  /* 0x0000002600267308 */ /* 0x000ff00000000800 */
[----:B------:R-:W-:Y:S01]  /*5340*/  MUFU.EX2 R55, R55 ;  /* 0x0000003700377308 */ /* 0x000fe20000000800 */
[----:B0-----:R-:W-:-:S07]  /*5350*/  FMNMX.FTZ R48, R7, R42, !PT ;  /* 0x0000002a07307209 */ /* 0x001fce0007810000 */
[----:B------:R-:W-:Y:S01]  /*5360*/  MUFU.EX2 R13, R13 ;  /* 0x0000000d000d7308 */ /* 0x000fe20000000800 */
[----:B------:R-:W-:Y:S01]  /*5370*/  FFMA.FTZ R42, R71, R0, -R12 ;  /* 0x00000000472a7223 */ /* 0x000fe2000001080c */
[----:B------:R-:W0:Y:S06]  /*5380*/  SHFL.BFLY PT, R7, R48, 0x1, 0x1f ;  /* 0x0c201f0030077f89 */ /* 0x000e2c00000e0000 */
[----:B------:R-:W-:Y:S01]  /*5390*/  MUFU.EX2 R40, R40 ;  /* 0x0000002800287308 */ /* 0x000fe20000000800 */
[----:B------:R-:W-:Y:S02]  /*53a0*/  WARPGROUP.DEPBAR.LE gsb0, 0x0 ;  /* 0x00008000000079c5 */ /* 0x000fe40000010000 */
[----:B------:R-:W-:-:S05]  /*53b0*/  WARPGROUP.ARRIVE ;  /* 0x00000000000079c5 */ /* 0x000fca0000000000 */
[----:B------:R-:W-:Y:S01]  /*53c0*/  MUFU.EX2 R42, R42 ;  /* 0x0000002a002a7308 */ /* 0x000fe20000000800 */
[----:B------:R-:W-:Y:S07]  /*53d0*/  HGMMA.64x128x16.F32.BF16 R88, R164, gdesc[UR4].tnspB, R88, gsb0 ;  /* 0x41e00004a4587df0 */ /* 0x000fee0008001858 */
[----:B------:R-:W1:Y:S01]  /*53e0*/  MUFU.EX2 R21, R21 ;  /* 0x0000001500157308 */ /* 0x000e620000000800 */
[----:B0-----:R-:W-:Y:S01]  /*53f0*/  FMNMX.FTZ R7, R48, R7, !PT ;  /* 0x0000000730077209 */ /* 0x001fe20007810000 */
[-CC-:B------:R-:W-:Y:S01]  /*5400*/  FFMA.FTZ R48, R83, R0.reuse, -R12.reuse ;  /* 0x0000000053307223 */ /* 0x180fe2000001080c */
[----:B------:R-:W-:-:S02]  /*5410*/  FFMA.FTZ R12, R87, R0, -R12 ;  /* 0x00000000570c7223 */ /* 0x000fc4000001080c */
[C---:B------:R-:W-:Y:S01]  /*5420*/  FSETP.NEU.FTZ.AND P4, PT, R7.reuse, -INF , PT ;  /* 0xff8000000700780b */ /* 0x040fe20003f9d000 */
[----:B------:R-:W-:Y:S02]  /*5430*/  FMUL.FTZ R50, R7, R0 ;  /* 0x0000000007327220 */ /* 0x000fe40000410000 */
[----:B------:R-:W-:Y:S03]  /*5440*/  MUFU.EX2 R27, R27 ;  /* 0x0000001b001b7308 */ /* 0x000fe60000000800 */
[----:B------:R-:W-:Y:S02]  /*5450*/  FSEL R50, R50, RZ, P4 ;  /* 0x000000ff32327208 */ /* 0x000fe40002000000 */
[----:B-1----:R-:W-:-:S03]  /*5460*/  F2FP.BF16.F32.PACK_AB R161, R44, R21 ;  /* 0x000000152ca1723e */ /* 0x002fc600000010ff */
[----:B------:R-:W-:Y:S01]  /*5470*/  MUFU.EX2 R31, R31 ;  /* 0x0000001f001f7308 */ /* 0x000fe20000000800 */
[-CC-:B------:R-:W-:Y:S01]  /*5480*/  FFMA.FTZ R180, R25, R0.reuse, -R50.reuse ;  /* 0x0000000019b47223 */ /* 0x180fe20000010832 */
[-CC-:B------:R-:W-:Y:S01]  /*5490*/  FFMA.FTZ R25, R29, R0.reuse, -R50.reuse ;  /* 0x000000001d197223 */ /* 0x180fe20000010832 */
[-CC-:B------:R-:W-:Y:S01]  /*54a0*/  FFMA.FTZ R29, R33, R0.reuse, -R50.reuse ;  /* 0x00000000211d7223 */ /* 0x180fe20000010832 */
[-CC-:B------:R-:W-:Y:S01]  /*54b0*/  FFMA.FTZ R33, R37, R0.reuse, -R50.reuse ;  /* 0x0000000025217223 */ /* 0x180fe20000010832 */
[-CC-:B------:R-:W-:Y:S01]  /*54c0*/  FFMA.FTZ R37, R41, R0.reuse, -R50.reuse ;  /* 0x0000000029257223 */ /* 0x180fe20000010832 */
[----:B------:R-:W-:Y:S01]  /*54d0*/  FSEL R41, R5, RZ, P3 ;  /* 0x000000ff05297208 */ /* 0x000fe20001800000 */
[-CC-:B------:R-:W-:Y:S01]  /*54e0*/  FFMA.FTZ R39, R153, R0.reuse, -R50.reuse ;  /* 0x0000000099277223 */ /* 0x180fe20000010832 */
[-CC-:B------:R-:W-:Y:S01]  /*54f0*/  FFMA.FTZ R182, R155, R0.reuse, -R50.reuse ;  /* 0x000000009bb67223 */ /* 0x180fe20000010832 */
[----:B------:R-:W-:Y:S01]  /*5500*/  MUFU.EX2 R180, R180 ;  /* 0x000000b400b47308 */ /* 0x000fe20000000800 */
[-C--:B------:R-:W-:Y:S01]  /*5510*/  FFMA.FTZ R176, R157, R0.reuse, -R50 ;  /* 0x000000009db07223 */ /* 0x080fe20000010832 */
[----:B------:R-:W-:Y:S01]  /*5520*/  FADD.FTZ R59, -R41, R8 ;  /* 0x00000008293b7221 */ /* 0x000fe20000010100 */
[----:B------:R-:W-:Y:S01]  /*5530*/  FSEL R41, R7, RZ, P4 ;  /* 0x000000ff07297208 */ /* 0x000fe20002000000 */
[-CC-:B------:R-:W-:Y:S01]  /*5540*/  FFMA.FTZ R178, R159, R0.reuse, -R50.reuse ;  /* 0x000000009fb27223 */ /* 0x180fe20000010832 */
[----:B------:R-:W-:Y:S01]  /*5550*/  IADD3 R8, -R198, 0xb, RZ ;  /* 0x0000000bc6087810 */ /* 0x000fe20007ffe1ff */
[-C--:B------:R-:W-:Y:S01]  /*5560*/  FMUL.FTZ R54, R59, R0.reuse ;  /* 0x000000003b367220 */ /* 0x080fe20000410000 */
[-C--:B------:R-:W-:Y:S01]  /*5570*/  FFMA.FTZ R172, R201, R0.reuse, -R50 ;  /* 0x00000000c9ac7223 */ /* 0x080fe20000010832 */
[----:B------:R-:W-:Y:S01]  /*5580*/  FADD.FTZ R59, -R41, R6 ;  /* 0x00000006293b7221 */ /* 0x000fe20000010100 */
[----:B------:R-:W-:Y:S01]  /*5590*/  MUFU.EX2 R39, R39 ;  /* 0x0000002700277308 */ /* 0x000fe20000000800 */
[-CC-:B------:R-:W-:Y:S01]  /*55a0*/  FFMA.FTZ R61, R61, R0.reuse, -R50.reuse ;  /* 0x000000003d3d7223 */ /* 0x180fe20000010832 */
[-CC-:B------:R-:W-:Y:S01]  /*55b0*/  FFMA.FTZ R174, R199, R0.reuse, -R50.reuse ;  /* 0x00000000c7ae7223 */ /* 0x180fe20000010832 */
[-C--:B------:R-:W-:Y:S01]  /*55c0*/  FMUL.FTZ R6, R59, R0.reuse ;  /* 0x000000003b067220 */ /* 0x080fe20000410000 */
        /* <DEDUP_REMOVED lines=19> */
[----:B------:R-:W-:Y:S01]  /*5700*/  FFMA.FTZ R215, R215, R0, -R50 ;  /* 0x00000000d7d77223 */ /* 0x000fe20000010832 */
[----:B------:R-:W1:Y:S01]  /*5710*/  MUFU.EX2 R182, R182 ;  /* 0x000000b600b67308 */ /* 0x000e620000000800 */
[C---:B------:R-:W-:Y:S01]  /*5720*/  ISETP.GT.AND P3, PT, R10.reuse, R9, PT ;  /* 0x000000090a00720c */ /* 0x040fe20003f64270 */
[----:B------:R-:W-:Y:S01]  /*5730*/  VIADD R10, R10, 0xffffffff ;  /* 0xffffffff0a0a7836 */ /* 0x000fe20000000000 */
[----:B------:R-:W-:-:S02]  /*5740*/  F2FP.BF16.F32.PACK_AB R171, R43, R36 ;  /* 0x000000242bab723e */ /* 0x000fc400000010ff */
[----:B------:R-:W-:Y:S02]  /*5750*/  F2FP.BF16.F32.PACK_AB R153, R38, R11 ;  /* 0x0000000b2699723e */ /* 0x000fe400000010ff */
[----:B------:R-:W-:Y:S01]  /*5760*/  F2FP.BF16.F32.PACK_AB R155, R55, R34 ;  /* 0x00000022379b723e */ /* 0x000fe200000010ff */
[----:B------:R-:W2:Y:S01]  /*5770*/  MUFU.EX2 R25, R25 ;  /* 0x0000001900197308 */ /* 0x000ea20000000800 */
[----:B0-----:R-:W-:Y:S01]  /*5780*/  FFMA.FTZ R59, R6, R4, R39 ;  /* 0x00000004063b7223 */ /* 0x001fe20000010027 */
[----:B------:R-:W-:Y:S01]  /*5790*/  FFMA.FTZ R4, R41, R3, R14 ;  /* 0x0000000329047223 */ /* 0x000fe2000001000e */
[----:B------:R-:W-:Y:S02]  /*57a0*/  F2FP.BF16.F32.PACK_AB R157, R40, R13 ;  /* 0x0000000d289d723e */ /* 0x000fe400000010ff */
[C---:B------:R-:W-:Y:S01]  /*57b0*/  FADD.FTZ R59, R180.reuse, R59 ;  /* 0x0000003bb43b7221 */ /* 0x040fe20000010000 */
[C---:B------:R-:W-:Y:S01]  /*57c0*/  FADD.FTZ R4, R181.reuse, R4 ;  /* 0x00000004b5047221 */ /* 0x040fe20000010000 */
[----:B------:R-:W-:Y:S01]  /*57d0*/  F2FP.BF16.F32.PACK_AB R181, R181, R14 ;  /* 0x0000000eb5b5723e */ /* 0x000fe200000010ff */
[----:B------:R-:W0:Y:S01]  /*57e0*/  MUFU.EX2 R176, R176 ;  /* 0x000000b000b07308 */ /* 0x000e220000000800 */
[----:B------:R-:W-:-:S02]  /*57f0*/  F2FP.BF16.F32.PACK_AB R180, R180, R39 ;  /* 0x00000027b4b4723e */ /* 0x000fc400000010ff */
[----:B------:R-:W-:Y:S02]  /*5800*/  F2FP.BF16.F32.PACK_AB R159, R42, R15 ;  /* 0x0000000f2a9f723e */ /* 0x000fe400000010ff */
[----:B------:R-:W-:-:S03]  /*5810*/  F2FP.BF16.F32.PACK_AB R163, R46, R27 ;  /* 0x0000001b2ea3723e */ /* 0x000fc600000010ff */
[----:B------:R-:W3:Y:S08]  /*5820*/  MUFU.EX2 R29, R29 ;  /* 0x0000001d001d7308 */ /* 0x000ef00000000800 */
[----:B------:R-:W4:Y:S08]  /*5830*/  MUFU.EX2 R178, R178 ;  /* 0x000000b200b27308 */ /* 0x000f300000000800 */
[----:B------:R-:W5:Y:S08]  /*5840*/  MUFU.EX2 R33, R33 ;  /* 0x0000002100217308 */ /* 0x000f700000000800 */
[----:B------:R-:W5:Y:S08]  /*5850*/  MUFU.EX2 R172, R172 ;  /* 0x000000ac00ac7308 */ /* 0x000f700000000800 */
[----:B------:R3:W-:Y:S08]  /*5860*/  MUFU.EX2 R3, R61 ;  /* 0x0000003d00037308 */ /* 0x0007f00000000800 */
[----:B------:R-:W5:Y:S08]  /*5870*/  MUFU.EX2 R37, R37 ;  /* 0x0000002500257308 */ /* 0x000f700000000800 */
[----:B------:R-:W5:Y:S01]  /*5880*/  MUFU.EX2 R174, R174 ;  /* 0x000000ae00ae7308 */ /* 0x000f620000000800 */
[----:B------:R-:W-:-:S02]  /*5890*/  WARPGROUP.DEPBAR.LE gsb0, 0x0 ;  /* 0x00008000000079c5 */ /* 0x000fc40000010000 */
[----:B------:R1:W-:Y:S06]  /*58a0*/  BAR.ARV R8, 0x100 ;  /* 0x000400080000751d */ /* 0x0003ec0000002000 */
[----:B------:R-:W5:Y:S01]  /*58b0*/  MUFU.EX2 R45, R45 ;  /* 0x0000002d002d7308 */ /* 0x000f620000000800 */
[----:B------:R4:W-:Y:S01]  /*58c0*/  @!P1 SYNCS.ARRIVE.TRANS64.RED.A1T0 RZ, [R52+URZ], RZ ;  /* 0x000000ff34ff99a7 */ /* 0x0009e2000810043f */
[----:B-1----:R-:W-:Y:S01]  /*58d0*/  FADD.FTZ R8, R182, R59 ;  /* 0x0000003bb6087221 */ /* 0x002fe20000010000 */
[----:B------:R-:W-:Y:S01]  /*58e0*/  FADD.FTZ R59, R183, R4 ;  /* 0x00000004b73b7221 */ /* 0x000fe20000010000 */
[C---:B--2---:R-:W-:Y:S01]  /*58f0*/  F2FP.BF16.F32.PACK_AB R182, R25.reuse, R182 ;  /* 0x000000b619b6723e */ /* 0x044fe200000010ff */
[----:B------:R-:W-:Y:S01]  /*5900*/  FMUL.FTZ R88, R88, R6 ;  /* 0x0000000658587220 */ /* 0x000fe20000410000 */
[----:B------:R-:W-:Y:S01]  /*5910*/  FADD.FTZ R63, R25, R8 ;  /* 0x00000008193f7221 */ /* 0x000fe20000010000 */
[----:B------:R-:W-:Y:S01]  /*5920*/  FADD.FTZ R4, R20, R59 ;  /* 0x0000003b14047221 */ /* 0x000fe20000010000 */
[----:B------:R-:W1:Y:S01]  /*5930*/  MUFU.EX2 R168, R168 ;  /* 0x000000a800a87308 */ /* 0x000e620000000800 */
[----:B------:R-:W-:Y:S01]  /*5940*/  FFMA.FTZ R59, R65, R0, -R50 ;  /* 0x00000000413b7223 */ /* 0x000fe20000010832 */
[----:B0-----:R-:W-:Y:S01]  /*5950*/  FADD.FTZ R8, R176, R63 ;  /* 0x0000003fb0087221 */ /* 0x001fe20000010000 */
[----:B---3--:R-:W-:Y:S01]  /*5960*/  FADD.FTZ R61, R177, R4 ;  /* 0x00000004b13d7221 */ /* 0x008fe20000010000 */
[----:B------:R-:W-:Y:S01]  /*5970*/  F2FP.BF16.F32.PACK_AB R176, R29, R176 ;  /* 0x000000b01db0723e */ /* 0x000fe200000010ff */
[----:B------:R-:W-:Y:S01]  /*5980*/  FFMA.FTZ R50, R85, R0, -R50 ;  /* 0x0000000055327223 */ /* 0x000fe20000010832 */
[----:B------:R-:W-:Y:S01]  /*5990*/  FADD.FTZ R63, R29, R8 ;  /* 0x000000081d3f7221 */ /* 0x000fe20000010000 */
[----:B------:R-:W-:Y:S01]  /*59a0*/  FADD.FTZ R4, R24, R61 ;  /* 0x0000003d18047221 */ /* 0x000fe20000010000 */
[----:B------:R-:W0:Y:S01]  /*59b0*/  MUFU.EX2 R49, R49 ;  /* 0x0000003100317308 */ /* 0x000e220000000800 */
[----:B----4-:R-:W-:-:S02]  /*59c0*/  IMAD.U32 R52, RZ, RZ, UR43 ;  /* 0x0000002bff347e24 */ /* 0x010fc4000f8e00ff */
[----:B------:R-:W-:Y:S01]  /*59d0*/  FADD.FTZ R8, R178, R63 ;  /* 0x0000003fb2087221 */ /* 0x000fe20000010000 */
[----:B------:R-:W-:Y:S01]  /*59e0*/  FADD.FTZ R47, R179, R4 ;  /* 0x00000004b32f7221 */ /* 0x000fe20000010000 */
[----:B------:R-:W-:Y:S01]  /*59f0*/  UMOV UR43, UR37 ;  /* 0x00000025002b7c82 */ /* 0x000fe20008000000 */
[-C--:B------:R-:W-:Y:S01]  /*5a00*/  FMUL.FTZ R89, R89, R6.reuse ;  /* 0x0000000659597220 */ /* 0x080fe20000410000 */
[----:B-----5:R-:W-:Y:S01]  /*5a10*/  FADD.FTZ R61, R33, R8 ;  /* 0x00000008213d7221 */ /* 0x020fe20000010000 */
[----:B------:R-:W-:Y:S01]  /*5a20*/  FADD.FTZ R4, R26, R47 ;  /* 0x0000002f1a047221 */ /* 0x000fe20000010000 */
[----:B------:R-:W2:Y:S01]  /*5a30*/  MUFU.EX2 R170, R170 ;  /* 0x000000aa00aa7308 */ /* 0x000ea20000000800 */
[----:B------:R-:W-:Y:S01]  /*5a40*/  @!P1 LEA R52, R52, UR38, 0x3 ;  /* 0x0000002634349c11 */ /* 0x000fe2000f8e18ff */
[----:B------:R-:W-:Y:S01]  /*5a50*/  FADD.FTZ R8, R172, R61 ;  /* 0x0000003dac087221 */ /* 0x000fe20000010000 */
[----:B------:R-:W-:Y:S01]  /*5a60*/  FADD.FTZ R47, R173, R4 ;  /* 0x00000004ad2f7221 */ /* 0x000fe20000010000 */
[-C--:B------:R-:W-:Y:S01]  /*5a70*/  FMUL.FTZ R92, R92, R6.reuse ;  /* 0x000000065c5c7220 */ /* 0x080fe20000410000 */
[----:B------:R-:W-:Y:S01]  /*5a80*/  FMUL.FTZ R93, R93, R6 ;  /* 0x000000065d5d7220 */ /* 0x000fe20000410000 */
[----:B------:R-:W-:Y:S01]  /*5a90*/  FADD.FTZ R61, R37, R8 ;  /* 0x00000008253d7221 */ /* 0x000fe20000010000 */
[----:B------:R-:W-:Y:S01]  /*5aa0*/  FADD.FTZ R4, R28, R47 ;  /* 0x0000002f1c047221 */ /* 0x000fe20000010000 */
[----:B------:R-:W3:Y:S01]  /*5ab0*/  MUFU.EX2 R53, R53 ;  /* 0x0000003500357308 */ /* 0x000ee20000000800 */
[----:B------:R-:W-:-:S02]  /*5ac0*/  @!P1 VIADD R52, R52, 0x28860 ;  /* 0x0002886034349836 */ /* 0x000fc40000000000 */
[----:B------:R-:W-:Y:S01]  /*5ad0*/  FADD.FTZ R8, R174, R61 ;  /* 0x0000003dae087221 */ /* 0x000fe20000010000 */
[----:B------:R-:W-:Y:S01]  /*5ae0*/  FADD.FTZ R47, R175, R4 ;  /* 0x00000004af2f7221 */ /* 0x000fe20000010000 */
[-C--:B------:R-:W-:Y:S01]  /*5af0*/  FMUL.FTZ R96, R96, R6.reuse ;  /* 0x0000000660607220 */ /* 0x080fe20000410000 */
[-C--:B------:R-:W-:Y:S01]  /*5b00*/  FMUL.FTZ R97, R97, R6.reuse ;  /* 0x0000000661617220 */ /* 0x080fe20000410000 */
[----:B------:R-:W-:Y:S01]  /*5b10*/  FADD.FTZ R61, R45, R8 ;  /* 0x000000082d3d7221 */ /* 0x000fe20000010000 */
[----:B------:R-:W-:Y:S01]  /*5b20*/  FADD.FTZ R4, R30, R47 ;  /* 0x0000002f1e047221 */ /* 0x000fe20000010000 */
[----:B------:R-:W4:Y:S01]  /*5b30*/  MUFU.EX2 R152, R152 ;  /* 0x0000009800987308 */ /* 0x000f220000000800 */
[----:B------:R-:W-:Y:S01]  /*5b40*/  @!P1 PRMT R52, RZ, 0x654, R52 ;  /* 0x00000654ff349816 */ /* 0x000fe20000000034 */
[----:B-1----:R-:W-:Y:S01]  /*5b50*/  FADD.FTZ R8, R168, R61 ;  /* 0x0000003da8087221 */ /* 0x002fe20000010000 */
[----:B------:R-:W-:Y:S01]  /*5b60*/  FADD.FTZ R47, R169, R4 ;  /* 0x00000004a92f7221 */ /* 0x000fe20000010000 */
[-C--:B------:R-:W-:Y:S01]  /*5b70*/  FMUL.FTZ R100, R100, R6.reuse ;  /* 0x0000000664647220 */ /* 0x080fe20000410000 */
[----:B------:R1:W-:Y:S01]  /*5b80*/  @!P1 SYNCS.ARRIVE.TRANS64.RED.A1T0 RZ, [R52+URZ], RZ ;  /* 0x000000ff34ff99a7 */ /* 0x0003e2000810043f */
[----:B0-----:R-:W-:Y:S01]  /*5b90*/  FADD.FTZ R61, R49, R8 ;  /* 0x00000008313d7221 */ /* 0x001fe20000010000 */
[----:B------:R-:W-:Y:S01]  /*5ba0*/  FADD.FTZ R47, R32, R47 ;  /* 0x0000002f202f7221 */ /* 0x000fe20000010000 */
[----:B------:R-:W0:Y:S01]  /*5bb0*/  MUFU.EX2 R57, R57 ;  /* 0x0000003900397308 */ /* 0x000e220000000800 */
[-C--:B------:R-:W-:Y:S01]  /*5bc0*/  FMUL.FTZ R101, R101, R6.reuse ;  /* 0x0000000665657220 */ /* 0x080fe20000410000 */
[----:B--2---:R-:W-:Y:S01]  /*5bd0*/  FADD.FTZ R4, R170, R61 ;  /* 0x0000003daa047221 */ /* 0x004fe20000010000 */
[----:B------:R-:W-:Y:S01]  /*5be0*/  FADD.FTZ R8, R36, R47 ;  /* 0x0000002f24087221 */ /* 0x000fe20000010000 */
[-C--:B------:R-:W-:Y:S01]  /*5bf0*/  FMUL.FTZ R104, R104, R6.reuse ;  /* 0x0000000668687220 */ /* 0x080fe20000410000 */
[-C--:B------:R-:W-:Y:S01]  /*5c00*/  FMUL.FTZ R105, R105, R6.reuse ;  /* 0x0000000669697220 */ /* 0x080fe20000410000 */
[----:B---3--:R-:W-:Y:S01]  /*5c10*/  FADD.FTZ R25, R53, R4 ;  /* 0x0000000435197221 */ /* 0x008fe20000010000 */
[----:B------:R-:W-:Y:S01]  /*5c20*/  FADD.FTZ R8, R43, R8 ;  /* 0x000000082b087221 */ /* 0x000fe20000010000 */
[----:B------:R-:W2:Y:S01]  /*5c30*/  MUFU.EX2 R154, R154 ;  /* 0x0000009a009a7308 */ /* 0x000ea20000000800 */
[-C--:B------:R-:W-:Y:S01]  /*5c40*/  FMUL.FTZ R108, R108, R6.reuse ;  /* 0x000000066c6c7220 */ /* 0x080fe20000410000 */
[----:B----4-:R-:W-:Y:S01]  /*5c50*/  FADD.FTZ R4, R152, R25 ;  /* 0x0000001998047221 */ /* 0x010fe20000010000 */
[----:B------:R-:W-:Y:S01]  /*5c60*/  FADD.FTZ R25, R11, R8 ;  /* 0x000000080b197221 */ /* 0x000fe20000010000 */
[-C--:B------:R-:W-:Y:S01]  /*5c70*/  FMUL.FTZ R109, R109, R6.reuse ;  /* 0x000000066d6d7220 */ /* 0x080fe20000410000 */
[-C--:B------:R-:W-:Y:S01]  /*5c80*/  FMUL.FTZ R112, R112, R6.reuse ;  /* 0x0000000670707220 */ /* 0x080fe20000410000 */
[-C--:B------:R-:W-:Y:S01]  /*5c90*/  FMUL.FTZ R113, R113, R6.reuse ;  /* 0x0000000671717220 */ /* 0x080fe20000410000 */
[----:B------:R-:W-:Y:S01]  /*5ca0*/  FADD.FTZ R25, R38, R25 ;  /* 0x0000001926197221 */ /* 0x000fe20000010000 */
[----:B------:R-:W3:Y:S01]  /*5cb0*/  MUFU.EX2 R156, R156 ;  /* 0x0000009c009c7308 */ /* 0x000ee20000000800 */
[----:B0-----:R-:W-:Y:S01]  /*5cc0*/  FADD.FTZ R29, R57, R4 ;  /* 0x00000004391d7221 */ /* 0x001fe20000010000 */
[-C--:B------:R-:W-:Y:S01]  /*5cd0*/  FMUL.FTZ R116, R116, R6.reuse ;  /* 0x0000000674747220 */ /* 0x080fe20000410000 */
[----:B------:R-:W-:Y:S01]  /*5ce0*/  FADD.FTZ R8, R34, R25 ;  /* 0x0000001922087221 */ /* 0x000fe20000010000 */
[-C--:B------:R-:W-:Y:S01]  /*5cf0*/  FMUL.FTZ R117, R117, R6.reuse ;  /* 0x0000000675757220 */ /* 0x080fe20000410000 */
[-C--:B------:R-:W-:Y:S01]  /*5d00*/  FMUL.FTZ R120, R120, R6.reuse ;  /* 0x0000000678787220 */ /* 0x080fe20000410000 */
[----:B------:R-:W-:Y:S01]  /*5d10*/  FMUL.FTZ R121, R121, R6 ;  /* 0x0000000679797220 */ /* 0x000fe20000410000 */
[----:B------:R-:W-:Y:S01]  /*5d20*/  FADD.FTZ R8, R55, R8 ;  /* 0x0000000837087221 */ /* 0x000fe20000010000 */
[----:B------:R-:W0:Y:S01]  /*5d30*/  MUFU.EX2 R59, R59 ;  /* 0x0000003b003b7308 */ /* 0x000e220000000800 */
[----:B--2---:R-:W-:Y:S01]  /*5d40*/  FADD.FTZ R4, R154, R29 ;  /* 0x0000001d9a047221 */ /* 0x004fe20000010000 */
[----:B------:R-:W-:Y:S01]  /*5d50*/  F2FP.BF16.F32.PACK_AB R154, R3, R154 ;  /* 0x0000009a039a723e */ /* 0x000fe200000010ff */
[-C--:B------:R-:W-:Y:S01]  /*5d60*/  FMUL.FTZ R124, R124, R6.reuse ;  /* 0x000000067c7c7220 */ /* 0x080fe20000410000 */
[-C--:B------:R-:W-:Y:S01]  /*5d70*/  FMUL.FTZ R125, R125, R6.reuse ;  /* 0x000000067d7d7220 */ /* 0x080fe20000410000 */
[----:B------:R-:W-:Y:S01]  /*5d80*/  FADD.FTZ R25, R3, R4 ;  /* 0x0000000403197221 */ /* 0x000fe20000010000 */
[-C--:B------:R-:W-:Y:S01]  /*5d90*/  FMUL.FTZ R128, R128, R6.reuse ;  /* 0x0000000680807220 */ /* 0x080fe20000410000 */
[-C--:B------:R-:W-:Y:S01]  /*5da0*/  FMUL.FTZ R129, R129, R6.reuse ;  /* 0x0000000681817220 */ /* 0x080fe20000410000 */
[----:B------:R-:W2:Y:S01]  /*5db0*/  MUFU.EX2 R158, R158 ;  /* 0x0000009e009e7308 */ /* 0x000ea20000000800 */
[----:B---3--:R-:W-:Y:S01]  /*5dc0*/  FADD.FTZ R4, R156, R25 ;  /* 0x000000199c047221 */ /* 0x008fe20000010000 */
[----:B------:R-:W-:Y:S01]  /*5dd0*/  FADD.FTZ R25, R13, R8 ;  /* 0x000000080d197221 */ /* 0x000fe20000010000 */
[-C--:B------:R-:W-:Y:S01]  /*5de0*/  FMUL.FTZ R132, R132, R6.reuse ;  /* 0x0000000684847220 */ /* 0x080fe20000410000 */
[-C--:B------:R-:W-:Y:S01]  /*5df0*/  FMUL.FTZ R133, R133, R6.reuse ;  /* 0x0000000685857220 */ /* 0x080fe20000410000 */
[-C--:B------:R-:W-:Y:S01]  /*5e00*/  FMUL.FTZ R136, R136, R6.reuse ;  /* 0x0000000688887220 */ /* 0x080fe20000410000 */
[-C--:B------:R-:W-:Y:S01]  /*5e10*/  FMUL.FTZ R137, R137, R6.reuse ;  /* 0x0000000689897220 */ /* 0x080fe20000410000 */
[-C--:B------:R-:W-:Y:S01]  /*5e20*/  FMUL.FTZ R140, R140, R6.reuse ;  /* 0x000000068c8c7220 */ /* 0x080fe20000410000 */
[----:B------:R-:W3:Y:S01]  /*5e30*/  MUFU.EX2 R69, R69 ;  /* 0x0000004500457308 */ /* 0x000ee20000000800 */
[----:B0-----:R-:W-:Y:S01]  /*5e40*/  FADD.FTZ R29, R59, R4 ;  /* 0x000000043b1d7221 */ /* 0x001fe20000010000 */
[----:B------:R-:W-:Y:S01]  /*5e50*/  FADD.FTZ R4, R40, R25 ;  /* 0x0000001928047221 */ /* 0x000fe20000010000 */
[-C--:B------:R-:W-:Y:S01]  /*5e60*/  FMUL.FTZ R141, R141, R6.reuse ;  /* 0x000000068d8d7220 */ /* 0x080fe20000410000 */
[-C--:B------:R-:W-:Y:S01]  /*5e70*/  FMUL.FTZ R144, R144, R6.reuse ;  /* 0x0000000690907220 */ /* 0x080fe20000410000 */
[-C--:B------:R-:W-:Y:S01]  /*5e80*/  FMUL.FTZ R145, R145, R6.reuse ;  /* 0x0000000691917220 */ /* 0x080fe20000410000 */
[----:B------:R-:W-:Y:S01]  /*5e90*/  FADD.FTZ R25, R15, R4 ;  /* 0x000000040f197221 */ /* 0x000fe20000010000 */
[-C--:B------:R-:W-:Y:S01]  /*5ea0*/  FMUL.FTZ R148, R148, R6.reuse ;  /* 0x0000000694947220 */ /* 0x080fe20000410000 */
[----:B------:R-:W0:Y:S01]  /*5eb0*/  MUFU.EX2 R160, R211 ;  /* 0x000000d300a07308 */ /* 0x000e220000000800 */
[----:B--2---:R-:W-:Y:S01]  /*5ec0*/  FADD.FTZ R29, R158, R29 ;  /* 0x0000001d9e1d7221 */ /* 0x004fe20000010000 */
[----:B------:R-:W-:Y:S01]  /*5ed0*/  FADD.FTZ R4, R42, R25 ;  /* 0x000000192a047221 */ /* 0x000fe20000010000 */
[----:B------:R-:W-:Y:S01]  /*5ee0*/  FMUL.FTZ R149, R149, R6 ;  /* 0x0000000695957220 */ /* 0x000fe20000410000 */
[----:B------:R-:W-:Y:S01]  /*5ef0*/  F2FP.BF16.F32.PACK_AB R183, R20, R183 ;  /* 0x000000b714b7723e */ /* 0x000fe200000010ff */
[----:B------:R-:W-:Y:S01]  /*5f00*/  FMUL.FTZ R90, R90, R41 ;  /* 0x000000295a5a7220 */ /* 0x000fe20000410000 */
[----:B------:R-:W-:Y:S01]  /*5f10*/  FADD.FTZ R3, R21, R4 ;  /* 0x0000000415037221 */ /* 0x000fe20000010000 */
[----:B------:R-:W-:Y:S01]  /*5f20*/  F2FP.BF16.F32.PACK_AB R177, R24, R177 ;  /* 0x000000b118b1723e */ /* 0x000fe200000010ff */
[----:B------:R-:W2:Y:S01]  /*5f30*/  MUFU.EX2 R73, R73 ;  /* 0x0000004900497308 */ /* 0x000ea20000000800 */
[----:B---3--:R-:W-:Y:S01]  /*5f40*/  FADD.FTZ R29, R69, R29 ;  /* 0x0000001d451d7221 */ /* 0x008fe20000010000 */
[----:B------:R-:W-:Y:S01]  /*5f50*/  FADD.FTZ R4, R44, R3 ;  /* 0x000000032c047221 */ /* 0x000fe20000010000 */
[----:B------:R-:W-:Y:S01]  /*5f60*/  F2FP.BF16.F32.PACK_AB R178, R33, R178 ;  /* 0x000000b221b2723e */ /* 0x000fe200000010ff */
[----:B------:R-:W-:Y:S01]  /*5f70*/  FMUL.FTZ R91, R91, R41 ;  /* 0x000000295b5b7220 */ /* 0x000fe20000410000 */
[----:B------:R-:W-:Y:S01]  /*5f80*/  F2FP.BF16.F32.PACK_AB R179, R26, R179 ;  /* 0x000000b31ab3723e */ /* 0x000fe200000010ff */
[----:B------:R-:W-:Y:S01]  /*5f90*/  FADD.FTZ R3, R27, R4 ;  /* 0x000000041b037221 */ /* 0x000fe20000010000 */
[----:B------:R-:W-:Y:S01]  /*5fa0*/  F2FP.BF16.F32.PACK_AB R172, R37, R172 ;  /* 0x000000ac25ac723e */ /* 0x000fe200000010ff */
[----:B------:R-:W3:Y:S01]  /*5fb0*/  MUFU.EX2 R162, R51 ;  /* 0x0000003300a27308 */ /* 0x000ee20000000800 */
[----:B0-----:R-:W-:Y:S01]  /*5fc0*/  FADD.FTZ R29, R160, R29 ;  /* 0x0000001da01d7221 */ /* 0x001fe20000010000 */
[----:B------:R-:W-:Y:S01]  /*5fd0*/  FADD.FTZ R4, R46, R3 ;  /* 0x000000032e047221 */ /* 0x000fe20000010000 */
[----:B------:R-:W-:Y:S01]  /*5fe0*/  F2FP.BF16.F32.PACK_AB R173, R28, R173 ;  /* 0x000000ad1cad723e */ /* 0x000fe200000010ff */
[----:B------:R-:W-:Y:S01]  /*5ff0*/  FMUL.FTZ R94, R94, R41 ;  /* 0x000000295e5e7220 */ /* 0x000fe20000410000 */
[----:B------:R-:W-:Y:S01]  /*6000*/  F2FP.BF16.F32.PACK_AB R174, R45, R174 ;  /* 0x000000ae2dae723e */ /* 0x000fe200000010ff */
[----:B------:R-:W-:Y:S01]  /*6010*/  FADD.FTZ R3, R31, R4 ;  /* 0x000000041f037221 */ /* 0x000fe20000010000 */
[----:B------:R-:W-:Y:S01]  /*6020*/  F2FP.BF16.F32.PACK_AB R175, R30, R175 ;  /* 0x000000af1eaf723e */ /* 0x000fe200000010ff */
[----:B------:R-:W0:Y:S01]  /*6030*/  MUFU.EX2 R77, R77 ;  /* 0x0000004d004d7308 */ /* 0x000e220000000800 */
[----:B--2---:R-:W-:Y:S01]  /*6040*/  FADD.FTZ R29, R73, R29 ;  /* 0x0000001d491d7221 */ /* 0x004fe20000010000 */
[----:B------:R-:W-:Y:S01]  /*6050*/  F2FP.BF16.F32.PACK_AB R168, R49, R168 ;  /* 0x000000a831a8723e */ /* 0x000fe200000010ff */
[----:B------:R-:W-:Y:S01]  /*6060*/  FMUL.FTZ R95, R95, R41 ;  /* 0x000000295f5f7220 */ /* 0x000fe20000410000 */
[----:B------:R-:W-:Y:S01]  /*6070*/  F2FP.BF16.F32.PACK_AB R169, R32, R169 ;  /* 0x000000a920a9723e */ /* 0x000fe200000010ff */
[-C--:B------:R-:W-:Y:S01]  /*6080*/  FMUL.FTZ R98, R98, R41.reuse ;  /* 0x0000002962627220 */ /* 0x080fe20000410000 */
[----:B------:R-:W-:Y:S01]  /*6090*/  F2FP.BF16.F32.PACK_AB R170, R53, R170 ;  /* 0x000000aa35aa723e */ /* 0x000fe200000010ff */
[-C--:B------:R-:W-:Y:S01]  /*60a0*/  FMUL.FTZ R99, R99, R41.reuse ;  /* 0x0000002963637220 */ /* 0x080fe20000410000 */
[----:B------:R-:W2:Y:S01]  /*60b0*/  MUFU.EX2 R164, R213 ;  /* 0x000000d500a47308 */ /* 0x000ea20000000800 */
        /* <DEDUP_REMOVED lines=8> */
[----:B0-----:R-:W-:Y:S01]  /*6140*/  FADD.FTZ R29, R77, R29 ;  /* 0x0000001d4d1d7221 */ /* 0x001fe20000010000 */
[----:B------:R-:W-:Y:S01]  /*6150*/  F2FP.BF16.F32.PACK_AB R160, R73, R160 ;  /* 0x000000a049a0723e */ /* 0x000fe200000010ff */
[-C--:B------:R-:W-:Y:S01]  /*6160*/  FMUL.FTZ R107, R107, R41.reuse ;  /* 0x000000296b6b7220 */ /* 0x080fe20000410000 */
[----:B------:R-:W-:Y:S01]  /*6170*/  F2FP.BF16.F32.PACK_AB R162, R77, R162 ;  /* 0x000000a24da2723e */ /* 0x000fe200000010ff */
        /* <DEDUP_REMOVED lines=10> */
[----:B------:R-:W-:Y:S01]  /*6220*/  FMUL.FTZ R126, R126, R41 ;  /* 0x000000297e7e7220 */ /* 0x000fe20000410000 */
[----:B------:R-:W2:Y:S01]  /*6230*/  MUFU.EX2 R35, R35 ;  /* 0x0000002300237308 */ /* 0x000ea20000000800 */
[C---:B---3--:R-:W-:Y:S01]  /*6240*/  FADD.FTZ R4, R48.reuse, R3 ;  /* 0x0000000330047221 */ /* 0x048fe20000010000 */
[----:B------:R-:W-:Y:S01]  /*6250*/  F2FP.BF16.F32.PACK_AB R165, R48, R31 ;  /* 0x0000001f30a5723e */ /* 0x000fe200000010ff */
[-C--:B------:R-:W-:Y:S01]  /*6260*/  FMUL.FTZ R127, R127, R41.reuse ;  /* 0x000000297f7f7220 */ /* 0x080fe20000410000 */
[-C--:B------:R-:W-:Y:S01]  /*6270*/  FMUL.FTZ R130, R130, R41.reuse ;  /* 0x0000002982827220 */ /* 0x080fe20000410000 */
[-C--:B------:R-:W-:Y:S01]  /*6280*/  FMUL.FTZ R131, R131, R41.reuse ;  /* 0x0000002983837220 */ /* 0x080fe20000410000 */
[-C--:B------:R-:W-:Y:S01]  /*6290*/  FMUL.FTZ R134, R134, R41.reuse ;  /* 0x0000002986867220 */ /* 0x080fe20000410000 */
[-C--:B------:R-:W-:Y:S01]  /*62a0*/  FMUL.FTZ R135, R135, R41.reuse ;  /* 0x0000002987877220 */ /* 0x080fe20000410000 */
[----:B------:R-:W3:Y:S01]  /*62b0*/  MUFU.EX2 R166, R215 ;  /* 0x000000d700a67308 */ /* 0x000ee20000000800 */
        /* <DEDUP_REMOVED lines=11> */
[----:B------:R-:W-:Y:S01]  /*6370*/  FMUL.FTZ R151, R151, R41 ;  /* 0x0000002997977220 */ /* 0x000fe20000410000 */
[----:B------:R-:W-:-:S02]  /*6380*/  IMAD.MOV.U32 R8, RZ, RZ, R5 ;  /* 0x000000ffff087224 */ /* 0x000fc400078e0005 */
[----:B------:R-:W-:Y:S01]  /*6390*/  IMAD.MOV.U32 R6, RZ, RZ, R7 ;  /* 0x000000ffff067224 */ /* 0x000fe200078e0007 */
[----:B------:R-:W2:Y:S01]  /*63a0*/  MUFU.EX2 R12, R12 ;  /* 0x0000000c000c7308 */ /* 0x000ea20000000800 */
[----:B---3--:R-:W-:-:S04]  /*63b0*/  FADD.FTZ R29, R166, R29 ;  /* 0x0000001da61d7221 */ /* 0x008fc80000010000 */
[C---:B0-----:R-:W-:Y:S01]  /*63c0*/  FADD.FTZ R4, R50.reuse, R29 ;  /* 0x0000001d32047221 */ /* 0x041fe20000010000 */
[----:B------:R-:W-:Y:S01]  /*63d0*/  F2FP.BF16.F32.PACK_AB R166, R50, R166 ;  /* 0x000000a632a6723e */ /* 0x000fe200000010ff */
[C---:B--2---:R-:W-:Y:S01]  /*63e0*/  FADD.FTZ R3, R12.reuse, R3 ;  /* 0x000000030c037221 */ /* 0x044fe20000010000 */
[----:B------:R-:W-:Y:S01]  /*63f0*/  F2FP.BF16.F32.PACK_AB R167, R12, R35 ;  /* 0x000000230ca7723e */ /* 0x000fe200000010ff */
[----:B-1----:R-:W-:Y:S06]  /*6400*/  @P3 BRA `(.L_x_2478) ;  /* 0xffffffd400c43947 */ /* 0x002fec000383ffff */
.L_x_2469:
[----:B------:R-:W-:-:S13]  /*6410*/  ISETP.GE.AND P2, PT, R10, RZ, PT ;  /* 0x000000ff0a00720c */ /* 0x000fda0003f46270 */
[----:B------:R-:W-:Y:S05]  /*6420*/  @!P2 BRA `(.L_x_2479) ;  /* 0x000000200000a947 */ /* 0x000fea0003800000 */
[----:B------:R-:W-:Y:S01]  /*6430*/  IMAD.MOV.U32 R6, RZ, RZ, R5 ;  /* 0x000000ffff067224 */ /* 0x000fe200078e0005 */
[----:B------:R-:W-:Y:S01]  /*6440*/  UMOV UR44, UR36 ;  /* 0x00000024002c7c82 */ /* 0x000fe20008000000 */
[----:B------:R-:W-:Y:S01]  /*6450*/  IMAD.MOV.U32 R8, RZ, RZ, R7 ;  /* 0x000000ffff087224 */ /* 0x000fe200078e0007 */
[----:B------:R-:W-:-:S06]  /*6460*/  UMOV UR43, UR37 ;  /* 0x00000025002b7c82 */ /* 0x000fcc0008000000 */
.L_x_2488:
        /* <DEDUP_REMOVED lines=9> */
.L_x_2481:
[----:B------:R-:W-:Y:S01]  /*6500*/  ULEA UR6, UR37, UR38, 0x3 ;  /* 0x0000002625067291 */ /* 0x000fe2000f8e183f */
[----:B------:R-:W-:-:S05]  /*6510*/  IMAD.U32 R0, RZ, RZ, UR36 ;  /* 0x00000024ff007e24 */ /* 0x000fca000f8e00ff */
[----:B------:R-:W-:-:S04]  /*6520*/  SHF.L.U32 R0, R0, 0x1f, RZ ;  /* 0x0000001f00007819 */ /* 0x000fc800000006ff */
[----:B------:R0:W1:Y:S01]  /*6530*/  SYNCS.PHASECHK.TRANS64.TRYWAIT P2, [UR6+0x28830], R0 ;  /* 0x02883000ff0075a7 */ /* 0x0000620008040146 */
[----:B------:R-:W-:Y:S05]  /*6540*/  @!P0 BRA `(.L_x_2482) ;  /* 0x0000000000048947 */ /* 0x000fea0003800000 */
[----:B------:R-:W-:Y:S01]  /*6550*/  BPT.TRAP 0x1 ;  /* 0x000000040000795c */ /* 0x000fe20000300000 */
.L_x_2482:
[----:B-1----:R-:W-:Y:S05]  /*6560*/  @P2 BRA `(.L_x_2480) ;  /* 0x0000000000082947 */ /* 0x002fea0003800000 */
[----:B------:R-:W1:Y:S02]  /*6570*/  SYNCS.PHASECHK.TRANS64.TRYWAIT P2, [UR6+0x28830], R0 ;  /* 0x02883000ff0075a7 */ /* 0x000e640008040146 */
[----:B-1----:R-:W-:Y:S05]  /*6580*/  @!P2 BRA `(.L_x_2483) ;  /* 0x000000a800d8a947 */ /* 0x002fea0003800000 */
.L_x_2480:
        /* <DEDUP_REMOVED lines=47> */
.L_x_2485:
[----:B------:R-:W-:Y:S01]  /*6880*/  ULEA UR6, UR43, UR38, 0x3 ;  /* 0x000000262b067291 */ /* 0x000fe2000f8e183f */
[----:B------:R-:W-:-:S05]  /*6890*/  IMAD.U32 R0, RZ, RZ, UR44 ;  /* 0x0000002cff007e24 */ /* 0x000fca000f8e00ff */
[----:B------:R-:W-:-:S04]  /*68a0*/  SHF.L.U32 R0, R0, 0x1f, RZ ;  /* 0x0000001f00007819 */ /* 0x000fc800000006ff */
[----:B------:R0:W1:Y:S01]  /*68b0*/  SYNCS.PHASECHK.TRANS64.TRYWAIT P2, [UR6+0x28850], R0 ;  /* 0x02885000ff0075a7 */ /* 0x0000620008040146 */
[----:B------:R-:W-:Y:S05]  /*68c0*/  @!P0 BRA `(.L_x_2486) ;  /* 0x0000000000048947 */ /* 0x000fea0003800000 */
[----:B------:R-:W-:Y:S01]  /*68d0*/  BPT.TRAP 0x1 ;  /* 0x000000040000795c */ /* 0x000fe20000300000 */
.L_x_2486:
[----:B-1----:R-:W-:Y:S05]  /*68e0*/  @P2 BRA `(.L_x_2484) ;  /* 0x0000000000082947 */ /* 0x002fea0003800000 */
[----:B------:R-:W1:Y:S02]  /*68f0*/  SYNCS.PHASECHK.TRANS64.TRYWAIT P2, [UR6+0x28850], R0 ;  /* 0x02885000ff0075a7 */ /* 0x000e640008040146 */
[----:B-1----:R-:W-:Y:S05]  /*6900*/  @!P2 BRA `(.L_x_2487) ;  /* 0x000000a80010a947 */ /* 0x002fea0003800000 */
.L_x_2484:
[----:B------:R-:W-:Y:S01]  /*6910*/  UIADD3 UR6, UR38, 0x400, URZ ;  /* 0x0000040026067890 */ /* 0x000fe2000fffe03f */
[----:B------:R-:W-:Y:S01]  /*6920*/  WARPGROUP.ARRIVE ;  /* 0x00000000000079c5 */ /* 0x000fe20000000000 */
[----:B------:R-:W-:Y:S01]  /*6930*/  UMOV UR7, 0x40000040 ;  /* 0x4000004000077882 */ /* 0x000fe20000000000 */
[----:B------:R-:W-:Y:S01]  /*6940*/  UMOV UR11, 0x40000040 ;  /* 0x40000040000b7882 */ /* 0x000fe20000000000 */
[----:B------:R-:W-:Y:S01]  /*6950*/  USHF.R.U32.HI UR6, URZ, 0x4, UR6 ;  /* 0x000000043f067899 */ /* 0x000fe20008011606 */
[----:B01----:R-:W-:Y:S02]  /*6960*/  FMNMX.FTZ R0, R24, R8, !PT ;  /* 0x0000000818007209 */ /* 0x003fe40007810000 */
[----:B------:R-:W0:Y:S01]  /*6970*/  S2R R198, SR_TID.X ;  /* 0x0000000000c67919 */ /* 0x000e220000002100 */
[C---:B------:R-:W-:Y:S01]  /*6980*/  ISETP.GT.AND P2, PT, R10.reuse, RZ, PT ;  /* 0x000000ff0a00720c */ /* 0x040fe20003f44270 */
[----:B------:R-:W-:Y:S01]  /*6990*/  ULOP3.LUT UR6, UR6, 0x3fff, URZ, 0xc0, !UPT ;  /* 0x00003fff06067892 */ /* 0x000fe2000f8ec03f */
[----:B------:R-:W-:Y:S01]  /*69a0*/  FMNMX.FTZ R5, R25, R0, !PT ;  /* 0x0000000019057209 */ /* 0x000fe20007810000 */
[----:B------:R-:W-:Y:S01]  /*69b0*/  UMOV UR44, UR36 ;  /* 0x00000024002c7c82 */ /* 0x000fe20008000000 */
[----:B------:R-:W-:Y:S01]  /*69c0*/  VIADD R10, R10, 0xffffffff ;  /* 0xffffffff0a0a7836 */ /* 0x000fe20000000000 */
[----:B------:R-:W-:Y:S01]  /*69d0*/  ULOP3.LUT UR6, UR6, 0x4000000, URZ, 0xfc, !UPT ;  /* 0x0400000006067892 */ /* 0x000fe2000f8efc3f */
[----:B------:R-:W-:-:S03]  /*69e0*/  FMNMX.FTZ R0, R28, R5, !PT ;  /* 0x000000051c007209 */ /* 0x000fc60007810000 */
[----:B------:R-:W-:Y:S01]  /*69f0*/  ULEA UR6, UR43, UR6, 0xb ;  /* 0x000000062b067291 */ /* 0x000fe2000f8e583f */
[----:B------:R-:W-:-:S03]  /*6a00*/  FMNMX.FTZ R5, R29, R0, !PT ;  /* 0x000000001d057209 */ /* 0x000fc60007810000 */
[----:B------:R-:W-:Y:S01]  /*6a10*/  UIADD3 UR10, UR6, 0x80, URZ ;  /* 0x00000080060a7890 */ /* 0x000fe2000fffe03f */
[----:B------:R-:W-:-:S04]  /*6a20*/  FMNMX.FTZ R0, R32, R5, !PT ;  /* 0x0000000520007209 */ /* 0x000fc80007810000 */
[----:B------:R-:W-:Y:S01]  /*6a30*/  HGMMA.64x128x16.F32.BF16 R88, R180, gdesc[UR4].tnspB, R88, gsb0 ;  /* 0x41e00004b4587df0 */ /* 0x000fe20008001858 */
[----:B------:R-:W-:Y:S01]  /*6a40*/  FMNMX.FTZ R5, R33, R0, !PT ;  /* 0x0000000021057209 */ /* 0x000fe20007810000 */
[----:B------:R-:W-:-:S03]  /*6a50*/  UMOV UR7, 0x40000040 ;  /* 0x4000004000077882 */ /* 0x000fc60000000000 */
[----:B------:R-:W-:-:S04]  /*6a60*/  FMNMX.FTZ R0, R36, R5, !PT ;  /* 0x0000000524007209 */ /* 0x000fc80007810000 */
        /* <DEDUP_REMOVED lines=35> */
[----:B-1----:R-:W-:-:S05]  /*6ca0*/  FMNMX.FTZ R7, R11, R12, !PT ;  /* 0x0000000c0b077209 */ /* 0x002fca0007810000 */
        /* <DEDUP_REMOVED lines=36> */
[----:B------:R-:W-:-:S05]  /*6ef0*/  FMNMX.FTZ R5, R87, R8, !PT ;  /* 0x0000000857057209 */ /* 0x000fca0007810000 */
[----:B------:R-:W-:Y:S01]  /*6f00*/  HGMMA.64x128x16.F32.BF16 R88, R172, gdesc[UR8].tnspB, R88, gsb0 ;  /* 0x41e00008ac587df0 */ /* 0x000fe20008001858 */
[----:B------:R-:W-:Y:S01]  /*6f10*/  UIADD3 UR10, UR6, 0x180, URZ ;  /* 0x00000180060a7890 */ /* 0x000fe2000fffe03f */
[----:B------:R-:W0:Y:S01]  /*6f20*/  SHFL.BFLY PT, R12, R5, 0x2, 0x1f ;  /* 0x0c401f00050c7f89 */ /* 0x000e2200000e0000 */
        /* <DEDUP_REMOVED lines=18> */
[----:B------:R-:W-:Y:S01]  /*7050*/  FADD.FTZ R69, -R5, R6 ;  /* 0x0000000605457221 */ /* 0x000fe20000010100 */
[-CC-:B------:R-:W-:Y:S01]  /*7060*/  FFMA.FTZ R180, R24, R0.reuse, -R169.reuse ;  /* 0x0000000018b47223 */ /* 0x180fe200000108a9 */
[-CC-:B------:R-:W-:Y:S01]  /*7070*/  FFMA.FTZ R25, R25, R0.reuse, -R169.reuse ;  /* 0x0000000019197223 */ /* 0x180fe200000108a9 */
[-CC-:B------:R-:W-:Y:S01]  /*7080*/  FFMA.FTZ R182, R28, R0.reuse, -R169.reuse ;  /* 0x000000001cb67223 */ /* 0x180fe200000108a9 */
[-C--:B------:R-:W-:Y:S01]  /*7090*/  FMUL.FTZ R6, R69, R0.reuse ;  /* 0x0000000045067220 */ /* 0x080fe20000410000 */
[-C--:B------:R-:W-:Y:S01]  /*70a0*/  FMUL.FTZ R69, R5, R0.reuse ;  /* 0x0000000005457220 */ /* 0x080fe20000410000 */
[----:B------:R-:W-:Y:S01]  /*70b0*/  MUFU.EX2 R11, R25 ;  /* 0x00000019000b7308 */ /* 0x000fe20000000800 */
[-CC-:B------:R-:W-:Y:S01]  /*70c0*/  FFMA.FTZ R176, R32, R0.reuse, -R169.reuse ;  /* 0x0000000020b07223 */ /* 0x180fe200000108a9 */
[-C--:B------:R-:W-:Y:S01]  /*70d0*/  FFMA.FTZ R15, R33, R0.reuse, -R169 ;  /* 0x00000000210f7223 */ /* 0x080fe200000108a9 */
[-CC-:B------:R-:W-:Y:S01]  /*70e0*/  FFMA.FTZ R181, R26, R0.reuse, -R69.reuse ;  /* 0x000000001ab57223 */ /* 0x180fe20000010845 */
[----:B------:R-:W-:Y:S01]  /*70f0*/  FFMA.FTZ R20, R27, R0, -R69 ;  /* 0x000000001b147223 */ /* 0x000fe20000010845 */
[----:B------:R-:W-:-:S02]  /*7100*/  IMAD.U32 R27, RZ, RZ, UR37 ;  /* 0x00000025ff1b7e24 */ /* 0x000fc4000f8e00ff */
[-CC-:B------:R-:W-:Y:S01]  /*7110*/  FFMA.FTZ R183, R30, R0.reuse, -R69.reuse ;  /* 0x000000001eb77223 */ /* 0x180fe20000010845 */
[-CC-:B------:R-:W-:Y:S01]  /*7120*/  FFMA.FTZ R24, R31, R0.reuse, -R69.reuse ;  /* 0x000000001f187223 */ /* 0x180fe20000010845 */
[----:B------:R-:W0:Y:S01]  /*7130*/  MUFU.EX2 R180, R180 ;  /* 0x000000b400b47308 */ /* 0x000e220000000800 */
[-CC-:B------:R-:W-:Y:S01]  /*7140*/  FFMA.FTZ R177, R34, R0.reuse, -R69.reuse ;  /* 0x0000000022b17223 */ /* 0x180fe20000010845 */
[----:B------:R-:W-:Y:S01]  /*7150*/  @!P1 LEA R27, R27, UR38, 0x3 ;  /* 0x000000261b1b9c11 */ /* 0x000fe2000f8e18ff */
[-C--:B------:R-:W-:Y:S01]  /*7160*/  FFMA.FTZ R26, R35, R0.reuse, -R69 ;  /* 0x00000000231a7223 */ /* 0x080fe20000010845 */
[----:B------:R-:W-:Y:S01]  /*7170*/  IADD3 R31, -R198, 0xb, RZ ;  /* 0x0000000bc61f7810 */ /* 0x000fe20007ffe1ff */
[-C--:B------:R-:W-:Y:S01]  /*7180*/  FFMA.FTZ R178, R36, R0.reuse, -R169 ;  /* 0x0000000024b27223 */ /* 0x080fe200000108a9 */
[-C--:B------:R-:W-:Y:S01]  /*7190*/  FFMA.FTZ R179, R38, R0.reuse, -R69 ;  /* 0x0000000026b37223 */ /* 0x080fe20000010845 */
[----:B------:R-:W-:Y:S01]  /*71a0*/  @!P1 VIADD R27, R27, 0x28840 ;  /* 0x000288401b1b9836 */ /* 0x000fe20000000000 */
[----:B------:R-:W-:Y:S01]  /*71b0*/  MUFU.EX2 R6, R6 ;  /* 0x0000000600067308 */ /* 0x000fe20000000800 */
[-CC-:B------:R-:W-:Y:S01]  /*71c0*/  FFMA.FTZ R172, R40, R0.reuse, -R169.reuse ;  /* 0x0000000028ac7223 */ /* 0x180fe200000108a9 */
[-C--:B------:R-:W-:Y:S01]  /*71d0*/  FFMA.FTZ R17, R37, R0.reuse, -R169 ;  /* 0x0000000025117223 */ /* 0x080fe200000108a9 */
[-C--:B------:R-:W-:Y:S01]  /*71e0*/  FFMA.FTZ R28, R39, R0.reuse, -R69 ;  /* 0x00000000271c7223 */ /* 0x080fe20000010845 */
[----:B------:R-:W-:Y:S01]  /*71f0*/  @!P1 PRMT R27, RZ, 0x654, R27 ;  /* 0x00000654ff1b9816 */ /* 0x000fe2000000001b */
[-C--:B------:R-:W-:Y:S01]  /*7200*/  FFMA.FTZ R173, R42, R0.reuse, -R69 ;  /* 0x000000002aad7223 */ /* 0x080fe20000010845 */
[-C--:B------:R-:W-:Y:S01]  /*7210*/  FFMA.FTZ R21, R41, R0.reuse, -R169 ;  /* 0x0000000029157223 */ /* 0x080fe200000108a9 */
[----:B------:R-:W-:Y:S01]  /*7220*/  FFMA.FTZ R30, R43, R0, -R69 ;  /* 0x000000002b1e7223 */ /* 0x000fe20000010845 */
[----:B------:R-:W1:Y:S01]  /*7230*/  MUFU.EX2 R181, R181 ;  /* 0x000000b500b57308 */ /* 0x000e620000000800 */
[----:B0-----:R-:W-:Y:S01]  /*7240*/  FFMA.FTZ R4, R9, R4, R180 ;  /* 0x0000000409047223 */ /* 0x001fe200000100b4 */
[-C--:B------:R-:W-:Y:S01]  /*7250*/  FFMA.FTZ R174, R44, R0.reuse, -R169 ;  /* 0x000000002cae7223 */ /* 0x080fe200000108a9 */
[-C--:B------:R-:W-:Y:S01]  /*7260*/  FFMA.FTZ R175, R46, R0.reuse, -R69 ;  /* 0x000000002eaf7223 */ /* 0x080fe20000010845 */
[-C--:B------:R-:W-:Y:S01]  /*7270*/  FFMA.FTZ R25, R45, R0.reuse, -R169 ;  /* 0x000000002d197223 */ /* 0x080fe200000108a9 */
[-C--:B------:R-:W-:Y:S01]  /*7280*/  FFMA.FTZ R32, R47, R0.reuse, -R69 ;  /* 0x000000002f207223 */ /* 0x080fe20000010845 */
        /* <DEDUP_REMOVED lines=22> */
[--C-:B------:R-:W-:Y:S01]  /*73f0*/  FFMA.FTZ R38, R59, R0, -R69.reuse ;  /* 0x000000003b267223 */ /* 0x100fe20000010845 */
[----:B------:R-:W-:Y:S01]  /*7400*/  F2FP.BF16.F32.PACK_AB R180, R11, R180 ;  /* 0x000000b40bb4723e */ /* 0x000fe200000010ff */
[-CC-:B------:R-:W-:Y:S01]  /*7410*/  FFMA.FTZ R67, R67, R0.reuse, -R69.reuse ;  /* 0x0000000043437223 */ /* 0x180fe20000010845 */
[----:B------:R-:W-:Y:S01]  /*7420*/  F2FP.BF16.F32.PACK_AB R181, R20, R181 ;  /* 0x000000b514b5723e */ /* 0x000fe200000010ff */
        /* <DEDUP_REMOVED lines=11> */
[----:B------:R-:W-:Y:S01]  /*74e0*/  FFMA.FTZ R86, R86, R0, -R69 ;  /* 0x0000000056567223 */ /* 0x000fe20000010845 */
[----:B------:R-:W-:Y:S01]  /*74f0*/  IMAD.U32 R35, RZ, RZ, UR43 ;  /* 0x0000002bff237e24 */ /* 0x000fe2000f8e00ff */
[----:B------:R-:W-:-:S03]  /*7500*/  UMOV UR43, UR37 ;  /* 0x00000025002b7c82 */ /* 0x000fc60008000000 */
[----:B------:R-:W-:Y:S01]  /*7510*/  MUFU.EX2 R176, R176 ;  /* 0x000000b000b07308 */ /* 0x000fe20000000800 */
[----:B------:R-:W-:-:S07]  /*7520*/  @!P1 LEA R35, R35, UR38, 0x3 ;  /* 0x0000002623239c11 */ /* 0x000fce000f8e18ff */
        /* <DEDUP_REMOVED lines=12> */
[----:B-1----:R-:W-:Y:S01]  /*75f0*/  FADD.FTZ R3, R179, R40 ;  /* 0x00000028b3037221 */ /* 0x002fe20000010000 */
[----:B------:R-:W-:-:S02]  /*7600*/  WARPGROUP.DEPBAR.LE gsb0, 0x0 ;  /* 0x00008000000079c5 */ /* 0x000fc40000010000 */
[----:B------:R-:W-:Y:S01]  /*7610*/  WARPGROUP.ARRIVE ;  /* 0x00000000000079c5 */ /* 0x000fe20000000000 */
[-CC-:B------:R-:W-:Y:S01]  /*7620*/  FFMA.FTZ R152, R56, R0.reuse, -R169.reuse ;  /* 0x0000000038987223 */ /* 0x180fe200000108a9 */
[-C--:B------:R-:W-:Y:S02]  /*7630*/  FFMA.FTZ R154, R60, R0.reuse, -R169 ;  /* 0x000000003c9a7223 */ /* 0x080fe400000108a9 */
[----:B------:R-:W-:Y:S01]  /*7640*/  MUFU.EX2 R172, R172 ;  /* 0x000000ac00ac7308 */ /* 0x000fe20000000800 */
[-CC-:B------:R-:W-:Y:S01]  /*7650*/  FFMA.FTZ R153, R58, R0.reuse, -R69.reuse ;  /* 0x000000003a997223 */ /* 0x180fe20000010845 */
[----:B------:R-:W-:Y:S01]  /*7660*/  FFMA.FTZ R155, R62, R0, -R69 ;  /* 0x000000003e9b7223 */ /* 0x000fe20000010845 */
[----:B------:R-:W-:Y:S01]  /*7670*/  HGMMA.64x128x16.F32.BF16 R88, R156, gdesc[UR8].tnspB, R88, gsb0 ;  /* 0x41e000089c587df0 */ /* 0x000fe20008001858 */
[----:B------:R-:W-:Y:S01]  /*7680*/  UIADD3 UR10, UR6, 0x300, URZ ;  /* 0x00000300060a7890 */ /* 0x000fe2000fffe03f */
[----:B------:R-:W-:Y:S01]  /*7690*/  UMOV UR11, 0x40000040 ;  /* 0x40000040000b7882 */ /* 0x000fe20000000000 */
[----:B------:R-:W-:-:S02]  /*76a0*/  UIADD3 UR6, UR6, 0x380, URZ ;  /* 0x0000038006067890 */ /* 0x000fc4000fffe03f */
        /* <DEDUP_REMOVED lines=14> */
[----:B------:R-:W-:Y:S01]  /*7790*/  MUFU.EX2 R29, R29 ;  /* 0x0000001d001d7308 */ /* 0x000fe20000000800 */
[C---:B0-----:R-:W-:Y:S01]  /*77a0*/  FADD.FTZ R40, R32.reuse, R3 ;  /* 0x0000000320287221 */ /* 0x041fe20000010000 */
        /* <DEDUP_REMOVED lines=15> */
[----:B------:R-:W-:Y:S01]  /*78a0*/  FFMA.FTZ R157, R66, R0, -R69 ;  /* 0x00000000429d7223 */ /* 0x000fe20000010845 */
[----:B------:R-:W-:Y:S01]  /*78b0*/  MUFU.EX2 R154, R154 ;  /* 0x0000009a009a7308 */ /* 0x000fe20000000800 */
[----:B------:R-:W-:Y:S07]  /*78c0*/  HGMMA.64x128x16.F32.BF16 R88, R160, gdesc[UR8].tnspB, R88, gsb0 ;  /* 0x41e00008a0587df0 */ /* 0x000fee0008001858 */
[----:B------:R-:W0:Y:S08]  /*78d0*/  MUFU.EX2 R169, R169 ;  /* 0x000000a900a97308 */ /* 0x000e300000000800 */
[----:B------:R-:W1:Y:S08]  /*78e0*/  MUFU.EX2 R155, R155 ;  /* 0x0000009b009b7308 */ /* 0x000e700000000800 */
[----:B------:R-:W-:Y:S01]  /*78f0*/  MUFU.EX2 R41, R41 ;  /* 0x0000002900297308 */ /* 0x000fe20000000800 */
[----:B0-----:R-:W-:Y:S01]  /*7900*/  FADD.FTZ R3, R169, R40 ;  /* 0x00000028a9037221 */ /* 0x001fe20000010000 */
[----:B------:R-:W-:-:S03]  /*7910*/  F2FP.BF16.F32.PACK_AB R169, R34, R169 ;  /* 0x000000a922a9723e */ /* 0x000fc600000010ff */
[----:B------:R-:W-:-:S03]  /*7920*/  FADD.FTZ R40, R34, R3 ;  /* 0x0000000322287221 */ /* 0x000fc60000010000 */
[----:B------:R-:W-:Y:S01]  /*7930*/  MUFU.EX2 R156, R156 ;  /* 0x0000009c009c7308 */ /* 0x000fe20000000800 */
[----:B------:R-:W-:Y:S01]  /*7940*/  FADD.FTZ R3, R171, R40 ;  /* 0x00000028ab037221 */ /* 0x000fe20000010000 */
[----:B------:R-:W-:-:S03]  /*7950*/  F2FP.BF16.F32.PACK_AB R171, R36, R171 ;  /* 0x000000ab24ab723e */ /* 0x000fc600000010ff */
[----:B------:R-:W-:-:S03]  /*7960*/  FADD.FTZ R20, R36, R3 ;  /* 0x0000000324147221 */ /* 0x000fc60000010000 */
[----:B------:R-:W-:Y:S01]  /*7970*/  MUFU.EX2 R157, R157 ;  /* 0x0000009d009d7308 */ /* 0x000fe20000000800 */
[----:B------:R-:W-:Y:S01]  /*7980*/  FADD.FTZ R3, R153, R20 ;  /* 0x0000001499037221 */ /* 0x000fe20000010000 */
[----:B------:R-:W-:-:S03]  /*7990*/  F2FP.BF16.F32.PACK_AB R153, R38, R153 ;  /* 0x000000992699723e */ /* 0x000fc600000010ff */
[----:B------:R-:W-:-:S03]  /*79a0*/  FADD.FTZ R20, R38, R3 ;  /* 0x0000000326147221 */ /* 0x000fc60000010000 */
[----:B------:R-:W-:Y:S01]  /*79b0*/  MUFU.EX2 R45, R45 ;  /* 0x0000002d002d7308 */ /* 0x000fe20000000800 */
[----:B-1----:R-:W-:-:S07]  /*79c0*/  FADD.FTZ R3, R155, R20 ;  /* 0x000000149b037221 */ /* 0x002fce0000010000 */
        /* <DEDUP_REMOVED lines=9> */
[----:B------:R-:W1:Y:S08]  /*7a60*/  MUFU.EX2 R57, R57 ;  /* 0x0000003900397308 */ /* 0x000e700000000800 */
[----:B------:R-:W-:Y:S01]  /*7a70*/  MUFU.EX2 R79, R79 ;  /* 0x0000004f004f7308 */ /* 0x000fe20000000800 */
[----:B------:R-:W-:-:S02]  /*7a80*/  WARPGROUP.DEPBAR.LE gsb0, 0x0 ;  /* 0x00008000000079c5 */ /* 0x000fc40000010000 */
[----:B------:R-:W-:-:S05]  /*7a90*/  WARPGROUP.ARRIVE ;  /* 0x00000000000079c5 */ /* 0x000fca0000000000 */
[----:B------:R-:W-:Y:S01]  /*7aa0*/  MUFU.EX2 R161, R74 ;  /* 0x0000004a00a17308 */ /* 0x000fe20000000800 */
[----:B0-----:R-:W-:Y:S02]  /*7ab0*/  F2FP.BF16.F32.PACK_AB R160, R53, R8 ;  /* 0x0000000835a0723e */ /* 0x001fe400000010ff */
[----:B-1----:R-:W-:Y:S01]  /*7ac0*/  F2FP.BF16.F32.PACK_AB R162, R57, R12 ;  /* 0x0000000c39a2723e */ /* 0x002fe200000010ff */
[----:B------:R-:W-:Y:S04]  /*7ad0*/  HGMMA.64x128x16.F32.BF16 R88, R164, gdesc[UR4].tnspB, R88, gsb0 ;  /* 0x41e00004a4587df0 */ /* 0x000fe80008001858 */
        /* <DEDUP_REMOVED lines=10> */
[----:B0-----:R-:W-:Y:S02]  /*7b80*/  @!P1 VIADD R31, R35, 0x28860 ;  /* 0x00028860231f9836 */ /* 0x001fe40000000000 */
[-C--:B------:R-:W-:Y:S01]  /*7b90*/  FMUL.FTZ R90, R90, R6.reuse ;  /* 0x000000065a5a7220 */ /* 0x080fe20000410000 */
[-C--:B------:R-:W-:Y:S01]  /*7ba0*/  FMUL.FTZ R91, R91, R6.reuse ;  /* 0x000000065b5b7220 */ /* 0x080fe20000410000 */
[-C--:B------:R-:W-:Y:S01]  /*7bb0*/  FMUL.FTZ R94, R94, R6.reuse ;  /* 0x000000065e5e7220 */ /* 0x080fe20000410000 */
[----:B------:R-:W-:Y:S01]  /*7bc0*/  FMUL.FTZ R95, R95, R6 ;  /* 0x000000065f5f7220 */ /* 0x000fe20000410000 */
[----:B------:R-:W-:Y:S01]  /*7bd0*/  @!P1 PRMT R31, RZ, 0x654, R31 ;  /* 0x00000654ff1f9816 */ /* 0x000fe2000000001f */
[----:B-1----:R-:W-:Y:S01]  /*7be0*/  FADD.FTZ R27, R11, R4 ;  /* 0x000000040b1b7221 */ /* 0x002fe20000010000 */
[-CC-:B------:R-:W-:Y:S01]  /*7bf0*/  FFMA.FTZ R4, R63, R0.reuse, -R69.reuse ;  /* 0x000000003f047223 */ /* 0x180fe20000010845 */
[----:B------:R-:W-:Y:S01]  /*7c00*/  FFMA.FTZ R69, R87, R0, -R69 ;  /* 0x0000000057457223 */ /* 0x000fe20000010845 */
[----:B------:R-:W-:Y:S01]  /*7c10*/  MUFU.EX2 R167, R86 ;  /* 0x0000005600a77308 */ /* 0x000fe20000000800 */
[----:B------:R-:W-:Y:S01]  /*7c20*/  FADD.FTZ R42, R182, R27 ;  /* 0x0000001bb62a7221 */ /* 0x000fe20000010000 */
[----:B------:R0:W-:Y:S01]  /*7c30*/  @!P1 SYNCS.ARRIVE.TRANS64.RED.A1T0 RZ, [R31+URZ], RZ ;  /* 0x000000ff1fff99a7 */ /* 0x0001e2000810043f */
        /* <DEDUP_REMOVED lines=23> */
[C---:B-1----:R-:W-:Y:S01]  /*7db0*/  FADD.FTZ R20, R4.reuse, R3 ;  /* 0x0000000304147221 */ /* 0x042fe20000010000 */
[----:B------:R-:W-:Y:S01]  /*7dc0*/  F2FP.BF16.F32.PACK_AB R155, R4, R155 ;  /* 0x0000009b049b723e */ /* 0x000fe200000010ff */
        /* <DEDUP_REMOVED lines=46> */
[----:B------:R-:W-:Y:S01]  /*80b0*/  F2FP.BF16.F32.PACK_AB R168, R29, R168 ;  /* 0x000000a81da8723e */ /* 0x000fe200000010ff */
[-C--:B------:R-:W-:Y:S01]  /*80c0*/  FMUL.FTZ R97, R97, R9.reuse ;  /* 0x0000000961617220 */ /* 0x080fe20000410000 */
[----:B------:R-:W-:Y:S01]  /*80d0*/  F2FP.BF16.F32.PACK_AB R170, R33, R170 ;  /* 0x000000aa21aa723e */ /* 0x000fe200000010ff */
[----:B------:R-:W-:Y:S01]  /*80e0*/  FADD.FTZ R3, R45, R24 ;  /* 0x000000182d037221 */ /* 0x000fe20000010000 */
[----:B------:R-:W-:Y:S01]  /*80f0*/  F2FP.BF16.F32.PACK_AB R152, R37, R152 ;  /* 0x000000982598723e */ /* 0x000fe200000010ff */
[-C--:B------:R-:W-:Y:S01]  /*8100*/  FMUL.FTZ R100, R100, R9.reuse ;  /* 0x0000000964647220 */ /* 0x080fe20000410000 */
[----:B------:R-:W-:Y:S01]  /*8110*/  F2FP.BF16.F32.PACK_AB R154, R41, R154 ;  /* 0x0000009a299a723e */ /* 0x000fe200000010ff */
[----:B------:R-:W-:Y:S01]  /*8120*/  FADD.FTZ R24, R158, R3 ;  /* 0x000000039e187221 */ /* 0x000fe20000010000 */
[----:B------:R-:W-:Y:S01]  /*8130*/  F2FP.BF16.F32.PACK_AB R156, R45, R156 ;  /* 0x0000009c2d9c723e */ /* 0x000fe200000010ff */
[----:B------:R-:W-:Y:S01]  /*8140*/  FMUL.FTZ R101, R101, R9 ;  /* 0x0000000965657220 */ /* 0x000fe20000410000 */
[----:B------:R-:W-:Y:S01]  /*8150*/  F2FP.BF16.F32.PACK_AB R157, R67, R157 ;  /* 0x0000009d439d723e */ /* 0x000fe200000010ff */
[C---:B------:R-:W-:Y:S01]  /*8160*/  FADD.FTZ R3, R49.reuse, R24 ;  /* 0x0000001831037221 */ /* 0x040fe20000010000 */
[----:B------:R-:W-:Y:S01]  /*8170*/  F2FP.BF16.F32.PACK_AB R158, R49, R158 ;  /* 0x0000009e319e723e */ /* 0x000fe200000010ff */
[----:B------:R-:W-:Y:S01]  /*8180*/  FMUL.FTZ R104, R104, R9 ;  /* 0x0000000968687220 */ /* 0x000fe20000410000 */
[----:B------:R-:W-:Y:S01]  /*8190*/  F2FP.BF16.F32.PACK_AB R159, R71, R159 ;  /* 0x0000009f479f723e */ /* 0x000fe200000010ff */
[----:B------:R-:W-:Y:S01]  /*81a0*/  FADD.FTZ R24, R8, R3 ;  /* 0x0000000308187221 */ /* 0x000fe20000010000 */
        /* <DEDUP_REMOVED lines=10> */
[----:B--2---:R-:W-:Y:S01]  /*8250*/  F2FP.BF16.F32.PACK_AB R167, R69, R167 ;  /* 0x000000a745a7723e */ /* 0x004fe200000010ff */
        /* <DEDUP_REMOVED lines=27> */
[----:B------:R-:W-:Y:S01]  /*8410*/  IMAD.MOV.U32 R8, RZ, RZ, R7 ;  /* 0x000000ffff087224 */ /* 0x000fe200078e0007 */
[----:B0-----:R-:W-:Y:S06]  /*8420*/  @P2 BRA `(.L_x_2488) ;  /* 0xffffffe000102947 */ /* 0x001fec000383ffff */
.L_x_2479:
[----:B------:R-:W-:Y:S06]  /*8430*/  BAR.ARV 0x8, 0x180 ;  /* 0x0206000000007b1d */ /* 0x000fec0000002000 */
[----:B------:R-:W-:Y:S05]  /*8440*/  @!P0 BRA `(.L_x_2489) ;  /* 0x0000000000048947 */ /* 0x000fea0003800000 */
[----:B------:R-:W-:Y:S01]  /*8450*/  BPT.TRAP 0x1 ;  /* 0x000000040000795c */ /* 0x000fe20000300000 */
.L_x_2489:
[----:B------:R-:W-:Y:S01]  /*8460*/  ULEA UR5, UR37, UR38, 0x3 ;  /* 0x0000002625057291 */ /* 0x000fe2000f8e183f */
[----:B------:R-:W-:-:S05]  /*8470*/  IMAD.U32 R6, RZ, RZ, UR36 ;  /* 0x00000024ff067e24 */ /* 0x000fca000f8e00ff */
[----:B------:R-:W-:-:S04]  /*8480*/  SHF.L.U32 R6, R6, 0x1f, RZ ;  /* 0x0000001f06067819 */ /* 0x000fc800000006ff */
[----:B------:R0:W1:Y:S01]  /*8490*/  SYNCS.PHASECHK.TRANS64.TRYWAIT P2, [UR5+0x28850], R6 ;  /* 0x02885006ff0075a7 */ /* 0x0000620008040145 */
[----:B------:R-:W-:Y:S05]  /*84a0*/  @!P0 BRA `(.L_x_2490) ;  /* 0x0000000000048947 */ /* 0x000fea0003800000 */
[----:B------:R-:W-:Y:S01]  /*84b0*/  BPT.TRAP 0x1 ;  /* 0x000000040000795c */ /* 0x000fe20000300000 */
.L_x_2490:
[----:B-1----:R-:W-:Y:S05]  /*84c0*/  @P2 BRA `(.L_x_2491) ;  /* 0x0000000000082947 */ /* 0x002fea0003800000 */
[----:B------:R-:W1:Y:S02]  /*84d0*/  SYNCS.PHASECHK.TRANS64.TRYWAIT P0, [UR5+0x28850], R6 ;  /* 0x02885006ff0075a7 */ /* 0x000e640008000145 */
[----:B-1----:R-:W-:Y:S05]  /*84e0*/  @!P0 BRA `(.L_x_2492) ;  /* 0x0000008c00308947 */ /* 0x002fea0003800000 */
.L_x_2491:
[----:B------:R-:W-:Y:S01]  /*84f0*/  UIADD3 UR38, UR38, 0x400, URZ ;  /* 0x0000040026267890 */ /* 0x000fe2000fffe03f */
[----:B------:R-:W-:Y:S01]  /*8500*/  WARPGROUP.ARRIVE ;  /* 0x00000000000079c5 */ /* 0x000fe20000000000 */
[----:B------:R-:W-:Y:S01]  /*8510*/  UMOV UR7, 0x40000040 ;  /* 0x4000004000077882 */ /* 0x000fe20000000000 */
[----:B-1----:R-:W1:Y:S01]  /*8520*/  SHFL.BFLY PT, R9, R4, 0x2, 0x1f ;  /* 0x0c401f0004097f89 */ /* 0x002e6200000e0000 */
[----:B------:R-:W-:Y:S01]  /*8530*/  USHF.R.U32.HI UR38, URZ, 0x4, UR38 ;  /* 0x000000043f267899 */ /* 0x000fe20008011626 */
[----:B------:R-:W-:Y:S02]  /*8540*/  IMAD.MOV.U32 R20, RZ, RZ, -0x800000 ;  /* 0xff800000ff147424 */ /* 0x000fe400078e00ff */
[----:B0-----:R-:W0:Y:S01]  /*8550*/  SHFL.BFLY PT, R6, R3, 0x2, 0x1f ;  /* 0x0c401f0003067f89 */ /* 0x001e2200000e0000 */
[----:B------:R-:W-:Y:S01]  /*8560*/  ULOP3.LUT UR38, UR38, 0x3fff, URZ, 0xc0, !UPT ;  /* 0x00003fff26267892 */ /* 0x000fe2000f8ec03f */
[----:B------:R-:W-:-:S03]  /*8570*/  VIADD R190, R190, 0x1 ;  /* 0x00000001bebe7836 */ /* 0x000fc60000000000 */
        /* <DEDUP_REMOVED lines=136> */
.L_x_2462:
        /* <DEDUP_REMOVED lines=11> */
[----:B------:R-:W-:Y:S01]  /*8eb0*/  F2FP.BF16.F32.PACK_AB R7, R7, R94 ;  /* 0x0000005e0707723e */ /* 0x000fe200000010ff */
[----:B------:R-:W-:Y:S01]  /*8ec0*/  IMAD.MOV.U32 R48, RZ, RZ, RZ ;  /* 0x000000ffff307224 */ /* 0x000fe200078e00ff */
[----:B------:R-:W-:Y:S01]  /*8ed0*/  F2FP.BF16.F32.PACK_AB R128, R129, R128 ;  /* 0x000000808180723e */ /* 0x000fe200000010ff */
[----:B-1----:R-:W1:Y:S01]  /*8ee0*/  LDC R44, c[0x0][0xbe8] ;  /* 0x0002fa00ff2c7b82 */ /* 0x002e620000000800 */
        /* <DEDUP_REMOVED lines=12> */
[----:B--2---:R-:W-:-:S03]  /*8fb0*/  MOV R17, R5 ;  /* 0x0000000500117202 */ /* 0x004fc60000000f00 */
[----:B------:R-:W-:-:S03]  /*8fc0*/  IMAD.WIDE R4, R194, 0x2, R16 ;  /* 0x00000002c2047825 */ /* 0x000fc600078e0210 */
[C---:B------:R-:W-:Y:S02]  /*8fd0*/  IADD3 R35, P4, R4.reuse, 0x60, RZ ;  /* 0x0000006004237810 */ /* 0x040fe40007f9e0ff */
[C---:B------:R-:W-:Y:S02]  /*8fe0*/  LOP3.LUT R9, R4.reuse, 0x380, RZ, 0xc0, !PT ;  /* 0x0000038004097812 */ /* 0x040fe400078ec0ff */
[C---:B------:R-:W-:Y:S01]  /*8ff0*/  IADD3 R31, P6, R4.reuse, 0x20, RZ ;  /* 0x00000020041f7810 */ /* 0x040fe20007fde0ff */
[--C-:B------:R-:W-:Y:S01]  /*9000*/  IMAD.X R15, RZ, RZ, R5.reuse, P4 ;  /* 0x000000ffff0f7224 */ /* 0x100fe200020e0605 */
[----:B------:R-:W-:Y:S02]  /*9010*/  LOP3.LUT R14, R35, 0x380, RZ, 0xc0, !PT ;  /* 0x00000380230e7812 */ /* 0x000fe400078ec0ff */
[----:B------:R-:W-:Y:S01]  /*9020*/  SHF.R.U64 R9, R9, 0x3, RZ ;  /* 0x0000000309097819 */ /* 0x000fe200000012ff */
[----:B------:R-:W-:Y:S01]  /*9030*/  IMAD.X R27, RZ, RZ, R5, P6 ;  /* 0x000000ffff1b7224 */ /* 0x000fe200030e0605 */
[----:B------:R-:W-:Y:S01]  /*9040*/  LOP3.LUT R10, R31, 0x380, RZ, 0xc0, !PT ;  /* 0x000003801f0a7812 */ /* 0x000fe200078ec0ff */
[----:B------:R-:W-:Y:S01]  /*9050*/  BAR.SYNC.DEFER_BLOCKING 0x1, 0x100 ;  /* 0x0044000000007b1d */ /* 0x000fe20000010000 */
[----:B------:R-:W-:-:S02]  /*9060*/  IADD3 R33, P5, R4, 0x40, RZ ;  /* 0x0000004004217810 */ /* 0x000fc40007fbe0ff */
[C---:B------:R-:W-:Y:S02]  /*9070*/  IADD3 R37, P3, R4.reuse, 0x4000, RZ ;  /* 0x0000400004257810 */ /* 0x040fe40007f7e0ff */
[C---:B------:R-:W-:Y:S01]  /*9080*/  IADD3 R39, P2, R4.reuse, 0x4020, RZ ;  /* 0x0000402004277810 */ /* 0x040fe20007f5e0ff */
[--C-:B------:R-:W-:Y:S01]  /*9090*/  IMAD.X R25, RZ, RZ, R5.reuse, P5 ;  /* 0x000000ffff197224 */ /* 0x100fe200028e0605 */
[C---:B------:R-:W-:Y:S01]  /*90a0*/  IADD3 R30, P1, R4.reuse, 0x4040, RZ ;  /* 0x00004040041e7810 */ /* 0x040fe20007f3e0ff */
[--C-:B------:R-:W-:Y:S01]  /*90b0*/  IMAD.X R13, RZ, RZ, R5.reuse, P3 ;  /* 0x000000ffff0d7224 */ /* 0x100fe200018e0605 */
[----:B------:R-:W-:Y:S01]  /*90c0*/  IADD3 R41, P0, R4, 0x4060, RZ ;  /* 0x0000406004297810 */ /* 0x000fe20007f1e0ff */
[--C-:B------:R-:W-:Y:S01]  /*90d0*/  IMAD.X R11, RZ, RZ, R5.reuse, P2 ;  /* 0x000000ffff0b7224 */ /* 0x100fe200010e0605 */
[----:B------:R-:W-:Y:S02]  /*90e0*/  SHF.R.U64 R14, R14, 0x3, RZ ;  /* 0x000000030e0e7819 */ /* 0x000fe400000012ff */
[----:B------:R-:W-:Y:S01]  /*90f0*/  LOP3.LUT R4, R9, R4, RZ, 0x3c, !PT ;  /* 0x0000000409047212 */ /* 0x000fe200078e3cff */
[--C-:B------:R-:W-:Y:S01]  /*9100*/  IMAD.X R9, RZ, RZ, R5.reuse, P1 ;  /* 0x000000ffff097224 */ /* 0x100fe200008e0605 */
[----:B------:R-:W-:Y:S01]  /*9110*/  SHF.R.U64 R10, R10, 0x3, RZ ;  /* 0x000000030a0a7819 */ /* 0x000fe200000012ff */
[----:B------:R-:W-:Y:S01]  /*9120*/  IMAD.X R29, RZ, RZ, R5, P0 ;  /* 0x000000ffff1d7224 */ /* 0x000fe200000e0605 */
[----:B------:R-:W-:-:S02]  /*9130*/  LOP3.LUT R14, R14, R35, RZ, 0x3c, !PT ;  /* 0x000000230e0e7212 */ /* 0x000fc400078e3cff */
[----:B------:R-:W-:Y:S02]  /*9140*/  LOP3.LUT R12, R33, 0x380, RZ, 0xc0, !PT ;  /* 0x00000380210c7812 */ /* 0x000fe400078ec0ff */
[----:B------:R-:W-:Y:S02]  /*9150*/  MOV R35, R4 ;  /* 0x0000000400237202 */ /* 0x000fe40000000f00 */
[----:B------:R-:W-:Y:S02]  /*9160*/  LOP3.LUT R28, R37, 0x380, RZ, 0xc0, !PT ;  /* 0x00000380251c7812 */ /* 0x000fe400078ec0ff */
[----:B------:R-:W-:Y:S02]  /*9170*/  F2FP.BF16.F32.PACK_AB R4, R89, R8 ;  /* 0x000000085904723e */ /* 0x000fe400000010ff */
[----:B------:R-:W-:Y:S02]  /*9180*/  LOP3.LUT R26, R10, R31, RZ, 0x3c, !PT ;  /* 0x0000001f0a1a7212 */ /* 0x000fe400078e3cff */
[----:B------:R-:W-:-:S02]  /*9190*/  LOP3.LUT R8, R39, 0x380, RZ, 0xc0, !PT ;  /* 0x0000038027087812 */ /* 0x000fc400078ec0ff */
[----:B------:R-:W-:Y:S02]  /*91a0*/  LOP3.LUT R10, R30, 0x380, RZ, 0xc0, !PT ;  /* 0x000003801e0a7812 */ /* 0x000fe400078ec0ff */
[----:B------:R-:W-:Y:S02]  /*91b0*/  SHF.R.U64 R12, R12, 0x3, RZ ;  /* 0x000000030c0c7819 */ /* 0x000fe400000012ff */
[----:B------:R-:W-:Y:S02]  /*91c0*/  SHF.R.U64 R28, R28, 0x3, RZ ;  /* 0x000000031c1c7819 */ /* 0x000fe400000012ff */
[----:B------:R-:W-:Y:S02]  /*91d0*/  SHF.R.U64 R8, R8, 0x3, RZ ;  /* 0x0000000308087819 */ /* 0x000fe400000012ff */
[----:B------:R-:W-:Y:S02]  /*91e0*/  SHF.R.U64 R21, R10, 0x3, RZ ;  /* 0x000000030a157819 */ /* 0x000fe400000012ff */
[----:B------:R-:W-:-:S02]  /*91f0*/  LOP3.LUT R24, R12, R33, RZ, 0x3c, !PT ;  /* 0x000000210c187212 */ /* 0x000fc400078e3cff */
[----:B------:R-:W-:Y:S02]  /*9200*/  LOP3.LUT R12, R28, R37, RZ, 0x3c, !PT ;  /* 0x000000251c0c7212 */ /* 0x000fe400078e3cff */
[----:B------:R-:W-:Y:S01]  /*9210*/  LOP3.LUT R28, R41, 0x380, RZ, 0xc0, !PT ;  /* 0x00000380291c7812 */ /* 0x000fe200078ec0ff */
[----:B------:R-:W2:Y:S01]  /*9220*/  LDC.64 R36, c[0x0][0xc00] ;  /* 0x00030000ff247b82 */ /* 0x000ea20000000a00 */
[----:B------:R-:W-:Y:S02]  /*9230*/  LOP3.LUT R10, R8, R39, RZ, 0x3c, !PT ;  /* 0x00000027080a7212 */ /* 0x000fe400078e3cff */
[----:B------:R-:W-:Y:S02]  /*9240*/  F2FP.BF16.F32.PACK_AB R5, R91, R90 ;  /* 0x0000005a5b05723e */ /* 0x000fe400000010ff */
[----:B------:R-:W-:Y:S02]  /*9250*/  LOP3.LUT R8, R21, R30, RZ, 0x3c, !PT ;  /* 0x0000001e15087212 */ /* 0x000fe400078e3cff */
[----:B------:R-:W-:Y:S01]  /*9260*/  SHF.R.U64 R28, R28, 0x3, RZ ;  /* 0x000000031c1c7819 */ /* 0x000fe200000012ff */
[----:B------:R3:W-:Y:S01]  /*9270*/  STSM.16.M88.4 [R35], R4 ;  /* 0x0000000423007844 */ /* 0x0007e20000000200 */
[----:B------:R-:W-:-:S02]  /*9280*/  MOV R30, R10 ;  /* 0x0000000a001e7202 */ /* 0x000fc40000000f00 */
[----:B------:R-:W-:Y:S02]  /*9290*/  MOV R21, R8 ;  /* 0x0000000800157202 */ /* 0x000fe40000000f00 */
[----:B------:R-:W-:Y:S02]  /*92a0*/  MOV R34, R26 ;  /* 0x0000001a00227202 */ /* 0x000fe40000000f00 */
[----:B------:R-:W-:Y:S02]  /*92b0*/  F2FP.BF16.F32.PACK_AB R8, R97, R96 ;  /* 0x000000606108723e */ /* 0x000fe400000010ff */
[----:B------:R-:W-:Y:S02]  /*92c0*/  F2FP.BF16.F32.PACK_AB R9, R99, R98 ;  /* 0x000000626309723e */ /* 0x000fe400000010ff */
[----:B------:R-:W-:Y:S02]  /*92d0*/  F2FP.BF16.F32.PACK_AB R10, R101, R100 ;  /* 0x00000064650a723e */ /* 0x000fe400000010ff */
[----:B------:R-:W-:-:S02]  /*92e0*/  F2FP.BF16.F32.PACK_AB R11, R103, R102 ;  /* 0x00000066670b723e */ /* 0x000fc400000010ff */
[----:B------:R-:W-:Y:S02]  /*92f0*/  MOV R33, R24 ;  /* 0x0000001800217202 */ /* 0x000fe40000000f00 */
[----:B------:R-:W-:Y:S01]  /*9300*/  MOV R32, R14 ;  /* 0x0000000e00207202 */ /* 0x000fe20000000f00 */
[----:B------:R-:W-:Y:S01]  /*9310*/  STSM.16.M88.4 [R34], R8 ;  /* 0x0000000822007844 */ /* 0x000fe20000000200 */
[----:B------:R-:W-:Y:S02]  /*9320*/  MOV R31, R12 ;  /* 0x0000000c001f7202 */ /* 0x000fe40000000f00 */
[----:B---3--:R-:W-:Y:S02]  /*9330*/  F2FP.BF16.F32.PACK_AB R4, R105, R104 ;  /* 0x000000686904723e */ /* 0x008fe400000010ff */
[----:B------:R-:W-:Y:S02]  /*9340*/  F2FP.BF16.F32.PACK_AB R5, R107, R106 ;  /* 0x0000006a6b05723e */ /* 0x000fe400000010ff */
[----:B------:R-:W-:-:S02]  /*9350*/  F2FP.BF16.F32.PACK_AB R6, R109, R108 ;  /* 0x0000006c6d06723e */ /* 0x000fc400000010ff */
[----:B------:R-:W-:Y:S02]  /*9360*/  F2FP.BF16.F32.PACK_AB R7, R111, R110 ;  /* 0x0000006e6f07723e */ /* 0x000fe400000010ff */
[----:B------:R-:W-:Y:S02]  /*9370*/  LOP3.LUT R28, R28, R41, RZ, 0x3c, !PT ;  /* 0x000000291c1c7212 */ /* 0x000fe400078e3cff */
[----:B------:R-:W-:Y:S01]  /*9380*/  F2FP.BF16.F32.PACK_AB R12, R113, R112 ;  /* 0x00000070710c723e */ /* 0x000fe200000010ff */
[----:B------:R3:W-:Y:S01]  /*9390*/  STSM.16.M88.4 [R33], R4 ;  /* 0x0000000421007844 */ /* 0x0007e20000000200 */
[----:B------:R-:W-:Y:S02]  /*93a0*/  F2FP.BF16.F32.PACK_AB R13, R115, R114 ;  /* 0x00000072730d723e */ /* 0x000fe400000010ff */
[----:B------:R-:W-:Y:S02]  /*93b0*/  F2FP.BF16.F32.PACK_AB R14, R117, R116 ;  /* 0x00000074750e723e */ /* 0x000fe400000010ff */
[----:B------:R-:W-:-:S02]  /*93c0*/  F2FP.BF16.F32.PACK_AB R15, R119, R118 ;  /* 0x00000076770f723e */ /* 0x000fc400000010ff */
[----:B------:R-:W-:Y:S02]  /*93d0*/  F2FP.BF16.F32.PACK_AB R24, R121, R120 ;  /* 0x000000787918723e */ /* 0x000fe400000010ff */
[----:B------:R-:W-:Y:S01]  /*93e0*/  F2FP.BF16.F32.PACK_AB R25, R123, R122 ;  /* 0x0000007a7b19723e */ /* 0x000fe200000010ff */
[----:B------:R4:W-:Y:S01]  /*93f0*/  STSM.16.M88.4 [R32], R12 ;  /* 0x0000000c20007844 */ /* 0x0009e20000000200 */
[----:B------:R-:W-:Y:S02]  /*9400*/  F2FP.BF16.F32.PACK_AB R26, R125, R124 ;  /* 0x0000007c7d1a723e */ /* 0x000fe400000010ff */
[----:B------:R-:W-:Y:S02]  /*9410*/  F2FP.BF16.F32.PACK_AB R27, R127, R126 ;  /* 0x0000007e7f1b723e */ /* 0x000fe400000010ff */
[----:B------:R-:W-:Y:S01]  /*9420*/  MOV R28, R28 ;  /* 0x0000001c001c7202 */ /* 0x000fe20000000f00 */
[----:B---3--:R-:W-:Y:S01]  /*9430*/  IMAD.SHL.U32 R5, R184, 0x4, RZ ;  /* 0x00000004b8057824 */ /* 0x008fe200078e00ff */
[----:B------:R-:W-:Y:S01]  /*9440*/  ISETP.NE.U32.AND P2, PT, RZ, UR4, PT ;  /* 0x00000004ff007c0c */ /* 0x000fe2000bf45070 */
[----:B------:R4:W-:Y:S01]  /*9450*/  STSM.16.M88.4 [R31], R24 ;  /* 0x000000181f007844 */ /* 0x0009e20000000200 */
[----:B--2---:R-:W-:-:S02]  /*9460*/  ISETP.NE.U32.AND P0, PT, R36, RZ, PT ;  /* 0x000000ff2400720c */ /* 0x004fc40003f05070 */
[----:B------:R-:W-:Y:S01]  /*9470*/  SHF.L.U64.HI R10, R184, 0x2, R188 ;  /* 0x00000002b80a7819 */ /* 0x000fe200000102bc */
[----:B------:R4:W-:Y:S01]  /*9480*/  STSM.16.M88.4 [R30], R128 ;  /* 0x000000801e007844 */ /* 0x0009e20000000200 */
[----:B------:R-:W-:Y:S02]  /*9490*/  ISETP.NE.AND.EX P2, PT, RZ, UR5, PT, P2 ;  /* 0x00000005ff007c0c */ /* 0x000fe4000bf45320 */
[----:B------:R-:W-:Y:S01]  /*94a0*/  ISETP.NE.AND.EX P0, PT, R37, RZ, PT, P0 ;  /* 0x000000ff2500720c */ /* 0x000fe20003f05300 */
[----:B------:R4:W-:Y:S01]  /*94b0*/  STSM.16.M88.4 [R21], R136 ;  /* 0x0000008815007844 */ /* 0x0009e20000000200 */
[----:B------:R-:W-:-:S03]  /*94c0*/  IADD3 R6, P1, R5, R36, RZ ;  /* 0x0000002405067210 */ /* 0x000fc60007f3e0ff */
[----:B------:R4:W-:Y:S02]  /*94d0*/  STSM.16.M88.4 [R28], R144 ;  /* 0x000000901c007844 */ /* 0x0009e40000000200 */
[----:B------:R-:W-:Y:S01]  /*94e0*/  IMAD.X R7, R10, 0x1, R37, P1 ;  /* 0x000000010a077824 */ /* 0x000fe200008e0625 */
[----:B------:R-:W-:Y:S03]  /*94f0*/  BAR.SYNC.DEFER_BLOCKING 0x1, 0x100 ;  /* 0x0044000000007b1d */ /* 0x000fe60000010000 */
[----:B------:R-:W-:-:S03]  /*9500*/  @P2 IADD3 R4, P3, R5, UR4, RZ ;  /* 0x0000000405042c10 */ /* 0x000fc6000ff7e0ff */
[----:B------:R-:W-:Y:S01]  /*9510*/  ULDC UR4, c[0x0][0xa88] ;  /* 0x0002a20000047ab9 */ /* 0x000fe20000000800 */
[----:B------:R-:W-:Y:S01]  /*9520*/  @P2 IADD3.X R5, R10, UR5, RZ, P3, !PT ;  /* 0x000000050a052c10 */ /* 0x000fe20009ffe4ff */
[----:B------:R-:W-:Y:S01]  /*9530*/  IMAD.U32 R9, RZ, RZ, UR4 ;  /* 0x00000004ff097e24 */ /* 0x000fe2000f8e00ff */
[----:B------:R4:W5:Y:S01]  /*9540*/  @P0 LDG.E R48, desc[UR40][R6.64] ;  /* 0x0000002806300981 */ /* 0x000962000c1e1900 */
[----:B-1----:R-:W-:-:S04]  /*9550*/  ISETP.NE.AND P1, PT, R44, 0x1, PT ;  /* 0x000000012c00780c */ /* 0x002fc80003f25270 */
[----:B------:R4:W5:Y:S09]  /*9560*/  @P2 LDG.E R9, desc[UR40][R4.64] ;  /* 0x0000002804092981 */ /* 0x000972000c1e1900 */
[----:B------:R-:W1:Y:S08]  /*9570*/  @P1 LDC R8, c[0x0][0xbec] ;  /* 0x0002fb00ff081b82 */ /* 0x000e700000000800 */
[----:B------:R-:W2:Y:S01]  /*9580*/  @P1 LDC R11, c[0x0][0xbf0] ;  /* 0x0002fc00ff0b1b82 */ /* 0x000ea20000000800 */
[----:B----4-:R-:W-:Y:S05]  /*9590*/  @P2 BRA `(.L_x_2495) ;  /* 0x0000000000102947 */ /* 0x010fea0003800000 */
[----:B------:R-:W-:Y:S05]  /*95a0*/  @!P0 BRA `(.L_x_2495) ;  /* 0x00000000000c8947 */ /* 0x000fea0003800000 */
[----:B------:R-:W3:Y:S04]  /*95b0*/  LDG.E R4, desc[UR40][R6.64] ;  /* 0x0000002806047981 */ /* 0x000ee8000c1e1900 */
[----:B-----5:R-:W3:Y:S02]  /*95c0*/  LDG.E R9, desc[UR40][R6.64+0x4] ;  /* 0x0000042806097981 */ /* 0x020ee4000c1e1900 */
[----:B---3--:R-:W-:-:S07]  /*95d0*/  IMAD.IADD R9, R9, 0x1, -R4 ;  /* 0x0000000109097824 */ /* 0x008fce00078e0a04 */
.L_x_2495:
[----:B------:R-:W-:Y:S01]  /*95e0*/  SHF.R.S32.HI R54, RZ, 0x1f, R187 ;  /* 0x0000001fff367819 */ /* 0x000fe200000114bb */
[----:B------:R-:W-:Y:S01]  /*95f0*/  IMAD.IADD R15, R23, 0x1, R2 ;  /* 0x00000001170f7824 */ /* 0x000fe200078e0202 */
[----:B------:R-:W-:Y:S01]  /*9600*/  ULDC.64 UR4, c[0x0][0xb90] ;  /* 0x0002e40000047ab9 */ /* 0x000fe20000000a00 */
[----:B-----5:R-:W-:Y:S01]  /*9610*/  SHF.R.S32.HI R49, RZ, 0x1f, R48 ;  /* 0x0000001fff317819 */ /* 0x020fe20000011430 */
[----:B------:R-:W-:Y:S01]  /*9620*/  IMAD.IADD R24, R193, 0x1, R2 ;  /* 0x00000001c1187824 */ /* 0x000fe200078e0202 */
        /* <DEDUP_REMOVED lines=92> */
[----:B------:R-:W-:Y:S01]  /*9bf0*/  IMAD.IADD R48, R2, 0x1, R3 ;  /* 0x0000000102307824 */ /* 0x000fe200078e0203 */
        /* <DEDUP_REMOVED lines=32> */
[----:B------:R-:W-:Y:S02]  /*9e00*/  IMAD.IADD R17, R17, 0x1, R49 ;  /* 0x0000000111117824 */ /* 0x000fe400078e0231 */
[C---:B------:R-:W-:Y:S02]  /*9e10*/  VIADD R20, R44.reuse, 0x20 ;  /* 0x000000202c147836 */ /* 0x040fe40000000000 */
[C---:B------:R-:W-:Y:S02]  /*9e20*/  IMAD R49, R21.reuse, UR5, R2 ;  /* 0x0000000515317c24 */ /* 0x040fe4000f8e0202 */
[----:B------:R-:W-:Y:S01]  /*9e30*/  IMAD.WIDE.U32 R2, R21, UR4, R16 ;  /* 0x0000000415027c25 */ /* 0x000fe2000f8e0010 */
[-C--:B------:R-:W-:Y:S01]  /*9e40*/  ISETP.GE.AND P2, PT, R44, R57.reuse, PT ;  /* 0x000000392c00720c */ /* 0x080fe20003f46270 */
[----:B------:R-:W-:Y:S01]  /*9e50*/  ULDC.64 UR4, c[0x0][0xa80] ;  /* 0x0002a00000047ab9 */ /* 0x000fe20000000a00 */
[----:B------:R-:W-:Y:S01]  /*9e60*/  ISETP.GE.AND P0, PT, R20, R57, PT ;  /* 0x000000391400720c */ /* 0x000fe20003f06270 */
[----:B0-----:R-:W-:Y:S01]  /*9e70*/  VIADD R0, R0, 0x28820 ;  /* 0x0002882000007836 */ /* 0x001fe20000000000 */
[----:B------:R-:W-:Y:S01]  /*9e80*/  LEA R20, P3, R2, UR4, 0x1 ;  /* 0x0000000402147c11 */ /* 0x000fe2000f8608ff */
[----:B------:R-:W-:-:S02]  /*9e90*/  IMAD.IADD R3, R3, 0x1, R49 ;  /* 0x0000000103037824 */ /* 0x000fc400078e0231 */
[----:B------:R-:W-:Y:S01]  /*9ea0*/  VIADD R16, R44, 0x40 ;  /* 0x000000402c107836 */ /* 0x000fe20000000000 */
[----:B------:R-:W-:Y:S02]  /*9eb0*/  PRMT R0, RZ, 0x654, R0 ;  /* 0x00000654ff007816 */ /* 0x000fe40000000000 */
[----:B------:R-:W-:Y:S01]  /*9ec0*/  LEA.HI.X R21, R2, UR5, R3, 0x1, P3 ;  /* 0x0000000502157c11 */ /* 0x000fe200098f0c03 */
[----:B------:R-:W-:Y:S01]  /*9ed0*/  BSSY B1, `(.L_x_2496) ;  /* 0x000000f000017945 */ /* 0x000fe20003800000 */
[----:B------:R-:W-:Y:S01]  /*9ee0*/  ISETP.GE.AND P1, PT, R16, R57, PT ;  /* 0x000000391000720c */ /* 0x000fe20003f26270 */
[----:B-1----:R0:W-:Y:S01]  /*9ef0*/  SYNCS.ARRIVE.TRANS64.RED.A1T0 RZ, [R0+URZ], RZ ;  /* 0x000000ff00ff79a7 */ /* 0x0021e2000810043f */
[----:B------:R1:W2:Y:S04]  /*9f00*/  SHFL.IDX PT, R16, R20, RZ, 0x181f ;  /* 0x00181fff14107589 */ /* 0x0002a800000e0000 */
[----:B0-----:R1:W0:Y:S01]  /*9f10*/  SHFL.IDX PT, R0, R21, RZ, 0x181f ;  /* 0x00181fff15007589 */ /* 0x00122200000e0000 */
[----:B------:R-:W-:Y:S06]  /*9f20*/  @P2 BRA `(.L_x_2497) ;  /* 0x0000000000242947 */ /* 0x000fec0003800000 */
[----:B------:R-:W-:Y:S02]  /*9f30*/  ULDC UR4, c[0x0][0xac8] ;  /* 0x0002b20000047ab9 */ /* 0x000fe40000000800 */
[----:B------:R-:W-:Y:S02]  /*9f40*/  ISETP.GE.AND P2, PT, R19, UR4, PT ;  /* 0x0000000413007c0c */ /* 0x000fe4000bf46270 */
[----:B------:R-:W-:-:S11]  /*9f50*/  ISETP.GE.AND P3, PT, R185, UR4, PT ;  /* 0x00000004b9007c0c */ /* 0x000fd6000bf66270 */
[-C--:B--2---:R-:W-:Y:S02]  /*9f60*/  @!P2 LEA R2, P4, R19, R16.reuse, 0x1 ;  /* 0x000000101302a211 */ /* 0x084fe400078808ff */
[----:B------:R-:W-:Y:S02]  /*9f70*/  @!P3 LEA R16, P5, R185, R16, 0x1 ;  /* 0x00000010b910b211 */ /* 0x000fe400078a08ff */
[-C--:B0-----:R-:W-:Y:S02]  /*9f80*/  @!P2 LEA.HI.X R3, R19, R0.reuse, R196, 0x1, P4 ;  /* 0x000000001303a211 */ /* 0x081fe400020f0cc4 */
[----:B------:R-:W-:-:S03]  /*9f90*/  @!P3 LEA.HI.X R17, R185, R0, R195, 0x1, P5 ;  /* 0x00000000b911b211 */ /* 0x000fc600028f0cc3 */
[----:B-----5:R3:W-:Y:S04]  /*9fa0*/  @!P2 ST.E.128 desc[UR40][R2.64], R24 ;  /* 0x000000180200a985 */ /* 0x0207e8000c101d28 */
[----:B------:R3:W-:Y:S02]  /*9fb0*/  @!P3 ST.E.128 desc[UR40][R16.64], R40 ;  /* 0x000000281000b985 */ /* 0x0007e4000c101d28 */
.L_x_2497:
[----:B------:R-:W-:Y:S05]  /*9fc0*/  BSYNC B1 ;  /* 0x0000000000017941 */ /* 0x000fea0003800000 */
.L_x_2496:
[----:B0-----:R0:W4:Y:S01]  /*9fd0*/  SHFL.IDX PT, R0, R21, 0x1, 0x181f ;  /* 0x00381f0015007f89 */ /* 0x00112200000e0000 */
[----:B------:R-:W-:Y:S03]  /*9fe0*/  BSSY B1, `(.L_x_2498) ;  /* 0x000000c000017945 */ /* 0x000fe60003800000 */
[----:B--23--:R0:W2:Y:S01]  /*9ff0*/  SHFL.IDX PT, R16, R20, 0x1, 0x181f ;  /* 0x00381f0014107f89 */ /* 0x00c0a200000e0000 */
[----:B------:R-:W-:Y:S05]  /*a000*/  @P0 BRA `(.L_x_2499) ;  /* 0x0000000000240947 */ /* 0x000fea0003800000 */
[----:B------:R-:W-:Y:S02]  /*a010*/  ULDC UR4, c[0x0][0xac8] ;  /* 0x0002b20000047ab9 */ /* 0x000fe40000000800 */
[----:B------:R-:W-:Y:S02]  /*a020*/  ISETP.GE.AND P3, PT, R19, UR4, PT ;  /* 0x0000000413007c0c */ /* 0x000fe4000bf66270 */
[----:B------:R-:W-:-:S11]  /*a030*/  ISETP.GE.AND P4, PT, R185, UR4, PT ;  /* 0x00000004b9007c0c */ /* 0x000fd6000bf86270 */
[-C--:B--2---:R-:W-:Y:S02]  /*a040*/  @!P3 LEA R2, P0, R19, R16.reuse, 0x1 ;  /* 0x000000101302b211 */ /* 0x084fe400078008ff */
[----:B------:R-:W-:Y:S02]  /*a050*/  @!P4 LEA R16, P2, R185, R16, 0x1 ;  /* 0x00000010b910c211 */ /* 0x000fe400078408ff */
[-C--:B----4-:R-:W-:Y:S02]  /*a060*/  @!P3 LEA.HI.X R3, R19, R0.reuse, R196, 0x1, P0 ;  /* 0x000000001303b211 */ /* 0x090fe400000f0cc4 */
[----:B------:R-:W-:-:S03]  /*a070*/  @!P4 LEA.HI.X R17, R185, R0, R195, 0x1, P2 ;  /* 0x00000000b911c211 */ /* 0x000fc600010f0cc3 */
[----:B-----5:R3:W-:Y:S04]  /*a080*/  @!P3 ST.E.128 desc[UR40][R2.64], R12 ;  /* 0x0000000c0200b985 */ /* 0x0207e8000c101d28 */
[----:B------:R3:W-:Y:S02]  /*a090*/  @!P4 ST.E.128 desc[UR40][R16.64], R36 ;  /* 0x000000241000c985 */ /* 0x0007e4000c101d28 */
.L_x_2499:
[----:B------:R-:W-:Y:S05]  /*a0a0*/  BSYNC B1 ;  /* 0x0000000000017941 */ /* 0x000fea0003800000 */
.L_x_2498:
[----:B----4-:R4:W0:Y:S01]  /*a0b0*/  SHFL.IDX PT, R0, R21, 0x2, 0x181f ;  /* 0x00581f0015007f89 */ /* 0x01082200000e0000 */
[----:B------:R-:W-:Y:S03]  /*a0c0*/  BSSY B1, `(.L_x_2500) ;  /* 0x000000c000017945 */ /* 0x000fe60003800000 */
[----:B---3-5:R4:W3:Y:S01]  /*a0d0*/  SHFL.IDX PT, R12, R20, 0x2, 0x181f ;  /* 0x00581f00140c7f89 */ /* 0x0288e200000e0000 */
[----:B------:R-:W-:Y:S05]  /*a0e0*/  @P1 BRA `(.L_x_2501) ;  /* 0x0000000000241947 */ /* 0x000fea0003800000 */
[----:B------:R-:W-:Y:S02]  /*a0f0*/  ULDC UR4, c[0x0][0xac8] ;  /* 0x0002b20000047ab9 */ /* 0x000fe40000000800 */
[----:B------:R-:W-:Y:S02]  /*a100*/  ISETP.GE.AND P2, PT, R19, UR4, PT ;  /* 0x0000000413007c0c */ /* 0x000fe4000bf46270 */
[----:B------:R-:W-:-:S11]  /*a110*/  ISETP.GE.AND P3, PT, R185, UR4, PT ;  /* 0x00000004b9007c0c */ /* 0x000fd6000bf66270 */
[-C--:B---3--:R-:W-:Y:S02]  /*a120*/  @!P2 LEA R2, P0, R19, R12.reuse, 0x1 ;  /* 0x0000000c1302a211 */ /* 0x088fe400078008ff */
[----:B------:R-:W-:Y:S02]  /*a130*/  @!P3 LEA R12, P1, R185, R12, 0x1 ;  /* 0x0000000cb90cb211 */ /* 0x000fe400078208ff */
[-C--:B0-----:R-:W-:Y:S02]  /*a140*/  @!P2 LEA.HI.X R3, R19, R0.reuse, R196, 0x1, P0 ;  /* 0x000000001303a211 */ /* 0x081fe400000f0cc4 */
[----:B------:R-:W-:-:S03]  /*a150*/  @!P3 LEA.HI.X R13, R185, R0, R195, 0x1, P1 ;  /* 0x00000000b90db211 */ /* 0x000fc600008f0cc3 */
[----:B------:R0:W-:Y:S04]  /*a160*/  @!P2 ST.E.128 desc[UR40][R2.64], R4 ;  /* 0x000000040200a985 */ /* 0x0001e8000c101d28 */
[----:B------:R0:W-:Y:S02]  /*a170*/  @!P3 ST.E.128 desc[UR40][R12.64], R32 ;  /* 0x000000200c00b985 */ /* 0x0001e4000c101d28 */
.L_x_2501:
[----:B------:R-:W-:Y:S05]  /*a180*/  BSYNC B1 ;  /* 0x0000000000017941 */ /* 0x000fea0003800000 */
.L_x_2500:
[----:B0-----:R-:W-:Y:S01]  /*a190*/  VIADD R0, R44, 0x60 ;  /* 0x000000602c007836 */ /* 0x001fe20000000000 */
[----:B------:R0:W0:Y:S04]  /*a1a0*/  SHFL.IDX PT, R4, R21, 0x3, 0x181f ;  /* 0x00781f0015047f89 */ /* 0x00002800000e0000 */
[----:B------:R-:W-:Y:S01]  /*a1b0*/  ISETP.GE.AND P0, PT, R0, R57, PT ;  /* 0x000000390000720c */ /* 0x000fe20003f06270 */
[----:B-1--4-:R-:W1:-:S12]  /*a1c0*/  SHFL.IDX PT, R20, R20, 0x3, 0x181f ;  /* 0x00781f0014147f89 */ /* 0x012e5800000e0000 */
        /* <DEDUP_REMOVED lines=12> */
.L_x_2494:
        /* <DEDUP_REMOVED lines=12> */
[----:B0-----:R-:W-:-:S05]  /*a350*/  IMAD.U32 R0, RZ, RZ, UR4 ;  /* 0x00000004ff007e24 */ /* 0x001fca000f8e00ff */
[----:B------:R0:W5:Y:S01]  /*a360*/  @P0 LDG.E R3, desc[UR40][R6.64] ;  /* 0x0000002806030981 */ /* 0x000162000c1e1900 */
[----:B--2---:R-:W-:-:S05]  /*a370*/  @P1 IMAD.WIDE R4, R184, 0x4, R4 ;  /* 0x00000004b8041825 */ /* 0x004fca00078e0204 */
[----:B------:R0:W5:Y:S01]  /*a380*/  @P1 LDG.E R0, desc[UR40][R4.64] ;  /* 0x0000002804001981 */ /* 0x000162000c1e1900 */
[----:B----4-:R-:W-:Y:S02]  /*a390*/  ISETP.NE.AND P2, PT, R17, 0x1, PT ;  /* 0x000000011100780c */ /* 0x010fe40003f45270 */
[----:B------:R-:W-:-:S11]  /*a3a0*/  ISETP.GE.AND P3, PT, R197, 0x80, PT ;  /* 0x00000080c500780c */ /* 0x000fd60003f66270 */
[----:B------:R-:W2:Y:S08]  /*a3b0*/  @P2 LDC R16, c[0x0][0xbec] ;  /* 0x0002fb00ff102b82 */ /* 0x000eb00000000800 */
[----:B------:R-:W3:Y:S01]  /*a3c0*/  @P2 LDC R21, c[0x0][0xbf0] ;  /* 0x0002fc00ff152b82 */ /* 0x000ee20000000800 */
[----:B0-----:R-:W-:Y:S05]  /*a3d0*/  @P1 BRA `(.L_x_2503) ;  /* 0x0000000000101947 */ /* 0x001fea0003800000 */
[----:B------:R-:W-:Y:S05]  /*a3e0*/  @!P0 BRA `(.L_x_2503) ;  /* 0x00000000000c8947 */ /* 0x000fea0003800000 */
[----:B------:R-:W4:Y:S04]  /*a3f0*/  LDG.E R5, desc[UR40][R6.64] ;  /* 0x0000002806057981 */ /* 0x000f28000c1e1900 */
[----:B-----5:R-:W4:Y:S02]  /*a400*/  LDG.E R0, desc[UR40][R6.64+0x4] ;  /* 0x0000042806007981 */ /* 0x020f24000c1e1900 */
[----:B----4-:R-:W-:-:S07]  /*a410*/  IMAD.IADD R0, R0, 0x1, -R5 ;  /* 0x0000000100007824 */ /* 0x010fce00078e0a05 */
.L_x_2503:
[----:B------:R-:W-:Y:S01]  /*a420*/  BSSY B1, `(.L_x_2504) ;  /* 0x000002d000017945 */ /* 0x000fe20003800000 */
[----:B------:R-:W-:Y:S02]  /*a430*/  SHF.R.S32.HI R12, RZ, 0x1f, R187 ;  /* 0x0000001fff0c7819 */ /* 0x000fe400000114bb */
[----:B------:R-:W-:Y:S02]  /*a440*/  SEL R13, R184, RZ, !P0 ;  /* 0x000000ffb80d7207 */ /* 0x000fe40004000000 */
[----:B------:R-:W-:Y:S02]  /*a450*/  SEL R188, R188, RZ, !P0 ;  /* 0x000000ffbcbc7207 */ /* 0x000fe40004000000 */
[----:B-----5:R-:W-:Y:S01]  /*a460*/  SHF.R.S32.HI R10, RZ, 0x1f, R3 ;  /* 0x0000001fff0a7819 */ /* 0x020fe20000011403 */
[----:B------:R-:W-:Y:S06]  /*a470*/  @P3 BRA `(.L_x_2505) ;  /* 0x00000000009c3947 */ /* 0x000fec0003800000 */
[----:B------:R-:W0:Y:S01]  /*a480*/  S2R R5, SR_TID.X ;  /* 0x0000000000057919 */ /* 0x000e220000002100 */
[----:B------:R-:W4:Y:S02]  /*a490*/  LDC R14, c[0x0][0xbe8] ;  /* 0x0002fa00ff0e7b82 */ /* 0x000f240000000800 */
[----:B----4-:R-:W-:Y:S01]  /*a4a0*/  IMAD R4, R0, R14, RZ ;  /* 0x0000000e00047224 */ /* 0x010fe200078e02ff */
[----:B0-----:R-:W-:-:S04]  /*a4b0*/  IADD3 R11, R2, -0x80, R5 ;  /* 0xffffff80020b7810 */ /* 0x001fc80007ffe005 */
        /* <DEDUP_REMOVED lines=9> */
[----:B------:R-:W0:Y:S01]  /*a550*/  @P0 LDC R6, c[0x0][0xbec] ;  /* 0x0002fb00ff060b82 */ /* 0x000e220000000800 */
[----:B------:R-:W-:Y:S01]  /*a560*/  IMAD R9, R187, UR5, R8 ;  /* 0x00000005bb097c24 */ /* 0x000fe2000f8e0208 */
[----:B------:R-:W-:-:S03]  /*a570*/  ULDC.64 UR4, c[0x0][0xb98] ;  /* 0x0002e60000047ab9 */ /* 0x000fc60000000a00 */
[----:B------:R-:W-:-:S03]  /*a580*/  IMAD.IADD R5, R5, 0x1, R9 ;  /* 0x0000000105057824 */ /* 0x000fc600078e0209 */
[----:B------:R-:W4:Y:S01]  /*a590*/  @P0 LDC R15, c[0x0][0xbf0] ;  /* 0x0002fc00ff0f0b82 */ /* 0x000f220000000800 */
[----:B------:R-:W-:-:S04]  /*a5a0*/  IMAD.WIDE.U32 R4, R13, UR4, R4 ;  /* 0x000000040d047c25 */ /* 0x000fc8000f8e0004 */
[----:B0-----:R-:W-:-:S05]  /*a5b0*/  @P0 IMAD.HI.U32 R6, R11, R6, RZ ;  /* 0x000000060b060227 */ /* 0x001fca00078e00ff */
[----:B----4-:R-:W-:Y:S01]  /*a5c0*/  @P0 SHF.R.U32.HI R7, RZ, R15, R6 ;  /* 0x0000000fff070219 */ /* 0x010fe20000011606 */
        /* <DEDUP_REMOVED lines=18> */
.L_x_2505:
[----:B------:R-:W-:Y:S05]  /*a6f0*/  BSYNC B1 ;  /* 0x0000000000017941 */ /* 0x000fea0003800000 */
.L_x_2504:
[----:B------:R-:W-:Y:S01]  /*a700*/  ULDC.64 UR4, c[0x0][0xaa0] ;  /* 0x0002a80000047ab9 */ /* 0x000fe20000000a00 */
[----:B------:R-:W-:Y:S01]  /*a710*/  BSSY B1, `(.L_x_2506) ;  /* 0x0000038000017945 */ /* 0x000fe20003800000 */
[----:B------:R-:W-:-:S04]  /*a720*/  IMAD R4, R10, UR4, RZ ;  /* 0x000000040a047c24 */ /* 0x000fc8000f8e02ff */
[C---:B0-----:R-:W-:Y:S02]  /*a730*/  IMAD R7, R3.reuse, UR5, R4 ;  /* 0x0000000503077c24 */ /* 0x041fe4000f8e0204 */
[----:B------:R-:W-:Y:S01]  /*a740*/  IMAD.WIDE.U32 R4, R3, UR4, RZ ;  /* 0x0000000403047c25 */ /* 0x000fe2000f8e00ff */
[----:B------:R-:W-:-:S03]  /*a750*/  ULDC.64 UR4, c[0x0][0xae8] ;  /* 0x0002ba0000047ab9 */ /* 0x000fc60000000a00 */
        /* <DEDUP_REMOVED lines=9> */
[----:B---3--:R-:W-:Y:S01]  /*a7f0*/  @P2 SHF.R.U32.HI R3, RZ, R21, R6 ;  /* 0x00000015ff032219 */ /* 0x008fe20000011606 */
        /* <DEDUP_REMOVED lines=28> */
[----:B------:R0:W2:Y:S02]  /*a9c0*/  SHFL.IDX PT, R2, R4, RZ, 0x181f ;  /* 0x00181fff04027589 */ /* 0x0000a400000e0000 */
[----:B------:R-:W-:Y:S02]  /*a9d0*/  ISETP.GE.AND P0, PT, R0, R17, PT ;  /* 0x000000110000720c */ /* 0x000fe40003f06270 */
[----:B------:R0:W3:Y:S01]  /*a9e0*/  SHFL.IDX PT, R0, R5, RZ, 0x181f ;  /* 0x00181fff05007589 */ /* 0x0000e200000e0000 */
[----:B------:R-:W-:Y:S10]  /*a9f0*/  @P2 BRA `(.L_x_2507) ;  /* 0x0000000000242947 */ /* 0x000ff40003800000 */
[----:B------:R-:W-:Y:S02]  /*aa00*/  ULDC UR4, c[0x0][0xac8] ;  /* 0x0002b20000047ab9 */ /* 0x000fe40000000800 */
[----:B------:R-:W-:Y:S02]  /*aa10*/  ISETP.GE.AND P4, PT, R19, UR4, PT ;  /* 0x0000000413007c0c */ /* 0x000fe4000bf86270 */
[----:B------:R-:W-:-:S11]  /*aa20*/  ISETP.GE.AND P5, PT, R185, UR4, PT ;  /* 0x00000004b9007c0c */ /* 0x000fd6000bfa6270 */
[-C--:B--2---:R-:W-:Y:S02]  /*aa30*/  @!P4 LEA R6, P2, R19, R2.reuse, 0x1 ;  /* 0x000000021306c211 */ /* 0x084fe400078408ff */
[----:B------:R-:W-:Y:S02]  /*aa40*/  @!P5 LEA R2, P3, R185, R2, 0x1 ;  /* 0x00000002b902d211 */ /* 0x000fe400078608ff */
[-C--:B---3--:R-:W-:Y:S02]  /*aa50*/  @!P4 LEA.HI.X R7, R19, R0.reuse, R196, 0x1, P2 ;  /* 0x000000001307c211 */ /* 0x088fe400010f0cc4 */
[----:B------:R-:W-:-:S03]  /*aa60*/  @!P5 LEA.HI.X R3, R185, R0, R195, 0x1, P3 ;  /* 0x00000000b903d211 */ /* 0x000fc600018f0cc3 */
[----:B------:R4:W-:Y:S04]  /*aa70*/  @!P4 ST.E.128 desc[UR40][R6.64], RZ ;  /* 0x000000ff0600c985 */ /* 0x0009e8000c101d28 */
[----:B------:R4:W-:Y:S02]  /*aa80*/  @!P5 ST.E.128 desc[UR40][R2.64], RZ ;  /* 0x000000ff0200d985 */ /* 0x0009e4000c101d28 */
.L_x_2507:
[----:B------:R-:W-:Y:S05]  /*aa90*/  BSYNC B1 ;  /* 0x0000000000017941 */ /* 0x000fea0003800000 */
.L_x_2506:
[----:B---3--:R3:W0:Y:S01]  /*aaa0*/  SHFL.IDX PT, R0, R5, 0x1, 0x181f ;  /* 0x00381f0005007f89 */ /* 0x00862200000e0000 */
[----:B------:R-:W-:Y:S03]  /*aab0*/  BSSY B1, `(.L_x_2508) ;  /* 0x000000c000017945 */ /* 0x000fe60003800000 */
[----:B--2-4-:R3:W2:Y:S01]  /*aac0*/  SHFL.IDX PT, R2, R4, 0x1, 0x181f ;  /* 0x00381f0004027f89 */ /* 0x0146a200000e0000 */
[----:B------:R-:W-:Y:S05]  /*aad0*/  @P1 BRA `(.L_x_2509) ;  /* 0x0000000000241947 */ /* 0x000fea0003800000 */
[----:B------:R-:W-:Y:S02]  /*aae0*/  ULDC UR4, c[0x0][0xac8] ;  /* 0x0002b20000047ab9 */ /* 0x000fe40000000800 */
[----:B------:R-:W-:Y:S02]  /*aaf0*/  ISETP.GE.AND P3, PT, R19, UR4, PT ;  /* 0x0000000413007c0c */ /* 0x000fe4000bf66270 */
[----:B------:R-:W-:-:S11]  /*ab00*/  ISETP.GE.AND P4, PT, R185, UR4, PT ;  /* 0x00000004b9007c0c */ /* 0x000fd6000bf86270 */
[-C--:B--2---:R-:W-:Y:S02]  /*ab10*/  @!P3 LEA R6, P1, R19, R2.reuse, 0x1 ;  /* 0x000000021306b211 */ /* 0x084fe400078208ff */
[----:B------:R-:W-:Y:S02]  /*ab20*/  @!P4 LEA R2, P2, R185, R2, 0x1 ;  /* 0x00000002b902c211 */ /* 0x000fe400078408ff */
[-C--:B0-----:R-:W-:Y:S02]  /*ab30*/  @!P3 LEA.HI.X R7, R19, R0.reuse, R196, 0x1, P1 ;  /* 0x000000001307b211 */ /* 0x081fe400008f0cc4 */
[----:B------:R-:W-:-:S03]  /*ab40*/  @!P4 LEA.HI.X R3, R185, R0, R195, 0x1, P2 ;  /* 0x00000000b903c211 */ /* 0x000fc600010f0cc3 */
[----:B------:R4:W-:Y:S04]  /*ab50*/  @!P3 ST.E.128 desc[UR40][R6.64], RZ ;  /* 0x000000ff0600b985 */ /* 0x0009e8000c101d28 */
[----:B------:R4:W-:Y:S02]  /*ab60*/  @!P4 ST.E.128 desc[UR40][R2.64], RZ ;  /* 0x000000ff0200c985 */ /* 0x0009e4000c101d28 */
.L_x_2509:
[----:B------:R-:W-:Y:S05]  /*ab70*/  BSYNC B1 ;  /* 0x0000000000017941 */ /* 0x000fea0003800000 */
.L_x_2508:
[----:B0-----:R0:W0:Y:S01]  /*ab80*/  SHFL.IDX PT, R0, R5, 0x2, 0x181f ;  /* 0x00581f0005007f89 */ /* 0x00102200000e0000 */
[----:B------:R-:W-:Y:S03]  /*ab90*/  BSSY B1, `(.L_x_2510) ;  /* 0x000000c000017945 */ /* 0x000fe60003800000 */
[----:B--2-4-:R2:W4:Y:S01]  /*aba0*/  SHFL.IDX PT, R2, R4, 0x2, 0x181f ;  /* 0x00581f0004027f89 */ /* 0x01452200000e0000 */
        /* <DEDUP_REMOVED lines=10> */
.L_x_2511:
[----:B------:R-:W-:Y:S05]  /*ac50*/  BSYNC B1 ;  /* 0x0000000000017941 */ /* 0x000fea0003800000 */
.L_x_2510:
[----:B0-----:R-:W-:Y:S01]  /*ac60*/  VIADD R0, R8, 0x60 ;  /* 0x0000006008007836 */ /* 0x001fe20000000000 */
[----:B------:R0:W0:Y:S04]  /*ac70*/  SHFL.IDX PT, R6, R5, 0x3, 0x181f ;  /* 0x00781f0005067f89 */ /* 0x00002800000e0000 */
[----:B------:R-:W-:Y:S01]  /*ac80*/  ISETP.GE.AND P0, PT, R0, R17, PT ;  /* 0x000000110000720c */ /* 0x000fe20003f06270 */
[----:B----4-:R4:W0:-:S12]  /*ac90*/  SHFL.IDX PT, R2, R4, 0x3, 0x181f ;  /* 0x00781f0004027f89 */ /* 0x01081800000e0000 */
[----:B----4-:R-:W-:Y:S05]  /*aca0*/  @P0 BRA `(.L_x_2502) ;  /* 0x0000000000240947 */ /* 0x010fea0003800000 */
[----:B------:R-:W-:Y:S02]  /*acb0*/  ULDC UR4, c[0x0][0xac8] ;  /* 0x0002b20000047ab9 */ /* 0x000fe40000000800 */
[----:B------:R-:W-:Y:S02]  /*acc0*/  ISETP.GE.AND P2, PT, R19, UR4, PT ;  /* 0x0000000413007c0c */ /* 0x000fe4000bf46270 */
[----:B------:R-:W-:-:S11]  /*acd0*/  ISETP.GE.AND P3, PT, R185, UR4, PT ;  /* 0x00000004b9007c0c */ /* 0x000fd6000bf66270 */
[-C--:B0-23--:R-:W-:Y:S02]  /*ace0*/  @!P2 LEA R4, P0, R19, R2.reuse, 0x1 ;  /* 0x000000021304a211 */ /* 0x08dfe400078008ff */
[----:B------:R-:W-:Y:S02]  /*acf0*/  @!P3 LEA R2, P1, R185, R2, 0x1 ;  /* 0x00000002b902b211 */ /* 0x000fe400078208ff */
[-C--:B------:R-:W-:Y:S02]  /*ad00*/  @!P2 LEA.HI.X R5, R19, R6.reuse, R196, 0x1, P0 ;  /* 0x000000061305a211 */ /* 0x080fe400000f0cc4 */
[----:B------:R-:W-:-:S03]  /*ad10*/  @!P3 LEA.HI.X R3, R185, R6, R195, 0x1, P1 ;  /* 0x00000006b903b211 */ /* 0x000fc600008f0cc3 */
[----:B------:R0:W-:Y:S04]  /*ad20*/  @!P2 ST.E.128 desc[UR40][R4.64], RZ ;  /* 0x000000ff0400a985 */ /* 0x0001e8000c101d28 */
[----:B------:R0:W-:Y:S02]  /*ad30*/  @!P3 ST.E.128 desc[UR40][R2.64], RZ ;  /* 0x000000ff0200b985 */ /* 0x0001e4000c101d28 */
.L_x_2502:
[----:B------:R-:W-:Y:S05]  /*ad40*/  BSYNC B0 ;  /* 0x0000000000007941 */ /* 0x000fea0003800000 */
.L_x_2493:
[----:B------:R-:W-:Y:S02]  /*ad50*/  ULDC UR4, c[0x0][0xc3c] ;  /* 0x00030f0000047ab9 */ /* 0x000fe40000000800 */
[----:B-1----:R-:W-:-:S13]  /*ad60*/  ISETP.GE.AND P0, PT, R47, UR4, PT ;  /* 0x000000042f007c0c */ /* 0x002fda000bf06270 */
[----:B------:R-:W-:Y:S05]  /*ad70*/  @!P0 BRA `(.L_x_2512) ;  /* 0xffffff6000188947 */ /* 0x000fea000383ffff */
[----:B------:R-:W-:Y:S05]  /*ad80*/  EXIT ;  /* 0x000000000000794d */ /* 0x000fea0003800000 */
.L_x_2457:
[----:B------:R-:W-:-:S08]  /*ad90*/  NOP ;  /* 0x0000000000007918 */ /* 0x000fd00000000000 */
[----:B--2---:R-:W0:-:S00]  /*ada0*/  USETMAXREG.DEALLOC.CTAPOOL 0x18 ;  /* 0x00000018000079c8 */ /* 0x004e0000080e0500 */
[----:B0-----:R-:W-:Y:S01]  /*adb0*/  LOP3.LUT R0, R0, 0x3, RZ, 0xc0, !PT ;  /* 0x0000000300007812 */ /* 0x001fe200078ec0ff */
[----:B------:R-:W-:-:S05]  /*adc0*/  IMAD.MOV.U32 R5, RZ, RZ, RZ ;  /* 0x000000ffff057224 */ /* 0x000fca00078e00ff */
[----:B------:R-:W0:Y:S02]  /*add0*/  SHFL.IDX PT, R0, R0, RZ, 0x1f ;  /* 0x00001fff00007589 */ /* 0x000e2400000e0000 */
[----:B0-----:R-:W-:-:S04]  /*ade0*/  ISETP.NE.AND P0, PT, R0, RZ, PT ;  /* 0x000000ff0000720c */ /* 0x001fc80003f05270 */
[----:B------:R-:W-:-:S05]  /*adf0*/  P2R R0, PR, RZ, 0x1 ;  /* 0x00000001ff007803 */ /* 0x000fca0000000000 */
[----:B------:R0:W-:Y:S04]  /*ae00*/  STL [R1+0x50], R0 ;  /* 0x0000500001007387 */ /* 0x0001e80000100800 */
        /* <DEDUP_REMOVED lines=8> */
.L_x_2513:
        /* <DEDUP_REMOVED lines=42> */
.L_x_2519:
        /* <DEDUP_REMOVED lines=12> */
.L_x_2518:
[----:B------:R-:W-:Y:S05]  /*b1f0*/  BSYNC B0 ;  /* 0x0000000000007941 */ /* 0x000fea0003800000 */
.L_x_2517:
        /* <DEDUP_REMOVED lines=21> */
.L_x_2515:
        /* <DEDUP_REMOVED lines=18> */
[----:B------:R-:W-:-:S05]  /*b470*/  VIADD R11, R6, 0xffffffff ;  /* 0xffffffff060b7836 */ /* 0x000fca0000000000 */
[----:B------:R2:W3:Y:S02]  /*b480*/  SHFL.IDX PT, R16, R4, R11, 0x1f ;  /* 0x00001f0b04107589 */ /* 0x0004e400000e0000 */
.L_x_2520:
[----:B-1----:R-:W-:Y:S01]  /*b490*/  IMAD.MOV R2, RZ, RZ, -R3 ;  /* 0x000000ffff027224 */ /* 0x002fe200078e0a03 */
[----:B--2---:R-:W-:Y:S01]  /*b4a0*/  IABS R4, R8 ;  /* 0x0000000800047213 */ /* 0x004fe20000000000 */
        /* <DEDUP_REMOVED lines=8> */
[----:B------:R-:W-:Y:S01]  /*b530*/  IMAD R4, R2, R4, R3 ;  /* 0x0000000402047224 */ /* 0x000fe200078e0203 */
[----:B------:R-:W-:-:S04]  /*b540*/  LOP3.LUT R3, R7, R8, RZ, 0x3c, !PT ;  /* 0x0000000807037212 */ /* 0x000fc800078e3cff */
[----:B------:R-:W-:Y:S02]  /*b550*/  ISETP.GT.U32.AND P1, PT, R9, R4, PT ;  /* 0x000000040900720c */ /* 0x000fe40003f24070 */
[----:B------:R-:W-:-:S11]  /*b560*/  ISETP.GE.AND P2, PT, R3, RZ, PT ;  /* 0x000000ff0300720c */ /* 0x000fd60003f46270 */
[----:B------:R-:W-:Y:S02]  /*b570*/  @!P1 IMAD.IADD R4, R4, 0x1, -R9 ;  /* 0x0000000104049824 */ /* 0x000fe400078e0a09 */
[----:B------:R-:W-:Y:S01]  /*b580*/  @!P1 VIADD R2, R2, 0x1 ;  /* 0x0000000102029836 */ /* 0x000fe20000000000 */
[----:B------:R-:W-:Y:S02]  /*b590*/  ISETP.NE.AND P1, PT, R8, RZ, PT ;  /* 0x000000ff0800720c */ /* 0x000fe40003f25270 */
[----:B------:R-:W-:-:S13]  /*b5a0*/  ISETP.GE.U32.AND P0, PT, R4, R9, PT ;  /* 0x000000090400720c */ /* 0x000fda0003f06070 */
[----:B------:R-:W-:-:S04]  /*b5b0*/  @P0 VIADD R2, R2, 0x1 ;  /* 0x0000000102020836 */ /* 0x000fc80000000000 */
[----:B------:R-:W-:-:S04]  /*b5c0*/  IMAD.MOV.U32 R9, RZ, RZ, R2 ;  /* 0x000000ffff097224 */ /* 0x000fc800078e0002 */
[----:B------:R-:W-:Y:S01]  /*b5d0*/  @!P2 IMAD.MOV R9, RZ, RZ, -R9 ;  /* 0x000000ffff09a224 */ /* 0x000fe200078e0a09 */
[----:B------:R-:W-:-:S05]  /*b5e0*/  @!P1 LOP3.LUT R9, RZ, R8, RZ, 0x33, !PT ;  /* 0x00000008ff099212 */ /* 0x000fca00078e33ff */
[----:B------:R-:W-:Y:S02]  /*b5f0*/  IMAD R4, R10, R9, RZ ;  /* 0x000000090a047224 */ /* 0x000fe400078e02ff */
[----:B------:R-:W-:Y:S02]  /*b600*/  IMAD.MOV R9, RZ, RZ, -R9 ;  /* 0x000000ffff097224 */ /* 0x000fe400078e0a09 */
[----:B------:R-:W-:Y:S02]  /*b610*/  IMAD.MOV R3, RZ, RZ, -R4 ;  /* 0x000000ffff037224 */ /* 0x000fe400078e0a04 */
[----:B------:R-:W-:-:S03]  /*b620*/  IMAD R7, R8, R9, R7 ;  /* 0x0000000908077224 */ /* 0x000fc600078e0207 */
[----:B------:R-:W-:Y:S01]  /*b630*/  VIADDMNMX R10, R3, UR5, R10, PT ;  /* 0x00000005030a7c46 */ /* 0x000fe2000b80010a */
[----:B------:R-:W-:Y:S01]  /*b640*/  IMAD.IADD R4, R7, 0x1, R4 ;  /* 0x0000000107047824 */ /* 0x000fe200078e0204 */
[----:B------:R-:W-:Y:S02]  /*b650*/  IABS R8, R7 ;  /* 0x0000000700087213 */ /* 0x000fe40000000000 */
[----:B------:R-:W-:-:S04]  /*b660*/  IABS R6, R10 ;  /* 0x0000000a00067213 */ /* 0x000fc80000000000 */
[----:B------:R-:W1:Y:S08]  /*b670*/  I2F.RP R11, R6 ;  /* 0x00000006000b7306 */ /* 0x000e700000209400 */
[----:B-1----:R-:W1:Y:S02]  /*b680*/  MUFU.RCP R11, R11 ;  /* 0x0000000b000b7308 */ /* 0x002e640000001000 */
[----:B-1----:R-:W-:-:S06]  /*b690*/  VIADD R2, R11, 0xffffffe ;  /* 0x0ffffffe0b027836 */ /* 0x002fcc0000000000 */
[----:B------:R1:W2:Y:S02]  /*b6a0*/  F2I.FTZ.U32.TRUNC.NTZ R3, R2 ;  /* 0x0000000200037305 */ /* 0x0002a4000021f000 */
[----:B-1----:R-:W-:Y:S02]  /*b6b0*/  IMAD.MOV.U32 R2, RZ, RZ, RZ ;  /* 0x000000ffff027224 */ /* 0x002fe400078e00ff */
[----:B--2---:R-:W-:-:S04]  /*b6c0*/  IMAD.MOV R9, RZ, RZ, -R3 ;  /* 0x000000ffff097224 */ /* 0x004fc800078e0a03 */
[----:B------:R-:W-:-:S04]  /*b6d0*/  IMAD R9, R9, R6, RZ ;  /* 0x0000000609097224 */ /* 0x000fc800078e02ff */
[----:B------:R-:W-:Y:S01]  /*b6e0*/  IMAD.HI.U32 R3, R3, R9, R2 ;  /* 0x0000000903037227 */ /* 0x000fe200078e0002 */
[-C--:B------:R-:W-:Y:S02]  /*b6f0*/  IABS R9, R10.reuse ;  /* 0x0000000a00097213 */ /* 0x080fe40000000000 */
[----:B------:R-:W-:-:S03]  /*b700*/  LOP3.LUT R2, R7, R10, RZ, 0x3c, !PT ;  /* 0x0000000a07027212 */ /* 0x000fc600078e3cff */
[----:B------:R-:W-:Y:S01]  /*b710*/  IMAD.MOV R9, RZ, RZ, -R9 ;  /* 0x000000ffff097224 */ /* 0x000fe200078e0a09 */
[----:B------:R-:W-:Y:S01]  /*b720*/  ISETP.GE.AND P2, PT, R2, RZ, PT ;  /* 0x000000ff0200720c */ /* 0x000fe20003f46270 */
[----:B------:R-:W-:-:S04]  /*b730*/  IMAD.HI.U32 R3, R3, R8, RZ ;  /* 0x0000000803037227 */ /* 0x000fc800078e00ff */
        /* <DEDUP_REMOVED lines=14> */
.L_x_2516:
[----:B------:R-:W-:Y:S02]  /*b820*/  IMAD.MOV.U32 R17, RZ, RZ, RZ ;  /* 0x000000ffff117224 */ /* 0x000fe400078e00ff */
[----:B------:R-:W-:Y:S02]  /*b830*/  IMAD.U32 R16, RZ, RZ, UR6 ;  /* 0x00000006ff107e24 */ /* 0x000fe4000f8e00ff */
[----:B------:R-:W-:-:S07]  /*b840*/  IMAD.MOV.U32 R18, RZ, RZ, RZ ;  /* 0x000000ffff127224 */ /* 0x000fce00078e00ff */
.L_x_2521:
[----:B------:R-:W-:-:S13]  /*b850*/  ISETP.NE.AND P0, PT, R0, RZ, PT ;  /* 0x000000ff0000720c */ /* 0x000fda0003f05270 */
[----:B------:R-:W1:Y:S01]  /*b860*/  @!P0 S2R R3, SR_CgaCtaId ;  /* 0x0000000000038919 */ /* 0x000e620000008800 */
[----:B------:R-:W-:-:S04]  /*b870*/  @!P0 MOV R0, 0x400 ;  /* 0x0000040000008802 */ /* 0x000fc80000000f00 */
[----:B-1----:R-:W-:-:S05]  /*b880*/  @!P0 LEA R0, R3, R0, 0x18 ;  /* 0x0000000003008211 */ /* 0x002fca00078ec0ff */
[----:B------:R2:W-:Y:S01]  /*b890*/  @!P0 STS.128 [R0+0x288d0], R16 ;  /* 0x0288d01000008388 */ /* 0x0005e20000000c00 */
[----:B------:R-:W-:Y:S06]  /*b8a0*/  BAR.ARV 0x5, 0x180 ;  /* 0x0146000000007b1d */ /* 0x000fec0000002000 */
.L_x_2514:
[----:B0-2---:R-:W-:Y:S01]  /*b8b0*/  IMAD.MOV.U32 R0, RZ, RZ, 0x1 ;  /* 0x00000001ff007424 */ /* 0x005fe200078e00ff */
        /* <DEDUP_REMOVED lines=32> */
.L_x_2621:
[----:B0---4-:R-:W0:Y:S02]  /*bac0*/  LDC.64 R2, c[0x0][0xc88] ;  /* 0x00032200ff027b82 */ /* 0x011e240000000a00 */
[----:B0-----:R-:W-:-:S05]  /*bad0*/  IMAD.WIDE R2, R19, 0x4, R2 ;  /* 0x0000000413027825 */ /* 0x001fca00078e0202 */
[----:B--2---:R-:W2:Y:S01]  /*bae0*/  LDG.E R12, desc[UR40][R2.64] ;  /* 0x00000028020c7981 */ /* 0x004ea2000c1e1900 */
        /* <DEDUP_REMOVED lines=17> */
[----:B-1---5:R1:W5:Y:S01]  /*bc00*/  @P0 LDG.E R0, desc[UR40][R2.64] ;  /* 0x0000002802000981 */ /* 0x022362000c1e1900 */
[----:B------:R-:W-:Y:S01]  /*bc10*/  ISETP.NE.AND.EX P1, PT, RZ, UR5, PT, P1 ;  /* 0x00000005ff007c0c */ /* 0x000fe2000bf25310 */
[----:B---3--:R-:W-:Y:S01]  /*bc20*/  IMAD.MOV.U32 R8, RZ, RZ, RZ ;  /* 0x000000ffff087224 */ /* 0x008fe200078e00ff */
        /* <DEDUP_REMOVED lines=33> */
.L_x_2523:
[----:B------:R-:W-:Y:S01]  /*be40*/  IMAD.MOV.U32 R2, RZ, RZ, R12 ;  /* 0x000000ffff027224 */ /* 0x000fe200078e000c */
[----:B------:R-:W-:Y:S01]  /*be50*/  ULDC.64 UR4, c[0x0][0xa20] ;  /* 0x0002880000047ab9 */ /* 0x000fe20000000a00 */
[----:B-----5:R-:W-:Y:S01]  /*be60*/  IMAD.IADD R3, R8, 0x1, R0 ;  /* 0x0000000108037824 */ /* 0x020fe200078e0200 */
[----:B------:R-:W-:Y:S02]  /*be70*/  ISETP.NE.U32.AND P1, PT, RZ, UR4, PT ;  /* 0x00000004ff007c0c */ /* 0x000fe4000bf25070 */
[----:B------:R2:W-:Y:S02]  /*be80*/  STL [R1+0x10], R2 ;  /* 0x0000100201007387 */ /* 0x0005e40000100800 */
[----:B------:R-:W-:Y:S02]  /*be90*/  ISETP.NE.AND.EX P1, PT, RZ, UR5, PT, P1 ;  /* 0x00000005ff007c0c */ /* 0x000fe4000bf25310 */
[----:B------:R2:W-:Y:S11]  /*bea0*/  STL [R1+0x18], R3 ;  /* 0x0000180301007387 */ /* 0x0005f60000100800 */
[----:B--2---:R-:W-:Y:S05]  /*beb0*/  @!P1 BRA `(.L_x_2524) ;  /* 0x0000000000109947 */ /* 0x004fea0003800000 */
[----:B------:R-:W-:-:S04]  /*bec0*/  IADD3 R6, P0, R11, UR4, RZ ;  /* 0x000000040b067c10 */ /* 0x000fc8000ff1e0ff */
[----:B------:R-:W-:-:S05]  /*bed0*/  IADD3.X R7, R10, UR5, RZ, P0, !PT ;  /* 0x000000050a077c10 */ /* 0x000fca00087fe4ff */
[----:B------:R2:W5:Y:S01]  /*bee0*/  LDG.E R6, desc[UR40][R6.64] ;  /* 0x0000002806067981 */ /* 0x000562000c1e1900 */
[----:B------:R-:W-:Y:S05]  /*bef0*/  BRA `(.L_x_2525) ;  /* 0x0000000000107947 */ /* 0x000fea0003800000 */
.L_x_2524:
[----:B------:R-:W-:Y:S05]  /*bf00*/  @!P0 BRA `(.L_x_2525) ;  /* 0x00000000000c8947 */ /* 0x000fea0003800000 */
[----:B------:R-:W2:Y:S04]  /*bf10*/  LDG.E R6, desc[UR40][R4.64] ;  /* 0x0000002804067981 */ /* 0x000ea8000c1e1900 */
[----:B------:R-:W2:Y:S02]  /*bf20*/  LDG.E R4, desc[UR40][R4.64+0x4] ;  /* 0x0000042804047981 */ /* 0x000ea4000c1e1900 */
[----:B--2---:R-:W-:-:S07]  /*bf30*/  IMAD.IADD R6, R4, 0x1, -R6 ;  /* 0x0000000104067824 */ /* 0x004fce00078e0a06 */
.L_x_2525:
[----:B-----5:R-:W-:Y:S01]  /*bf40*/  IMAD.IADD R6, R6, 0x1, -R0 ;  /* 0x0000000106067824 */ /* 0x020fe200078e0a00 */
[----:B------:R-:W-:Y:S01]  /*bf50*/  BSSY B7, `(.L_x_2526) ;  /* 0x00003ff000077945 */ /* 0x000fe20003800000 */
[----:B------:R-:W3:Y:S02]  /*bf60*/  LDC R0, c[0x0][0x448] ;  /* 0x00011200ff007b82 */ /* 0x000ee40000000800 */
[----:B---3--:R-:W-:Y:S01]  /*bf70*/  ISETP.NE.AND P0, PT, R0, 0x1, PT ;  /* 0x000000010000780c */ /* 0x008fe20003f05270 */
[----:B------:R-:W-:-:S04]  /*bf80*/  IMAD.SHL.U32 R0, R17, 0x80, RZ ;  /* 0x0000008011007824 */ /* 0x000fc800078e00ff */
[----:B------:R-:W-:-:S08]  /*bf90*/  VIADD R0, R0, 0x7f ;  /* 0x0000007f00007836 */ /* 0x000fd00000000000 */
[----:B------:R-:W3:Y:S08]  /*bfa0*/  @P0 LDC R2, c[0x0][0x44c] ;  /* 0x00011300ff020b82 */ /* 0x000ef00000000800 */
[----:B------:R-:W4:Y:S01]  /*bfb0*/  @P0 LDC R3, c[0x0][0x450] ;  /* 0x00011400ff030b82 */ /* 0x000f220000000800 */
[----:B---3--:R-:W-:-:S05]  /*bfc0*/  @P0 IMAD.HI.U32 R2, R0, R2, RZ ;  /* 0x0000000200020227 */ /* 0x008fca00078e00ff */
[----:B----4-:R-:W-:Y:S02]  /*bfd0*/  @P0 SHF.R.U32.HI R0, RZ, R3, R2 ;  /* 0x00000003ff000219 */ /* 0x010fe40000011602 */
[C---:B------:R-:W-:Y:S01]  /*bfe0*/  IADD3 R2, R6.reuse, 0x80, -R9 ;  /* 0x0000008006027810 */ /* 0x040fe20007ffe809 */
[----:B------:R-:W-:-:S04]  /*bff0*/  VIADD R6, R6, 0x7f ;  /* 0x0000007f06067836 */ /* 0x000fc80000000000 */
[----:B------:R-:W-:Y:S01]  /*c000*/  IMAD.IADD R0, R2, 0x1, R0 ;  /* 0x0000000102007824 */ /* 0x000fe200078e0200 */
[----:B------:R-:W-:-:S04]  /*c010*/  SHF.R.S32.HI R2, RZ, 0x1f, R6 ;  /* 0x0000001fff027819 */ /* 0x000fc80000011406 */
[----:B------:R-:W-:Y:S02]  /*c020*/  SHF.R.S32.HI R3, RZ, 0x1f, R0 ;  /* 0x0000001fff037819 */ /* 0x000fe40000011400 */
[----:B------:R-:W-:Y:S02]  /*c030*/  LEA.HI R2, R2, R6, RZ, 0x7 ;  /* 0x0000000602027211 */ /* 0x000fe400078f38ff */
[----:B------:R-:W-:Y:S02]  /*c040*/  LEA.HI R3, R3, R0, RZ, 0x7 ;  /* 0x0000000003037211 */ /* 0x000fe400078f38ff */
[----:B------:R-:W-:Y:S02]  /*c050*/  SHF.R.S32.HI R2, RZ, 0x7, R2 ;  /* 0x00000007ff027819 */ /* 0x000fe40000011402 */
[----:B------:R-:W-:-:S04]  /*c060*/  SHF.R.S32.HI R3, RZ, 0x7, R3 ;  /* 0x00000007ff037819 */ /* 0x000fc80000011403 */
[----:B------:R-:W-:-:S04]  /*c070*/  VIMNMX R4, R2, R3, PT ;  /* 0x0000000302047248 */ /* 0x000fc80003fe0100 */
[----:B------:R-:W-:Y:S01]  /*c080*/  ISETP.GT.AND P0, PT, R4, RZ, PT ;  /* 0x000000ff0400720c */ /* 0x000fe20003f04270 */
        /* <DEDUP_REMOVED lines=19> */
.L_x_2527:
[----:B------:R-:W3:Y:S01]  /*c1c0*/  LDL R0, [R1+0x4] ;  /* 0x0000040001007983 */ /* 0x000ee20000100800 */
        /* <DEDUP_REMOVED lines=20> */
.L_x_2530:
[----:B------:R-:W-:Y:S05]  /*c310*/  BSYNC B6 ;  /* 0x0000000000067941 */ /* 0x000fea0003800000 */
.L_x_2529:
        /* <DEDUP_REMOVED lines=21> */
.L_x_2533:
        /* <DEDUP_REMOVED lines=16> */
.L_x_2532:
[----:B------:R-:W-:Y:S05]  /*c570*/  BSYNC B6 ;  /* 0x0000000000067941 */ /* 0x000fea0003800000 */
.L_x_2531:
[----:B------:R-:W3:Y:S01]  /*c580*/  LDL.LU R2, [R1] ;  /* 0x0000000001027983 */ /* 0x000ee20000300800 */
[----:B------:R-:W-:-:S03]  /*c590*/  ULDC.64 UR4, c[0x0][0x9f8] ;  /* 0x00027e0000047ab9 */ /* 0x000fc60000000a00 */
[----:B------:R-:W4:Y:S04]  /*c5a0*/  LDL.LU R4, [R1+0xc] ;  /* 0x00000c0001047983 */ /* 0x000f280000300800 */
[----:B--2---:R-:W2:Y:S01]  /*c5b0*/  LDL R7, [R1+0x10] ;  /* 0x0000100001077983 */ /* 0x004ea20000100800 */
[----:B------:R-:W-:-:S03]  /*c5c0*/  ISETP.NE.U32.AND P0, PT, RZ, UR4, PT ;  /* 0x00000004ff007c0c */ /* 0x000fc6000bf05070 */
[----:B------:R-:W5:Y:S01]  /*c5d0*/  LDL R0, [R1+0x2c] ;  /* 0x00002c0001007983 */ /* 0x000f620000100800 */
[----:B------:R-:W-:-:S13]  /*c5e0*/  ISETP.NE.AND.EX P0, PT, RZ, UR5, PT, P0 ;  /* 0x00000005ff007c0c */ /* 0x000fda000bf05300 */
[----:B---3--:R-:W-:-:S04]  /*c5f0*/  @P0 IADD3 R2, P1, R2, UR4, RZ ;  /* 0x0000000402020c10 */ /* 0x008fc8000ff3e0ff */
[----:B----4-:R-:W-:Y:S01]  /*c600*/  @P0 IADD3.X R3, R4, UR5, RZ, P1, !PT ;  /* 0x0000000504030c10 */ /* 0x010fe20008ffe4ff */
[----:B------:R-:W-:-:S04]  /*c610*/  ULDC.64 UR4, c[0x0][0xa08] ;  /* 0x0002820000047ab9 */ /* 0x000fc80000000a00 */
[----:B--2---:R2:W3:Y:S02]  /*c620*/  @P0 LDG.E R7, desc[UR40][R2.64] ;  /* 0x0000002802070981 */ /* 0x0044e4000c1e1900 */
[----:B--2---:R-:W2:Y:S01]  /*c630*/  LDC.64 R2, c[0x0][0x418] ;  /* 0x00010600ff027b82 */ /* 0x004ea20000000a00 */
[----:B-----5:R-:W-:Y:S01]  /*c640*/  VIADD R4, R0, 0xffffffff ;  /* 0xffffffff00047836 */ /* 0x020fe20000000000 */
[----:B---3--:R-:W-:Y:S01]  /*c650*/  SHF.R.S32.HI R8, RZ, 0x1f, R7 ;  /* 0x0000001fff087819 */ /* 0x008fe20000011407 */
[----:B------:R3:W-:Y:S04]  /*c660*/  @P0 STL [R1+0x10], R7 ;  /* 0x0000100701000387 */ /* 0x0007e80000100800 */
[----:B------:R3:W-:Y:S01]  /*c670*/  STL [R1+0x1c], R8 ;  /* 0x00001c0801007387 */ /* 0x0007e20000100800 */
[----:B--2---:R-:W-:Y:S01]  /*c680*/  LOP3.LUT P0, RZ, R2, UR4, RZ, 0xfc, !PT ;  /* 0x0000000402ff7c12 */ /* 0x004fe2000f80fcff */
[----:B------:R-:W-:-:S03]  /*c690*/  UMOV UR4, 0xffffffff ;  /* 0xffffffff00047882 */ /* 0x000fc60000000000 */
[----:B------:R-:W-:-:S04]  /*c6a0*/  LOP3.LUT P0, RZ, R3, UR5, RZ, 0xfc, P0 ;  /* 0x0000000503ff7c12 */ /* 0x000fc8000800fcff */
[----:B------:R-:W-:Y:S01]  /*c6b0*/  SEL R0, R7, RZ, !P0 ;  /* 0x000000ff07007207 */ /* 0x000fe20004000000 */
[----:B---3--:R-:W-:Y:S08]  /*c6c0*/  BRA.DIV UR4, `(.L_x_2534) ;  /* 0x0000004a04d07947 */ /* 0x008ff0000b800000 */
[----:B------:R-:W2:Y:S02]  /*c6d0*/  S2R R5, SR_TID.X ;  /* 0x0000000000057919 */ /* 0x000ea40000002100 */
[----:B--2---:R-:W-:-:S04]  /*c6e0*/  SHF.R.U32.HI R5, RZ, 0x5, R5 ;  /* 0x00000005ff057819 */ /* 0x004fc80000011605 */
[----:B------:R-:W-:-:S05]  /*c6f0*/  LOP3.LUT R5, R5, 0x3, RZ, 0xc0, !PT ;  /* 0x0000000305057812 */ /* 0x000fca00078ec0ff */
[----:B------:R2:W3:Y:S02]  /*c700*/  SHFL.IDX PT, R14, R5, RZ, 0x1f ;  /* 0x00001fff050e7589 */ /* 0x0004e400000e0000 */
.L_x_2637:
[----:B------:R-:W-:Y:S01]  /*c710*/  PLOP3.LUT P1, PT, PT, PT, PT, 0x8, 0x0 ;  /* 0x000000000000781c */ /* 0x000fe20003f2e170 */
[----:B------:R4:W-:Y:S01]  /*c720*/  STL [R1], R0 ;  /* 0x0000000001007387 */ /* 0x0009e20000100800 */
[----:B---3--:R-:W-:-:S03]  /*c730*/  ISETP.NE.AND P0, PT, R14, RZ, PT ;  /* 0x000000ff0e00720c */ /* 0x008fc60003f05270 */
[----:B------:R3:W-:Y:S01]  /*c740*/  STL [R1+0xc], R4 ;  /* 0x00000c0401007387 */ /* 0x0007e20000100800 */
[----:B----4-:R-:W-:-:S05]  /*c750*/  P2R R0, PR, RZ, 0x2 ;  /* 0x00000002ff007803 */ /* 0x010fca0000000000 */
[----:B------:R3:W-:Y:S04]  /*c760*/  STL [R1+0x20], R0 ;  /* 0x0000200001007387 */ /* 0x0007e80000100800 */
[----:B------:R-:W-:Y:S05]  /*c770*/  @P0 BRA `(.L_x_2535) ;  /* 0x0000000400300947 */ /* 0x000fea0003800000 */
[----:B------:R-:W-:-:S03]  /*c780*/  UMOV UR4, 0xffffffff ;  /* 0xffffffff00047882 */ /* 0x000fc60000000000 */
[----:B------:R-:W-:Y:S05]  /*c790*/  BRA.DIV UR4, `(.L_x_2536) ;  /* 0x0000004a04d07947 */ /* 0x000fea000b800000 */
[----:B------:R-:W-:-:S13]  /*c7a0*/  ELECT P6, URZ, PT ;  /* 0x00000000003f782f */ /* 0x000fda00038c0000 */
.L_x_2640:
[----:B------:R-:W-:Y:S05]  /*c7b0*/  @!P6 BRA `(.L_x_2535) ;  /* 0x000000040020e947 */ /* 0x000fea0003800000 */
[----:B------:R-:W-:-:S04]  /*c7c0*/  ISETP.NE.U32.AND P0, PT, R2, RZ, PT ;  /* 0x000000ff0200720c */ /* 0x000fc80003f05070 */
[----:B------:R-:W-:-:S13]  /*c7d0*/  ISETP.NE.AND.EX P0, PT, R3, RZ, PT, P0 ;  /* 0x000000ff0300720c */ /* 0x000fda0003f05300 */
[----:B------:R-:W-:Y:S05]  /*c7e0*/  @!P0 BRA `(.L_x_2537) ;  /* 0x0000000000548947 */ /* 0x000fea0003800000 */
[----:B------:R-:W4:Y:S01]  /*c7f0*/  LDC R6, c[0x0][0x43c] ;  /* 0x00010f00ff067b82 */ /* 0x000f220000000800 */
[----:B01----:R-:W-:Y:S01]  /*c800*/  IMAD.MOV.U32 R9, RZ, RZ, R4 ;  /* 0x000000ffff097224 */ /* 0x003fe200078e0004 */
[----:B------:R-:W-:-:S03]  /*c810*/  ULDC.64 UR4, c[0x0][0x428] ;  /* 0x00010a0000047ab9 */ /* 0x000fc60000000a00 */
[----:B---3--:R-:W-:Y:S01]  /*c820*/  IMAD.MOV.U32 R0, RZ, RZ, R9 ;  /* 0x000000ffff007224 */ /* 0x008fe200078e0009 */
[----:B----4-:R-:W-:-:S13]  /*c830*/  ISETP.NE.AND P0, PT, R6, 0x1, PT ;  /* 0x000000010600780c */ /* 0x010fda0003f05270 */
[----:B--2---:R-:W0:Y:S02]  /*c840*/  @P0 LDC.64 R4, c[0x0][0x440] ;  /* 0x00011000ff040b82 */ /* 0x004e240000000a00 */
        /* <DEDUP_REMOVED lines=13> */
[----:B------:R-:W2:Y:S04]  /*c920*/  LDG.E R0, desc[UR40][R2.64] ;  /* 0x0000002802007981 */ /* 0x000ea8000c1e1900 */
[----:B--2---:R4:W-:Y:S02]  /*c930*/  STL [R1], R0 ;  /* 0x0000000001007387 */ /* 0x0049e40000100800 */
.L_x_2537:
[----:B------:R-:W5:Y:S04]  /*c940*/  LDL R7, [R1+0x4] ;  /* 0x0000040001077983 */ /* 0x000f680000100800 */
[----:B---34-:R-:W5:Y:S04]  /*c950*/  LDL R0, [R1+0x8] ;  /* 0x0000080001007983 */ /* 0x018f680000100800 */
[----:B------:R-:W3:Y:S01]  /*c960*/  LDL R2, [R1+0x14] ;  /* 0x0000140001027983 */ /* 0x000ee20000100800 */
[----:B-----5:R-:W-:Y:S01]  /*c970*/  IMAD R0, R0, 0x8, R7 ;  /* 0x0000000800007824 */ /* 0x020fe200078e0207 */
[----:B---3--:R-:W-:-:S04]  /*c980*/  SHF.L.U32 R2, R2, 0x1f, RZ ;  /* 0x0000001f02027819 */ /* 0x008fc800000006ff */
[----:B------:R-:W3:Y:S02]  /*c990*/  SYNCS.PHASECHK.TRANS64.TRYWAIT P0, [R0+URZ+0x28840], R2 ;  /* 0x02884002000075a7 */ /* 0x000ee4000800017f */
[----:B---3--:R-:W-:Y:S05]  /*c9a0*/  @!P0 BRA `(.L_x_2538) ;  /* 0x00000048006c8947 */ /* 0x008fea0003800000 */
.L_x_2641:
[----:B------:R-:W4:Y:S02]  /*c9b0*/  S2R R3, SR_TID.X ;  /* 0x0000000000037919 */ /* 0x000f240000002100 */
        /* <DEDUP_REMOVED lines=10> */
.L_x_2539:
[----:B--2---:R-:W2:Y:S04]  /*ca60*/  LDL R5, [R1+0x4] ;  /* 0x0000040001057983 */ /* 0x004ea80000100800 */
[----:B------:R-:W2:Y:S04]  /*ca70*/  LDL R4, [R1+0x8] ;  /* 0x0000080001047983 */ /* 0x000ea80000100800 */
[----:B------:R-:W4:Y:S04]  /*ca80*/  LDL R6, [R1+0xc] ;  /* 0x00000c0001067983 */ /* 0x000f280000100800 */
[----:B------:R-:W5:Y:S04]  /*ca90*/  LDL R3, [R1+0x18] ;  /* 0x0000180001037983 */ /* 0x000f680000100800 */
[----:B---3--:R-:W3:Y:S01]  /*caa0*/  LDL R2, [R1] ;  /* 0x0000000001027983 */ /* 0x008ee20000100800 */
[----:B------:R-:W-:Y:S01]  /*cab0*/  R2UR UR9, R0 ;  /* 0x00000000000972ca */ /* 0x000fe200000e0000 */
[----:B------:R-:W-:Y:S01]  /*cac0*/  UIADD3 UR4, UP0, UR38, 0x370, URZ ;  /* 0x0000037026047890 */ /* 0x000fe2000ff1e03f */
[----:B------:R-:W-:-:S02]  /*cad0*/  R2UR UR12, R18 ;  /* 0x00000000120c72ca */ /* 0x000fc400000e0000 */
[----:B------:R-:W-:Y:S01]  /*cae0*/  PLOP3.LUT P0, PT, PT, PT, PT, 0x80, 0x0 ;  /* 0x000000000000781c */ /* 0x000fe20003f0f070 */
[----:B------:R-:W-:Y:S01]  /*caf0*/  UMOV UR10, URZ ;  /* 0x0000003f000a7c82 */ /* 0x000fe20008000000 */
[----:B------:R-:W-:-:S07]  /*cb00*/  UMOV UR7, 0x14f00000 ;  /* 0x14f0000000077882 */ /* 0x000fce0000000000 */
[----:B------:R-:W-:Y:S01]  /*cb10*/  UIADD3 UR9, UR9, 0x28830, URZ ;  /* 0x0002883009097890 */ /* 0x000fe2000fffe03f */
[----:B------:R-:W-:Y:S01]  /*cb20*/  UMOV UR15, 0x40 ;  /* 0x00000040000f7882 */ /* 0x000fe20000000000 */
[----:B--2---:R-:W-:Y:S01]  /*cb30*/  IMAD R0, R4, 0x8000, R5 ;  /* 0x0000800004007824 */ /* 0x004fe200078e0205 */
[----:B----4-:R-:W-:-:S04]  /*cb40*/  R2UR UR11, R6 ;  /* 0x00000000060b72ca */ /* 0x010fc800000e0000 */
[----:B------:R-:W-:Y:S02]  /*cb50*/  R2UR UR6, R0 ;  /* 0x00000000000672ca */ /* 0x000fe400000e0000 */
[----:B-----5:R-:W-:Y:S02]  /*cb60*/  R2UR UR5, R3 ;  /* 0x00000000030572ca */ /* 0x020fe400000e0000 */
[----:B---3--:R-:W-:-:S09]  /*cb70*/  R2UR UR13, R2 ;  /* 0x00000000020d72ca */ /* 0x008fd200000e0000 */
[----:B------:R-:W-:Y:S02]  /*cb80*/  UIADD3 UR8, UR6, 0x18400, URZ ;  /* 0x0001840006087890 */ /* 0x000fe4000fffe03f */
[----:B------:R-:W-:Y:S02]  /*cb90*/  ULEA UR11, UR11, UR5, 0x7 ;  /* 0x000000050b0b7291 */ /* 0x000fe4000f8e383f */
[----:B------:R-:W-:Y:S02]  /*cba0*/  UIADD3.X UR5, URZ, UR39, URZ, UP0, !UPT ;  /* 0x000000273f057290 */ /* 0x000fe400087fe43f */
[----:B------:R-:W-:Y:S01]  /*cbb0*/  UIADD3 UR14, UR6, 0x1c400, URZ ;  /* 0x0001c400060e7890 */ /* 0x000fe2000fffe03f */
[----:B------:R-:W-:Y:S02]  /*cbc0*/  P2R R0, PR, RZ, 0x1 ;  /* 0x00000001ff007803 */ /* 0x000fe40000000000 */
[----:B------:R-:W-:-:S04]  /*cbd0*/  UMOV UR6, 0x0 ;  /* 0x0000000000067882 */ /* 0x000fc80000000000 */
[----:B------:R2:W-:Y:S01]  /*cbe0*/  UTMALDG.4D [UR8], [UR4], desc[UR6] ;  /* 0x00000608040075b4 */ /* 0x0005e20008019000 */
[----:B------:R4:W-:Y:S01]  /*cbf0*/  STL [R1+0x20], R0 ;  /* 0x0000200001007387 */ /* 0x0009e20000100800 */
[----:B--2---:R-:W-:Y:S01]  /*cc00*/  UMOV UR8, UR14 ;  /* 0x0000000e00087c82 */ /* 0x004fe20008000000 */
[----:B------:R-:W-:Y:S02]  /*cc10*/  UMOV UR10, UR15 ;  /* 0x0000000f000a7c82 */ /* 0x000fe40008000000 */
[----:B------:R4:W-:Y:S01]  /*cc20*/  UTMALDG.4D [UR8], [UR4], desc[UR6] ;  /* 0x00000608040075b4 */ /* 0x0009e20008019000 */
[----:B------:R-:W-:Y:S02]  /*cc30*/  NOP ;  /* 0x0000000000007918 */ /* 0x000fe40000000000 */
.L_x_2535:
[----:B------:R-:W5:Y:S04]  /*cc40*/  LDL R2, [R1+0x4] ;  /* 0x0000040001027983 */ /* 0x000f680000100800 */
[----:B------:R-:W5:Y:S04]  /*cc50*/  LDL.LU R3, [R1+0x30] ;  /* 0x0000300001037983 */ /* 0x000f680000300800 */
[----:B--2---:R-:W2:Y:S04]  /*cc60*/  LDL.LU R5, [R1+0x28] ;  /* 0x0000280001057983 */ /* 0x004ea80000300800 */
[----:B---3--:R-:W3:Y:S01]  /*cc70*/  LDL.LU R4, [R1+0x38] ;  /* 0x0000380001047983 */ /* 0x008ee20000300800 */
[----:B------:R-:W-:Y:S05]  /*cc80*/  WARPSYNC.ALL ;  /* 0x0000000000007948 */ /* 0x000fea0003800000 */
[----:B----4-:R-:W-:Y:S01]  /*cc90*/  ULDC.64 UR4, c[0x0][0x298] ;  /* 0x0000a60000047ab9 */ /* 0x010fe20000000a00 */
[----:B------:R-:W-:Y:S01]  /*cca0*/  ULDC.64 UR6, c[0x0][0xa00] ;  /* 0x0002800000067ab9 */ /* 0x000fe20000000a00 */
[----:B------:R-:W-:Y:S01]  /*ccb0*/  BSSY B6, `(.L_x_2540) ;  /* 0x0000024000067945 */ /* 0x000fe20003800000 */
[----:B------:R-:W-:Y:S01]  /*ccc0*/  BAR.SYNC.DEFER_BLOCKING 0x8, 0x180 ;  /* 0x0206000000007b1d */ /* 0x000fe20000010000 */
[----:B------:R-:W-:-:S04]  /*ccd0*/  ISETP.NE.U32.AND P0, PT, RZ, UR6, PT ;  /* 0x00000006ff007c0c */ /* 0x000fc8000bf05070 */
[----:B------:R-:W-:Y:S01]  /*cce0*/  ISETP.NE.AND.EX P0, PT, RZ, UR7, PT, P0 ;  /* 0x00000007ff007c0c */ /* 0x000fe2000bf05300 */
[----:B-----5:R-:W-:Y:S01]  /*ccf0*/  VIADD R2, R2, 0x10400 ;  /* 0x0001040002027836 */ /* 0x020fe20000000000 */
[----:B------:R-:W-:-:S04]  /*cd00*/  SHF.R.S32.HI R0, RZ, 0x1f, R3 ;  /* 0x0000001fff007819 */ /* 0x000fc80000011403 */
[----:B------:R-:W-:Y:S02]  /*cd10*/  LOP3.LUT P1, RZ, R2, 0x3ff, RZ, 0xc0, !PT ;  /* 0x000003ff02ff7812 */ /* 0x000fe4000782c0ff */
[----:B--2---:R-:W-:Y:S01]  /*cd20*/  SEL R5, R5, RZ, !P0 ;  /* 0x000000ff05057207 */ /* 0x004fe20004000000 */
[----:B------:R-:W-:Y:S01]  /*cd30*/  IMAD R0, R0, UR4, RZ ;  /* 0x0000000400007c24 */ /* 0x000fe2000f8e02ff */
[----:B---3--:R-:W-:-:S03]  /*cd40*/  SEL R4, R4, RZ, !P0 ;  /* 0x000000ff04047207 */ /* 0x008fc60004000000 */
[C---:B------:R-:W-:Y:S02]  /*cd50*/  IMAD R0, R3.reuse, UR5, R0 ;  /* 0x0000000503007c24 */ /* 0x040fe4000f8e0200 */
[----:B------:R-:W-:-:S05]  /*cd60*/  IMAD.WIDE.U32 R2, R3, UR4, RZ ;  /* 0x0000000403027c25 */ /* 0x000fca000f8e00ff */
[----:B------:R2:W-:Y:S04]  /*cd70*/  STL.64 [R1+0x40], R2 ;  /* 0x0000400201007387 */ /* 0x0005e80000100a00 */
[----:B------:R3:W-:Y:S04]  /*cd80*/  STL [R1+0x28], R5 ;  /* 0x0000280501007387 */ /* 0x0007e80000100800 */
[----:B------:R3:W-:Y:S01]  /*cd90*/  STL [R1+0x4c], R4 ;  /* 0x00004c0401007387 */ /* 0x0007e20000100800 */
[----:B--2---:R-:W-:Y:S01]  /*cda0*/  IMAD.IADD R2, R3, 0x1, R0 ;  /* 0x0000000103027824 */ /* 0x004fe200078e0200 */
[----:B------:R-:W-:-:S05]  /*cdb0*/  SHF.R.S32.HI R0, RZ, 0x1f, R18 ;  /* 0x0000001fff007819 */ /* 0x000fca0000011412 */
[----:B------:R3:W-:Y:S04]  /*cdc0*/  STL [R1+0x38], R0 ;  /* 0x0000380001007387 */ /* 0x0007e80000100800 */
[----:B------:R3:W-:Y:S01]  /*cdd0*/  STL [R1+0x30], R2 ;  /* 0x0000300201007387 */ /* 0x0007e20000100800 */
[----:B------:R-:W-:Y:S05]  /*cde0*/  @!P1 BRA `(.L_x_2541) ;  /* 0x0000000000409947 */ /* 0x000fea0003800000 */
[----:B---3--:R-:W-:Y:S01]  /*cdf0*/  MOV R2, 0x0 ;  /* 0x0000000000027802 */ /* 0x008fe20000000f00 */
[----:B------:R-:W-:Y:S01]  /*ce00*/  ULDC.64 UR4, c[0x4][0xa0] ;  /* 0x0100280000047ab9 */ /* 0x000fe20000000a00 */
[----:B------:R-:W-:Y:S01]  /*ce10*/  ULDC.64 UR6, c[0x4][0xa8] ;  /* 0x01002a0000067ab9 */ /* 0x000fe20000000a00 */
[----:B------:R-:W-:Y:S01]  /*ce20*/  ULDC.64 UR8, c[0x4][0x20] ;  /* 0x0100080000087ab9 */ /* 0x000fe20000000a00 */
[----:B------:R-:W-:Y:S02]  /*ce30*/  IMAD.U32 R4, RZ, RZ, UR4 ;  /* 0x00000004ff047e24 */ /* 0x000fe4000f8e00ff */
[----:B------:R-:W2:Y:S01]  /*ce40*/  LDC.64 R2, c[0x4][R2] ;  /* 0x0100000002027b82 */ /* 0x000ea20000000a00 */
        /* <DEDUP_REMOVED lines=9> */
[----:B012---:R-:W-:Y:S05]  /*cee0*/  CALL.ABS.NOINC R2 ;  /* 0x0000000002007343 */ /* 0x007fea0003c00000 */
.L_x_2541:
[----:B------:R-:W-:Y:S05]  /*cef0*/  BSYNC B6 ;  /* 0x0000000000067941 */ /* 0x000fea0003800000 */
.L_x_2540:
[----:B---3--:R-:W2:Y:S01]  /*cf00*/  LDL.LU R5, [R1+0x30] ;  /* 0x0000300001057983 */ /* 0x008ea20000300800 */
[----:B------:R-:W-:Y:S01]  /*cf10*/  ULDC.64 UR4, c[0x0][0x2d8] ;  /* 0x0000b60000047ab9 */ /* 0x000fe20000000a00 */
[----:B------:R-:W3:Y:S01]  /*cf20*/  LDC R7, c[0x0][0x448] ;  /* 0x00011200ff077b82 */ /* 0x000ee20000000800 */
[----:B------:R-:W-:Y:S01]  /*cf30*/  ULDC.64 UR6, c[0x0][0x280] ;  /* 0x0000a00000067ab9 */ /* 0x000fe20000000a00 */
[----:B------:R-:W2:Y:S04]  /*cf40*/  LDL.LU.64 R2, [R1+0x40] ;  /* 0x0000400001027983 */ /* 0x000ea80000300a00 */
[----:B------:R-:W4:Y:S04]  /*cf50*/  LDL.LU R0, [R1+0x38] ;  /* 0x0000380001007983 */ /* 0x000f280000300800 */
[----:B------:R-:W4:Y:S04]  /*cf60*/  LDL.LU R6, [R1+0x4c] ;  /* 0x00004c0001067983 */ /* 0x000f280000300800 */
[----:B------:R-:W4:Y:S01]  /*cf70*/  LDL.LU R4, [R1+0x28] ;  /* 0x0000280001047983 */ /* 0x000f220000300800 */
[----:B01----:R-:W0:Y:S03]  /*cf80*/  S2R R9, SR_TID.X ;  /* 0x0000000000097919 */ /* 0x003e260000002100 */
[----:B------:R1:W5:Y:S01]  /*cf90*/  LDL R10, [R1+0x34] ;  /* 0x00003400010a7983 */ /* 0x0003620000100800 */
[----:B---3--:R-:W-:Y:S01]  /*cfa0*/  ISETP.NE.AND P0, PT, R7, 0x1, PT ;  /* 0x000000010700780c */ /* 0x008fe20003f05270 */
[----:B0-----:R-:W-:-:S05]  /*cfb0*/  IMAD.SHL.U32 R8, R9, 0x8, RZ ;  /* 0x0000000809087824 */ /* 0x001fca00078e00ff */
[----:B------:R-:W-:-:S04]  /*cfc0*/  LOP3.LUT R8, R8, 0x38, RZ, 0xc0, !PT ;  /* 0x0000003808087812 */ /* 0x000fc800078ec0ff */
[----:B------:R-:W-:Y:S01]  /*cfd0*/  LOP3.LUT R8, R8, 0x40, RZ, 0xfc, !PT ;  /* 0x0000004008087812 */ /* 0x000fe200078efcff */
[----:B--2---:R-:W-:Y:S02]  /*cfe0*/  IMAD.MOV.U32 R3, RZ, RZ, R5 ;  /* 0x000000ffff037224 */ /* 0x004fe400078e0005 */
[----:B------:R-:W0:Y:S01]  /*cff0*/  S2R R5, SR_TID.X ;  /* 0x0000000000057919 */ /* 0x000e220000002100 */
[----:B----4-:R-:W-:Y:S02]  /*d000*/  IMAD R0, R0, UR4, RZ ;  /* 0x0000000400007c24 */ /* 0x010fe4000f8e02ff */
[----:B------:R-:W-:-:S04]  /*d010*/  IMAD.WIDE.U32 R2, R18, UR4, R2 ;  /* 0x0000000412027c25 */ /* 0x000fc8000f8e0002 */
[----:B------:R-:W-:Y:S01]  /*d020*/  IMAD R0, R18, UR5, R0 ;  /* 0x0000000512007c24 */ /* 0x000fe2000f8e0200 */
[----:B------:R-:W-:-:S03]  /*d030*/  ULDC.64 UR4, c[0x0][0x2e0] ;  /* 0x0000b80000047ab9 */ /* 0x000fc60000000a00 */
[----:B------:R-:W-:Y:S02]  /*d040*/  IMAD.IADD R3, R3, 0x1, R0 ;  /* 0x0000000103037824 */ /* 0x000fe400078e0200 */
[----:B------:R-:W-:Y:S02]  /*d050*/  IMAD R0, R6, UR4, RZ ;  /* 0x0000000406007c24 */ /* 0x000fe4000f8e02ff */
[C---:B------:R-:W-:Y:S01]  /*d060*/  IMAD.WIDE.U32 R2, R4.reuse, UR4, R2 ;  /* 0x0000000404027c25 */ /* 0x040fe2000f8e0002 */
[----:B------:R-:W2:Y:S03]  /*d070*/  @P0 LDC R6, c[0x0][0x450] ;  /* 0x00011400ff060b82 */ /* 0x000ea60000000800 */
[----:B------:R-:W-:Y:S01]  /*d080*/  IMAD R0, R4, UR5, R0 ;  /* 0x0000000504007c24 */ /* 0x000fe2000f8e0200 */
[----:B------:R-:W-:Y:S01]  /*d090*/  ULDC.64 UR4, c[0x0][0x2d0] ;  /* 0x0000b40000047ab9 */ /* 0x000fe20000000a00 */
[----:B------:R-:W3:Y:S02]  /*d0a0*/  S2R R4, SR_TID.X ;  /* 0x0000000000047919 */ /* 0x000ee40000002100 */
[----:B------:R-:W-:Y:S01]  /*d0b0*/  IMAD.IADD R3, R3, 0x1, R0 ;  /* 0x0000000103037824 */ /* 0x000fe200078e0200 */
[----:B0-----:R-:W-:-:S04]  /*d0c0*/  LOP3.LUT R5, R5, 0x7f, RZ, 0xc0, !PT ;  /* 0x0000007f05057812 */ /* 0x001fc800078ec0ff */
[----:B------:R-:W-:Y:S01]  /*d0d0*/  SHF.R.U32.HI R5, RZ, 0x3, R5 ;  /* 0x00000003ff057819 */ /* 0x000fe20000011605 */
[----:B---3--:R-:W-:-:S05]  /*d0e0*/  IMAD.SHL.U32 R4, R4, 0x10, RZ ;  /* 0x0000001004047824 */ /* 0x008fca00078e00ff */
[----:B------:R-:W-:Y:S02]  /*d0f0*/  LOP3.LUT R4, R5, 0x70, R4, 0xf8, !PT ;  /* 0x0000007005047812 */ /* 0x000fe400078ef804 */
[----:B------:R-:W0:Y:S03]  /*d100*/  @P0 LDC R5, c[0x0][0x44c] ;  /* 0x00011300ff050b82 */ /* 0x000e260000000800 */
[----:B------:R-:W-:-:S04]  /*d110*/  IMAD R0, R17, 0x80, R4 ;  /* 0x0000008011007824 */ /* 0x000fc800078e0204 */
[----:B------:R-:W-:Y:S02]  /*d120*/  IMAD.MOV.U32 R4, RZ, RZ, R0 ;  /* 0x000000ffff047224 */ /* 0x000fe400078e0000 */
[----:B0-----:R-:W-:-:S05]  /*d130*/  @P0 IMAD.HI.U32 R5, R0, R5, RZ ;  /* 0x0000000500050227 */ /* 0x001fca00078e00ff */
[----:B--2---:R-:W-:-:S05]  /*d140*/  @P0 SHF.R.U32.HI R4, RZ, R6, R5 ;  /* 0x00000006ff040219 */ /* 0x004fca0000011605 */
[----:B------:R-:W-:-:S04]  /*d150*/  IMAD.MOV R5, RZ, RZ, -R4 ;  /* 0x000000ffff057224 */ /* 0x000fc800078e0a04 */
[----:B------:R-:W-:Y:S01]  /*d160*/  IMAD R0, R7, R5, R0 ;  /* 0x0000000507007224 */ /* 0x000fe200078e0200 */
[----:B------:R-:W-:Y:S01]  /*d170*/  SHF.R.S32.HI R5, RZ, 0x1f, R4 ;  /* 0x0000001fff057819 */ /* 0x000fe20000011404 */
[----:B------:R-:W-:-:S04]  /*d180*/  IMAD.WIDE.U32 R2, R4, UR4, R2 ;  /* 0x0000000404027c25 */ /* 0x000fc8000f8e0002 */
[----:B------:R-:W-:-:S04]  /*d190*/  IMAD R5, R5, UR4, RZ ;  /* 0x0000000405057c24 */ /* 0x000fc8000f8e02ff */
[----:B------:R-:W-:Y:S01]  /*d1a0*/  IMAD R4, R4, UR5, R5 ;  /* 0x0000000504047c24 */ /* 0x000fe2000f8e0205 */
[----:B------:R-:W-:-:S03]  /*d1b0*/  ULDC.64 UR4, c[0x0][0x2c8] ;  /* 0x0000b20000047ab9 */ /* 0x000fc60000000a00 */
[----:B------:R-:W-:Y:S01]  /*d1c0*/  IMAD.IADD R3, R3, 0x1, R4 ;  /* 0x0000000103037824 */ /* 0x000fe200078e0204 */
[----:B------:R-:W-:-:S05]  /*d1d0*/  SHF.R.S32.HI R4, RZ, 0x1f, R0 ;  /* 0x0000001fff047819 */ /* 0x000fca0000011400 */
[----:B------:R-:W-:Y:S02]  /*d1e0*/  IMAD R6, R4, UR4, RZ ;  /* 0x0000000404067c24 */ /* 0x000fe4000f8e02ff */
[----:B------:R-:W-:Y:S01]  /*d1f0*/  IMAD.WIDE.U32 R4, R0, UR4, R2 ;  /* 0x0000000400047c25 */ /* 0x000fe2000f8e0002 */
[----:B------:R-:W-:Y:S02]  /*d200*/  ULDC UR4, c[0x0][0x2b8] ;  /* 0x0000ae0000047ab9 */ /* 0x000fe40000000800 */
[----:B------:R-:W-:Y:S02]  /*d210*/  ISETP.GE.AND P1, PT, R8, UR4, PT ;  /* 0x0000000408007c0c */ /* 0x000fe4000bf26270 */
[----:B------:R1:W5:Y:S01]  /*d220*/  LDL R8, [R1+0x24] ;  /* 0x0000240001087983 */ /* 0x0003620000100800 */
[----:B------:R-:W-:Y:S02]  /*d230*/  IMAD.SHL.U32 R9, R9, 0x8, RZ ;  /* 0x0000000809097824 */ /* 0x000fe400078e00ff */
[----:B------:R-:W-:-:S03]  /*d240*/  IMAD R0, R0, UR5, R6 ;  /* 0x0000000500007c24 */ /* 0x000fc6000f8e0206 */
[----:B------:R-:W-:Y:S01]  /*d250*/  LOP3.LUT R9, R9, 0x38, RZ, 0xc0, !PT ;  /* 0x0000003809097812 */ /* 0x000fe200078ec0ff */
[----:B------:R-:W-:Y:S01]  /*d260*/  IMAD.IADD R0, R5, 0x1, R0 ;  /* 0x0000000105007824 */ /* 0x000fe200078e0200 */
[C---:B------:R-:W-:Y:S02]  /*d270*/  LEA R3, P2, R4.reuse, UR6, 0x1 ;  /* 0x0000000604037c11 */ /* 0x040fe4000f8408ff */
[----:B------:R-:W-:Y:S01]  /*d280*/  ISETP.GE.AND P0, PT, R9, UR4, PT ;  /* 0x0000000409007c0c */ /* 0x000fe2000bf06270 */
[----:B------:R-:W-:Y:S01]  /*d290*/  UMOV UR4, 0xffffffff ;  /* 0xffffffff00047882 */ /* 0x000fe20000000000 */
[----:B------:R-:W-:Y:S02]  /*d2a0*/  LEA.HI.X R0, R4, UR7, R0, 0x1, P2 ;  /* 0x0000000704007c11 */ /* 0x000fe400090f0c00 */
[----:B-1----:R-:W-:Y:S09]  /*d2b0*/  BRA.DIV UR4, `(.L_x_2542) ;  /* 0x00000042043c7947 */ /* 0x002ff2000b800000 */
[----:B------:R-:W0:Y:S01]  /*d2c0*/  S2R R4, SR_TID.X ;  /* 0x0000000000047919 */ /* 0x000e220000002100 */
[----:B-----5:R-:W-:Y:S01]  /*d2d0*/  IMAD R2, R10, R7, RZ ;  /* 0x000000070a027224 */ /* 0x020fe200078e02ff */
[----:B------:R-:W1:Y:S04]  /*d2e0*/  SHFL.IDX PT, R5, R3, RZ, 0x181f ;  /* 0x00181fff03057589 */ /* 0x000e6800000e0000 */
[----:B------:R-:W-:Y:S04]  /*d2f0*/  SHFL.IDX PT, R6, R3, 0x1, 0x181f ;  /* 0x00381f0003067f89 */ /* 0x000fe800000e0000 */
        /* <DEDUP_REMOVED lines=9> */
[----:B0-----:R-:W-:-:S05]  /*d390*/  @!P4 IMAD.X R4, RZ, RZ, R4, P3 ;  /* 0x000000ffff04c224 */ /* 0x001fca00018e0604 */
[----:B------:R-:W-:-:S04]  /*d3a0*/  @!P4 LOP3.LUT R5, R5, R4, RZ, 0x3c, !PT ;  /* 0x000000040505c212 */ /* 0x000fc800078e3cff */
[----:B------:R-:W-:-:S04]  /*d3b0*/  @!P4 LOP3.LUT R4, R5, R4, RZ, 0x3c, !PT ;  /* 0x000000040504c212 */ /* 0x000fc800078e3cff */
[----:B------:R-:W-:-:S05]  /*d3c0*/  @!P4 LOP3.LUT R5, R5, R4, RZ, 0x3c, !PT ;  /* 0x000000040505c212 */ /* 0x000fca00078e3cff */
[----:B------:R-:W-:Y:S04]  /*d3d0*/  @!P4 LDGSTS.E.BYPASS.LTC128B.128 [R8+0x10400], desc[UR40][R4.64], !P0 ;  /* 0x104000000408cfae */ /* 0x000fe8000c101d68 */
[----:B------:R0:W-:Y:S02]  /*d3e0*/  @!P4 LDGSTS.E.BYPASS.LTC128B.128 [R8+0x14400], desc[UR40][R4.64+0x80], !P1 ;  /* 0x144000800408cfae */ /* 0x0001e4000c901d68 */
[----:B0-----:R-:W-:-:S05]  /*d3f0*/  @!P2 LEA R5, P3, R9, R6, 0x1 ;  /* 0x000000060905a211 */ /* 0x001fca00078608ff */
[----:B------:R-:W-:-:S05]  /*d400*/  @!P2 IMAD.X R4, RZ, RZ, R7, P3 ;  /* 0x000000ffff04a224 */ /* 0x000fca00018e0607 */
[----:B------:R-:W-:-:S04]  /*d410*/  @!P2 LOP3.LUT R5, R5, R4, RZ, 0x3c, !PT ;  /* 0x000000040505a212 */ /* 0x000fc800078e3cff */
[----:B------:R-:W-:-:S04]  /*d420*/  @!P2 LOP3.LUT R4, R5, R4, RZ, 0x3c, !PT ;  /* 0x000000040504a212 */ /* 0x000fc800078e3cff */
[----:B------:R-:W-:-:S05]  /*d430*/  @!P2 LOP3.LUT R5, R5, R4, RZ, 0x3c, !PT ;  /* 0x000000040505a212 */ /* 0x000fca00078e3cff */
[----:B------:R-:W-:Y:S04]  /*d440*/  @!P2 LDGSTS.E.BYPASS.LTC128B.128 [R8+0x10c00], desc[UR40][R4.64], !P0 ;  /* 0x10c000000408afae */ /* 0x000fe8000c101d68 */
[----:B------:R0:W-:Y:S02]  /*d450*/  @!P2 LDGSTS.E.BYPASS.LTC128B.128 [R8+0x14c00], desc[UR40][R4.64+0x80], !P1 ;  /* 0x14c000800408afae */ /* 0x0001e4000c901d68 */
[----:B0-----:R-:W-:Y:S02]  /*d460*/  VIADD R4, R17, 0x20 ;  /* 0x0000002011047836 */ /* 0x001fe40000000000 */
[----:B------:R-:W0:Y:S03]  /*d470*/  SHFL.IDX PT, R5, R3, 0x2, 0x181f ;  /* 0x00581f0003057f89 */ /* 0x000e2600000e0000 */
[----:B------:R-:W-:-:S02]  /*d480*/  ISETP.GE.AND P2, PT, R4, R2, PT ;  /* 0x000000020400720c */ /* 0x000fc40003f46270 */
[----:B------:R-:W1:Y:S11]  /*d490*/  SHFL.IDX PT, R4, R0, 0x2, 0x181f ;  /* 0x00581f0000047f89 */ /* 0x000e7600000e0000 */
[----:B0-----:R-:W-:-:S05]  /*d4a0*/  @!P2 LEA R5, P3, R9, R5, 0x1 ;  /* 0x000000050905a211 */ /* 0x001fca00078608ff */
[----:B-1----:R-:W-:-:S05]  /*d4b0*/  @!P2 IMAD.X R4, RZ, RZ, R4, P3 ;  /* 0x000000ffff04a224 */ /* 0x002fca00018e0604 */
        /* <DEDUP_REMOVED lines=40> */
[----:B------:R-:W-:Y:S01]  /*d740*/  ISETP.GE.AND P2, PT, R4, R2, PT ;  /* 0x000000020400720c */ /* 0x000fe20003f46270 */
[----:B------:R-:W-:Y:S04]  /*d750*/  SHFL.IDX PT, R3, R3, 0x7, 0x181f ;  /* 0x00f81f0003037f89 */ /* 0x000fe800000e0000 */
[----:B------:R-:W1:Y:S04]  /*d760*/  SHFL.IDX PT, R4, R0, 0x6, 0x181f ;  /* 0x00d81f0000047f89 */ /* 0x000e6800000e0000 */
[----:B------:R-:W2:Y:S04]  /*d770*/  SHFL.IDX PT, R0, R0, 0x7, 0x181f ;  /* 0x00f81f0000007f89 */ /* 0x000ea800000e0000 */
[----:B0-----:R-:W-:-:S05]  /*d780*/  @!P2 LEA R5, P3, R9, R5, 0x1 ;  /* 0x000000050905a211 */ /* 0x001fca00078608ff */
[----:B-1----:R-:W-:-:S05]  /*d790*/  @!P2 IMAD.X R4, RZ, RZ, R4, P3 ;  /* 0x000000ffff04a224 */ /* 0x002fca00018e0604 */
[----:B------:R-:W-:-:S04]  /*d7a0*/  @!P2 LOP3.LUT R5, R5, R4, RZ, 0x3c, !PT ;  /* 0x000000040505a212 */ /* 0x000fc800078e3cff */
[----:B------:R-:W-:-:S04]  /*d7b0*/  @!P2 LOP3.LUT R4, R5, R4, RZ, 0x3c, !PT ;  /* 0x000000040504a212 */ /* 0x000fc800078e3cff */
[----:B------:R-:W-:-:S05]  /*d7c0*/  @!P2 LOP3.LUT R5, R5, R4, RZ, 0x3c, !PT ;  /* 0x000000040505a212 */ /* 0x000fca00078e3cff */
[----:B------:R1:W-:Y:S04]  /*d7d0*/  @!P2 LDGSTS.E.BYPASS.LTC128B.128 [R8+0x13400], desc[UR40][R4.64], !P0 ;  /* 0x134000000408afae */ /* 0x0003e8000c101d68 */
[----:B--2---:R1:W-:Y:S02]  /*d7e0*/  @!P2 LDGSTS.E.BYPASS.LTC128B.128 [R8+0x17400], desc[UR40][R4.64+0x80], !P1 ;  /* 0x174000800408afae */ /* 0x0043e4000c901d68 */
.L_x_2658:
        /* <DEDUP_REMOVED lines=11> */
.L_x_2544:
[----:B------:R-:W-:Y:S05]  /*d8a0*/  BSYNC B0 ;  /* 0x0000000000007941 */ /* 0x000fea0003800000 */
.L_x_2543:
[----:B012---:R-:W2:Y:S01]  /*d8b0*/  LDL R8, [R1+0x4] ;  /* 0x0000040001087983 */ /* 0x007ea20000100800 */
[----:B------:R-:W-:Y:S01]  /*d8c0*/  PLOP3.LUT P0, PT, PT, PT, PT, 0x80, 0x0 ;  /* 0x000000000000781c */ /* 0x000fe20003f0f070 */
[----:B------:R-:W-:Y:S01]  /*d8d0*/  NOP ;  /* 0x0000000000007918 */ /* 0x000fe20000000000 */
[----:B--2---:R-:W-:-:S11]  /*d8e0*/  VIADD R6, R8, 0x28800 ;  /* 0x0002880008067836 */ /* 0x004fd60000000000 */
.L_x_2545:
        /* <DEDUP_REMOVED lines=19> */
.L_x_2659:
[----:B------:R-:W-:Y:S05]  /*da20*/  BSYNC B0 ;  /* 0x0000000000007941 */ /* 0x000fea0003800000 */
.L_x_2546:
[----:B0-----:R-:W2:Y:S01]  /*da30*/  LDL R2, [R1+0x2c] ;  /* 0x00002c0001027983 */ /* 0x001ea20000100800 */
[----:B------:R-:W-:Y:S01]  /*da40*/  BSSY B0, `(.L_x_2548) ;  /* 0x00001f2000007945 */ /* 0x000fe20003800000 */
[----:B--2---:R-:W-:-:S13]  /*da50*/  ISETP.GE.AND P0, PT, R2, 0x2, PT ;  /* 0x000000020200780c */ /* 0x004fda0003f06270 */
[----:B------:R-:W-:Y:S05]  /*da60*/  @!P0 BRA `(.L_x_2549) ;  /* 0x0000001c00bc8947 */ /* 0x000fea0003800000 */
[C---:B------:R-:W-:Y:S01]  /*da70*/  LOP3.LUT R0, R2.reuse, 0x1, RZ, 0xc0, !PT ;  /* 0x0000000102007812 */ /* 0x040fe200078ec0ff */
[----:B------:R-:W-:Y:S01]  /*da80*/  VIADD R4, R2, 0xfffffffe ;  /* 0xfffffffe02047836 */ /* 0x000fe20000000000 */
[----:B------:R-:W-:Y:S02]  /*da90*/  BSSY B2, `(.L_x_2550) ;  /* 0x00000aa000027945 */ /* 0x000fe40003800000 */
[----:B------:R-:W-:Y:S01]  /*daa0*/  ISETP.NE.U32.AND P0, PT, R0, 0x1, PT ;  /* 0x000000010000780c */ /* 0x000fe20003f05070 */
[----:B------:R-:W-:-:S12]  /*dab0*/  IMAD.MOV.U32 R0, RZ, RZ, R4 ;  /* 0x000000ffff007224 */ /* 0x000fd800078e0004 */
[----:B------:R-:W-:Y:S05]  /*dac0*/  @!P0 BRA `(.L_x_2551) ;  /* 0x0000000800988947 */ /* 0x000fea0003800000 */
[----:B------:R-:W2:Y:S04]  /*dad0*/  LDL R5, [R1+0x20] ;  /* 0x0000200001057983 */ /* 0x000ea80000100800 */
[----:B------:R-:W3:Y:S04]  /*dae0*/  LDL R3, [R1+0x8] ;  /* 0x0000080001037983 */ /* 0x000ee80000100800 */
[----:B------:R-:W4:Y:S01]  /*daf0*/  LDL R2, [R1+0x14] ;  /* 0x0000140001027983 */ /* 0x000f220000100800 */
[----:B------:R-:W-:Y:S01]  /*db00*/  BSSY B1, `(.L_x_2552) ;  /* 0x000009e000017945 */ /* 0x000fe20003800000 */
[----:B--2---:R-:W-:Y:S01]  /*db10*/  ISETP.NE.AND P1, PT, R5, RZ, PT ;  /* 0x000000ff0500720c */ /* 0x004fe20003f25270 */
        /* <DEDUP_REMOVED lines=9> */
[----:B------:R-:W-:Y:S01]  /*dbb0*/  ISETP.NE.AND.EX P0, PT, RZ, UR5, PT, P0 ;  /* 0x00000005ff007c0c */ /* 0x000fe2000bf05300 */
[----:B------:R-:W-:-:S12]  /*dbc0*/  IMAD.MOV.U32 R7, RZ, RZ, R4 ;  /* 0x000000ffff077224 */ /* 0x000fd800078e0004 */
[----:B0-----:R-:W-:Y:S05]  /*dbd0*/  @!P0 BRA `(.L_x_2554) ;  /* 0x0000000000508947 */ /* 0x001fea0003800000 */
[----:B------:R-:W2:Y:S01]  /*dbe0*/  LDL R10, [R1+0x1c] ;  /* 0x00001c00010a7983 */ /* 0x000ea20000100800 */
[----:B------:R-:W0:Y:S03]  /*dbf0*/  LDC R5, c[0x0][0x43c] ;  /* 0x00010f00ff057b82 */ /* 0x000e260000000800 */
[----:B------:R-:W3:Y:S01]  /*dc00*/  LDL R9, [R1+0x10] ;  /* 0x0000100001097983 */ /* 0x000ee20000100800 */
[----:B------:R-:W-:Y:S01]  /*dc10*/  IMAD.MOV.U32 R0, RZ, RZ, R4 ;  /* 0x000000ffff007224 */ /* 0x000fe200078e0004 */
[----:B------:R-:W-:Y:S01]  /*dc20*/  ULDC.64 UR6, c[0x0][0x428] ;  /* 0x00010a0000067ab9 */ /* 0x000fe20000000a00 */
[----:B0-----:R-:W-:-:S13]  /*dc30*/  ISETP.NE.AND P0, PT, R5, 0x1, PT ;  /* 0x000000010500780c */ /* 0x001fda0003f05270 */
[----:B-----5:R-:W0:Y:S02]  /*dc40*/  @P0 LDC.64 R2, c[0x0][0x440] ;  /* 0x00011000ff020b82 */ /* 0x020e240000000a00 */
[----:B0-----:R-:W-:-:S05]  /*dc50*/  @P0 IMAD.HI.U32 R2, R4, R2, RZ ;  /* 0x0000000204020227 */ /* 0x001fca00078e00ff */
[----:B------:R-:W-:-:S04]  /*dc60*/  @P0 SHF.R.U32.HI R0, RZ, R3, R2 ;  /* 0x00000003ff000219 */ /* 0x000fc80000011602 */
[--C-:B------:R-:W-:Y:S01]  /*dc70*/  SHF.R.S32.HI R3, RZ, 0x1f, R0.reuse ;  /* 0x0000001fff037819 */ /* 0x100fe20000011400 */
[----:B------:R-:W-:-:S04]  /*dc80*/  IMAD.MOV R7, RZ, RZ, -R0 ;  /* 0x000000ffff077224 */ /* 0x000fc800078e0a00 */
[----:B------:R-:W-:Y:S02]  /*dc90*/  IMAD R7, R5, R7, R4 ;  /* 0x0000000705077224 */ /* 0x000fe400078e0204 */
[----:B--2---:R-:W-:-:S04]  /*dca0*/  IMAD R2, R10, UR6, RZ ;  /* 0x000000060a027c24 */ /* 0x004fc8000f8e02ff */
[----:B---3--:R-:W-:Y:S02]  /*dcb0*/  IMAD R5, R9, UR7, R2 ;  /* 0x0000000709057c24 */ /* 0x008fe4000f8e0202 */
[----:B------:R-:W-:-:S04]  /*dcc0*/  IMAD.MOV.U32 R2, RZ, RZ, R0 ;  /* 0x000000ffff027224 */ /* 0x000fc800078e0000 */
[----:B------:R-:W-:-:S04]  /*dcd0*/  IMAD.WIDE.U32 R2, R9, UR6, R2 ;  /* 0x0000000609027c25 */ /* 0x000fc8000f8e0002 */
[----:B------:R-:W-:Y:S01]  /*dce0*/  IMAD.IADD R0, R5, 0x1, R3 ;  /* 0x0000000105007824 */ /* 0x000fe200078e0203 */
[----:B------:R-:W-:-:S04]  /*dcf0*/  LEA R10, P0, R2, UR4, 0x2 ;  /* 0x00000004020a7c11 */ /* 0x000fc8000f8010ff */
[----:B------:R-:W-:-:S05]  /*dd00*/  LEA.HI.X R11, R2, UR5, R0, 0x2, P0 ;  /* 0x00000005020b7c11 */ /* 0x000fca00080f1400 */
[----:B------:R0:W5:Y:S04]  /*dd10*/  LDG.E R3, desc[UR40][R10.64] ;  /* 0x000000280a037981 */ /* 0x000168000c1e1900 */
.L_x_2554:
[----:B------:R-:W2:Y:S01]  /*dd20*/  LDL R0, [R1+0x4] ;  /* 0x0000040001007983 */ /* 0x000ea20000100800 */
[----:B------:R-:W-:Y:S01]  /*dd30*/  BSSY B3, `(.L_x_2555) ;  /* 0x0000005000037945 */ /* 0x000fe20003800000 */
[----:B--2---:R-:W-:Y:S01]  /*dd40*/  IMAD R2, R8, 0x8, R0 ;  /* 0x0000000808027824 */ /* 0x004fe200078e0200 */
[----:B------:R-:W-:-:S04]  /*dd50*/  SHF.L.U32 R0, R12, 0x1f, RZ ;  /* 0x0000001f0c007819 */ /* 0x000fc800000006ff */
[----:B------:R-:W1:Y:S02]  /*dd60*/  SYNCS.PHASECHK.TRANS64.TRYWAIT P0, [R2+URZ+0x28840], R0 ;  /* 0x02884000020075a7 */ /* 0x000e64000800017f */
[----:B-1----:R-:W-:Y:S05]  /*dd70*/  @!P0 BRA `(.L_x_2556) ;  /* 0x0000004000708947 */ /* 0x002fea0003800000 */
.L_x_2660:
[----:B------:R-:W-:Y:S05]  /*dd80*/  BSYNC B3 ;  /* 0x0000000000037941 */ /* 0x000fea0003800000 */
.L_x_2555:
[----:B------:R-:W2:Y:S01]  /*dd90*/  S2R R5, SR_TID.X ;  /* 0x0000000000057919 */ /* 0x000ea20000002100 */
        /* <DEDUP_REMOVED lines=11> */
.L_x_2558:
[----:B------:R-:W-:Y:S05]  /*de50*/  BSYNC B3 ;  /* 0x0000000000037941 */ /* 0x000fea0003800000 */
.L_x_2557:
        /* <DEDUP_REMOVED lines=13> */
.L_x_2559:
        /* <DEDUP_REMOVED lines=16> */
.L_x_2560:
        /* <DEDUP_REMOVED lines=10> */
[----:B0-----:R-:W2:Y:S04]  /*e0d0*/  LDL.LU R10, [R1+0x14] ;  /* 0x00001400010a7983 */ /* 0x001ea80000300800 */
[----:B------:R-:W3:Y:S01]  /*e0e0*/  LDL R9, [R1+0x8] ;  /* 0x0000080001097983 */ /* 0x000ee20000100800 */
[----:B------:R-:W-:Y:S01]  /*e0f0*/  BSSY B3, `(.L_x_2561) ;  /* 0x0000005000037945 */ /* 0x000fe20003800000 */
[----:B--2---:R-:W-:Y:S01]  /*e100*/  SHF.L.U32 R0, R10, 0x1f, RZ ;  /* 0x0000001f0a007819 */ /* 0x004fe200000006ff */
[----:B---3--:R-:W-:-:S04]  /*e110*/  IMAD R2, R9, 0x8, R6 ;  /* 0x0000000809027824 */ /* 0x008fc800078e0206 */
[----:B------:R-:W0:Y:S02]  /*e120*/  SYNCS.PHASECHK.TRANS64.TRYWAIT P0, [R2+URZ+0x60], R0 ;  /* 0x00006000020075a7 */ /* 0x000e24000800017f */
[----:B0-----:R-:W-:Y:S05]  /*e130*/  @!P0 BRA `(.L_x_2562) ;  /* 0x0000003c00948947 */ /* 0x001fea0003800000 */
.L_x_2661:
[----:B------:R-:W-:Y:S05]  /*e140*/  BSYNC B3 ;  /* 0x0000000000037941 */ /* 0x000fea0003800000 */
.L_x_2561:
        /* <DEDUP_REMOVED lines=14> */
.L_x_2564:
[----:B------:R-:W-:Y:S05]  /*e230*/  BSYNC B3 ;  /* 0x0000000000037941 */ /* 0x000fea0003800000 */
.L_x_2563:
        /* <DEDUP_REMOVED lines=13> */
.L_x_2565:
        /* <DEDUP_REMOVED lines=16> */
.L_x_2566:
        /* <DEDUP_REMOVED lines=13> */
.L_x_2553:
[----:B------:R-:W-:Y:S05]  /*e4e0*/  BSYNC B1 ;  /* 0x0000000000017941 */ /* 0x000fea0003800000 */
.L_x_2552:
[----:B------:R-:W2:Y:S04]  /*e4f0*/  LDL.LU R0, [R1+0x2c] ;  /* 0x00002c0001007983 */ /* 0x000ea80000300800 */
[----:B------:R3:W-:Y:S04]  /*e500*/  STL [R1+0x8], R8 ;  /* 0x0000080801007387 */ /* 0x0007e80000100800 */
[----:B------:R3:W-:Y:S02]  /*e510*/  STL [R1+0x14], R12 ;  /* 0x0000140c01007387 */ /* 0x0007e40000100800 */
[----:B--23--:R-:W-:-:S07]  /*e520*/  VIADD R0, R0, 0xfffffffd ;  /* 0xfffffffd00007836 */ /* 0x00cfce0000000000 */
.L_x_2551:
[----:B------:R-:W-:Y:S05]  /*e530*/  BSYNC B2 ;  /* 0x0000000000027941 */ /* 0x000fea0003800000 */
.L_x_2550:
[----:B------:R-:W-:-:S13]  /*e540*/  ISETP.NE.AND P0, PT, R4, RZ, PT ;  /* 0x000000ff0400720c */ /* 0x000fda0003f05270 */
[----:B------:R-:W-:Y:S05]  /*e550*/  @!P0 BRA `(.L_x_2549) ;  /* 0x0000001400008947 */ /* 0x000fea0003800000 */
[----:B------:R2:W5:Y:S02]  /*e560*/  LDL R8, [R1] ;  /* 0x0000000001087983 */ /* 0x0005640000100800 */
.L_x_2597:
[----:B---3--:R-:W3:Y:S04]  /*e570*/  LDL R4, [R1+0x20] ;  /* 0x0000200001047983 */ /* 0x008ee80000100800 */
[----:B0-----:R-:W4:Y:S04]  /*e580*/  LDL R3, [R1+0x8] ;  /* 0x0000080001037983 */ /* 0x001f280000100800 */
[----:B--2---:R-:W2:Y:S01]  /*e590*/  LDL R2, [R1+0x14] ;  /* 0x0000140001027983 */ /* 0x004ea20000100800 */
[----:B------:R-:W-:Y:S05]  /*e5a0*/  YIELD ;  /* 0x0000000000007946 */ /* 0x000fea0003800000 */
[----:B------:R-:W-:Y:S01]  /*e5b0*/  BSSY B1, `(.L_x_2567) ;  /* 0x000009a000017945 */ /* 0x000fe20003800000 */
[----:B---3--:R-:W-:Y:S01]  /*e5c0*/  ISETP.NE.AND P1, PT, R4, RZ, PT ;  /* 0x000000ff0400720c */ /* 0x008fe20003f25270 */
[----:B----4-:R-:W-:-:S05]  /*e5d0*/  VIADD R4, R3, 0x1 ;  /* 0x0000000103047836 */ /* 0x010fca0000000000 */
[----:B------:R-:W-:-:S04]  /*e5e0*/  ISETP.NE.AND P0, PT, R4, 0x2, PT ;  /* 0x000000020400780c */ /* 0x000fc80003f05270 */
[----:B------:R-:W-:Y:S02]  /*e5f0*/  SEL R5, RZ, 0x1, P0 ;  /* 0x00000001ff057807 */ /* 0x000fe40000000000 */
[----:B------:R-:W-:Y:S02]  /*e600*/  SEL R4, R4, RZ, P0 ;  /* 0x000000ff04047207 */ /* 0x000fe40000000000 */
[----:B--2---:R-:W-:Y:S01]  /*e610*/  LOP3.LUT R5, R2, R5, RZ, 0x3c, !PT ;  /* 0x0000000502057212 */ /* 0x004fe200078e3cff */
[----:B------:R-:W-:Y:S06]  /*e620*/  @!P1 BRA `(.L_x_2568) ;  /* 0x0000000800489947 */ /* 0x000fec0003800000 */
[----:B------:R-:W-:Y:S01]  /*e630*/  ULDC.64 UR4, c[0x0][0x418] ;  /* 0x0001060000047ab9 */ /* 0x000fe20000000a00 */
[----:B------:R-:W-:Y:S01]  /*e640*/  IMAD.MOV.U32 R7, RZ, RZ, R0 ;  /* 0x000000ffff077224 */ /* 0x000fe200078e0000 */
[----:B------:R-:W-:-:S04]  /*e650*/  ISETP.NE.U32.AND P0, PT, RZ, UR4, PT ;  /* 0x00000004ff007c0c */ /* 0x000fc8000bf05070 */
[----:B------:R-:W-:-:S13]  /*e660*/  ISETP.NE.AND.EX P0, PT, RZ, UR5, PT, P0 ;  /* 0x00000005ff007c0c */ /* 0x000fda000bf05300 */
[----:B------:R-:W-:Y:S05]  /*e670*/  @!P0 BRA `(.L_x_2569) ;  /* 0x00000000004c8947 */ /* 0x000fea0003800000 */
[----:B------:R-:W2:Y:S01]  /*e680*/  LDL R10, [R1+0x1c] ;  /* 0x00001c00010a7983 */ /* 0x000ea20000100800 */
[----:B-----5:R-:W0:Y:S01]  /*e690*/  LDC R8, c[0x0][0x43c] ;  /* 0x00010f00ff087b82 */ /* 0x020e220000000800 */
        /* <DEDUP_REMOVED lines=17> */
.L_x_2569:
[----:B------:R-:W2:Y:S01]  /*e7b0*/  LDL R2, [R1+0x4] ;  /* 0x0000040001027983 */ /* 0x000ea20000100800 */
[----:B------:R-:W-:Y:S01]  /*e7c0*/  BSSY B2, `(.L_x_2570) ;  /* 0x0000005000027945 */ /* 0x000fe20003800000 */
[----:B--2---:R-:W-:Y:S01]  /*e7d0*/  IMAD R3, R4, 0x8, R2 ;  /* 0x0000000804037824 */ /* 0x004fe200078e0202 */
[----:B------:R-:W-:-:S04]  /*e7e0*/  SHF.L.U32 R2, R5, 0x1f, RZ ;  /* 0x0000001f05027819 */ /* 0x000fc800000006ff */
[----:B------:R-:W2:Y:S02]  /*e7f0*/  SYNCS.PHASECHK.TRANS64.TRYWAIT P0, [R3+URZ+0x28840], R2 ;  /* 0x02884002030075a7 */ /* 0x000ea4000800017f */
[----:B--2---:R-:W-:Y:S05]  /*e800*/  @!P0 BRA `(.L_x_2571) ;  /* 0x0000003400f48947 */ /* 0x004fea0003800000 */
.L_x_2662:
[----:B------:R-:W-:Y:S05]  /*e810*/  BSYNC B2 ;  /* 0x0000000000027941 */ /* 0x000fea0003800000 */
.L_x_2570:
        /* <DEDUP_REMOVED lines=12> */
.L_x_2573:
[----:B------:R-:W-:Y:S05]  /*e8e0*/  BSYNC B2 ;  /* 0x0000000000027941 */ /* 0x000fea0003800000 */
.L_x_2572:
        /* <DEDUP_REMOVED lines=13> */
.L_x_2574:
        /* <DEDUP_REMOVED lines=16> */
.L_x_2575:
        /* <DEDUP_REMOVED lines=17> */
.L_x_2663:
[----:B------:R-:W-:Y:S05]  /*ebd0*/  BSYNC B2 ;  /* 0x0000000000027941 */ /* 0x000fea0003800000 */
.L_x_2576:
        /* <DEDUP_REMOVED lines=11> */
.L_x_2579:
[----:B------:R-:W-:Y:S05]  /*ec90*/  BSYNC B2 ;  /* 0x0000000000027941 */ /* 0x000fea0003800000 */
.L_x_2578:
[----:B------:R-:W2:Y:S04]  /*eca0*/  LDL R15, [R1+0x4] ;  /* 0x00000400010f7983 */ /* 0x000ea80000100800 */
        /* <DEDUP_REMOVED lines=13> */
.L_x_2580:
        /* <DEDUP_REMOVED lines=16> */
.L_x_2581:
        /* <DEDUP_REMOVED lines=11> */
[----:B------:R0:W-:Y:S04]  /*ef30*/  STL [R1+0xc], R7 ;  /* 0x00000c0701007387 */ /* 0x0001e80000100800 */
[----:B------:R0:W-:Y:S02]  /*ef40*/  STL [R1], R8 ;  /* 0x0000000801007387 */ /* 0x0001e40000100800 */
.L_x_2568:
[----:B------:R-:W-:Y:S05]  /*ef50*/  BSYNC B1 ;  /* 0x0000000000017941 */ /* 0x000fea0003800000 */
.L_x_2567:
        /* <DEDUP_REMOVED lines=8> */
[----:B------:R2:W-:Y:S04]  /*efe0*/  STL [R1+0x14], R10 ;  /* 0x0000140a01007387 */ /* 0x0005e80000100800 */
[----:B------:R2:W-:Y:S01]  /*eff0*/  STL [R1+0x8], R11 ;  /* 0x0000080b01007387 */ /* 0x0005e20000100800 */
[----:B------:R-:W-:Y:S05]  /*f000*/  @!P1 BRA `(.L_x_2583) ;  /* 0x0000000800449947 */ /* 0x000fea0003800000 */
[----:B------:R-:W-:Y:S01]  /*f010*/  ULDC.64 UR4, c[0x0][0x418] ;  /* 0x0001060000047ab9 */ /* 0x000fe20000000a00 */
[----:B0-----:R-:W-:Y:S01]  /*f020*/  VIADD R7, R0, 0xffffffff ;  /* 0xffffffff00077836 */ /* 0x001fe20000000000 */
[----:B------:R-:W-:-:S04]  /*f030*/  ISETP.NE.U32.AND P0, PT, RZ, UR4, PT ;  /* 0x00000004ff007c0c */ /* 0x000fc8000bf05070 */
[----:B------:R-:W-:-:S13]  /*f040*/  ISETP.NE.AND.EX P0, PT, RZ, UR5, PT, P0 ;  /* 0x00000005ff007c0c */ /* 0x000fda000bf05300 */
[----:B------:R-:W-:Y:S05]  /*f050*/  @!P0 BRA `(.L_x_2584) ;  /* 0x00000000004c8947 */ /* 0x000fea0003800000 */
[----:B------:R-:W3:Y:S01]  /*f060*/  LDL R13, [R1+0x1c] ;  /* 0x00001c00010d7983 */ /* 0x000ee20000100800 */
[----:B------:R-:W0:Y:S01]  /*f070*/  LDC R9, c[0x0][0x43c] ;  /* 0x00010f00ff097b82 */ /* 0x000e220000000800 */
[----:B------:R-:W-:Y:S02]  /*f080*/  ULDC.64 UR6, c[0x0][0x428] ;  /* 0x00010a0000067ab9 */ /* 0x000fe40000000a00 */
[----:B------:R-:W4:Y:S01]  /*f090*/  LDL R12, [R1+0x10] ;  /* 0x00001000010c7983 */ /* 0x000f220000100800 */
        /* <DEDUP_REMOVED lines=15> */
.L_x_2584:
[----:B------:R-:W3:Y:S01]  /*f190*/  LDL R2, [R1+0x4] ;  /* 0x0000040001027983 */ /* 0x000ee20000100800 */
[----:B------:R-:W-:Y:S01]  /*f1a0*/  SHF.L.U32 R3, R10, 0x1f, RZ ;  /* 0x0000001f0a037819 */ /* 0x000fe200000006ff */
[----:B------:R-:W-:Y:S01]  /*f1b0*/  BSSY B2, `(.L_x_2585) ;  /* 0x0000004000027945 */ /* 0x000fe20003800000 */
[----:B---3--:R-:W-:-:S04]  /*f1c0*/  IMAD R2, R11, 0x8, R2 ;  /* 0x000000080b027824 */ /* 0x008fc800078e0202 */
[----:B------:R-:W3:Y:S02]  /*f1d0*/  SYNCS.PHASECHK.TRANS64.TRYWAIT P0, [R2+URZ+0x28840], R3 ;  /* 0x02884003020075a7 */ /* 0x000ee4000800017f */
[----:B---3--:R-:W-:Y:S05]  /*f1e0*/  @!P0 BRA `(.L_x_2586) ;  /* 0x0000002c00a48947 */ /* 0x008fea0003800000 */
.L_x_2664:
[----:B------:R-:W-:Y:S05]  /*f1f0*/  BSYNC B2 ;  /* 0x0000000000027941 */ /* 0x000fea0003800000 */
.L_x_2585:
[----:B0-----:R-:W0:Y:S01]  /*f200*/  S2R R9, SR_TID.X ;  /* 0x0000000000097919 */ /* 0x001e220000002100 */
        /* <DEDUP_REMOVED lines=9> */
[----:B----4-:R-:W-:Y:S05]  /*f2a0*/  @!P0 BRA `(.L_x_2588) ;  /* 0x0000000000048947 */ /* 0x010fea0003800000 */
[----:B------:R-:W-:Y:S01]  /*f2b0*/  BPT.TRAP 0x1 ;  /* 0x000000040000795c */ /* 0x000fe20000300000 */
.L_x_2588:
[----:B------:R-:W-:Y:S05]  /*f2c0*/  BSYNC B2 ;  /* 0x0000000000027941 */ /* 0x000fea0003800000 */
.L_x_2587:
[----:B---3--:R-:W3:Y:S04]  /*f2d0*/  LDL R2, [R1+0x8] ;  /* 0x0000080001027983 */ /* 0x008ee80000100800 */
[----:B--2---:R-:W2:Y:S04]  /*f2e0*/  LDL R10, [R1+0x4] ;  /* 0x00000400010a7983 */ /* 0x004ea80000100800 */
        /* <DEDUP_REMOVED lines=13> */
.L_x_2589:
        /* <DEDUP_REMOVED lines=16> */
.L_x_2590:
        /* <DEDUP_REMOVED lines=15> */
.L_x_2665:
[----:B------:R-:W-:Y:S05]  /*f5b0*/  BSYNC B2 ;  /* 0x0000000000027941 */ /* 0x000fea0003800000 */
.L_x_2591:
        /* <DEDUP_REMOVED lines=11> */
.L_x_2594:
[----:B------:R-:W-:Y:S05]  /*f670*/  BSYNC B2 ;  /* 0x0000000000027941 */ /* 0x000fea0003800000 */
.L_x_2593:
[----:B------:R-:W2:Y:S04]  /*f680*/  LDL R9, [R1+0x4] ;  /* 0x0000040001097983 */ /* 0x000ea80000100800 */
        /* <DEDUP_REMOVED lines=12> */
.L_x_2595:
        /* <DEDUP_REMOVED lines=16> */
.L_x_2596:
        /* <DEDUP_REMOVED lines=13> */
.L_x_2583:
[----:B------:R-:W-:Y:S05]  /*f920*/  BSYNC B1 ;  /* 0x0000000000017941 */ /* 0x000fea0003800000 */
.L_x_2582:
[C---:B------:R-:W-:Y:S01]  /*f930*/  ISETP.GT.AND P0, PT, R0.reuse, 0x1, PT ;  /* 0x000000010000780c */ /* 0x040fe20003f04270 */
[----:B------:R-:W-:-:S12]  /*f940*/  VIADD R0, R0, 0xfffffffe ;  /* 0xfffffffe00007836 */ /* 0x000fd80000000000 */
[----:B------:R-:W-:Y:S05]  /*f950*/  @P0 BRA `(.L_x_2597) ;  /* 0xffffffec00040947 */ /* 0x000fea000383ffff */
.L_x_2549:
[----:B------:R-:W-:Y:S05]  /*f960*/  BSYNC B0 ;  /* 0x0000000000007941 */ /* 0x000fea0003800000 */
.L_x_2548:
[----:B------:R-:W0:Y:S01]  /*f970*/  S2R R2, SR_TID.X ;  /* 0x0000000000027919 */ /* 0x000e220000002100 */
[----:B------:R-:W-:Y:S01]  /*f980*/  BSSY B0, `(.L_x_2598) ;  /* 0x0000010000007945 */ /* 0x000fe20003800000 */
[----:B0-----:R-:W-:-:S04]  /*f990*/  LOP3.LUT R3, R2, 0x7f, RZ, 0xc0, !PT ;  /* 0x0000007f02037812 */ /* 0x001fc800078ec0ff */
[----:B------:R-:W-:-:S13]  /*f9a0*/  ISETP.NE.AND P0, PT, R3, RZ, PT ;  /* 0x000000ff0300720c */ /* 0x000fda0003f05270 */
[----:B------:R-:W-:Y:S05]  /*f9b0*/  @P0 BRA `(.L_x_2599) ;  /* 0x0000000000300947 */ /* 0x000fea0003800000 */
[----:B------:R-:W0:Y:S01]  /*f9c0*/  S2R R2, SR_LANEID ;  /* 0x0000000000027919 */ /* 0x000e220000000000 */
[----:B------:R-:W-:Y:S01]  /*f9d0*/  VOTEU.ANY UR4, UPT, PT ;  /* 0x0000000000047886 */ /* 0x000fe200038e0100 */
[----:B------:R-:W4:Y:S01]  /*f9e0*/  LDC.64 R4, c[0x0][0xc60] ;  /* 0x00031800ff047b82 */ /* 0x000f220000000a00 */
[----:B------:R-:W0:Y:S02]  /*f9f0*/  FLO.U32 R0, UR4 ;  /* 0x0000000400007d00 */ /* 0x000e2400080e0000 */
[----:B0-----:R-:W-:-:S06]  /*fa00*/  ISETP.EQ.U32.AND P0, PT, R0, R2, PT ;  /* 0x000000020000720c */ /* 0x001fcc0003f02070 */
[----:B------:R-:W4:Y:S07]  /*fa10*/  POPC R2, UR4 ;  /* 0x0000000400027d09 */ /* 0x000f2e0008000000 */
[----:B----4-:R-:W4:Y:S04]  /*fa20*/  @P0 ATOMG.E.ADD.STRONG.GPU PT, R2, desc[UR40][R4.64], R2 ;  /* 0x00000002040209a8 */ /* 0x010f2800081ee1e8 */
[----:B----4-:R0:W4:Y:S02]  /*fa30*/  SHFL.IDX PT, R2, R2, R0, 0x1f ;  /* 0x00001f0002027589 */ /* 0x01012400000e0000 */
[----:B0-----:R-:W0:Y:S02]  /*fa40*/  S2R R0, SR_LTMASK ;  /* 0x0000000000007919 */ /* 0x001e240000003900 */
[----:B0-----:R-:W-:-:S06]  /*fa50*/  LOP3.LUT R0, R0, UR4, RZ, 0xc0, !PT ;  /* 0x0000000400007c12 */ /* 0x001fcc000f8ec0ff */
[----:B------:R-:W4:Y:S02]  /*fa60*/  POPC R0, R0 ;  /* 0x0000000000007309 */ /* 0x000f240000000000 */
[----:B----4-:R-:W-:-:S07]  /*fa70*/  IADD3 R16, R2, UR36, R0 ;  /* 0x0000002402107c10 */ /* 0x010fce000fffe000 */
.L_x_2599:
[----:B------:R-:W-:Y:S05]  /*fa80*/  BSYNC B0 ;  /* 0x0000000000007941 */ /* 0x000fea0003800000 */
.L_x_2598:
[----:B------:R-:W4:Y:S01]  /*fa90*/  LDL.LU R0, [R1+0x20] ;  /* 0x0000200001007983 */ /* 0x000f220000300800 */
[----:B------:R-:W-:Y:S01]  /*faa0*/  BSSY B0, `(.L_x_2600) ;  /* 0x0000040000007945 */ /* 0x000fe20003800000 */
[----:B----4-:R-:W-:-:S13]  /*fab0*/  ISETP.NE.AND P0, PT, R0, RZ, PT ;  /* 0x000000ff0000720c */ /* 0x010fda0003f05270 */
        /* <DEDUP_REMOVED lines=8> */
[----:B------:R-:W0:Y:S02]  /*fb40*/  SYNCS.PHASECHK.TRANS64.TRYWAIT P0, [R0+URZ+0x28860], R2 ;  /* 0x02886002000075a7 */ /* 0x000e24000800017f */
[----:B0-----:R-:W-:Y:S05]  /*fb50*/  @!P0 BRA `(.L_x_2603) ;  /* 0x0000002400708947 */ /* 0x001fea0003800000 */
.L_x_2666:
[----:B------:R-:W-:Y:S05]  /*fb60*/  BSYNC B1 ;  /* 0x0000000000017941 */ /* 0x000fea0003800000 */
.L_x_2602:
[----:B------:R-:W-:Y:S04]  /*fb70*/  BSSY B1, `(.L_x_2604) ;  /* 0x0000009000017945 */ /* 0x000fe80003800000 */
[----:B------:R-:W-:Y:S05]  /*fb80*/  @P1 BRA `(.L_x_2605) ;  /* 0x00000000001c1947 */ /* 0x000fea0003800000 */
[----:B------:R-:W2:Y:S01]  /*fb90*/  S2R R3, SR_TID.X ;  /* 0x0000000000037919 */ /* 0x000ea20000002100 */
[----:B0-----:R-:W-:-:S04]  /*fba0*/  IMAD.MOV.U32 R2, RZ, RZ, 0x8000 ;  /* 0x00008000ff027424 */ /* 0x001fc800078e00ff */
[----:B------:R4:W-:Y:S01]  /*fbb0*/  SYNCS.ARRIVE.TRANS64 RZ, [R0+URZ+0x28850], R2 ;  /* 0x0288500200ff79a7 */ /* 0x0009e2000800003f */
[----:B--2---:R-:W-:-:S04]  /*fbc0*/  LOP3.LUT R3, R3, 0x1f, RZ, 0xc0, !PT ;  /* 0x0000001f03037812 */ /* 0x004fc800078ec0ff */
[----:B------:R-:W-:-:S13]  /*fbd0*/  ISETP.NE.AND P0, PT, R3, RZ, PT ;  /* 0x000000ff0300720c */ /* 0x000fda0003f05270 */
[----:B----4-:R-:W-:Y:S05]  /*fbe0*/  @!P0 BRA `(.L_x_2605) ;  /* 0x0000000000048947 */ /* 0x010fea0003800000 */
[----:B------:R-:W-:Y:S01]  /*fbf0*/  BPT.TRAP 0x1 ;  /* 0x000000040000795c */ /* 0x000fe20000300000 */
.L_x_2605:
[----:B------:R-:W-:Y:S05]  /*fc00*/  BSYNC B1 ;  /* 0x0000000000017941 */ /* 0x000fea0003800000 */
.L_x_2604:
[----:B------:R-:W2:Y:S04]  /*fc10*/  LDL.LU R5, [R1+0x18] ;  /* 0x0000180001057983 */ /* 0x000ea80000300800 */
[----:B------:R-:W2:Y:S04]  /*fc20*/  LDL.LU R3, [R1+0xc] ;  /* 0x00000c0001037983 */ /* 0x000ea80000300800 */
[----:B------:R-:W4:Y:S04]  /*fc30*/  LDL R4, [R1+0x4] ;  /* 0x0000040001047983 */ /* 0x000f280000100800 */
[----:B0-----:R-:W4:Y:S01]  /*fc40*/  LDL R2, [R1+0x8] ;  /* 0x0000080001027983 */ /* 0x001f220000100800 */
[----:B------:R-:W-:Y:S01]  /*fc50*/  UIADD3 UR4, UP0, UR38, 0x470, URZ ;  /* 0x0000047026047890 */ /* 0x000fe2000ff1e03f */
[----:B------:R-:W-:Y:S01]  /*fc60*/  PLOP3.LUT P0, PT, PT, PT, PT, 0x80, 0x0 ;  /* 0x000000000000781c */ /* 0x000fe20003f0f070 */
[----:B------:R-:W-:Y:S01]  /*fc70*/  VIADD R0, R0, 0x28850 ;  /* 0x0002885000007836 */ /* 0x000fe20000000000 */
[----:B------:R-:W-:Y:S01]  /*fc80*/  UMOV UR6, 0x0 ;  /* 0x0000000000067882 */ /* 0x000fe20000000000 */
[----:B------:R-:W-:Y:S01]  /*fc90*/  UIADD3.X UR5, URZ, UR39, URZ, UP0, !UPT ;  /* 0x000000273f057290 */ /* 0x000fe200087fe43f */
[----:B------:R-:W-:Y:S01]  /*fca0*/  UMOV UR7, 0x14f00000 ;  /* 0x14f0000000077882 */ /* 0x000fe20000000000 */
[----:B------:R-:W-:Y:S01]  /*fcb0*/  UMOV UR10, URZ ;  /* 0x0000003f000a7c82 */ /* 0x000fe20008000000 */
[----:B--2---:R-:W-:-:S02]  /*fcc0*/  IMAD R3, R3, 0x80, R5 ;  /* 0x0000008003037824 */ /* 0x004fc400078e0205 */
[----:B----4-:R-:W-:-:S04]  /*fcd0*/  IMAD R2, R2, 0x8000, R4 ;  /* 0x0000800002027824 */ /* 0x010fc800078e0204 */
[----:B------:R-:W-:-:S07]  /*fce0*/  VIADD R4, R2, 0x400 ;  /* 0x0000040002047836 */ /* 0x000fce0000000000 */
.L_x_2606:
        /* <DEDUP_REMOVED lines=11> */
[----:B------:R-:W-:Y:S01]  /*fda0*/  PLOP3.LUT P0, PT, PT, PT, PT, 0x80, 0x0 ;  /* 0x000000000000781c */ /* 0x000fe20003f0f070 */
[----:B------:R-:W-:Y:S01]  /*fdb0*/  VIADD R2, R2, 0x4400 ;  /* 0x0000440002027836 */ /* 0x000fe20000000000 */
[----:B------:R-:W-:Y:S01]  /*fdc0*/  UMOV UR6, 0x0 ;  /* 0x0000000000067882 */ /* 0x000fe20000000000 */
[----:B------:R-:W-:Y:S01]  /*fdd0*/  UMOV UR7, 0x14f00000 ;  /* 0x14f0000000077882 */ /* 0x000fe20000000000 */
[----:B------:R-:W-:-:S09]  /*fde0*/  UMOV UR10, 0x40 ;  /* 0x00000040000a7882 */ /* 0x000fd20000000000 */
.L_x_2607:
        /* <DEDUP_REMOVED lines=11> */
.L_x_2601:
[----:B------:R-:W-:Y:S05]  /*fea0*/  BSYNC B0 ;  /* 0x0000000000007941 */ /* 0x000fea0003800000 */
.L_x_2600:
[----:B------:R-:W4:Y:S04]  /*feb0*/  LDL.LU R5, [R1+0x8] ;  /* 0x0000080001057983 */ /* 0x000f280000300800 */
        /* <DEDUP_REMOVED lines=8> */
.L_x_2528:
[----:B------:R-:W-:Y:S05]  /*ff40*/  BSYNC B7 ;  /* 0x0000000000077941 */ /* 0x000fea0003800000 */
.L_x_2526:
[----:B----4-:R-:W4:Y:S02]  /*ff50*/  LDL R0, [R1+0x50] ;  /* 0x0000500001007983 */ /* 0x010f240000100800 */
[----:B----4-:R-:W-:-:S13]  /*ff60*/  ISETP.NE.AND P0, PT, R0, RZ, PT ;  /* 0x000000ff0000720c */ /* 0x010fda0003f05270 */
[----:B------:R-:W-:Y:S05]  /*ff70*/  @!P0 BRA `(.L_x_2608) ;  /* 0x0000000000288947 */ /* 0x000fea0003800000 */
[----:B------:R-:W-:Y:S05]  /*ff80*/  WARPSYNC.ALL ;  /* 0x0000000000007948 */ /* 0x000fea0003800000 */
[----:B------:R-:W4:Y:S08]  /*ff90*/  S2UR UR5, SR_CgaCtaId ;  /* 0x00000000000579c3 */ /* 0x000f300000008800 */
[----:B------:R-:W-:Y:S06]  /*ffa0*/  BAR.SYNC.DEFER_BLOCKING 0x5, 0x180 ;  /* 0x0146000000007b1d */ /* 0x000fec0000010000 */
[----:B------:R-:W-:-:S02]  /*ffb0*/  UMOV UR4, 0x400 ;  /* 0x0000040000047882 */ /* 0x000fc40000000000 */
[----:B----4-:R-:W-:-:S06]  /*ffc0*/  ULEA UR4, UR5, UR4, 0x18 ;  /* 0x0000000405047291 */ /* 0x010fcc000f8ec03f */
[----:B------:R-:W-:-:S05]  /*ffd0*/  IMAD.U32 R0, RZ, RZ, UR4 ;  /* 0x00000004ff007e24 */ /* 0x000fca000f8e00ff */
[----:B------:R4:W0:Y:S04]  /*ffe0*/  LDS.128 R16, [R0+0x288d0] ;  /* 0x0288d00000107984 */ /* 0x0008280000000c00 */
[----:B------:R4:W-:Y:S01]  /*fff0*/  STL [R1+0x4], R0 ;  /* 0x0000040001007387 */ /* 0x0009e20000100800 */
[----:B------:R-:W-:Y:S06]  /*10000*/  BAR.ARV 0x4, 0x180 ;  /* 0x0106000000007b1d */ /* 0x000fec0000002000 */
[----:B------:R-:W-:Y:S05]  /*10010*/  BRA `(.L_x_2609) ;  /* 0x0000000800d47947 */ /* 0x000fea0003800000 */
.L_x_2608:
[----:B------:R-:W4:Y:S01]  /*10020*/  S2R R0, SR_TID.X ;  /* 0x0000000000007919 */ /* 0x000f220000002100 */
[----:B------:R-:W-:Y:S01]  /*10030*/  UMOV UR4, 0xffffffff ;  /* 0xffffffff00047882 */ /* 0x000fe20000000000 */
[----:B----4-:R-:W-:-:S04]  /*10040*/  LOP3.LUT R4, R0, 0x1f, RZ, 0xc0, !PT ;  /* 0x0000001f00047812 */ /* 0x010fc800078ec0ff */
[----:B------:R-:W-:Y:S01]  /*10050*/  ISETP.NE.AND P0, PT, R4, 0x1f, PT ;  /* 0x0000001f0400780c */ /* 0x000fe20003f05270 */
[----:B------:R-:W-:-:S12]  /*10060*/  BRA.DIV UR4, `(.L_x_2610) ;  /* 0x0000002204407947 */ /* 0x000fd8000b800000 */
[----:B------:R-:W-:Y:S01]  /*10070*/  IMAD.IADD R5, R19, 0x1, R4 ;  /* 0x0000000113057824 */ /* 0x000fe200078e0204 */
[----:B------:R-:W-:-:S04]  /*10080*/  ULDC UR4, c[0x0][0xc3c] ;  /* 0x00030f0000047ab9 */ /* 0x000fc80000000800 */
[----:B------:R-:W-:-:S13]  /*10090*/  ISETP.GE.OR P1, PT, R5, UR4, !P0 ;  /* 0x0000000405007c0c */ /* 0x000fda000c726670 */
[----:B------:R-:W4:Y:S02]  /*100a0*/  @!P1 LDC.64 R2, c[0x0][0xc80] ;  /* 0x00032000ff029b82 */ /* 0x000f240000000a00 */
[----:B----4-:R-:W-:-:S06]  /*100b0*/  @!P1 IMAD.WIDE R2, R5, 0x4, R2 ;  /* 0x0000000405029825 */ /* 0x010fcc00078e0202 */
[----:B------:R4:W2:Y:S01]  /*100c0*/  @!P1 LDG.E R3, desc[UR40][R2.64] ;  /* 0x0000002802039981 */ /* 0x0008a2000c1e1900 */
[C---:B------:R-:W-:Y:S02]  /*100d0*/  ISETP.GE.U32.AND P2, PT, R4.reuse, 0x2, PT ;  /* 0x000000020400780c */ /* 0x040fe40003f46070 */
[C---:B------:R-:W-:Y:S01]  /*100e0*/  ISETP.GE.U32.AND P3, PT, R4.reuse, 0x4, PT ;  /* 0x000000040400780c */ /* 0x040fe20003f66070 */
[----:B------:R-:W-:Y:S01]  /*100f0*/  SHFL.IDX PT, R0, R16, RZ, 0x1f ;  /* 0x00001fff10007589 */ /* 0x000fe200000e0000 */
[C---:B------:R-:W-:Y:S02]  /*10100*/  ISETP.GE.U32.AND P4, PT, R4.reuse, 0x8, PT ;  /* 0x000000080400780c */ /* 0x040fe40003f86070 */
[C---:B------:R-:W-:Y:S01]  /*10110*/  ISETP.GE.U32.AND P5, PT, R4.reuse, 0x10, PT ;  /* 0x000000100400780c */ /* 0x040fe20003fa6070 */
[----:B----4-:R-:W-:Y:S02]  /*10120*/  IMAD.MOV.U32 R2, RZ, RZ, RZ ;  /* 0x000000ffff027224 */ /* 0x010fe400078e00ff */
[----:B--2---:R-:W-:Y:S01]  /*10130*/  @!P1 IMAD.MOV.U32 R2, RZ, RZ, R3 ;  /* 0x000000ffff029224 */ /* 0x004fe200078e0003 */
        /* <DEDUP_REMOVED lines=18> */
.L_x_2676:
[----:B------:R-:W-:Y:S02]  /*10260*/  ULDC UR4, c[0x0][0xc38] ;  /* 0x00030e0000047ab9 */ /* 0x000fe40000000800 */
[----:B------:R-:W-:-:S04]  /*10270*/  IMAD.U32 R4, RZ, RZ, UR4 ;  /* 0x00000004ff047e24 */ /* 0x000fc8000f8e00ff */
[----:B----4-:R-:W-:-:S04]  /*10280*/  IMAD R16, R14, R4, RZ ;  /* 0x000000040e107224 */ /* 0x010fc800078e02ff */
[----:B------:R-:W-:-:S05]  /*10290*/  IMAD.IADD R5, R5, 0x1, R16 ;  /* 0x0000000105057824 */ /* 0x000fca00078e0210 */
[----:B------:R-:W-:-:S13]  /*102a0*/  ISETP.GT.AND P6, PT, R5, R0, PT ;  /* 0x000000000500720c */ /* 0x000fda0003fc4270 */
[----:B------:R-:W-:Y:S05]  /*102b0*/  @P6 BRA `(.L_x_2611) ;  /* 0x00000000009c6947 */ /* 0x000fea0003800000 */
.L_x_2616:
[----:B------:R-:W4:Y:S01]  /*102c0*/  LDC R2, c[0x0][0xc3c] ;  /* 0x00030f00ff027b82 */ /* 0x000f220000000800 */
[----:B------:R-:W-:-:S05]  /*102d0*/  VIADD R19, R19, 0x1f ;  /* 0x0000001f13137836 */ /* 0x000fca0000000000 */
[----:B----4-:R-:W-:-:S13]  /*102e0*/  ISETP.GE.AND P6, PT, R19, R2, PT ;  /* 0x000000021300720c */ /* 0x010fda0003fc6270 */
[----:B------:R-:W-:Y:S05]  /*102f0*/  @P6 BRA `(.L_x_2612) ;  /* 0x0000000400d06947 */ /* 0x000fea0003800000 */
[----:B--2---:R-:W2:Y:S01]  /*10300*/  S2R R3, SR_TID.X ;  /* 0x0000000000037919 */ /* 0x004ea20000002100 */
[----:B------:R-:W-:Y:S01]  /*10310*/  BSSY B0, `(.L_x_2613) ;  /* 0x0000009000007945 */ /* 0x000fe20003800000 */
[----:B--2---:R-:W-:-:S05]  /*10320*/  LOP3.LUT R3, R3, 0x1f, RZ, 0xc0, !PT ;  /* 0x0000001f03037812 */ /* 0x004fca00078ec0ff */
[----:B---3--:R-:W-:-:S05]  /*10330*/  IMAD.IADD R7, R19, 0x1, R3 ;  /* 0x0000000113077824 */ /* 0x008fca00078e0203 */
[----:B------:R-:W-:Y:S01]  /*10340*/  ISETP.GE.OR P6, PT, R7, R2, !P0 ;  /* 0x000000020700720c */ /* 0x000fe200047c6670 */
[----:B------:R-:W-:-:S12]  /*10350*/  IMAD.MOV.U32 R2, RZ, RZ, RZ ;  /* 0x000000ffff027224 */ /* 0x000fd800078e00ff */
[----:B------:R-:W-:Y:S05]  /*10360*/  @P6 BRA `(.L_x_2614) ;  /* 0x00000000000c6947 */ /* 0x000fea0003800000 */
[----:B------:R-:W2:Y:S02]  /*10370*/  LDC.64 R2, c[0x0][0xc80] ;  /* 0x00032000ff027b82 */ /* 0x000ea40000000a00 */
[----:B--2---:R-:W-:-:S06]  /*10380*/  IMAD.WIDE R2, R7, 0x4, R2 ;  /* 0x0000000407027825 */ /* 0x004fcc00078e0202 */
[----:B------:R2:W5:Y:S02]  /*10390*/  LDG.E R2, desc[UR40][R2.64] ;  /* 0x0000002802027981 */ /* 0x000564000c1e1900 */
.L_x_2614:
[----:B------:R-:W-:Y:S05]  /*103a0*/  BSYNC B0 ;  /* 0x0000000000007941 */ /* 0x000fea0003800000 */
.L_x_2613:
[----:B------:R-:W-:-:S03]  /*103b0*/  UMOV UR4, 0xffffffff ;  /* 0xffffffff00047882 */ /* 0x000fc60000000000 */
[----:B------:R-:W-:Y:S05]  /*103c0*/  BRA.DIV UR4, `(.L_x_2615) ;  /* 0x00000022048c7947 */ /* 0x000fea000b800000 */
[----:B-----5:R-:W2:Y:S02]  /*103d0*/  SHFL.UP PT, R14, R2, 0x1, RZ ;  /* 0x04200000020e7989 */ /* 0x020ea400000e00ff */
        /* <DEDUP_REMOVED lines=15> */
.L_x_2684:
[----:B------:R-:W-:Y:S02]  /*104d0*/  ULDC UR4, c[0x0][0xc38] ;  /* 0x00030e0000047ab9 */ /* 0x000fe40000000800 */
[----:B------:R-:W-:-:S04]  /*104e0*/  IMAD.U32 R4, RZ, RZ, UR4 ;  /* 0x00000004ff047e24 */ /* 0x000fc8000f8e00ff */
[----:B---3--:R-:W-:-:S04]  /*104f0*/  IMAD R16, R14, R4, RZ ;  /* 0x000000040e107224 */ /* 0x008fc800078e02ff */
[----:B------:R-:W-:-:S05]  /*10500*/  IMAD.IADD R5, R16, 0x1, R5 ;  /* 0x0000000110057824 */ /* 0x000fca00078e0205 */
[----:B------:R-:W-:-:S13]  /*10510*/  ISETP.GT.AND P6, PT, R5, R0, PT ;  /* 0x000000000500720c */ /* 0x000fda0003fc4270 */
[----:B------:R-:W-:Y:S05]  /*10520*/  @!P6 BRA `(.L_x_2616) ;  /* 0xfffffffc0064e947 */ /* 0x000fea000383ffff */
.L_x_2611:
        /* <DEDUP_REMOVED lines=8> */
.L_x_2688:
[----:B------:R-:W-:Y:S01]  /*105b0*/  ISETP.NE.AND P0, PT, R5, RZ, PT ;  /* 0x000000ff0500720c */ /* 0x000fe20003f05270 */
[----:B------:R-:W-:-:S12]  /*105c0*/  IMAD.MOV.U32 R5, RZ, RZ, RZ ;  /* 0x000000ffff057224 */ /* 0x000fd800078e00ff */
[----:B------:R-:W-:Y:S05]  /*105d0*/  @!P0 BRA `(.L_x_2618) ;  /* 0x0000000000108947 */ /* 0x000fea0003800000 */
[----:B------:R-:W-:Y:S01]  /*105e0*/  UMOV UR4, 0xffffffff ;  /* 0xffffffff00047882 */ /* 0x000fe20000000000 */
[----:B------:R-:W-:Y:S02]  /*105f0*/  VIADD R12, R6, 0xffffffff ;  /* 0xffffffff060c7836 */ /* 0x000fe40000000000 */
[----:B------:R-:W-:Y:S05]  /*10600*/  BRA.DIV UR4, `(.L_x_2619) ;  /* 0x0000002604047947 */ /* 0x000fea000b800000 */
[----:B------:R0:W0:Y:S02]  /*10610*/  SHFL.IDX PT, R5, R3, R12, 0x1f ;  /* 0x00001f0c03057589 */ /* 0x00002400000e0000 */
.L_x_2618:
[----:B0-2-4-:R-:W0:Y:S01]  /*10620*/  LDC.64 R2, c[0x0][0xc90] ;  /* 0x00032400ff027b82 */ /* 0x015e220000000a00 */
[----:B------:R-:W-:-:S04]  /*10630*/  IMAD.IADD R19, R6, 0x1, R19 ;  /* 0x0000000106137824 */ /* 0x000fc800078e0213 */
[----:B0-----:R-:W-:-:S05]  /*10640*/  IMAD.WIDE R2, R19, 0x4, R2 ;  /* 0x0000000413027825 */ /* 0x001fca00078e0202 */
[----:B---3--:R-:W2:Y:S01]  /*10650*/  LDG.E R7, desc[UR40][R2.64] ;  /* 0x0000002802077981 */ /* 0x008ea2000c1e1900 */
[----:B------:R-:W-:-:S04]  /*10660*/  IMAD R16, R5, R4, R16 ;  /* 0x0000000405107224 */ /* 0x000fc800078e0210 */
[----:B------:R-:W-:Y:S02]  /*10670*/  IMAD.IADD R0, R0, 0x1, -R16 ;  /* 0x0000000100007824 */ /* 0x000fe400078e0a10 */
[----:B--2---:R-:W-:-:S05]  /*10680*/  IMAD R6, R17, R7, RZ ;  /* 0x0000000711067224 */ /* 0x004fca00078e02ff */
[----:B-----5:R-:W-:-:S04]  /*10690*/  IABS R8, R6 ;  /* 0x0000000600087213 */ /* 0x020fc80000000000 */
        /* <DEDUP_REMOVED lines=58> */
.L_x_2612:
[----:B------:R-:W-:Y:S01]  /*10a40*/  UMOV UR4, URZ ;  /* 0x0000003f00047c82 */ /* 0x000fe20008000000 */
[----:B------:R-:W-:Y:S01]  /*10a50*/  UMOV UR5, URZ ;  /* 0x0000003f00057c82 */ /* 0x000fe20008000000 */
[----:B------:R-:W-:Y:S01]  /*10a60*/  ULDC UR6, c[0x0][0xc3c] ;  /* 0x00030f0000067ab9 */ /* 0x000fe20000000800 */
[----:B------:R-:W-:Y:S02]  /*10a70*/  IMAD.MOV.U32 R16, RZ, RZ, R0 ;  /* 0x000000ffff107224 */ /* 0x000fe400078e0000 */
[----:B------:R-:W-:Y:S02]  /*10a80*/  IMAD.U32 R17, RZ, RZ, UR4 ;  /* 0x00000004ff117e24 */ /* 0x000fe4000f8e00ff */
[----:B------:R-:W-:Y:S02]  /*10a90*/  IMAD.U32 R18, RZ, RZ, UR5 ;  /* 0x00000005ff127e24 */ /* 0x000fe4000f8e00ff */
[----:B------:R-:W-:-:S07]  /*10aa0*/  IMAD.U32 R19, RZ, RZ, UR6 ;  /* 0x00000006ff137e24 */ /* 0x000fce000f8e00ff */
.L_x_2620:
[----:B------:R4:W3:Y:S01]  /*10ab0*/  LDL R2, [R1+0x4] ;  /* 0x0000040001027983 */ /* 0x0008e20000100800 */
[----:B------:R-:W0:Y:S01]  /*10ac0*/  S2R R0, SR_TID.X ;  /* 0x0000000000007919 */ /* 0x000e220000002100 */
[----:B------:R-:W-:Y:S05]  /*10ad0*/  WARPSYNC.ALL ;  /* 0x0000000000007948 */ /* 0x000fea0003800000 */
[----:B0-----:R-:W-:Y:S01]  /*10ae0*/  LOP3.LUT R0, R0, 0x1f, RZ, 0xc0, !PT ;  /* 0x0000001f00007812 */ /* 0x001fe200078ec0ff */
[----:B------:R-:W-:Y:S03]  /*10af0*/  BAR.SYNC.DEFER_BLOCKING 0x4, 0x180 ;  /* 0x0106000000007b1d */ /* 0x000fe60000010000 */
[----:B------:R-:W-:-:S13]  /*10b00*/  ISETP.NE.AND P0, PT, R0, RZ, PT ;  /* 0x000000ff0000720c */ /* 0x000fda0003f05270 */
[----:B--2---:R-:W3:Y:S01]  /*10b10*/  @!P0 S2R R3, SR_CgaCtaId ;  /* 0x0000000000038919 */ /* 0x004ee20000008800 */
[----:B------:R-:W-:-:S04]  /*10b20*/  @!P0 MOV R0, 0x400 ;  /* 0x0000040000008802 */ /* 0x000fc80000000f00 */
[----:B---3--:R-:W-:-:S05]  /*10b30*/  @!P0 LEA R2, R3, R0, 0x18 ;  /* 0x0000000003028211 */ /* 0x008fca00078ec0ff */
[----:B------:R4:W-:Y:S04]  /*10b40*/  @!P0 STS.128 [R2+0x288d0], R16 ;  /* 0x0288d01002008388 */ /* 0x0009e80000000c00 */
[----:B------:R4:W-:Y:S01]  /*10b50*/  @!P0 STL [R1+0x4], R2 ;  /* 0x0000040201008387 */ /* 0x0009e20000100800 */
[----:B------:R-:W-:Y:S06]  /*10b60*/  BAR.ARV 0x5, 0x180 ;  /* 0x0146000000007b1d */ /* 0x000fec0000002000 */
.L_x_2609:
[----:B------:R-:W-:Y:S02]  /*10b70*/  ULDC UR4, c[0x0][0xc3c] ;  /* 0x00030f0000047ab9 */ /* 0x000fe40000000800 */
[----:B0-----:R-:W-:-:S13]  /*10b80*/  ISETP.GE.AND P0, PT, R19, UR4, PT ;  /* 0x0000000413007c0c */ /* 0x001fda000bf06270 */
[----:B------:R-:W-:Y:S05]  /*10b90*/  @!P0 BRA `(.L_x_2621) ;  /* 0xffffffac00c88947 */ /* 0x000fea000383ffff */
[----:B------:R-:W-:Y:S05]  /*10ba0*/  BSYNC B8 ;  /* 0x0000000000087941 */ /* 0x000fea0003800000 */
.L_x_2522:
[----:B----4-:R-:W4:Y:S01]  /*10bb0*/  LDL.LU R0, [R1+0x48] ;  /* 0x0000480001007983 */ /* 0x010f220000300800 */
[----:B------:R-:W-:Y:S01]  /*10bc0*/  BSSY B0, `(.L_x_2622) ;  /* 0x000000b000007945 */ /* 0x000fe20003800000 */
[----:B------:R-:W0:Y:S01]  /*10bd0*/  S2R R5, SR_CgaCtaId ;  /* 0x0000000000057919 */ /* 0x000e220000008800 */
[----:B----4-:R-:W-:-:S05]  /*10be0*/  VIADD R0, R0, 0x1 ;  /* 0x0000000100007836 */ /* 0x010fca0000000000 */
[----:B------:R-:W-:-:S04]  /*10bf0*/  LEA.HI R2, R0, R0, RZ, 0x1 ;  /* 0x0000000000027211 */ /* 0x000fc800078f08ff */
[----:B------:R-:W-:-:S05]  /*10c00*/  LOP3.LUT R3, R2, 0xfffffffe, RZ, 0xc0, !PT ;  /* 0xfffffffe02037812 */ /* 0x000fca00078ec0ff */
[----:B------:R-:W-:Y:S01]  /*10c10*/  IMAD.IADD R3, R0, 0x1, -R3 ;  /* 0x0000000100037824 */ /* 0x000fe200078e0a03 */
[----:B------:R-:W-:-:S04]  /*10c20*/  MOV R0, 0x400 ;  /* 0x0000040000007802 */ /* 0x000fc80000000f00 */
[----:B0-----:R-:W-:Y:S02]  /*10c30*/  LEA R0, R5, R0, 0x18 ;  /* 0x0000000005007211 */ /* 0x001fe400078ec0ff */
[----:B------:R-:W-:-:S04]  /*10c40*/  SHF.L.U32 R3, R3, 0x1f, RZ ;  /* 0x0000001f03037819 */ /* 0x000fc800000006ff */
[----:B------:R-:W0:Y:S02]  /*10c50*/  SYNCS.PHASECHK.TRANS64.TRYWAIT P0, [R0+URZ+0x28820], R3 ;  /* 0x02882003000075a7 */ /* 0x000e24000800017f */
[----:B0-----:R-:W-:Y:S05]  /*10c60*/  @!P0 BRA `(.L_x_2623) ;  /* 0x0000001c00948947 */ /* 0x001fea0003800000 */
.L_x_2691:
[----:B------:R-:W-:Y:S05]  /*10c70*/  BSYNC B0 ;  /* 0x0000000000007941 */ /* 0x000fea0003800000 */
.L_x_2622:
[----:B------:R-:W-:-:S03]  /*10c80*/  UMOV UR4, 0xffffffff ;  /* 0xffffffff00047882 */ /* 0x000fc60000000000 */
[----:B------:R-:W-:Y:S05]  /*10c90*/  BRA.DIV UR4, `(.L_x_2624) ;  /* 0x0000001e049c7947 */ /* 0x000fea000b800000 */
[----:B------:R-:W4:Y:S02]  /*10ca0*/  S2R R2, SR_TID.X ;  /* 0x0000000000027919 */ /* 0x000f240000002100 */
[----:B----4-:R-:W-:-:S04]  /*10cb0*/  SHF.R.U32.HI R2, RZ, 0x5, R2 ;  /* 0x00000005ff027819 */ /* 0x010fc80000011602 */
[----:B------:R-:W-:-:S05]  /*10cc0*/  LOP3.LUT R2, R2, 0x3, RZ, 0xc0, !PT ;  /* 0x0000000302027812 */ /* 0x000fca00078ec0ff */
[----:B------:R4:W0:Y:S02]  /*10cd0*/  SHFL.IDX PT, R14, R2, RZ, 0x1f ;  /* 0x00001fff020e7589 */ /* 0x00082400000e0000 */
.L_x_2694:
[----:B0-----:R-:W-:Y:S01]  /*10ce0*/  ISETP.NE.AND P0, PT, R14, RZ, PT ;  /* 0x000000ff0e00720c */ /* 0x001fe20003f05270 */
[----:B------:R-:W-:-:S12]  /*10cf0*/  BSSY B0, `(.L_x_2625) ;  /* 0x0000027000007945 */ /* 0x000fd80003800000 */
[----:B------:R-:W-:Y:S05]  /*10d00*/  @P0 BRA `(.L_x_2626) ;  /* 0x0000000000940947 */ /* 0x000fea0003800000 */
[----:B------:R-:W-:-:S03]  /*10d10*/  UMOV UR4, 0xffffffff ;  /* 0xffffffff00047882 */ /* 0x000fc60000000000 */
[----:B------:R-:W-:Y:S05]  /*10d20*/  BRA.DIV UR4, `(.L_x_2627) ;  /* 0x0000001e04ac7947 */ /* 0x000fea000b800000 */
[----:B------:R-:W-:-:S13]  /*10d30*/  ELECT P6, URZ, PT ;  /* 0x00000000003f782f */ /* 0x000fda00038c0000 */
.L_x_2697:
[----:B------:R-:W-:Y:S05]  /*10d40*/  @!P6 BRA `(.L_x_2626) ;  /* 0x000000000084e947 */ /* 0x000fea0003800000 */
[----:B----4-:R-:W4:Y:S02]  /*10d50*/  LDL.LU R2, [R1+0x54] ;  /* 0x0000540001027983 */ /* 0x010f240000300800 */
[----:B----4-:R-:W-:-:S04]  /*10d60*/  LOP3.LUT R2, R2, 0x2, RZ, 0xfc, !PT ;  /* 0x0000000202027812 */ /* 0x010fc800078efcff */
[----:B------:R-:W-:-:S13]  /*10d70*/  ISETP.NE.AND P2, PT, R2, 0x3, PT ;  /* 0x000000030200780c */ /* 0x000fda0003f45270 */
[----:B------:R-:W-:Y:S05]  /*10d80*/  @!P2 BRA `(.L_x_2628) ;  /* 0x000000000004a947 */ /* 0x000fea0003800000 */
[----:B------:R-:W-:Y:S01]  /*10d90*/  BPT.TRAP 0x1 ;  /* 0x000000040000795c */ /* 0x000fe20000300000 */
.L_x_2628:
[----:B------:R-:W4:Y:S04]  /*10da0*/  LDL R3, [R1+0x8] ;  /* 0x0000080001037983 */ /* 0x000f280000100800 */
[----:B--23--:R-:W2:Y:S01]  /*10db0*/  LDL.LU R7, [R1+0x14] ;  /* 0x0000140001077983 */ /* 0x00cea20000300800 */
[----:B------:R-:W-:-:S04]  /*10dc0*/  VIADD R2, R0, 0x28840 ;  /* 0x0002884000027836 */ /* 0x000fc80000000000 */
[C---:B----4-:R-:W-:Y:S02]  /*10dd0*/  IMAD R6, R3.reuse, 0x8, R2 ;  /* 0x0000000803067824 */ /* 0x050fe400078e0202 */
        /* <DEDUP_REMOVED lines=10> */
.L_x_2698:
[----:B------:R-:W2:Y:S02]  /*10e80*/  SYNCS.PHASECHK.TRANS64.TRYWAIT P0, [R7+URZ], R2 ;  /* 0x00000002070075a7 */ /* 0x000ea4000800017f */
[----:B--2---:R-:W-:Y:S05]  /*10e90*/  @!P0 BRA `(.L_x_2630) ;  /* 0x0000001c00848947 */ /* 0x004fea0003800000 */
.L_x_2699:
[----:B------:R-:W-:Y:S05]  /*10ea0*/  @!P2 BRA `(.L_x_2631) ;  /* 0x000000000004a947 */ /* 0x000fea0003800000 */
[----:B------:R-:W-:Y:S01]  /*10eb0*/  BPT.TRAP 0x1 ;  /* 0x000000040000795c */ /* 0x000fe20000300000 */
.L_x_2631:
[----:B------:R-:W3:Y:S01]  /*10ec0*/  LDL.LU R4, [R1+0x8] ;  /* 0x0000080001047983 */ /* 0x000ee20000300800 */
[----:B------:R-:W-:-:S04]  /*10ed0*/  VIADD R0, R0, 0x28860 ;  /* 0x0002886000007836 */ /* 0x000fc80000000000 */
[----:B---3--:R-:W-:-:S04]  /*10ee0*/  IMAD R4, R4, 0x8, R0 ;  /* 0x0000000804047824 */ /* 0x008fc800078e0200 */
[----:B------:R-:W3:Y:S02]  /*10ef0*/  SYNCS.PHASECHK.TRANS64.TRYWAIT P0, [R4+URZ], R5 ;  /* 0x00000005040075a7 */ /* 0x000ee4000800017f */
[----:B---3--:R-:W-:Y:S05]  /*10f00*/  @!P0 BRA `(.L_x_2632) ;  /* 0x0000001c007c8947 */ /* 0x008fea0003800000 */
.L_x_2700:
[----:B------:R-:W-:-:S07]  /*10f10*/  IMAD R3, R3, 0x8, R0 ;  /* 0x0000000803037824 */ /* 0x000fce00078e0200 */
.L_x_2633:
[----:B----4-:R4:W0:Y:S02]  /*10f20*/  SYNCS.PHASECHK.TRANS64.TRYWAIT P0, [R3+URZ], R2 ;  /* 0x00000002030075a7 */ /* 0x010824000800017f */
[----:B0-----:R-:W-:Y:S05]  /*10f30*/  @!P0 NANOSLEEP.SYNCS 0x989680 ;  /* 0x009896800000895d */ /* 0x001fea0003900000 */
[----:B------:R-:W0:Y:S02]  /*10f40*/  @!P0 SYNCS.PHASECHK.TRANS64 P0, [R3+URZ], R2 ;  /* 0x00000002030085a7 */ /* 0x000e24000800007f */
[----:B0-----:R-:W-:Y:S05]  /*10f50*/  @!P0 BRA `(.L_x_2633) ;  /* 0xfffffffc00f08947 */ /* 0x001fea000383ffff */
.L_x_2626:
[----:B------:R-:W-:Y:S05]  /*10f60*/  BSYNC B0 ;  /* 0x0000000000007941 */ /* 0x000fea0003800000 */
.L_x_2625:
[----:B------:R-:W-:Y:S05]  /*10f70*/  EXIT ;  /* 0x000000000000794d */ /* 0x000fea0003800000 */
.L_x_2464:
[----:B0-----:R-:W-:-:S04]  /*10f80*/  IMAD.U32 R3, RZ, RZ, UR38 ;  /* 0x00000026ff037e24 */ /* 0x001fc8000f8e00ff */
[----:B------:R0:W1:Y:S03]  /*10f90*/  SYNCS.PHASECHK.TRANS64.TRYWAIT P1, [R3+URZ+0x28800], R0 ;  /* 0x02880000030075a7 */ /* 0x000066000802017f */
[----:B-1----:R-:W-:Y:S05]  /*10fa0*/  @!P1 NANOSLEEP.SYNCS 0x989680 ;  /* 0x009896800000995d */ /* 0x002fea0003900000 */
[----:B------:R-:W1:Y:S02]  /*10fb0*/  @!P1 SYNCS.PHASECHK.TRANS64 P1, [R3+URZ+0x28800], R0 ;  /* 0x02880000030095a7 */ /* 0x000e64000802007f */
[----:B-1----:R-:W-:Y:S05]  /*10fc0*/  @!P1 BRA `(.L_x_2464) ;  /* 0xfffffffc00ec9947 */ /* 0x002fea000383ffff */
[----:B------:R-:W-:Y:S05]  /*10fd0*/  BRA `(.L_x_2634) ;  /* 0xffffff0400d87947 */ /* 0x000fea000383ffff */
.L_x_2468:
[----:B-1----:R1:W2:Y:S02]  /*10fe0*/  SYNCS.PHASECHK.TRANS64.TRYWAIT P2, [R3+URZ+0x28830], R0 ;  /* 0x02883000030075a7 */ /* 0x0022a4000804017f */
[----:B--2---:R-:W-:Y:S05]  /*10ff0*/  @!P2 NANOSLEEP.SYNCS 0x989680 ;  /* 0x009896800000a95d */ /* 0x004fea0003900000 */
[----:B------:R-:W2:Y:S02]  /*11000*/  @!P2 SYNCS.PHASECHK.TRANS64 P2, [R3+URZ+0x28830], R0 ;  /* 0x028830000300a5a7 */ /* 0x000ea4000804007f */
[----:B--2---:R-:W-:Y:S05]  /*11010*/  @!P2 BRA `(.L_x_2468) ;  /* 0xfffffffc00f0a947 */ /* 0x004fea000383ffff */
[----:B------:R-:W-:Y:S05]  /*11020*/  BRA `(.L_x_2467) ;  /* 0xffffff0400fc7947 */ /* 0x000fea000383ffff */
.L_x_2473:
[----:B-1----:R-:W-:-:S04]  /*11030*/  IMAD.U32 R5, RZ, RZ, UR6 ;  /* 0x00000006ff057e24 */ /* 0x002fc8000f8e00ff */
[----:B------:R1:W2:Y:S03]  /*11040*/  SYNCS.PHASECHK.TRANS64.TRYWAIT P3, [R5+URZ+0x28830], R0 ;  /* 0x02883000050075a7 */ /* 0x0002a6000806017f */
[----:B--2---:R-:W-:Y:S05]  /*11050*/  @!P3 NANOSLEEP.SYNCS 0x989680 ;  /* 0x009896800000b95d */ /* 0x004fea0003900000 */
[----:B------:R-:W2:Y:S02]  /*11060*/  @!P3 SYNCS.PHASECHK.TRANS64 P3, [R5+URZ+0x28830], R0 ;  /* 0x028830000500b5a7 */ /* 0x000ea4000806007f */
[----:B--2---:R-:W-:Y:S05]  /*11070*/  @!P3 BRA `(.L_x_2473) ;  /* 0xfffffffc00ecb947 */ /* 0x004fea000383ffff */
[----:B------:R-:W-:Y:S05]  /*11080*/  BRA `(.L_x_2470) ;  /* 0xffffff2800ec7947 */ /* 0x000fea000383ffff */
.L_x_2477:
[----:B-1----:R-:W-:-:S04]  /*11090*/  IMAD.U32 R5, RZ, RZ, UR6 ;  /* 0x00000006ff057e24 */ /* 0x002fc8000f8e00ff */
[----:B------:R1:W2:Y:S03]  /*110a0*/  SYNCS.PHASECHK.TRANS64.TRYWAIT P3, [R5+URZ+0x28850], R0 ;  /* 0x02885000050075a7 */ /* 0x0002a6000806017f */
[----:B--2---:R-:W-:Y:S05]  /*110b0*/  @!P3 NANOSLEEP.SYNCS 0x989680 ;  /* 0x009896800000b95d */ /* 0x004fea0003900000 */
[----:B------:R-:W2:Y:S02]  /*110c0*/  @!P3 SYNCS.PHASECHK.TRANS64 P3, [R5+URZ+0x28850], R0 ;  /* 0x028850000500b5a7 */ /* 0x000ea4000806007f */
[----:B--2---:R-:W-:Y:S05]  /*110d0*/  @!P3 BRA `(.L_x_2477) ;  /* 0xfffffffc00ecb947 */ /* 0x004fea000383ffff */
[----:B------:R-:W-:Y:S05]  /*110e0*/  BRA `(.L_x_2474) ;  /* 0xffffff2c00b47947 */ /* 0x000fea000383ffff */
.L_x_2483:
[----:B-1----:R-:W-:-:S04]  /*110f0*/  IMAD.U32 R5, RZ, RZ, UR6 ;  /* 0x00000006ff057e24 */ /* 0x002fc8000f8e00ff */
[----:B------:R1:W2:Y:S03]  /*11100*/  SYNCS.PHASECHK.TRANS64.TRYWAIT P2, [R5+URZ+0x28830], R0 ;  /* 0x02883000050075a7 */ /* 0x0002a6000804017f */
[----:B--2---:R-:W-:Y:S05]  /*11110*/  @!P2 NANOSLEEP.SYNCS 0x989680 ;  /* 0x009896800000a95d */ /* 0x004fea0003900000 */
[----:B------:R-:W2:Y:S02]  /*11120*/  @!P2 SYNCS.PHASECHK.TRANS64 P2, [R5+URZ+0x28830], R0 ;  /* 0x028830000500a5a7 */ /* 0x000ea4000804007f */
[----:B--2---:R-:W-:Y:S05]  /*11130*/  @!P2 BRA `(.L_x_2483) ;  /* 0xfffffffc00eca947 */ /* 0x004fea000383ffff */
[----:B------:R-:W-:Y:S05]  /*11140*/  BRA `(.L_x_2480) ;  /* 0xffffff5400107947 */ /* 0x000fea000383ffff */
.L_x_2487:
[----:B-1----:R-:W-:-:S04]  /*11150*/  IMAD.U32 R5, RZ, RZ, UR6 ;  /* 0x00000006ff057e24 */ /* 0x002fc8000f8e00ff */
[----:B------:R1:W2:Y:S03]  /*11160*/  SYNCS.PHASECHK.TRANS64.TRYWAIT P2, [R5+URZ+0x28850], R0 ;  /* 0x02885000050075a7 */ /* 0x0002a6000804017f */
[----:B--2---:R-:W-:Y:S05]  /*11170*/  @!P2 NANOSLEEP.SYNCS 0x989680 ;  /* 0x009896800000a95d */ /* 0x004fea0003900000 */
[----:B------:R-:W2:Y:S02]  /*11180*/  @!P2 SYNCS.PHASECHK.TRANS64 P2, [R5+URZ+0x28850], R0 ;  /* 0x028850000500a5a7 */ /* 0x000ea4000804007f */
[----:B--2---:R-:W-:Y:S05]  /*11190*/  @!P2 BRA `(.L_x_2487) ;  /* 0xfffffffc00eca947 */ /* 0x004fea000383ffff */
[----:B------:R-:W-:Y:S05]  /*111a0*/  BRA `(.L_x_2484) ;  /* 0xffffff5400d87947 */ /* 0x000fea000383ffff */
.L_x_2492:
[----:B-1----:R-:W-:-:S04]  /*111b0*/  IMAD.U32 R9, RZ, RZ, UR5 ;  /* 0x00000005ff097e24 */ /* 0x002fc8000f8e00ff */
[----:B------:R1:W2:Y:S03]  /*111c0*/  SYNCS.PHASECHK.TRANS64.TRYWAIT P0, [R9+URZ+0x28850], R6 ;  /* 0x02885006090075a7 */ /* 0x0002a6000800017f */
[----:B--2---:R-:W-:Y:S05]  /*111d0*/  @!P0 NANOSLEEP.SYNCS 0x989680 ;  /* 0x009896800000895d */ /* 0x004fea0003900000 */
[----:B------:R-:W2:Y:S02]  /*111e0*/  @!P0 SYNCS.PHASECHK.TRANS64 P0, [R9+URZ+0x28850], R6 ;  /* 0x02885006090085a7 */ /* 0x000ea4000800007f */
[----:B--2---:R-:W-:Y:S05]  /*111f0*/  @!P0 BRA `(.L_x_2492) ;  /* 0xfffffffc00ec8947 */ /* 0x004fea000383ffff */
[----:B------:R-:W-:Y:S05]  /*11200*/  BRA `(.L_x_2491) ;  /* 0xffffff7000b87947 */ /* 0x000fea000383ffff */
.L_x_2534:
        /* <DEDUP_REMOVED lines=11> */
.L_x_2636:
[----:B------:R-:W-:Y:S05]  /*112c0*/  BSYNC B0 ;  /* 0x0000000000007941 */ /* 0x000fea0003800000 */
.L_x_2635:
[----:B------:R-:W-:Y:S05]  /*112d0*/  BRA `(.L_x_2637) ;  /* 0xffffffb4000c7947 */ /* 0x000fea000383ffff */
.L_x_2536:
[----:B------:R-:W-:Y:S01]  /*112e0*/  BSSY B0, `(.L_x_2638) ;  /* 0x0000006000007945 */ /* 0x000fe20003800000 */
[----:B------:R-:W-:-:S07]  /*112f0*/  IMAD.MOV.U32 R15, RZ, RZ, -0x1 ;  /* 0xffffffffff0f7424 */ /* 0x000fce00078e00ff */
[----:B0123--:R-:W-:Y:S05]  /*11300*/  WARPSYNC.COLLECTIVE R15, `(.L_x_2639) ;  /* 0x000000000f0c7348 */ /* 0x00ffea0003c00000 */
[----:B------:R-:W-:Y:S02]  /*11310*/  ELECT P6, UR62, PT ;  /* 0x00000000003e782f */ /* 0x000fe400038c0000 */
[----:B------:R-:W-:Y:S01]  /*11320*/  MOV R14, UR62 ;  /* 0x0000003e000e7c02 */ /* 0x000fe20008000f00 */
[----:B0123--:R-:W-:Y:S10]  /*11330*/  ENDCOLLECTIVE ;  /* 0x000000000000791b */ /* 0x00fff40003800000 */
.L_x_2639:
[----:B------:R-:W-:Y:S05]  /*11340*/  BSYNC B0 ;  /* 0x0000000000007941 */ /* 0x000fea0003800000 */
.L_x_2638:
[----:B------:R-:W-:Y:S05]  /*11350*/  BRA `(.L_x_2640) ;  /* 0xffffffb400147947 */ /* 0x000fea000383ffff */
.L_x_2538:
[----:B---3--:R3:W4:Y:S02]  /*11360*/  SYNCS.PHASECHK.TRANS64.TRYWAIT P0, [R0+URZ+0x28840], R2 ;  /* 0x02884002000075a7 */ /* 0x008724000800017f */
[----:B----4-:R-:W-:Y:S05]  /*11370*/  @!P0 NANOSLEEP.SYNCS 0x989680 ;  /* 0x009896800000895d */ /* 0x010fea0003900000 */
[----:B------:R-:W4:Y:S02]  /*11380*/  @!P0 SYNCS.PHASECHK.TRANS64 P0, [R0+URZ+0x28840], R2 ;  /* 0x02884002000085a7 */ /* 0x000f24000800007f */
[----:B----4-:R-:W-:Y:S05]  /*11390*/  @!P0 BRA `(.L_x_2538) ;  /* 0xfffffffc00f08947 */ /* 0x010fea000383ffff */
[----:B------:R-:W-:Y:S05]  /*113a0*/  BRA `(.L_x_2641) ;  /* 0xffffffb400807947 */ /* 0x000fea000383ffff */
.L_x_2542:
[----:B------:R-:W-:Y:S01]  /*113b0*/  IMAD.MOV.U32 R13, RZ, RZ, R0 ;  /* 0x000000ffff0d7224 */ /* 0x000fe200078e0000 */
[----:B------:R-:W0:Y:S01]  /*113c0*/  S2R R6, SR_TID.X ;  /* 0x0000000000067919 */ /* 0x000e220000002100 */
[----:B------:R-:W-:Y:S02]  /*113d0*/  IMAD.MOV.U32 R12, RZ, RZ, RZ ;  /* 0x000000ffff0c7224 */ /* 0x000fe400078e00ff */
[----:B------:R-:W-:Y:S02]  /*113e0*/  IMAD.MOV.U32 R11, RZ, RZ, 0x181f ;  /* 0x0000181fff0b7424 */ /* 0x000fe400078e00ff */
[----:B------:R-:W-:Y:S02]  /*113f0*/  IMAD.MOV.U32 R15, RZ, RZ, -0x1 ;  /* 0xffffffffff0f7424 */ /* 0x000fe400078e00ff */
[----:B-----5:R-:W-:-:S07]  /*11400*/  IMAD R2, R10, R7, RZ ;  /* 0x000000070a027224 */ /* 0x020fce00078e02ff */
[----:B0-----:R-:W-:Y:S05]  /*11410*/  WARPSYNC.COLLECTIVE R15, `(.L_x_2642) ;  /* 0x000000000f087348 */ /* 0x001fea0003c00000 */
[----:B------:R1:W2:Y:S02]  /*11420*/  SHFL.IDX P6, R14, R13, R12, R11 ;  /* 0x0000000c0d0e7389 */ /* 0x0002a400000c000b */
[----:B012---:R-:W-:Y:S01]  /*11430*/  ENDCOLLECTIVE ;  /* 0x000000000000791b */ /* 0x007fe20003800000 */
.L_x_2642:
[----:B------:R-:W-:Y:S01]  /*11440*/  IMAD.MOV.U32 R13, RZ, RZ, R3 ;  /* 0x000000ffff0d7224 */ /* 0x000fe200078e0003 */
[----:B------:R-:W-:Y:S01]  /*11450*/  LOP3.LUT R6, R6, 0x7f, RZ, 0xc0, !PT ;  /* 0x0000007f06067812 */ /* 0x000fe200078ec0ff */
[----:B------:R-:W-:-:S07]  /*11460*/  IMAD.MOV.U32 R4, RZ, RZ, R14 ;  /* 0x000000ffff047224 */ /* 0x000fce00078e000e */
[----:B------:R-:W-:Y:S05]  /*11470*/  WARPSYNC.COLLECTIVE R15, `(.L_x_2643) ;  /* 0x000000000f087348 */ /* 0x000fea0003c00000 */
[----:B------:R0:W1:Y:S02]  /*11480*/  SHFL.IDX P6, R14, R13, R12, R11 ;  /* 0x0000000c0d0e7389 */ /* 0x00006400000c000b */
[----:B01----:R-:W-:Y:S01]  /*11490*/  ENDCOLLECTIVE ;  /* 0x000000000000791b */ /* 0x003fe20003800000 */
.L_x_2643:
[----:B------:R-:W-:-:S05]  /*114a0*/  SHF.R.U32.HI R6, RZ, 0x3, R6 ;  /* 0x00000003ff067819 */ /* 0x000fca0000011606 */
[----:B------:R-:W-:-:S05]  /*114b0*/  IMAD R17, R17, 0x80, R6 ;  /* 0x0000008011117824 */ /* 0x000fca00078e0206 */
[----:B------:R-:W-:Y:S01]  /*114c0*/  ISETP.GE.AND P2, PT, R17, R2, PT ;  /* 0x000000021100720c */ /* 0x000fe20003f46270 */
[----:B------:R-:W-:Y:S02]  /*114d0*/  IMAD.MOV.U32 R13, RZ, RZ, R0 ;  /* 0x000000ffff0d7224 */ /* 0x000fe400078e0000 */
[----:B------:R-:W-:Y:S02]  /*114e0*/  IMAD.MOV.U32 R12, RZ, RZ, 0x1 ;  /* 0x00000001ff0c7424 */ /* 0x000fe400078e00ff */
[----:B------:R-:W-:-:S08]  /*114f0*/  IMAD.MOV.U32 R5, RZ, RZ, R14 ;  /* 0x000000ffff057224 */ /* 0x000fd000078e000e */
[----:B------:R-:W-:Y:S05]  /*11500*/  WARPSYNC.COLLECTIVE R15, `(.L_x_2644) ;  /* 0x000000000f087348 */ /* 0x000fea0003c00000 */
[----:B------:R0:W1:Y:S02]  /*11510*/  SHFL.IDX P6, R14, R13, R12, R11 ;  /* 0x0000000c0d0e7389 */ /* 0x00006400000c000b */
[----:B01----:R-:W-:Y:S01]  /*11520*/  ENDCOLLECTIVE ;  /* 0x000000000000791b */ /* 0x003fe20003800000 */
.L_x_2644:
        /* <DEDUP_REMOVED lines=10> */
.L_x_2645:
[----:B------:R-:W-:Y:S01]  /*115d0*/  @!PT LDS RZ, [RZ] ;  /* 0x00000000fffff984 */ /* 0x000fe20000000800 */
[----:B------:R-:W-:Y:S01]  /*115e0*/  @!PT LDS RZ, [RZ] ;  /* 0x00000000fffff984 */ /* 0x000fe20000000800 */
[----:B------:R-:W-:Y:S01]  /*115f0*/  @!PT LDS RZ, [RZ] ;  /* 0x00000000fffff984 */ /* 0x000fe20000000800 */
[----:B------:R-:W-:Y:S04]  /*11600*/  @!P2 LDGSTS.E.BYPASS.LTC128B.128 [R8+0x10400], desc[UR40][R4.64], !P0 ;  /* 0x104000000408afae */ /* 0x000fe8000c101d68 */
[----:B------:R0:W-:Y:S01]  /*11610*/  @!P2 LDGSTS.E.BYPASS.LTC128B.128 [R8+0x14400], desc[UR40][R4.64+0x80], !P1 ;  /* 0x144000800408afae */ /* 0x0001e2000c901d68 */
[----:B------:R-:W-:Y:S02]  /*11620*/  IMAD.MOV.U32 R13, RZ, RZ, R0 ;  /* 0x000000ffff0d7224 */ /* 0x000fe400078e0000 */
[----:B------:R-:W-:Y:S02]  /*11630*/  IMAD.MOV.U32 R12, RZ, RZ, 0x2 ;  /* 0x00000002ff0c7424 */ /* 0x000fe400078e00ff */
[----:B0-----:R-:W-:Y:S02]  /*11640*/  VIADD R4, R17, 0x10 ;  /* 0x0000001011047836 */ /* 0x001fe40000000000 */
[----:B------:R-:W-:-:S03]  /*11650*/  IMAD.MOV.U32 R6, RZ, RZ, R14 ;  /* 0x000000ffff067224 */ /* 0x000fc600078e000e */
[----:B------:R-:W-:-:S13]  /*11660*/  ISETP.GE.AND P2, PT, R4, R2, PT ;  /* 0x000000020400720c */ /* 0x000fda0003f46270 */
[----:B------:R-:W-:Y:S05]  /*11670*/  WARPSYNC.COLLECTIVE R15, `(.L_x_2646) ;  /* 0x000000000f087348 */ /* 0x000fea0003c00000 */
[----:B------:R0:W1:Y:S02]  /*11680*/  SHFL.IDX P6, R14, R13, R12, R11 ;  /* 0x0000000c0d0e7389 */ /* 0x00006400000c000b */
[----:B01----:R-:W-:Y:S01]  /*11690*/  ENDCOLLECTIVE ;  /* 0x000000000000791b */ /* 0x003fe20003800000 */
.L_x_2646:
[----:B------:R-:W-:Y:S01]  /*116a0*/  @!P2 LEA R5, P3, R9, R6, 0x1 ;  /* 0x000000060905a211 */ /* 0x000fe200078608ff */
[----:B------:R-:W-:-:S04]  /*116b0*/  IMAD.MOV.U32 R13, RZ, RZ, R3 ;  /* 0x000000ffff0d7224 */ /* 0x000fc800078e0003 */
[----:B------:R-:W-:Y:S02]  /*116c0*/  @!P2 IMAD.X R4, RZ, RZ, R7, P3 ;  /* 0x000000ffff04a224 */ /* 0x000fe400018e0607 */
[----:B------:R-:W-:-:S03]  /*116d0*/  VIADD R7, R17, 0x60 ;  /* 0x0000006011077836 */ /* 0x000fc60000000000 */
[----:B------:R-:W-:-:S04]  /*116e0*/  @!P2 LOP3.LUT R5, R5, R4, RZ, 0x3c, !PT ;  /* 0x000000040505a212 */ /* 0x000fc800078e3cff */
[----:B------:R-:W-:-:S04]  /*116f0*/  @!P2 LOP3.LUT R4, R5, R4, RZ, 0x3c, !PT ;  /* 0x000000040504a212 */ /* 0x000fc800078e3cff */
[----:B------:R-:W-:-:S05]  /*11700*/  @!P2 LOP3.LUT R5, R5, R4, RZ, 0x3c, !PT ;  /* 0x000000040505a212 */ /* 0x000fca00078e3cff */
[----:B------:R-:W-:Y:S01]  /*11710*/  @!PT LDS RZ, [RZ] ;  /* 0x00000000fffff984 */ /* 0x000fe20000000800 */
[----:B------:R-:W-:Y:S01]  /*11720*/  @!PT LDS RZ, [RZ] ;  /* 0x00000000fffff984 */ /* 0x000fe20000000800 */
[----:B------:R-:W-:Y:S01]  /*11730*/  @!PT LDS RZ, [RZ] ;  /* 0x00000000fffff984 */ /* 0x000fe20000000800 */
[----:B------:R-:W-:Y:S04]  /*11740*/  @!P2 LDGSTS.E.BYPASS.LTC128B.128 [R8+0x10c00], desc[UR40][R4.64], !P0 ;  /* 0x10c000000408afae */ /* 0x000fe8000c101d68 */
[----:B------:R0:W-:Y:S02]  /*11750*/  @!P2 LDGSTS.E.BYPASS.LTC128B.128 [R8+0x14c00], desc[UR40][R4.64+0x80], !P1 ;  /* 0x14c000800408afae */ /* 0x0001e4000c901d68 */
[----:B0-----:R-:W-:-:S05]  /*11760*/  VIADD R4, R17, 0x20 ;  /* 0x0000002011047836 */ /* 0x001fca0000000000 */
[----:B------:R-:W-:Y:S01]  /*11770*/  ISETP.GE.AND P2, PT, R4, R2, PT ;  /* 0x000000020400720c */ /* 0x000fe20003f46270 */
[----:B------:R-:W-:-:S12]  /*11780*/  IMAD.MOV.U32 R4, RZ, RZ, R14 ;  /* 0x000000ffff047224 */ /* 0x000fd800078e000e */
[----:B------:R-:W-:Y:S05]  /*11790*/  WARPSYNC.COLLECTIVE R15, `(.L_x_2647) ;  /* 0x000000000f087348 */ /* 0x000fea0003c00000 */
[----:B------:R0:W1:Y:S02]  /*117a0*/  SHFL.IDX P6, R14, R13, R12, R11 ;  /* 0x0000000c0d0e7389 */ /* 0x00006400000c000b */
[----:B01----:R-:W-:Y:S01]  /*117b0*/  ENDCOLLECTIVE ;  /* 0x000000000000791b */ /* 0x003fe20003800000 */
.L_x_2647:
[----:B------:R-:W-:Y:S02]  /*117c0*/  IMAD.MOV.U32 R13, RZ, RZ, R0 ;  /* 0x000000ffff0d7224 */ /* 0x000fe400078e0000 */
[----:B------:R-:W-:Y:S02]  /*117d0*/  IMAD.MOV.U32 R12, RZ, RZ, 0x3 ;  /* 0x00000003ff0c7424 */ /* 0x000fe400078e00ff */
[----:B------:R-:W-:-:S07]  /*117e0*/  IMAD.MOV.U32 R5, RZ, RZ, R14 ;  /* 0x000000ffff057224 */ /* 0x000fce00078e000e */
[----:B------:R-:W-:Y:S05]  /*117f0*/  WARPSYNC.COLLECTIVE R15, `(.L_x_2648) ;  /* 0x000000000f087348 */ /* 0x000fea0003c00000 */
[----:B------:R0:W1:Y:S02]  /*11800*/  SHFL.IDX P6, R14, R13, R12, R11 ;  /* 0x0000000c0d0e7389 */ /* 0x00006400000c000b */
[----:B01----:R-:W-:Y:S01]  /*11810*/  ENDCOLLECTIVE ;  /* 0x000000000000791b */ /* 0x003fe20003800000 */
.L_x_2648:
[----:B------:R-:W-:-:S05]  /*11820*/  @!P2 LEA R5, P3, R9, R5, 0x1 ;  /* 0x000000050905a211 */ /* 0x000fca00078608ff */
        /* <DEDUP_REMOVED lines=16> */
.L_x_2649:
[----:B------:R-:W-:Y:S02]  /*11930*/  IMAD.MOV.U32 R13, RZ, RZ, R0 ;  /* 0x000000ffff0d7224 */ /* 0x000fe400078e0000 */
[----:B------:R-:W-:Y:S02]  /*11940*/  IMAD.MOV.U32 R12, RZ, RZ, 0x4 ;  /* 0x00000004ff0c7424 */ /* 0x000fe400078e00ff */
[----:B------:R-:W-:-:S07]  /*11950*/  IMAD.MOV.U32 R5, RZ, RZ, R14 ;  /* 0x000000ffff057224 */ /* 0x000fce00078e000e */
[----:B------:R-:W-:Y:S05]  /*11960*/  WARPSYNC.COLLECTIVE R15, `(.L_x_2650) ;  /* 0x000000000f087348 */ /* 0x000fea0003c00000 */
[----:B------:R0:W1:Y:S02]  /*11970*/  SHFL.IDX P6, R14, R13, R12, R11 ;  /* 0x0000000c0d0e7389 */ /* 0x00006400000c000b */
[----:B01----:R-:W-:Y:S01]  /*11980*/  ENDCOLLECTIVE ;  /* 0x000000000000791b */ /* 0x003fe20003800000 */
.L_x_2650:
        /* <DEDUP_REMOVED lines=17> */
.L_x_2651:
[----:B------:R-:W-:Y:S02]  /*11aa0*/  IMAD.MOV.U32 R13, RZ, RZ, R0 ;  /* 0x000000ffff0d7224 */ /* 0x000fe400078e0000 */
[----:B------:R-:W-:Y:S02]  /*11ab0*/  IMAD.MOV.U32 R12, RZ, RZ, 0x5 ;  /* 0x00000005ff0c7424 */ /* 0x000fe400078e00ff */
[----:B------:R-:W-:-:S07]  /*11ac0*/  IMAD.MOV.U32 R5, RZ, RZ, R14 ;  /* 0x000000ffff057224 */ /* 0x000fce00078e000e */
[----:B------:R-:W-:Y:S05]  /*11ad0*/  WARPSYNC.COLLECTIVE R15, `(.L_x_2652) ;  /* 0x000000000f087348 */ /* 0x000fea0003c00000 */
[----:B------:R0:W1:Y:S02]  /*11ae0*/  SHFL.IDX P6, R14, R13, R12, R11 ;  /* 0x0000000c0d0e7389 */ /* 0x00006400000c000b */
[----:B01----:R-:W-:Y:S01]  /*11af0*/  ENDCOLLECTIVE ;  /* 0x000000000000791b */ /* 0x003fe20003800000 */
.L_x_2652:
        /* <DEDUP_REMOVED lines=17> */
.L_x_2653:
[----:B------:R-:W-:Y:S02]  /*11c10*/  IMAD.MOV.U32 R13, RZ, RZ, R0 ;  /* 0x000000ffff0d7224 */ /* 0x000fe400078e0000 */
[----:B------:R-:W-:Y:S02]  /*11c20*/  IMAD.MOV.U32 R12, RZ, RZ, 0x6 ;  /* 0x00000006ff0c7424 */ /* 0x000fe400078e00ff */
[----:B------:R-:W-:-:S07]  /*11c30*/  IMAD.MOV.U32 R5, RZ, RZ, R14 ;  /* 0x000000ffff057224 */ /* 0x000fce00078e000e */
[----:B------:R-:W-:Y:S05]  /*11c40*/  WARPSYNC.COLLECTIVE R15, `(.L_x_2654) ;  /* 0x000000000f087348 */ /* 0x000fea0003c00000 */
[----:B------:R0:W1:Y:S02]  /*11c50*/  SHFL.IDX P6, R14, R13, R12, R11 ;  /* 0x0000000c0d0e7389 */ /* 0x00006400000c000b */
[----:B01----:R-:W-:Y:S01]  /*11c60*/  ENDCOLLECTIVE ;  /* 0x000000000000791b */ /* 0x003fe20003800000 */
.L_x_2654:
        /* <DEDUP_REMOVED lines=16> */
.L_x_2655:
[----:B------:R-:W-:Y:S02]  /*11d70*/  IMAD.MOV.U32 R13, RZ, RZ, R0 ;  /* 0x000000ffff0d7224 */ /* 0x000fe400078e0000 */
[----:B------:R-:W-:Y:S02]  /*11d80*/  IMAD.MOV.U32 R12, RZ, RZ, 0x7 ;  /* 0x00000007ff0c7424 */ /* 0x000fe400078e00ff */
[----:B------:R-:W-:-:S07]  /*11d90*/  IMAD.MOV.U32 R5, RZ, RZ, R14 ;  /* 0x000000ffff057224 */ /* 0x000fce00078e000e */
[----:B------:R-:W-:Y:S05]  /*11da0*/  WARPSYNC.COLLECTIVE R15, `(.L_x_2656) ;  /* 0x000000000f087348 */ /* 0x000fea0003c00000 */
[----:B------:R0:W1:Y:S02]  /*11db0*/  SHFL.IDX P6, R14, R13, R12, R11 ;  /* 0x0000000c0d0e7389 */ /* 0x00006400000c000b */
[----:B01----:R-:W-:Y:S01]  /*11dc0*/  ENDCOLLECTIVE ;  /* 0x000000000000791b */ /* 0x003fe20003800000 */
.L_x_2656:
        /* <DEDUP_REMOVED lines=10> */
.L_x_2657:
[----:B------:R-:W-:Y:S01]  /*11e70*/  @!PT LDS RZ, [RZ] ;  /* 0x00000000fffff984 */ /* 0x000fe20000000800 */
[----:B------:R-:W-:Y:S01]  /*11e80*/  @!PT LDS RZ, [RZ] ;  /* 0x00000000fffff984 */ /* 0x000fe20000000800 */
[----:B------:R-:W-:Y:S01]  /*11e90*/  @!PT LDS RZ, [RZ] ;  /* 0x00000000fffff984 */ /* 0x000fe20000000800 */
[----:B------:R0:W-:Y:S04]  /*11ea0*/  @!P2 LDGSTS.E.BYPASS.LTC128B.128 [R8+0x13400], desc[UR40][R4.64], !P0 ;  /* 0x134000000408afae */ /* 0x0001e8000c101d68 */
[----:B------:R0:W-:Y:S01]  /*11eb0*/  @!P2 LDGSTS.E.BYPASS.LTC128B.128 [R8+0x17400], desc[UR40][R4.64+0x80], !P1 ;  /* 0x174000800408afae */ /* 0x0001e2000c901d68 */
[----:B------:R-:W-:Y:S01]  /*11ec0*/  IMAD.MOV.U32 R3, RZ, RZ, R14 ;  /* 0x000000ffff037224 */ /* 0x000fe200078e000e */
[----:B------:R-:W-:Y:S06]  /*11ed0*/  BRA `(.L_x_2658) ;  /* 0xffffffb800447947 */ /* 0x000fec000383ffff */
.L_x_2547:
[----:B0-----:R-:W2:Y:S02]  /*11ee0*/  LDL R2, [R1+0x4] ;  /* 0x0000040001027983 */ /* 0x001ea40000100800 */
[----:B--2---:R0:W1:Y:S02]  /*11ef0*/  SYNCS.PHASECHK.TRANS64.TRYWAIT P0, [R2+URZ+0x28820], R0 ;  /* 0x02882000020075a7 */ /* 0x004064000800017f */
[----:B-1----:R-:W-:Y:S05]  /*11f00*/  @!P0 NANOSLEEP.SYNCS 0x989680 ;  /* 0x009896800000895d */ /* 0x002fea0003900000 */
[----:B------:R-:W1:Y:S02]  /*11f10*/  @!P0 SYNCS.PHASECHK.TRANS64 P0, [R2+URZ+0x28820], R0 ;  /* 0x02882000020085a7 */ /* 0x000e64000800007f */
[----:B-1----:R-:W-:Y:S05]  /*11f20*/  @!P0 BRA `(.L_x_2547) ;  /* 0xfffffffc00ec8947 */ /* 0x002fea000383ffff */
[----:B------:R-:W-:Y:S05]  /*11f30*/  BRA `(.L_x_2659) ;  /* 0xffffffb800b87947 */ /* 0x000fea000383ffff */
.L_x_2556:
[----:B-1----:R1:W2:Y:S02]  /*11f40*/  SYNCS.PHASECHK.TRANS64.TRYWAIT P0, [R2+URZ+0x28840], R0 ;  /* 0x02884000020075a7 */ /* 0x0022a4000800017f */
[----:B--2---:R-:W-:Y:S05]  /*11f50*/  @!P0 NANOSLEEP.SYNCS 0x989680 ;  /* 0x009896800000895d */ /* 0x004fea0003900000 */
[----:B------:R-:W2:Y:S02]  /*11f60*/  @!P0 SYNCS.PHASECHK.TRANS64 P0, [R2+URZ+0x28840], R0 ;  /* 0x02884000020085a7 */ /* 0x000ea4000800007f */
[----:B--2---:R-:W-:Y:S05]  /*11f70*/  @!P0 BRA `(.L_x_2556) ;  /* 0xfffffffc00f08947 */ /* 0x004fea000383ffff */
[----:B------:R-:W-:Y:S05]  /*11f80*/  BRA `(.L_x_2660) ;  /* 0xffffffbc007c7947 */ /* 0x000fea000383ffff */
.L_x_2562:
[----:B0-----:R0:W1:Y:S02]  /*11f90*/  SYNCS.PHASECHK.TRANS64.TRYWAIT P0, [R2+URZ+0x60], R0 ;  /* 0x00006000020075a7 */ /* 0x001064000800017f */
[----:B-1----:R-:W-:Y:S05]  /*11fa0*/  @!P0 NANOSLEEP.SYNCS 0x989680 ;  /* 0x009896800000895d */ /* 0x002fea0003900000 */
[----:B------:R-:W1:Y:S02]  /*11fb0*/  @!P0 SYNCS.PHASECHK.TRANS64 P0, [R2+URZ+0x60], R0 ;  /* 0x00006000020085a7 */ /* 0x000e64000800007f */
[----:B-1----:R-:W-:Y:S05]  /*11fc0*/  @!P0 BRA `(.L_x_2562) ;  /* 0xfffffffc00f08947 */ /* 0x002fea000383ffff */
[----:B------:R-:W-:Y:S05]  /*11fd0*/  BRA `(.L_x_2661) ;  /* 0xffffffc000587947 */ /* 0x000fea000383ffff */
.L_x_2571:
[----:B--2---:R2:W3:Y:S02]  /*11fe0*/  SYNCS.PHASECHK.TRANS64.TRYWAIT P0, [R3+URZ+0x28840], R2 ;  /* 0x02884002030075a7 */ /* 0x0044e4000800017f */
[----:B---3--:R-:W-:Y:S05]  /*11ff0*/  @!P0 NANOSLEEP.SYNCS 0x989680 ;  /* 0x009896800000895d */ /* 0x008fea0003900000 */
[----:B------:R-:W3:Y:S02]  /*12000*/  @!P0 SYNCS.PHASECHK.TRANS64 P0, [R3+URZ+0x28840], R2 ;  /* 0x02884002030085a7 */ /* 0x000ee4000800007f */
[----:B---3--:R-:W-:Y:S05]  /*12010*/  @!P0 BRA `(.L_x_2571) ;  /* 0xfffffffc00f08947 */ /* 0x008fea000383ffff */
[----:B------:R-:W-:Y:S05]  /*12020*/  BRA `(.L_x_2662) ;  /* 0xffffffc400f87947 */ /* 0x000fea000383ffff */
.L_x_2577:
[----:B0-----:R0:W2:Y:S02]  /*12030*/  SYNCS.PHASECHK.TRANS64.TRYWAIT P0, [R2+URZ+0x60], R3 ;  /* 0x00006003020075a7 */ /* 0x0010a4000800017f */
[----:B--2---:R-:W-:Y:S05]  /*12040*/  @!P0 NANOSLEEP.SYNCS 0x989680 ;  /* 0x009896800000895d */ /* 0x004fea0003900000 */
[----:B------:R-:W2:Y:S02]  /*12050*/  @!P0 SYNCS.PHASECHK.TRANS64 P0, [R2+URZ+0x60], R3 ;  /* 0x00006003020085a7 */ /* 0x000ea4000800007f */
[----:B--2---:R-:W-:Y:S05]  /*12060*/  @!P0 BRA `(.L_x_2577) ;  /* 0xfffffffc00f08947 */ /* 0x004fea000383ffff */
[----:B------:R-:W-:Y:S05]  /*12070*/  BRA `(.L_x_2663) ;  /* 0xffffffc800d47947 */ /* 0x000fea000383ffff */
.L_x_2586:
[----:B---3--:R3:W4:Y:S02]  /*12080*/  SYNCS.PHASECHK.TRANS64.TRYWAIT P0, [R2+URZ+0x28840], R3 ;  /* 0x02884003020075a7 */ /* 0x008724000800017f */
[----:B----4-:R-:W-:Y:S05]  /*12090*/  @!P0 NANOSLEEP.SYNCS 0x989680 ;  /* 0x009896800000895d */ /* 0x010fea0003900000 */
[----:B------:R-:W4:Y:S02]  /*120a0*/  @!P0 SYNCS.PHASECHK.TRANS64 P0, [R2+URZ+0x28840], R3 ;  /* 0x02884003020085a7 */ /* 0x000f24000800007f */
[----:B----4-:R-:W-:Y:S05]  /*120b0*/  @!P0 BRA `(.L_x_2586) ;  /* 0xfffffffc00f08947 */ /* 0x010fea000383ffff */
[----:B------:R-:W-:Y:S05]  /*120c0*/  BRA `(.L_x_2664) ;  /* 0xffffffd000487947 */ /* 0x000fea000383ffff */
.L_x_2592:
[----:B0-----:R0:W2:Y:S02]  /*120d0*/  SYNCS.PHASECHK.TRANS64.TRYWAIT P0, [R2+URZ+0x60], R5 ;  /* 0x00006005020075a7 */ /* 0x0010a4000800017f */
[----:B--2---:R-:W-:Y:S05]  /*120e0*/  @!P0 NANOSLEEP.SYNCS 0x989680 ;  /* 0x009896800000895d */ /* 0x004fea0003900000 */
[----:B------:R-:W2:Y:S02]  /*120f0*/  @!P0 SYNCS.PHASECHK.TRANS64 P0, [R2+URZ+0x60], R5 ;  /* 0x00006005020085a7 */ /* 0x000ea4000800007f */
[----:B--2---:R-:W-:Y:S05]  /*12100*/  @!P0 BRA `(.L_x_2592) ;  /* 0xfffffffc00f08947 */ /* 0x004fea000383ffff */
[----:B------:R-:W-:Y:S05]  /*12110*/  BRA `(.L_x_2665) ;  /* 0xffffffd400247947 */ /* 0x000fea000383ffff */
.L_x_2603:
[----:B0-----:R0:W2:Y:S02]  /*12120*/  SYNCS.PHASECHK.TRANS64.TRYWAIT P0, [R0+URZ+0x28860], R2 ;  /* 0x02886002000075a7 */ /* 0x0010a4000800017f */
[----:B--2---:R-:W-:Y:S05]  /*12130*/  @!P0 NANOSLEEP.SYNCS 0x989680 ;  /* 0x009896800000895d */ /* 0x004fea0003900000 */
[----:B------:R-:W2:Y:S02]  /*12140*/  @!P0 SYNCS.PHASECHK.TRANS64 P0, [R0+URZ+0x28860], R2 ;  /* 0x02886002000085a7 */ /* 0x000ea4000800007f */
[----:B--2---:R-:W-:Y:S05]  /*12150*/  @!P0 BRA `(.L_x_2603) ;  /* 0xfffffffc00f08947 */ /* 0x004fea000383ffff */
[----:B------:R-:W-:Y:S05]  /*12160*/  BRA `(.L_x_2666) ;  /* 0xffffffd8007c7947 */ /* 0x000fea000383ffff */
.L_x_2610:
[----:B------:R-:W-:Y:S01]  /*12170*/  BSSY B0, `(.L_x_2667) ;  /* 0x0000008000007945 */ /* 0x000fe20003800000 */
[----:B------:R-:W-:Y:S02]  /*12180*/  IMAD.MOV.U32 R13, RZ, RZ, R16 ;  /* 0x000000ffff0d7224 */ /* 0x000fe400078e0010 */
[----:B------:R-:W-:Y:S02]  /*12190*/  IMAD.MOV.U32 R12, RZ, RZ, RZ ;  /* 0x000000ffff0c7224 */ /* 0x000fe400078e00ff */
[----:B------:R-:W-:Y:S02]  /*121a0*/  IMAD.MOV.U32 R11, RZ, RZ, 0x1f ;  /* 0x0000001fff0b7424 */ /* 0x000fe400078e00ff */
[----:B------:R-:W-:-:S07]  /*121b0*/  IMAD.MOV.U32 R15, RZ, RZ, -0x1 ;  /* 0xffffffffff0f7424 */ /* 0x000fce00078e00ff */
[----:B0123-5:R-:W-:Y:S05]  /*121c0*/  WARPSYNC.COLLECTIVE R15, `(.L_x_2668) ;  /* 0x000000000f087348 */ /* 0x02ffea0003c00000 */
[----:B------:R4:W0:Y:S02]  /*121d0*/  SHFL.IDX P6, R14, R13, R12, R11 ;  /* 0x0000000c0d0e7389 */ /* 0x00082400000c000b */
[----:B012345:R-:W-:Y:S01]  /*121e0*/  ENDCOLLECTIVE ;  /* 0x000000000000791b */ /* 0x03ffe20003800000 */
.L_x_2668:
[----:B------:R-:W-:Y:S05]  /*121f0*/  BSYNC B0 ;  /* 0x0000000000007941 */ /* 0x000fea0003800000 */
.L_x_2667:
        /* <DEDUP_REMOVED lines=9> */
.L_x_2669:
        /* <DEDUP_REMOVED lines=18> */
.L_x_2670:
[----:B------:R-:W-:Y:S01]  /*123b0*/  IMAD.MOV.U32 R12, RZ, RZ, 0x2 ;  /* 0x00000002ff0c7424 */ /* 0x000fe200078e00ff */
[----:B------:R-:W-:-:S05]  /*123c0*/  SEL R7, R14, RZ, P1 ;  /* 0x000000ff0e077207 */ /* 0x000fca0000800000 */
[----:B------:R-:W-:-:S04]  /*123d0*/  IMAD.IADD R3, R2, 0x1, R7 ;  /* 0x0000000102037824 */ /* 0x000fc800078e0207 */
[----:B------:R-:W-:-:S07]  /*123e0*/  IMAD.MOV.U32 R13, RZ, RZ, R3 ;  /* 0x000000ffff0d7224 */ /* 0x000fce00078e0003 */
[----:B------:R-:W-:Y:S05]  /*123f0*/  WARPSYNC.COLLECTIVE R15, `(.L_x_2671) ;  /* 0x000000000f087348 */ /* 0x000fea0003c00000 */
[----:B------:R0:W1:Y:S02]  /*12400*/  SHFL.UP P6, R14, R13, R12, R11 ;  /* 0x0400000c0d0e7389 */ /* 0x00006400000c000b */
[----:B01----:R-:W-:Y:S01]  /*12410*/  ENDCOLLECTIVE ;  /* 0x000000000000791b */ /* 0x003fe20003800000 */
.L_x_2671:
[----:B------:R-:W-:Y:S01]  /*12420*/  IMAD.MOV.U32 R12, RZ, RZ, 0x4 ;  /* 0x00000004ff0c7424 */ /* 0x000fe200078e00ff */
[----:B------:R-:W-:-:S05]  /*12430*/  SEL R14, R14, RZ, P2 ;  /* 0x000000ff0e0e7207 */ /* 0x000fca0001000000 */
[----:B------:R-:W-:-:S04]  /*12440*/  IMAD.IADD R3, R3, 0x1, R14 ;  /* 0x0000000103037824 */ /* 0x000fc800078e020e */
[----:B------:R-:W-:-:S07]  /*12450*/  IMAD.MOV.U32 R13, RZ, RZ, R3 ;  /* 0x000000ffff0d7224 */ /* 0x000fce00078e0003 */
[----:B------:R-:W-:Y:S05]  /*12460*/  WARPSYNC.COLLECTIVE R15, `(.L_x_2672) ;  /* 0x000000000f087348 */ /* 0x000fea0003c00000 */
[----:B------:R0:W1:Y:S02]  /*12470*/  SHFL.UP P6, R14, R13, R12, R11 ;  /* 0x0400000c0d0e7389 */ /* 0x00006400000c000b */
[----:B01----:R-:W-:Y:S01]  /*12480*/  ENDCOLLECTIVE ;  /* 0x000000000000791b */ /* 0x003fe20003800000 */
.L_x_2672:
[----:B------:R-:W-:Y:S01]  /*12490*/  IMAD.MOV.U32 R12, RZ, RZ, 0x8 ;  /* 0x00000008ff0c7424 */ /* 0x000fe200078e00ff */
[----:B------:R-:W-:-:S05]  /*124a0*/  SEL R14, R14, RZ, P3 ;  /* 0x000000ff0e0e7207 */ /* 0x000fca0001800000 */
[----:B------:R-:W-:-:S04]  /*124b0*/  IMAD.IADD R3, R3, 0x1, R14 ;  /* 0x0000000103037824 */ /* 0x000fc800078e020e */
[----:B------:R-:W-:-:S07]  /*124c0*/  IMAD.MOV.U32 R13, RZ, RZ, R3 ;  /* 0x000000ffff0d7224 */ /* 0x000fce00078e0003 */
[----:B------:R-:W-:Y:S05]  /*124d0*/  WARPSYNC.COLLECTIVE R15, `(.L_x_2673) ;  /* 0x000000000f087348 */ /* 0x000fea0003c00000 */
[----:B------:R0:W1:Y:S02]  /*124e0*/  SHFL.UP P6, R14, R13, R12, R11 ;  /* 0x0400000c0d0e7389 */ /* 0x00006400000c000b */
[----:B01----:R-:W-:Y:S01]  /*124f0*/  ENDCOLLECTIVE ;  /* 0x000000000000791b */ /* 0x003fe20003800000 */
.L_x_2673:
[----:B------:R-:W-:Y:S01]  /*12500*/  IMAD.MOV.U32 R12, RZ, RZ, 0x10 ;  /* 0x00000010ff0c7424 */ /* 0x000fe200078e00ff */
[----:B------:R-:W-:-:S05]  /*12510*/  SEL R14, R14, RZ, P4 ;  /* 0x000000ff0e0e7207 */ /* 0x000fca0002000000 */
[----:B------:R-:W-:-:S04]  /*12520*/  IMAD.IADD R3, R3, 0x1, R14 ;  /* 0x0000000103037824 */ /* 0x000fc800078e020e */
[----:B------:R-:W-:-:S07]  /*12530*/  IMAD.MOV.U32 R13, RZ, RZ, R3 ;  /* 0x000000ffff0d7224 */ /* 0x000fce00078e0003 */
[----:B------:R-:W-:Y:S05]  /*12540*/  WARPSYNC.COLLECTIVE R15, `(.L_x_2674) ;  /* 0x000000000f087348 */ /* 0x000fea0003c00000 */
[----:B------:R0:W1:Y:S02]  /*12550*/  SHFL.UP P6, R14, R13, R12, R11 ;  /* 0x0400000c0d0e7389 */ /* 0x00006400000c000b */
[----:B01----:R-:W-:Y:S01]  /*12560*/  ENDCOLLECTIVE ;  /* 0x000000000000791b */ /* 0x003fe20003800000 */
.L_x_2674:
        /* <DEDUP_REMOVED lines=8> */
.L_x_2675:
[----:B------:R-:W-:Y:S05]  /*125f0*/  BRA `(.L_x_2676) ;  /* 0xffffffdc00187947 */ /* 0x000fea000383ffff */
.L_x_2615:
[----:B------:R-:W-:Y:S01]  /*12600*/  BSSY B0, `(.L_x_2677) ;  /* 0x0000008000007945 */ /* 0x000fe20003800000 */
[----:B-----5:R-:W-:Y:S02]  /*12610*/  IMAD.MOV.U32 R13, RZ, RZ, R2 ;  /* 0x000000ffff0d7224 */ /* 0x020fe400078e0002 */
[----:B------:R-:W-:Y:S02]  /*12620*/  IMAD.MOV.U32 R12, RZ, RZ, 0x1 ;  /* 0x00000001ff0c7424 */ /* 0x000fe400078e00ff */
[----:B------:R-:W-:Y:S02]  /*12630*/  IMAD.MOV.U32 R11, RZ, RZ, RZ ;  /* 0x000000ffff0b7224 */ /* 0x000fe400078e00ff */
[----:B------:R-:W-:-:S07]  /*12640*/  IMAD.MOV.U32 R15, RZ, RZ, -0x1 ;  /* 0xffffffffff0f7424 */ /* 0x000fce00078e00ff */
[----:B012---:R-:W-:Y:S05]  /*12650*/  WARPSYNC.COLLECTIVE R15, `(.L_x_2678) ;  /* 0x000000000f087348 */ /* 0x007fea0003c00000 */
[----:B------:R3:W4:Y:S02]  /*12660*/  SHFL.UP P6, R14, R13, R12, R11 ;  /* 0x0400000c0d0e7389 */ /* 0x00072400000c000b */
[----:B01234-:R-:W-:Y:S01]  /*12670*/  ENDCOLLECTIVE ;  /* 0x000000000000791b */ /* 0x01ffe20003800000 */
.L_x_2678:
[----:B------:R-:W-:Y:S05]  /*12680*/  BSYNC B0 ;  /* 0x0000000000007941 */ /* 0x000fea0003800000 */
.L_x_2677:
        /* <DEDUP_REMOVED lines=9> */
.L_x_2679:
[----:B------:R-:W-:Y:S01]  /*12720*/  IMAD.MOV.U32 R12, RZ, RZ, 0x4 ;  /* 0x00000004ff0c7424 */ /* 0x000fe200078e00ff */
[----:B------:R-:W-:-:S05]  /*12730*/  SEL R14, R14, RZ, P2 ;  /* 0x000000ff0e0e7207 */ /* 0x000fca0001000000 */
[----:B------:R-:W-:-:S04]  /*12740*/  IMAD.IADD R3, R3, 0x1, R14 ;  /* 0x0000000103037824 */ /* 0x000fc800078e020e */
[----:B------:R-:W-:-:S07]  /*12750*/  IMAD.MOV.U32 R13, RZ, RZ, R3 ;  /* 0x000000ffff0d7224 */ /* 0x000fce00078e0003 */
[----:B------:R-:W-:Y:S05]  /*12760*/  WARPSYNC.COLLECTIVE R15, `(.L_x_2680) ;  /* 0x000000000f087348 */ /* 0x000fea0003c00000 */
[----:B------:R0:W1:Y:S02]  /*12770*/  SHFL.UP P6, R14, R13, R12, R11 ;  /* 0x0400000c0d0e7389 */ /* 0x00006400000c000b */
[----:B01----:R-:W-:Y:S01]  /*12780*/  ENDCOLLECTIVE ;  /* 0x000000000000791b */ /* 0x003fe20003800000 */
.L_x_2680:
[----:B------:R-:W-:Y:S01]  /*12790*/  IMAD.MOV.U32 R12, RZ, RZ, 0x8 ;  /* 0x00000008ff0c7424 */ /* 0x000fe200078e00ff */
[----:B------:R-:W-:-:S05]  /*127a0*/  SEL R14, R14, RZ, P3 ;  /* 0x000000ff0e0e7207 */ /* 0x000fca0001800000 */
[----:B------:R-:W-:-:S04]  /*127b0*/  IMAD.IADD R3, R3, 0x1, R14 ;  /* 0x0000000103037824 */ /* 0x000fc800078e020e */
[----:B------:R-:W-:-:S07]  /*127c0*/  IMAD.MOV.U32 R13, RZ, RZ, R3 ;  /* 0x000000ffff0d7224 */ /* 0x000fce00078e0003 */
[----:B------:R-:W-:Y:S05]  /*127d0*/  WARPSYNC.COLLECTIVE R15, `(.L_x_2681) ;  /* 0x000000000f087348 */ /* 0x000fea0003c00000 */
[----:B------:R0:W1:Y:S02]  /*127e0*/  SHFL.UP P6, R14, R13, R12, R11 ;  /* 0x0400000c0d0e7389 */ /* 0x00006400000c000b */
[----:B01----:R-:W-:Y:S01]  /*127f0*/  ENDCOLLECTIVE ;  /* 0x000000000000791b */ /* 0x003fe20003800000 */
.L_x_2681:
[----:B------:R-:W-:Y:S01]  /*12800*/  IMAD.MOV.U32 R12, RZ, RZ, 0x10 ;  /* 0x00000010ff0c7424 */ /* 0x000fe200078e00ff */
[----:B------:R-:W-:-:S05]  /*12810*/  SEL R14, R14, RZ, P4 ;  /* 0x000000ff0e0e7207 */ /* 0x000fca0002000000 */
[----:B------:R-:W-:-:S04]  /*12820*/  IMAD.IADD R3, R3, 0x1, R14 ;  /* 0x0000000103037824 */ /* 0x000fc800078e020e */
[----:B------:R-:W-:-:S07]  /*12830*/  IMAD.MOV.U32 R13, RZ, RZ, R3 ;  /* 0x000000ffff0d7224 */ /* 0x000fce00078e0003 */
[----:B------:R-:W-:Y:S05]  /*12840*/  WARPSYNC.COLLECTIVE R15, `(.L_x_2682) ;  /* 0x000000000f087348 */ /* 0x000fea0003c00000 */
[----:B------:R0:W1:Y:S02]  /*12850*/  SHFL.UP P6, R14, R13, R12, R11 ;  /* 0x0400000c0d0e7389 */ /* 0x00006400000c000b */
[----:B01----:R-:W-:Y:S01]  /*12860*/  ENDCOLLECTIVE ;  /* 0x000000000000791b */ /* 0x003fe20003800000 */
.L_x_2682:
        /* <DEDUP_REMOVED lines=8> */
.L_x_2683:
[----:B------:R-:W-:Y:S05]  /*128f0*/  BRA `(.L_x_2684) ;  /* 0xffffffd800f47947 */ /* 0x000fea000383ffff */
.L_x_2617:
[----:B------:R-:W-:Y:S01]  /*12900*/  BSSY B0, `(.L_x_2685) ;  /* 0x0000006000007945 */ /* 0x000fe20003800000 */
[----:B------:R-:W-:Y:S01]  /*12910*/  PLOP3.LUT P6, PT, P6, PT, PT, 0x8, 0x0 ;  /* 0x000000000000781c */ /* 0x000fe200037ce170 */
[----:B------:R-:W-:-:S12]  /*12920*/  IMAD.MOV.U32 R15, RZ, RZ, -0x1 ;  /* 0xffffffffff0f7424 */ /* 0x000fd800078e00ff */
[----:B0123-5:R-:W-:Y:S05]  /*12930*/  WARPSYNC.COLLECTIVE R15, `(.L_x_2686) ;  /* 0x000000000f087348 */ /* 0x02ffea0003c00000 */
[----:B------:R-:W-:Y:S01]  /*12940*/  VOTE.ANY R14, PT, P6 ;  /* 0x00000000000e7806 */ /* 0x000fe200030e0100 */
[----:B0123-5:R-:W-:Y:S06]  /*12950*/  ENDCOLLECTIVE ;  /* 0x000000000000791b */ /* 0x02ffec0003800000 */
.L_x_2686:
[----:B------:R-:W-:Y:S05]  /*12960*/  BSYNC B0 ;  /* 0x0000000000007941 */ /* 0x000fea0003800000 */
.L_x_2685:
        /* <DEDUP_REMOVED lines=9> */
.L_x_2687:
[----:B------:R-:W-:Y:S01]  /*12a00*/  IMAD.MOV.U32 R17, RZ, RZ, R14 ;  /* 0x000000ffff117224 */ /* 0x000fe200078e000e */
[----:B------:R-:W-:Y:S06]  /*12a10*/  BRA `(.L_x_2688) ;  /* 0xffffffd800e47947 */ /* 0x000fec000383ffff */
.L_x_2619:
[----:B------:R-:W-:Y:S01]  /*12a20*/  BSSY B0, `(.L_x_2689) ;  /* 0x0000007000007945 */ /* 0x000fe20003800000 */
[----:B------:R-:W-:Y:S02]  /*12a30*/  IMAD.MOV.U32 R13, RZ, RZ, R3 ;  /* 0x000000ffff0d7224 */ /* 0x000fe400078e0003 */
[----:B------:R-:W-:Y:S02]  /*12a40*/  IMAD.MOV.U32 R11, RZ, RZ, 0x1f ;  /* 0x0000001fff0b7424 */ /* 0x000fe400078e00ff */
[----:B------:R-:W-:-:S07]  /*12a50*/  IMAD.MOV.U32 R15, RZ, RZ, -0x1 ;  /* 0xffffffffff0f7424 */ /* 0x000fce00078e00ff */
[----:B012345:R-:W-:Y:S05]  /*12a60*/  WARPSYNC.COLLECTIVE R15, `(.L_x_2690) ;  /* 0x000000000f087348 */ /* 0x03ffea0003c00000 */
[----:B------:R0:W0:Y:S02]  /*12a70*/  SHFL.IDX P6, R14, R13, R12, R11 ;  /* 0x0000000c0d0e7389 */ /* 0x00002400000c000b */
[----:B012345:R-:W-:Y:S01]  /*12a80*/  ENDCOLLECTIVE ;  /* 0x000000000000791b */ /* 0x03ffe20003800000 */
.L_x_2690:
[----:B------:R-:W-:Y:S05]  /*12a90*/  BSYNC B0 ;  /* 0x0000000000007941 */ /* 0x000fea0003800000 */
.L_x_2689:
[----:B------:R-:W-:Y:S01]  /*12aa0*/  IMAD.MOV.U32 R5, RZ, RZ, R14 ;  /* 0x000000ffff057224 */ /* 0x000fe200078e000e */
[----:B------:R-:W-:Y:S06]  /*12ab0*/  BRA `(.L_x_2618) ;  /* 0xffffffd800d87947 */ /* 0x000fec000383ffff */
.L_x_2623:
[----:B0-----:R0:W4:Y:S02]  /*12ac0*/  SYNCS.PHASECHK.TRANS64.TRYWAIT P0, [R0+URZ+0x28820], R3 ;  /* 0x02882003000075a7 */ /* 0x001124000800017f */
[----:B----4-:R-:W-:Y:S05]  /*12ad0*/  @!P0 NANOSLEEP.SYNCS 0x989680 ;  /* 0x009896800000895d */ /* 0x010fea0003900000 */
[----:B------:R-:W4:Y:S02]  /*12ae0*/  @!P0 SYNCS.PHASECHK.TRANS64 P0, [R0+URZ+0x28820], R3 ;  /* 0x02882003000085a7 */ /* 0x000f24000800007f */
[----:B----4-:R-:W-:Y:S05]  /*12af0*/  @!P0 BRA `(.L_x_2623) ;  /* 0xfffffffc00f08947 */ /* 0x010fea000383ffff */
[----:B------:R-:W-:Y:S05]  /*12b00*/  BRA `(.L_x_2691) ;  /* 0xffffffe000587947 */ /* 0x000fea000383ffff */
.L_x_2624:
[----:B------:R-:W4:Y:S01]  /*12b10*/  S2R R2, SR_TID.X ;  /* 0x0000000000027919 */ /* 0x000f220000002100 */
[----:B------:R-:W-:Y:S01]  /*12b20*/  BSSY B0, `(.L_x_2692) ;  /* 0x000000a000007945 */ /* 0x000fe20003800000 */
[----:B------:R-:W-:Y:S02]  /*12b30*/  IMAD.MOV.U32 R12, RZ, RZ, RZ ;  /* 0x000000ffff0c7224 */ /* 0x000fe400078e00ff */
[----:B------:R-:W-:Y:S02]  /*12b40*/  IMAD.MOV.U32 R11, RZ, RZ, 0x1f ;  /* 0x0000001fff0b7424 */ /* 0x000fe400078e00ff */
[----:B------:R-:W-:Y:S01]  /*12b50*/  IMAD.MOV.U32 R15, RZ, RZ, -0x1 ;  /* 0xffffffffff0f7424 */ /* 0x000fe200078e00ff */
[----:B----4-:R-:W-:-:S04]  /*12b60*/  SHF.R.U32.HI R2, RZ, 0x5, R2 ;  /* 0x00000005ff027819 */ /* 0x010fc80000011602 */
[----:B------:R-:W-:-:S05]  /*12b70*/  LOP3.LUT R2, R2, 0x3, RZ, 0xc0, !PT ;  /* 0x0000000302027812 */ /* 0x000fca00078ec0ff */
[----:B------:R-:W-:-:S07]  /*12b80*/  IMAD.MOV.U32 R13, RZ, RZ, R2 ;  /* 0x000000ffff0d7224 */ /* 0x000fce00078e0002 */
[----:B0123-5:R-:W-:Y:S05]  /*12b90*/  WARPSYNC.COLLECTIVE R15, `(.L_x_2693) ;  /* 0x000000000f087348 */ /* 0x02ffea0003c00000 */
[----:B------:R4:W0:Y:S02]  /*12ba0*/  SHFL.IDX P6, R14, R13, R12, R11 ;  /* 0x0000000c0d0e7389 */ /* 0x00082400000c000b */
[----:B012345:R-:W-:Y:S01]  /*12bb0*/  ENDCOLLECTIVE ;  /* 0x000000000000791b */ /* 0x03ffe20003800000 */
.L_x_2693:
[----:B------:R-:W-:Y:S05]  /*12bc0*/  BSYNC B0 ;  /* 0x0000000000007941 */ /* 0x000fea0003800000 */
.L_x_2692:
[----:B------:R-:W-:Y:S05]  /*12bd0*/  BRA `(.L_x_2694) ;  /* 0xffffffe000407947 */ /* 0x000fea000383ffff */
.L_x_2627:
[----:B------:R-:W-:Y:S01]  /*12be0*/  BSSY B1, `(.L_x_2695) ;  /* 0x0000006000017945 */ /* 0x000fe20003800000 */
[----:B------:R-:W-:-:S07]  /*12bf0*/  IMAD.MOV.U32 R15, RZ, RZ, -0x1 ;  /* 0xffffffffff0f7424 */ /* 0x000fce00078e00ff */
[----:B-12345:R-:W-:Y:S05]  /*12c00*/  WARPSYNC.COLLECTIVE R15, `(.L_x_2696) ;  /* 0x000000000f0c7348 */ /* 0x03efea0003c00000 */
[----:B------:R-:W-:Y:S02]  /*12c10*/  ELECT P6, UR62, PT ;  /* 0x00000000003e782f */ /* 0x000fe400038c0000 */
[----:B------:R-:W-:Y:S01]  /*12c20*/  MOV R14, UR62 ;  /* 0x0000003e000e7c02 */ /* 0x000fe20008000f00 */
[----:B-12345:R-:W-:Y:S10]  /*12c30*/  ENDCOLLECTIVE ;  /* 0x000000000000791b */ /* 0x03eff40003800000 */
.L_x_2696:
[----:B------:R-:W-:Y:S05]  /*12c40*/  BSYNC B1 ;  /* 0x0000000000017941 */ /* 0x000fea0003800000 */
.L_x_2695:
[----:B------:R-:W-:Y:S05]  /*12c50*/  BRA `(.L_x_2697) ;  /* 0xffffffe000387947 */ /* 0x000fea000383ffff */
.L_x_2629:
[----:B0-----:R0:W2:Y:S02]  /*12c60*/  SYNCS.PHASECHK.TRANS64.TRYWAIT P0, [R6+URZ], R5 ;  /* 0x00000005060075a7 */ /* 0x0010a4000800017f */
[----:B--2---:R-:W-:Y:S05]  /*12c70*/  @!P0 NANOSLEEP.SYNCS 0x989680 ;  /* 0x009896800000895d */ /* 0x004fea0003900000 */
[----:B------:R-:W2:Y:S02]  /*12c80*/  @!P0 SYNCS.PHASECHK.TRANS64 P0, [R6+URZ], R5 ;  /* 0x00000005060085a7 */ /* 0x000ea4000800007f */
[----:B--2---:R-:W-:Y:S05]  /*12c90*/  @!P0 BRA `(.L_x_2629) ;  /* 0xfffffffc00f08947 */ /* 0x004fea000383ffff */
[----:B------:R-:W-:Y:S05]  /*12ca0*/  BRA `(.L_x_2698) ;  /* 0xffffffe000747947 */ /* 0x000fea000383ffff */
.L_x_2630:
[----:B--2---:R2:W3:Y:S02]  /*12cb0*/  SYNCS.PHASECHK.TRANS64.TRYWAIT P0, [R7+URZ], R2 ;  /* 0x00000002070075a7 */ /* 0x0044e4000800017f */
[----:B---3--:R-:W-:Y:S05]  /*12cc0*/  @!P0 NANOSLEEP.SYNCS 0x989680 ;  /* 0x009896800000895d */ /* 0x008fea0003900000 */
[----:B------:R-:W3:Y:S02]  /*12cd0*/  @!P0 SYNCS.PHASECHK.TRANS64 P0, [R7+URZ], R2 ;  /* 0x00000002070085a7 */ /* 0x000ee4000800007f */
[----:B---3--:R-:W-:Y:S05]  /*12ce0*/  @!P0 BRA `(.L_x_2630) ;  /* 0xfffffffc00f08947 */ /* 0x008fea000383ffff */
[----:B------:R-:W-:Y:S05]  /*12cf0*/  BRA `(.L_x_2699) ;  /* 0xffffffe000687947 */ /* 0x000fea000383ffff */
.L_x_2632:
[----:B---3--:R3:W4:Y:S02]  /*12d00*/  SYNCS.PHASECHK.TRANS64.TRYWAIT P0, [R4+URZ], R5 ;  /* 0x00000005040075a7 */ /* 0x008724000800017f */
[----:B----4-:R-:W-:Y:S05]  /*12d10*/  @!P0 NANOSLEEP.SYNCS 0x989680 ;  /* 0x009896800000895d */ /* 0x010fea0003900000 */
[----:B------:R-:W4:Y:S02]  /*12d20*/  @!P0 SYNCS.PHASECHK.TRANS64 P0, [R4+URZ], R5 ;  /* 0x00000005040085a7 */ /* 0x000f24000800007f */
[----:B----4-:R-:W-:Y:S05]  /*12d30*/  @!P0 BRA `(.L_x_2632) ;  /* 0xfffffffc00f08947 */ /* 0x010fea000383ffff */
[----:B------:R-:W-:Y:S05]  /*12d40*/  BRA `(.L_x_2700) ;  /* 0xffffffe000707947 */ /* 0x000fea000383ffff */
.L_x_2701:
        /* <DEDUP_REMOVED lines=11> */
.L_x_3225:


//--------------------- .text._ZN7cutlass13device_kernelIN5flash11enable_sm90INS1_16FlashAttnFwdSm90INS1_25CollectiveMainloopFwdSm90ILi2EN4cute5tupleIJNS5_1CILi1EEES8_S8_EEENS6_IJNS7_ILi128EEESA_SA_EEELi128ENS_10bfloat16_tEfNS_4arch4Sm90ELb1ELb0ELb0ELb1ELb0ELb1ELb0ELb1ELb1ELb1ELb0ELb0EEENS1_21CollectiveEpilogueFwdISB_S9_SC_SE_Li256ELb1ELb1ELb0ELb0EEENS1_36VarlenDynamicPersistentTileSchedulerILi128ELi128ELi256ELi128ELb0ELb1ELb1ELb1ELb1ELb1EEEEEEEEEvNT_6ParamsE --------------------------
	.section	.text._ZN7cutlass13device_kernelIN5flash11enable_sm90INS1_16FlashAttnFwdSm90INS1_25CollectiveMainloopFwdSm90ILi2EN4cute5tupleIJNS5_1CILi1EEES8_S8_EEENS6_IJNS7_ILi128EEESA_SA_EEELi128ENS_10bfloat16_tEfNS_4arch4Sm90ELb1ELb0ELb0ELb1ELb0ELb1ELb0ELb1ELb1ELb1ELb0ELb0EEENS1_21CollectiveEpilogueFwdISB_S9_SC_SE_Li256ELb1ELb1ELb0ELb0EEENS1_36VarlenDynamicPersistentTileSchedulerILi128ELi128ELi256ELi128ELb0ELb1ELb1ELb1ELb1ELb1EEEEEEEEEvNT_6ParamsE,"ax",@progbits
	.align	128
.text._ZN7cutlass13device_kernelIN5flash11enable_sm90INS1_16FlashAttnFwdSm90INS1_25CollectiveMainloopFwdSm90ILi2EN4cute5tupleIJNS5_1CILi1EEES8_S8_EEENS6_IJNS7_ILi128EEESA_SA_EEELi128ENS_10bfloat16_tEfNS_4arch4Sm90ELb1ELb0ELb0ELb1ELb0ELb1ELb0ELb1ELb1ELb1ELb0ELb0EEENS1_21CollectiveEpilogueFwdISB_S9_SC_SE_Li256ELb1ELb1ELb0ELb0EEENS1_36VarlenDynamicPersistentTileSchedulerILi128ELi128ELi256ELi128ELb0ELb1ELb1ELb1ELb1ELb1EEEEEEEEEvNT_6ParamsE:
        .type           _ZN7cutlass13device_kernelIN5flash11enable_sm90INS1_16FlashAttnFwdSm90INS1_25CollectiveMainloopFwdSm90ILi2EN4cute5tupleIJNS5_1CILi1EEES8_S8_EEENS6_IJNS7_ILi128EEESA_SA_EEELi128ENS_10bfloat16_tEfNS_4arch4Sm90ELb1ELb0ELb0ELb1ELb0ELb1ELb0ELb1ELb1ELb1ELb0ELb0EEENS1_21CollectiveEpilogueFwdISB_S9_SC_SE_Li256ELb1ELb1ELb0ELb0EEENS1_36VarlenDynamicPersistentTileSchedulerILi128ELi128ELi256ELi128ELb0ELb1ELb1ELb1ELb1ELb1EEEEEEEEEvNT_6ParamsE,@function
        .size           _ZN7cutlass13device_kernelIN5flash11enable_sm90INS1_16FlashAttnFwdSm90INS1_25CollectiveMainloopFwdSm90ILi2EN4cute5tupleIJNS5_1CILi1EEES8_S8_EEENS6_IJNS7_ILi128EEESA_SA_EEELi128ENS_10bfloat16_tEfNS_4arch4Sm90ELb1ELb0ELb0ELb1ELb0ELb1ELb0ELb1ELb1ELb1ELb0ELb0EEENS1_21CollectiveEpilogueFwdISB_S9_SC_SE_Li256ELb1ELb1ELb0ELb0EEENS1_36VarlenDynamicPersistentTileSchedulerILi128ELi128ELi256ELi128ELb0ELb1ELb1ELb1ELb1ELb1EEEEEEEEEvNT_6ParamsE,(.L_x_3226 - _ZN7cutlass13device_kernelIN5flash11enable_sm90INS1_16FlashAttnFwdSm90INS1_25CollectiveMainloopFwdSm90ILi2EN4cute5tupleIJNS5_1CILi1EEES8_S8_EEENS6_IJNS7_ILi128EEESA_SA_EEELi128ENS_10bfloat16_tEfNS_4arch4Sm90ELb1ELb0ELb0ELb1ELb0ELb1ELb0ELb1ELb1ELb1ELb0ELb0EEENS1_21CollectiveEpilogueFwdISB_S9_SC_SE_Li256ELb1ELb1ELb0ELb0EEENS1_36VarlenDynamicPersistentTileSchedulerILi128ELi128ELi256ELi128ELb0ELb1ELb1ELb1ELb1ELb1EEEEEEEEEvNT_6ParamsE)
        .other          _ZN7cutlass13device_kernelIN5flash11enable_sm90INS1_16FlashAttnFwdSm90INS1_25CollectiveMainloopFwdSm90ILi2EN4cute5tupleIJNS5_1CILi1EEES8_S8_EEENS6_IJNS7_ILi128EEESA_SA_EEELi128ENS_10bfloat16_tEfNS_4arch4Sm90ELb1ELb0ELb0ELb1ELb0ELb1ELb0ELb1ELb1ELb1ELb0ELb0EEENS1_21CollectiveEpilogueFwdISB_S9_SC_SE_Li256ELb1ELb1ELb0ELb0EEENS1_36VarlenDynamicPersistentTileSchedulerILi128ELi128ELi256ELi128ELb0ELb1ELb1ELb1ELb1ELb1EEEEEEEEEvNT_6ParamsE,@"STO_CUDA_ENTRY STV_DEFAULT"
_ZN7cutlass13device_kernelIN5flash11enable_sm90INS1_16FlashAttnFwdSm90INS1_25CollectiveMainloopFwdSm90ILi2EN4cute5tupleIJNS5_1CILi1EEES8_S8_EEENS6_IJNS7_ILi128EEESA_SA_EEELi128ENS_10bfloat16_tEfNS_4arch4Sm90ELb1ELb0ELb0ELb1ELb0ELb1ELb0ELb1ELb1ELb1ELb0ELb0EEENS1_21CollectiveEpilogueFwdISB_S9_SC_SE_Li256ELb1ELb1ELb0ELb0EEENS1_36VarlenDynamicPersistentTileSchedulerILi128ELi128ELi256ELi128ELb0ELb1ELb1ELb1ELb1ELb1EEEEEEEEEvNT_6ParamsE:
        /* <DEDUP_REMOVED lines=23> */
.L_x_2703:
[----:B------:R-:W-:Y:S05]  /*0170*/  BSYNC B0 ;  /* 0x0000000000007941 */ /* 0x000fea0003800000 */
.L_x_2702:
        /* <DEDUP_REMOVED lines=40> */
.L_x_2704:
        /* <DEDUP_REMOVED lines=22> */
.L_x_2705:
        /* <DEDUP_REMOVED lines=18> */
.L_x_2706:
        /* <DEDUP_REMOVED lines=22> */
.L_x_2707:
        /* <DEDUP_REMOVED lines=22> */
.L_x_2708:
        /* <DEDUP_REMOVED lines=9> */
.L_x_2711:
        /* <DEDUP_REMOVED lines=30> */
[CC--:B------:R-:W-:Y:S01]  /*0bb0*/  LEA.HI R4, R0.reuse, R231.reuse, RZ, 0x4 ;  /* 0x000000e700047211 */ /* 0x0c0fe200078f20ff */
[----:B------:R-:W-:Y:S01]  /*0bc0*/  IMAD.SHL.U32 R5, R5, 0x20, RZ ;  /* 0x0000002005057824 */ /* 0x000fe200078e00ff */
[----:B------:R-:W-:Y:S01]  /*0bd0*/  LEA.HI R12, R0, R231, RZ, 0x2 ;  /* 0x000000e7000c7211 */ /* 0x000fe200078f10ff */
[----:B------:R-:W-:Y:S01]  /*0be0*/  IMAD.IADD R220, R231, 0x1, -R220 ;  /* 0x00000001e7dc7824 */ /* 0x000fe200078e0adc */
[----:B------:R-:W-:Y:S02]  /*0bf0*/  LOP3.LUT R6, R4, 0x3fffff0, RZ, 0xc0, !PT ;  /* 0x03fffff004067812 */ /* 0x000fe400078ec0ff */
[----:B------:R-:W-:Y:S02]  /*0c00*/  LOP3.LUT R5, R5, 0xfffffc00, RZ, 0xc0, !PT ;  /* 0xfffffc0005057812 */ /* 0x000fe400078ec0ff */
[----:B------:R-:W-:Y:S01]  /*0c10*/  SHF.R.S32.HI R9, RZ, 0x1f, R220 ;  /* 0x0000001fff097819 */ /* 0x000fe200000114dc */
[----:B------:R-:W-:Y:S01]  /*0c20*/  IMAD.IADD R6, R231, 0x1, -R6 ;  /* 0x00000001e7067824 */ /* 0x000fe200078e0a06 */
[----:B------:R-:W-:-:S02]  /*0c30*/  LOP3.LUT R12, R12, 0xfffffffc, RZ, 0xc0, !PT ;  /* 0xfffffffc0c0c7812 */ /* 0x000fc400078ec0ff */
[----:B------:R-:W-:Y:S02]  /*0c40*/  LEA.HI R8, R9, R220, RZ, 0x2 ;  /* 0x000000dc09087211 */ /* 0x000fe400078f10ff */
[CC--:B------:R-:W-:Y:S01]  /*0c50*/  LEA.HI R22, R0.reuse, R231.reuse, RZ, 0x3 ;  /* 0x000000e700167211 */ /* 0x0c0fe200078f18ff */
[----:B------:R-:W-:Y:S01]  /*0c60*/  IMAD.IADD R12, R231, 0x1, -R12 ;  /* 0x00000001e70c7824 */ /* 0x000fe200078e0a0c */
[--C-:B------:R-:W-:Y:S02]  /*0c70*/  SHF.R.S32.HI R10, RZ, 0x2, R8.reuse ;  /* 0x00000002ff0a7819 */ /* 0x100fe40000011408 */
[----:B------:R-:W-:Y:S02]  /*0c80*/  SHF.R.S32.HI R7, RZ, 0x1f, R8 ;  /* 0x0000001fff077819 */ /* 0x000fe40000011408 */
[----:B------:R-:W-:Y:S02]  /*0c90*/  LEA.HI R0, R0, R231, RZ, 0x6 ;  /* 0x000000e700007211 */ /* 0x000fe400078f30ff */
[----:B------:R-:W-:-:S02]  /*0ca0*/  LEA.HI R7, R7, R10, RZ, 0x3 ;  /* 0x0000000a07077211 */ /* 0x000fc400078f18ff */
[----:B------:R-:W-:Y:S01]  /*0cb0*/  LOP3.LUT R206, R22, 0xfffffff8, RZ, 0xc0, !PT ;  /* 0xfffffff816ce7812 */ /* 0x000fe200078ec0ff */
[----:B------:R-:W-:Y:S01]  /*0cc0*/  IMAD.SHL.U32 R0, R0, 0x8, RZ ;  /* 0x0000000800007824 */ /* 0x000fe200078e00ff */
[----:B------:R-:W-:Y:S01]  /*0cd0*/  LOP3.LUT R11, R7, 0xfffffff8, RZ, 0xc0, !PT ;  /* 0xfffffff8070b7812 */ /* 0x000fe200078ec0ff */
[----:B------:R-:W-:Y:S01]  /*0ce0*/  IMAD R7, R6, 0x40, R5 ;  /* 0x0000004006077824 */ /* 0x000fe200078e0205 */
[----:B------:R-:W-:Y:S01]  /*0cf0*/  SHF.R.S32.HI R5, RZ, 0x4, R4 ;  /* 0x00000004ff057819 */ /* 0x000fe20000011404 */
[----:B------:R-:W-:Y:S01]  /*0d00*/  IMAD.IADD R206, R231, 0x1, -R206 ;  /* 0x00000001e7ce7824 */ /* 0x000fe200078e0ace */
[----:B------:R-:W-:Y:S01]  /*0d10*/  LEA.HI R6, R12, R12, RZ, 0x1 ;  /* 0x0000000c0c067211 */ /* 0x000fe200078f08ff */
[----:B------:R-:W-:Y:S01]  /*0d20*/  IMAD.IADD R10, R10, 0x1, -R11 ;  /* 0x000000010a0a7824 */ /* 0x000fe200078e0a0b */
[----:B------:R-:W-:Y:S01]  /*0d30*/  LEA.HI R4, R4, R5, RZ, 0x1 ;  /* 0x0000000504047211 */ /* 0x000fe200078f08ff */
[C---:B------:R-:W-:Y:S01]  /*0d40*/  IMAD.SHL.U32 R16, R206.reuse, 0x8, RZ ;  /* 0x00000008ce107824 */ /* 0x040fe200078e00ff */
[----:B------:R-:W-:Y:S01]  /*0d50*/  SHF.R.S32.HI R22, RZ, 0x3, R22 ;  /* 0x00000003ff167819 */ /* 0x000fe20000011416 */
[----:B------:R-:W-:Y:S01]  /*0d60*/  IMAD.SHL.U32 R18, R206, 0x4, RZ ;  /* 0x00000004ce127824 */ /* 0x000fe200078e00ff */
[----:B------:R-:W-:Y:S01]  /*0d70*/  LOP3.LUT R4, R4, 0x1ffffffe, RZ, 0xc0, !PT ;  /* 0x1ffffffe04047812 */ /* 0x000fe200078ec0ff */
[----:B------:R-:W-:Y:S01]  /*0d80*/  VIADD R187, R16, 0x40 ;  /* 0x0000004010bb7836 */ /* 0x000fe20000000000 */
[----:B------:R-:W-:Y:S01]  /*0d90*/  SHF.R.S32.HI R224, RZ, 0x7, R3 ;  /* 0x00000007ffe07819 */ /* 0x000fe20000011403 */
[----:B------:R-:W-:Y:S01]  /*0da0*/  VIADD R213, R22, 0x20 ;  /* 0x0000002016d57836 */ /* 0x000fe20000000000 */
[----:B------:R-:W-:Y:S01]  /*0db0*/  LEA.HI R9, R9, R220, RZ, 0x5 ;  /* 0x000000dc09097211 */ /* 0x000fe200078f28ff */
[----:B------:R-:W-:Y:S01]  /*0dc0*/  IMAD.IADD R4, R5, 0x1, -R4 ;  /* 0x0000000105047824 */ /* 0x000fe200078e0a04 */
[----:B------:R-:W-:Y:S01]  /*0dd0*/  LOP3.LUT R5, R6, 0x1ffffffe, RZ, 0xc0, !PT ;  /* 0x1ffffffe06057812 */ /* 0x000fe200078ec0ff */
[C---:B------:R-:W-:Y:S01]  /*0de0*/  VIADD R212, R22.reuse, 0x40 ;  /* 0x0000004016d47836 */ /* 0x040fe20000000000 */
[----:B------:R-:W-:Y:S01]  /*0df0*/  LEA.HI R3, R3, R224, RZ, 0x1 ;  /* 0x000000e003037211 */ /* 0x000fe200078f08ff */
[----:B------:R-:W-:Y:S01]  /*0e00*/  VIADD R211, R22, 0x60 ;  /* 0x0000006016d37836 */ /* 0x000fe20000000000 */
[----:B------:R-:W-:Y:S01]  /*0e10*/  SHF.R.S32.HI R9, RZ, 0x5, R9 ;  /* 0x00000005ff097819 */ /* 0x000fe20000011409 */
[----:B------:R-:W-:Y:S01]  /*0e20*/  IMAD R226, R4, 0x8, R7 ;  /* 0x0000000804e27824 */ /* 0x000fe200078e0207 */
[----:B------:R-:W-:Y:S01]  /*0e30*/  LOP3.LUT R3, R3, 0x3fffffe, RZ, 0xc0, !PT ;  /* 0x03fffffe03037812 */ /* 0x000fe200078ec0ff */
[----:B------:R-:W-:Y:S01]  /*0e40*/  IMAD.IADD R204, R12, 0x1, -R5 ;  /* 0x000000010ccc7824 */ /* 0x000fe200078e0a05 */
[----:B------:R-:W-:Y:S01]  /*0e50*/  LOP3.LUT R201, R0, 0xfffffe00, RZ, 0xc0, !PT ;  /* 0xfffffe0000c97812 */ /* 0x000fe200078ec0ff */
[----:B------:R-:W-:Y:S01]  /*0e60*/  IMAD R10, R9, 0x10, R10 ;  /* 0x00000010090a7824 */ /* 0x000fe200078e020a */
[----:B------:R-:W-:Y:S01]  /*0e70*/  SHF.R.S32.HI R0, RZ, 0x1f, R213 ;  /* 0x0000001fff007819 */ /* 0x000fe200000114d5 */
[----:B------:R-:W-:Y:S01]  /*0e80*/  IMAD.IADD R3, R224, 0x1, -R3 ;  /* 0x00000001e0037824 */ /* 0x000fe200078e0a03 */
        /* <DEDUP_REMOVED lines=9> */
[----:B------:R-:W-:Y:S01]  /*0f20*/  IMAD R225, R3, 0x40, R10 ;  /* 0x0000004003e17824 */ /* 0x000fe200078e020a */
        /* <DEDUP_REMOVED lines=9> */
[----:B------:R-:W-:Y:S01]  /*0fc0*/  IMAD R204, R204, 0x8, R225 ;  /* 0x00000008cccc7824 */ /* 0x000fe200078e02e1 */
[----:B------:R-:W-:-:S02]  /*0fd0*/  LOP3.LUT R205, R3, 0x38, R16, 0xf8, !PT ;  /* 0x0000003803cd7812 */ /* 0x000fc400078ef810 */
[----:B------:R-:W-:Y:S02]  /*0fe0*/  SHF.R.U32.HI R230, RZ, 0x3, R196 ;  /* 0x00000003ffe67819 */ /* 0x000fe400000116c4 */
[--C-:B------:R-:W-:Y:S02]  /*0ff0*/  LOP3.LUT R3, R196, 0x38, R16.reuse, 0xf8, !PT ;  /* 0x00000038c4037812 */ /* 0x100fe400078ef810 */
[----:B------:R-:W-:Y:S02]  /*1000*/  SHF.R.U32.HI R229, RZ, 0x3, R195 ;  /* 0x00000003ffe57819 */ /* 0x000fe400000116c3 */
[----:B------:R-:W-:Y:S02]  /*1010*/  LOP3.LUT R6, R195, 0x38, R16, 0xf8, !PT ;  /* 0x00000038c3067812 */ /* 0x000fe400078ef810 */
[----:B------:R-:W-:Y:S02]  /*1020*/  SHF.R.U32.HI R228, RZ, 0x3, R194 ;  /* 0x00000003ffe47819 */ /* 0x000fe400000116c2 */
[----:B------:R-:W-:-:S02]  /*1030*/  LOP3.LUT R7, R194, 0x38, R16, 0xf8, !PT ;  /* 0x00000038c2077812 */ /* 0x000fc400078ef810 */
[----:B------:R-:W-:Y:S02]  /*1040*/  LOP3.LUT R199, R0, 0xfffffe00, RZ, 0xc0, !PT ;  /* 0xfffffe0000c77812 */ /* 0x000fe400078ec0ff */
[----:B------:R-:W-:Y:S02]  /*1050*/  LOP3.LUT R198, R5, 0xfffffe00, RZ, 0xc0, !PT ;  /* 0xfffffe0005c67812 */ /* 0x000fe400078ec0ff */
[----:B------:R-:W-:Y:S02]  /*1060*/  LOP3.LUT R197, R4, 0xfffffe00, RZ, 0xc0, !PT ;  /* 0xfffffe0004c57812 */ /* 0x000fe400078ec0ff */
[----:B------:R-:W-:Y:S02]  /*1070*/  LOP3.LUT R203, R8, 0x7ffffffc, RZ, 0xc0, !PT ;  /* 0x7ffffffc08cb7812 */ /* 0x000fe400078ec0ff */
[----:B------:R-:W-:Y:S02]  /*1080*/  LOP3.LUT R205, R201, R205, R200, 0xf6, !PT ;  /* 0x000000cdc9cd7212 */ /* 0x000fe400078ef6c8 */
[----:B------:R-:W-:Y:S01]  /*1090*/  LOP3.LUT R0, R199, R3, R230, 0xf6, !PT ;  /* 0x00000003c7007212 */ /* 0x000fe200078ef6e6 */
[----:B------:R-:W-:Y:S01]  /*10a0*/  IMAD.IADD R203, R220, 0x1, -R203 ;  /* 0x00000001dccb7824 */ /* 0x000fe200078e0acb */
        /* <DEDUP_REMOVED lines=10> */
[----:B------:R-:W-:Y:S02]  /*1150*/  SHF.R.S32.HI R215, RZ, 0x1f, R187 ;  /* 0x0000001fffd77819 */ /* 0x000fe400000114bb */
[----:B--2---:R-:W-:-:S07]  /*1160*/  LOP3.LUT R189, R13, 0x1, RZ, 0xfc, !PT ;  /* 0x000000010dbd7812 */ /* 0x004fce00078efcff */
.L_x_2915:
[----:B0---4-:R-:W0:Y:S02]  /*1170*/  LDC.64 R4, c[0x0][0xc88] ;  /* 0x00032200ff047b82 */ /* 0x011e240000000a00 */
        /* <DEDUP_REMOVED lines=9> */
[----:B------:R-:W-:Y:S01]  /*1210*/  IMAD.MOV.U32 R31, RZ, RZ, RZ ;  /* 0x000000ffff1f7224 */ /* 0x000fe200078e00ff */
[----:B------:R-:W-:-:S02]  /*1220*/  ISETP.NE.AND.EX P1, PT, RZ, UR5, PT, P1 ;  /* 0x00000005ff007c0c */ /* 0x000fc4000bf25310 */
[----:B------:R-:W-:Y:S02]  /*1230*/  ISETP.NE.AND.EX P0, PT, RZ, UR7, PT, P0 ;  /* 0x00000007ff007c0c */ /* 0x000fe4000bf05300 */
[----:B--2---:R-:W-:Y:S01]  /*1240*/  SHF.R.S32.HI R217, RZ, 0x1f, R210 ;  /* 0x0000001fffd97819 */ /* 0x004fe200000114d2 */
[----:B------:R-:W-:-:S08]  /*1250*/  IMAD.SHL.U32 R208, R210, 0x4, RZ ;  /* 0x00000004d2d07824 */ /* 0x000fd000078e00ff */
[C---:B------:R-:W-:Y:S02]  /*1260*/  @P1 LEA R6, P2, R210.reuse, UR4, 0x2 ;  /* 0x00000004d2061c11 */ /* 0x040fe4000f8410ff */
[C-C-:B------:R-:W-:Y:S02]  /*1270*/  SHF.L.U64.HI R209, R210.reuse, 0x2, R217.reuse ;  /* 0x00000002d2d17819 */ /* 0x140fe400000102d9 */
[----:B------:R-:W-:Y:S02]  /*1280*/  @P1 LEA.HI.X R7, R210, UR5, R217, 0x2, P2 ;  /* 0x00000005d2071c11 */ /* 0x000fe400090f14d9 */
[----:B------:R-:W-:Y:S01]  /*1290*/  ISETP.NE.U32.AND P2, PT, RZ, UR8, PT ;  /* 0x00000008ff007c0c */ /* 0x000fe2000bf45070 */
[----:B------:R-:W-:Y:S01]  /*12a0*/  ULDC UR4, c[0x0][0x288] ;  /* 0x0000a20000047ab9 */ /* 0x000fe20000000800 */
[----:B------:R-:W-:Y:S01]  /*12b0*/  IADD3 R8, P3, R208, UR6, RZ ;  /* 0x00000006d0087c10 */ /* 0x000fe2000ff7e0ff */
[----:B------:R0:W5:Y:S01]  /*12c0*/  @P1 LDG.E R3, desc[UR40][R6.64] ;  /* 0x0000002806031981 */ /* 0x000162000c1e1900 */
[----:B------:R-:W-:Y:S01]  /*12d0*/  ISETP.NE.AND.EX P2, PT, RZ, UR9, PT, P2 ;  /* 0x00000009ff007c0c */ /* 0x000fe2000bf45320 */
[----:B------:R-:W-:Y:S01]  /*12e0*/  IMAD.U32 R192, RZ, RZ, UR4 ;  /* 0x00000004ffc07e24 */ /* 0x000fe2000f8e00ff */
[----:B------:R-:W-:Y:S01]  /*12f0*/  IADD3.X R9, R209, UR7, RZ, P3, !PT ;  /* 0x00000007d1097c10 */ /* 0x000fe20009ffe4ff */
[----:B------:R-:W-:-:S04]  /*1300*/  ULDC.64 UR4, c[0x0][0x418] ;  /* 0x0001060000047ab9 */ /* 0x000fc80000000a00 */
[----:B------:R0:W5:Y:S06]  /*1310*/  @P0 LDG.E R31, desc[UR40][R8.64] ;  /* 0x00000028081f0981 */ /* 0x00016c000c1e1900 */
[----:B------:R-:W-:-:S04]  /*1320*/  @P2 IADD3 R4, P1, R208, UR8, RZ ;  /* 0x00000008d0042c10 */ /* 0x000fc8000ff3e0ff */
[----:B------:R-:W-:-:S05]  /*1330*/  @P2 IADD3.X R5, R209, UR9, RZ, P1, !PT ;  /* 0x00000009d1052c10 */ /* 0x000fca0008ffe4ff */
        /* <DEDUP_REMOVED lines=9> */
[----:B------:R-:W-:Y:S02]  /*13d0*/  IMAD.U32 R28, RZ, RZ, UR4 ;  /* 0x00000004ff1c7e24 */ /* 0x000fe4000f8e00ff */
[----:B------:R-:W-:Y:S01]  /*13e0*/  IMAD.MOV.U32 R27, RZ, RZ, R210 ;  /* 0x000000ffff1b7224 */ /* 0x000fe200078e00d2 */
[----:B0--3--:R-:W-:Y:S06]  /*13f0*/  @P2 BRA `(.L_x_2713) ;  /* 0x0000000000242947 */ /* 0x009fec0003800000 */
        /* <DEDUP_REMOVED lines=9> */
.L_x_2713:
[----:B------:R-:W-:Y:S01]  /*1490*/  ULDC.64 UR4, c[0x0][0xa20] ;  /* 0x0002880000047ab9 */ /* 0x000fe20000000a00 */
[----:B------:R-:W-:Y:S01]  /*14a0*/  IMAD.MOV.U32 R207, RZ, RZ, R30 ;  /* 0x000000ffffcf7224 */ /* 0x000fe200078e001e */
[----:B------:R-:W-:-:S04]  /*14b0*/  ISETP.NE.U32.AND P1, PT, RZ, UR4, PT ;  /* 0x00000004ff007c0c */ /* 0x000fc8000bf25070 */
[----:B------:R-:W-:-:S13]  /*14c0*/  ISETP.NE.AND.EX P1, PT, RZ, UR5, PT, P1 ;  /* 0x00000005ff007c0c */ /* 0x000fda000bf25310 */
[----:B------:R-:W-:Y:S05]  /*14d0*/  @!P1 BRA `(.L_x_2714) ;  /* 0x0000000000109947 */ /* 0x000fea0003800000 */
[----:B------:R-:W-:-:S04]  /*14e0*/  IADD3 R4, P0, R208, UR4, RZ ;  /* 0x00000004d0047c10 */ /* 0x000fc8000ff1e0ff */
[----:B------:R-:W-:-:S05]  /*14f0*/  IADD3.X R5, R209, UR5, RZ, P0, !PT ;  /* 0x00000005d1057c10 */ /* 0x000fca00087fe4ff */
[----:B------:R0:W5:Y:S01]  /*1500*/  LDG.E R28, desc[UR40][R4.64] ;  /* 0x00000028041c7981 */ /* 0x000162000c1e1900 */
[----:B------:R-:W-:Y:S05]  /*1510*/  BRA `(.L_x_2715) ;  /* 0x0000000000107947 */ /* 0x000fea0003800000 */
.L_x_2714:
[----:B------:R-:W-:Y:S05]  /*1520*/  @!P0 BRA `(.L_x_2715) ;  /* 0x00000000000c8947 */ /* 0x000fea0003800000 */
[----:B------:R-:W2:Y:S04]  /*1530*/  LDG.E R5, desc[UR40][R8.64] ;  /* 0x0000002808057981 */ /* 0x000ea8000c1e1900 */
[----:B------:R-:W2:Y:S02]  /*1540*/  LDG.E R28, desc[UR40][R8.64+0x4] ;  /* 0x00000428081c7981 */ /* 0x000ea4000c1e1900 */
[----:B--2---:R-:W-:-:S07]  /*1550*/  IMAD.IADD R28, R28, 0x1, -R5 ;  /* 0x000000011c1c7824 */ /* 0x004fce00078e0a05 */
.L_x_2715:
[----:B------:R-:W-:Y:S01]  /*1560*/  ULDC.64 UR4, c[0x0][0xa10] ;  /* 0x0002840000047ab9 */ /* 0x000fe20000000a00 */
[----:B------:R-:W1:Y:S01]  /*1570*/  LDC R8, c[0x0][0x448] ;  /* 0x00011200ff087b82 */ /* 0x000e620000000800 */
[----:B------:R-:W-:-:S04]  /*1580*/  ISETP.NE.U32.AND P0, PT, RZ, UR4, PT ;  /* 0x00000004ff007c0c */ /* 0x000fc8000bf05070 */
[----:B------:R-:W-:Y:S01]  /*1590*/  ISETP.NE.AND.EX P0, PT, RZ, UR5, PT, P0 ;  /* 0x00000005ff007c0c */ /* 0x000fe2000bf05300 */
[----:B------:R-:W-:-:S12]  /*15a0*/  ULDC.64 UR4, c[0x0][0xa30] ;  /* 0x00028c0000047ab9 */ /* 0x000fd80000000a00 */
[----:B0-----:R-:W0:Y:S02]  /*15b0*/  @P0 LDC.64 R4, c[0x0][0xa10] ;  /* 0x00028400ff040b82 */ /* 0x001e240000000a00 */
[----:B0-----:R-:W-:-:S05]  /*15c0*/  @P0 IMAD.WIDE R4, R27, 0x4, R4 ;  /* 0x000000041b040825 */ /* 0x001fca00078e0204 */
[----:B------:R-:W2:Y:S04]  /*15d0*/  @P0 LDG.E R0, desc[UR40][R4.64] ;  /* 0x0000002804000981 */ /* 0x000ea8000c1e1900 */
[----:B------:R0:W2:Y:S01]  /*15e0*/  @P0 LDG.E R9, desc[UR40][R4.64+0x4] ;  /* 0x0000042804090981 */ /* 0x0000a2000c1e1900 */
[----:B------:R-:W-:Y:S01]  /*15f0*/  ISETP.NE.U32.AND P1, PT, RZ, UR4, PT ;  /* 0x00000004ff007c0c */ /* 0x000fe2000bf25070 */
[----:B-----5:R-:W-:-:S03]  /*1600*/  IMAD.MOV.U32 R113, RZ, RZ, R28 ;  /* 0x000000ffff717224 */ /* 0x020fc600078e001c */
[----:B------:R-:W-:-:S13]  /*1610*/  ISETP.NE.AND.EX P1, PT, RZ, UR5, PT, P1 ;  /* 0x00000005ff007c0c */ /* 0x000fda000bf25310 */
[----:B------:R-:W-:-:S04]  /*1620*/  @P1 IADD3 R6, P2, R208, UR4, RZ ;  /* 0x00000004d0061c10 */ /* 0x000fc8000ff5e0ff */
[----:B------:R-:W-:-:S05]  /*1630*/  @P1 IADD3.X R7, R209, UR5, RZ, P2, !PT ;  /* 0x00000005d1071c10 */ /* 0x000fca00097fe4ff */
[----:B------:R3:W5:Y:S01]  /*1640*/  @P1 LDG.E R113, desc[UR40][R6.64] ;  /* 0x0000002806711981 */ /* 0x000762000c1e1900 */
[----:B-1----:R-:W-:Y:S01]  /*1650*/  ISETP.NE.AND P1, PT, R8, 0x1, PT ;  /* 0x000000010800780c */ /* 0x002fe20003f25270 */
[----:B------:R-:W-:-:S04]  /*1660*/  IMAD.SHL.U32 R191, R29, 0x80, RZ ;  /* 0x000000801dbf7824 */ /* 0x000fc800078e00ff */
[----:B0-----:R-:W-:-:S08]  /*1670*/  VIADD R4, R191, 0x7f ;  /* 0x0000007fbf047836 */ /* 0x001fd00000000000 */
[----:B------:R-:W0:Y:S08]  /*1680*/  @P1 LDC R11, c[0x0][0x44c] ;  /* 0x00011300ff0b1b82 */ /* 0x000e300000000800 */
[----:B------:R-:W1:Y:S01]  /*1690*/  @P1 LDC R5, c[0x0][0x450] ;  /* 0x00011400ff051b82 */ /* 0x000e620000000800 */
[----:B--2---:R-:W-:Y:S02]  /*16a0*/  @P0 IMAD.IADD R24, R9, 0x1, -R0 ;  /* 0x0000000109180824 */ /* 0x004fe400078e0a00 */
[----:B------:R-:W-:-:S02]  /*16b0*/  IMAD.IADD R9, R28, 0x1, -R3 ;  /* 0x000000011c097824 */ /* 0x000fc400078e0a03 */
[----:B0-----:R-:W-:-:S04]  /*16c0*/  @P1 IMAD.HI.U32 R0, R4, R11, RZ ;  /* 0x0000000b04001227 */ /* 0x001fc800078e00ff */
[----:B------:R-:W-:Y:S01]  /*16d0*/  IMAD.IADD R193, R9, 0x1, R24 ;  /* 0x0000000109c17824 */ /* 0x000fe200078e0218 */
[----:B-1----:R-:W-:Y:S01]  /*16e0*/  @P1 SHF.R.U32.HI R4, RZ, R5, R0 ;  /* 0x00000005ff041219 */ /* 0x002fe20000011600 */
[----:B------:R-:W-:Y:S02]  /*16f0*/  IMAD.MOV R25, RZ, RZ, -R9 ;  /* 0x000000ffff197224 */ /* 0x000fe400078e0a09 */
[C---:B------:R-:W-:Y:S01]  /*1700*/  VIADD R0, R193.reuse, 0x7f ;  /* 0x0000007fc1007836 */ /* 0x040fe20000000000 */
[----:B------:R-:W-:Y:S02]  /*1710*/  IADD3 R128, R193, 0x80, -R192 ;  /* 0x00000080c1807810 */ /* 0x000fe40007ffe8c0 */
[----:B------:R-:W-:Y:S02]  /*1720*/  VIMNMX R25, RZ, R25, !PT ;  /* 0x00000019ff197248 */ /* 0x000fe40007fe0100 */
[----:B------:R-:W-:Y:S01]  /*1730*/  SHF.R.S32.HI R3, RZ, 0x1f, R0 ;  /* 0x0000001fff037819 */ /* 0x000fe20000011400 */
[----:B------:R-:W-:-:S03]  /*1740*/  IMAD.IADD R4, R128, 0x1, R4 ;  /* 0x0000000180047824 */ /* 0x000fc600078e0204 */
[----:B------:R-:W-:Y:S02]  /*1750*/  LEA.HI R3, R3, R0, RZ, 0x7 ;  /* 0x0000000003037211 */ /* 0x000fe400078f38ff */
[----:B------:R-:W-:Y:S02]  /*1760*/  SHF.R.S32.HI R5, RZ, 0x1f, R4 ;  /* 0x0000001fff057819 */ /* 0x000fe40000011404 */
[----:B------:R-:W-:Y:S02]  /*1770*/  SHF.R.S32.HI R129, RZ, 0x7, R3 ;  /* 0x00000007ff817819 */ /* 0x000fe40000011403 */
[----:B------:R-:W-:-:S04]  /*1780*/  LEA.HI R5, R5, R4, RZ, 0x7 ;  /* 0x0000000405057211 */ /* 0x000fc800078f38ff */
[----:B------:R-:W-:-:S04]  /*1790*/  SHF.R.S32.HI R0, RZ, 0x7, R5 ;  /* 0x00000007ff007819 */ /* 0x000fc80000011405 */
[----:B------:R-:W-:-:S05]  /*17a0*/  VIMNMX R0, R129, R0, PT ;  /* 0x0000000081007248 */ /* 0x000fca0003fe0100 */
[----:B------:R-:W-:-:S05]  /*17b0*/  IMAD R3, R0, 0x80, -R9 ;  /* 0x0000008000037824 */ /* 0x000fca00078e0a09 */
[----:B------:R-:W-:-:S04]  /*17c0*/  VIMNMX R0, R3, R24, PT ;  /* 0x0000001803007248 */ /* 0x000fc80003fe0100 */
[----:B------:R-:W-:Y:S02]  /*17d0*/  ISETP.GT.AND P0, PT, R0, R25, PT ;  /* 0x000000190000720c */ /* 0x000fe40003f04270 */
[----:B------:R-:W-:-:S05]  /*17e0*/  SHF.R.U32.HI R25, RZ, 0x7, R25 ;  /* 0x00000007ff197819 */ /* 0x000fca0000011619 */
[----:B------:R-:W-:-:S06]  /*17f0*/  IMAD.MOV.U32 R26, RZ, RZ, R25 ;  /* 0x000000ffff1a7224 */ /* 0x000fcc00078e0019 */
[----:B------:R-:W-:-:S05]  /*1800*/  @P0 VIADD R0, R0, 0x7f ;  /* 0x0000007f00000836 */ /* 0x000fca0000000000 */
[----:B------:R-:W-:-:S04]  /*1810*/  @P0 SHF.R.S32.HI R3, RZ, 0x1f, R0 ;  /* 0x0000001fff030819 */ /* 0x000fc80000011400 */
[----:B------:R-:W-:-:S04]  /*1820*/  @P0 LEA.HI R3, R3, R0, RZ, 0x7 ;  /* 0x0000000003030211 */ /* 0x000fc800078f38ff */
[----:B------:R-:W-:Y:S02]  /*1830*/  @P0 SHF.R.S32.HI R26, RZ, 0x7, R3 ;  /* 0x00000007ff1a0819 */ /* 0x000fe40000011403 */
[----:B------:R-:W-:Y:S02]  /*1840*/  PLOP3.LUT P0, PT, PT, PT, PT, 0x80, 0x0 ;  /* 0x000000000000781c */ /* 0x000fe40003f0f070 */
[----:B------:R-:W-:-:S13]  /*1850*/  ISETP.GT.AND P1, PT, R26, R25, PT ;  /* 0x000000191a00720c */ /* 0x000fda0003f24270 */
[----:B---3--:R-:W-:Y:S05]  /*1860*/  @!P1 BRA `(.L_x_2716) ;  /* 0x0000007000709947 */ /* 0x008fea0003800000 */
        /* <DEDUP_REMOVED lines=20> */
.L_x_2718:
[----:B------:R-:W-:Y:S05]  /*19b0*/  BSYNC B6 ;  /* 0x0000000000067941 */ /* 0x000fea0003800000 */
.L_x_2717:
        /* <DEDUP_REMOVED lines=20> */
.L_x_2720:
[----:B------:R-:W-:Y:S05]  /*1b00*/  BSYNC B6 ;  /* 0x0000000000067941 */ /* 0x000fea0003800000 */
.L_x_2719:
[----:B------:R-:W-:Y:S01]  /*1b10*/  ULDC.64 UR4, c[0x0][0x9f8] ;  /* 0x00027e0000047ab9 */ /* 0x000fe20000000a00 */
[----:B------:R-:W0:Y:S01]  /*1b20*/  S2R R33, SR_TID.X ;  /* 0x0000000000217919 */ /* 0x000e220000002100 */
[----:B------:R-:W-:Y:S01]  /*1b30*/  ISETP.NE.U32.AND P0, PT, RZ, UR4, PT ;  /* 0x00000004ff007c0c */ /* 0x000fe2000bf05070 */
[----:B------:R-:W1:Y:S01]  /*1b40*/  LDC.64 R102, c[0x0][0x300] ;  /* 0x0000c000ff667b82 */ /* 0x000e620000000a00 */
[----:B------:R-:W-:Y:S01]  /*1b50*/  IMAD.IADD R47, R31, 0x1, R28 ;  /* 0x000000011f2f7824 */ /* 0x000fe200078e021c */
[----:B------:R-:W-:Y:S01]  /*1b60*/  ULDC.64 UR6, c[0x0][0xa08] ;  /* 0x0002820000067ab9 */ /* 0x000fe20000000a00 */
[----:B------:R-:W-:Y:S02]  /*1b70*/  ISETP.NE.AND.EX P0, PT, RZ, UR5, PT, P0 ;  /* 0x00000005ff007c0c */ /* 0x000fe4000bf05300 */
[----:B------:R-:W-:-:S03]  /*1b80*/  SHF.R.S32.HI R8, RZ, 0x1f, R30 ;  /* 0x0000001fff087819 */ /* 0x000fc6000001141e */
[----:B------:R-:W2:Y:S08]  /*1b90*/  LDC R39, c[0x0][0x3f4] ;  /* 0x0000fd00ff277b82 */ /* 0x000eb00000000800 */
[----:B------:R-:W-:Y:S01]  /*1ba0*/  @P0 IADD3 R4, P1, R208, UR4, RZ ;  /* 0x00000004d0040c10 */ /* 0x000fe2000ff3e0ff */
[----:B------:R-:W3:Y:S03]  /*1bb0*/  LDC.64 R12, c[0x0][0x3f8] ;  /* 0x0000fe00ff0c7b82 */ /* 0x000ee60000000a00 */
[----:B------:R-:W-:Y:S01]  /*1bc0*/  @P0 IADD3.X R5, R209, UR5, RZ, P1, !PT ;  /* 0x00000005d1050c10 */ /* 0x000fe20008ffe4ff */
[----:B------:R-:W-:-:S04]  /*1bd0*/  ULDC.64 UR4, c[0x0][0x308] ;  /* 0x0000c20000047ab9 */ /* 0x000fc80000000a00 */
[----:B------:R4:W4:Y:S01]  /*1be0*/  @P0 LDG.E R27, desc[UR40][R4.64] ;  /* 0x00000028041b0981 */ /* 0x000922000c1e1900 */
[----:B------:R-:W-:Y:S01]  /*1bf0*/  SHF.R.S32.HI R43, RZ, 0x1f, R47 ;  /* 0x0000001fff2b7819 */ /* 0x000fe2000001142f */
[-C--:B-1----:R-:W-:Y:S01]  /*1c00*/  IMAD.WIDE.U32 R6, R47, R102.reuse, RZ ;  /* 0x000000662f067225 */ /* 0x082fe200078e00ff */
[----:B------:R-:W-:Y:S02]  /*1c10*/  ISETP.NE.U32.AND P0, PT, RZ, UR6, PT ;  /* 0x00000006ff007c0c */ /* 0x000fe4000bf05070 */
[----:B0-----:R-:W-:Y:S01]  /*1c20*/  SHF.R.U32.HI R33, RZ, 0x7, R33 ;  /* 0x00000007ff217819 */ /* 0x001fe20000011621 */
[-C--:B------:R-:W-:Y:S01]  /*1c30*/  IMAD R0, R43, R102.reuse, RZ ;  /* 0x000000662b007224 */ /* 0x080fe200078e02ff */
[----:B------:R-:W-:Y:S01]  /*1c40*/  ISETP.NE.AND.EX P0, PT, RZ, UR7, PT, P0 ;  /* 0x00000007ff007c0c */ /* 0x000fe2000bf05300 */
[----:B------:R-:W-:Y:S01]  /*1c50*/  IMAD.SHL.U32 R92, R102, 0x20, RZ ;  /* 0x00000020665c7824 */ /* 0x000fe200078e00ff */
[----:B------:R-:W-:Y:S01]  /*1c60*/  ISETP.NE.AND P6, PT, R33, 0x1, PT ;  /* 0x000000012100780c */ /* 0x000fe20003fc5270 */
[----:B------:R-:W-:Y:S01]  /*1c70*/  IMAD R3, R47, R103, R0 ;  /* 0x000000672f037224 */ /* 0x000fe200078e0200 */
[----:B--2---:R-:W-:Y:S01]  /*1c80*/  ISETP.GE.AND P2, PT, R16, R39, PT ;  /* 0x000000271000720c */ /* 0x004fe20003f46270 */
[----:B------:R-:W-:Y:S01]  /*1c90*/  IMAD.WIDE.U32 R44, R22, R102, R16 ;  /* 0x00000066162c7225 */ /* 0x000fe200078e0010 */
[----:B-----5:R-:W-:-:S02]  /*1ca0*/  SHF.R.S32.HI R31, RZ, 0x1f, R113 ;  /* 0x0000001fff1f7819 */ /* 0x020fc40000011471 */
[----:B------:R-:W-:Y:S01]  /*1cb0*/  SHF.L.U64.HI R93, R102, 0x5, R103 ;  /* 0x00000005665d7819 */ /* 0x000fe20000010267 */
[----:B------:R-:W-:Y:S01]  /*1cc0*/  IMAD.IADD R7, R7, 0x1, R3 ;  /* 0x0000000107077824 */ /* 0x000fe200078e0203 */
[----:B---3--:R-:W-:Y:S01]  /*1cd0*/  SHF.L.U64.HI R21, R12, 0x5, R13 ;  /* 0x000000050c157819 */ /* 0x008fe2000001020d */
[----:B------:R-:W-:Y:S01]  /*1ce0*/  IMAD R3, R8, UR4, RZ ;  /* 0x0000000408037c24 */ /* 0x000fe2000f8e02ff */
[----:B------:R-:W-:Y:S01]  /*1cf0*/  SHF.R.S32.HI R118, RZ, 0x1f, R213 ;  /* 0x0000001fff767819 */ /* 0x000fe200000114d5 */
[C---:B----4-:R-:W-:Y:S01]  /*1d00*/  IMAD.WIDE.U32 R4, R30.reuse, UR4, R6 ;  /* 0x000000041e047c25 */ /* 0x050fe2000f8e0006 */
[----:B------:R-:W-:Y:S01]  /*1d10*/  SHF.R.S32.HI R117, RZ, 0x1f, R212 ;  /* 0x0000001fff757819 */ /* 0x000fe200000114d4 */
[----:B------:R-:W0:Y:S01]  /*1d20*/  LDC.64 R6, c[0x0][0x408] ;  /* 0x00010200ff067b82 */ /* 0x000e220000000a00 */
[----:B------:R-:W-:Y:S01]  /*1d30*/  SHF.R.S32.HI R116, RZ, 0x1f, R211 ;  /* 0x0000001fff747819 */ /* 0x000fe200000114d3 */
[----:B------:R-:W-:Y:S01]  /*1d40*/  IMAD R3, R30, UR5, R3 ;  /* 0x000000051e037c24 */ /* 0x000fe2000f8e0203 */
[----:B------:R-:W-:Y:S01]  /*1d50*/  ULDC.64 UR4, c[0x0][0x310] ;  /* 0x0000c40000047ab9 */ /* 0x000fe20000000a00 */
[----:B------:R-:W-:-:S04]  /*1d60*/  IMAD.WIDE.U32 R10, R22, R12, R16 ;  /* 0x0000000c160a7225 */ /* 0x000fc800078e0010 */
[----:B------:R-:W-:Y:S02]  /*1d70*/  IMAD.IADD R5, R5, 0x1, R3 ;  /* 0x0000000105057824 */ /* 0x000fe400078e0203 */
[----:B------:R-:W-:-:S04]  /*1d80*/  IMAD.WIDE.U32 R130, R22, R102, R92 ;  /* 0x0000006616827225 */ /* 0x000fc800078e005c */
[----:B------:R-:W-:Y:S02]  /*1d90*/  IMAD R32, R31, R12, RZ ;  /* 0x0000000c1f207224 */ /* 0x000fe400078e02ff */
[----:B------:R-:W-:Y:S02]  /*1da0*/  IMAD.SHL.U32 R112, R39, 0x2, RZ ;  /* 0x0000000227707824 */ /* 0x000fe400078e00ff */
[----:B------:R-:W-:Y:S02]  /*1db0*/  IMAD R37, R113, R13, R32 ;  /* 0x0000000d71257224 */ /* 0x000fe400078e0220 */
        /* <DEDUP_REMOVED lines=10> */
[----:B------:R-:W-:Y:S01]  /*1e60*/  IADD3 R42, P4, R100, 0x40, RZ ;  /* 0x00000040642a7810 */ /* 0x000fe20007f9e0ff */
[----:B------:R-:W-:Y:S02]  /*1e70*/  IMAD.X R47, R216, 0x1, R43, P0 ;  /* 0x00000001d82f7824 */ /* 0x000fe400000e062b */
        /* <DEDUP_REMOVED lines=11> */
[----:B------:R-:W-:Y:S01]  /*1f30*/  IMAD R0, R9, UR4, RZ ;  /* 0x0000000409007c24 */ /* 0x000fe2000f8e02ff */
[----:B------:R-:W-:Y:S01]  /*1f40*/  @!P6 BAR.SYNC.DEFER_BLOCKING 0x9, 0x100 ;  /* 0x024400000000eb1d */ /* 0x000fe20000010000 */
[----:B------:R-:W-:Y:S01]  /*1f50*/  IMAD.WIDE.U32 R8, R22, R6, R18 ;  /* 0x0000000616087225 */ /* 0x000fe200078e0012 */
[----:B------:R-:W-:-:S03]  /*1f60*/  IADD3 R39, P0, R100, R44, RZ ;  /* 0x0000002c64277210 */ /* 0x000fc60007f1e0ff */
[----:B------:R-:W-:Y:S01]  /*1f70*/  IMAD.IADD R3, R16, 0x1, R3 ;  /* 0x0000000110037824 */ /* 0x000fe200078e0203 */
[----:B------:R-:W-:Y:S01]  /*1f80*/  IADD3 R43, P3, R39, 0x40, RZ ;  /* 0x00000040272b7810 */ /* 0x000fe20007f7e0ff */
[C---:B------:R-:W-:Y:S02]  /*1f90*/  IMAD R109, R99.reuse, UR5, R0 ;  /* 0x00000005636d7c24 */ /* 0x040fe4000f8e0200 */
[-C--:B------:R-:W-:Y:S01]  /*1fa0*/  IMAD R0, R216, R12.reuse, RZ ;  /* 0x0000000cd8007224 */ /* 0x080fe200078e02ff */
[----:B------:R-:W-:Y:S01]  /*1fb0*/  SHF.R.S32.HI R20, RZ, 0x1f, R3 ;  /* 0x0000001fff147819 */ /* 0x000fe20000011403 */
[----:B------:R-:W-:Y:S01]  /*1fc0*/  IMAD.WIDE.U32 R98, R99, UR4, R4 ;  /* 0x0000000463627c25 */ /* 0x000fe2000f8e0004 */
[----:B------:R-:W-:Y:S02]  /*1fd0*/  ULDC UR4, c[0x0][0x2f4] ;  /* 0x0000bd0000047ab9 */ /* 0x000fe40000000800 */
[CC--:B------:R-:W-:Y:S01]  /*1fe0*/  LEA.HI R105, R20.reuse, R3.reuse, RZ, 0x3 ;  /* 0x0000000314697211 */ /* 0x0c0fe200078f18ff */
[----:B------:R-:W-:Y:S01]  /*1ff0*/  IMAD.MOV.U32 R90, RZ, RZ, R8 ;  /* 0x000000ffff5a7224 */ /* 0x000fe200078e0008 */
[----:B------:R-:W-:Y:S01]  /*2000*/  LEA.HI R8, R20, R3, RZ, 0x6 ;  /* 0x0000000314087211 */ /* 0x000fe200078f30ff */
[----:B------:R-:W-:Y:S01]  /*2010*/  IMAD.WIDE.U32 R4, R22, R12, R18 ;  /* 0x0000000c16047225 */ /* 0x000fe200078e0012 */
[----:B------:R-:W-:-:S02]  /*2020*/  LOP3.LUT R20, R195, 0x38, R105, 0xf8, !PT ;  /* 0x00000038c3147812 */ /* 0x000fc400078ef869 */
[C---:B------:R-:W-:Y:S01]  /*2030*/  LOP3.LUT R40, R105.reuse, 0xfffffff8, RZ, 0xc0, !PT ;  /* 0xfffffff869287812 */ /* 0x040fe200078ec0ff */
[----:B------:R-:W-:Y:S01]  /*2040*/  IMAD R15, R22, R13, R0 ;  /* 0x0000000d160f7224 */ /* 0x000fe200078e0200 */
[----:B------:R-:W-:Y:S01]  /*2050*/  LOP3.LUT R29, R20, R229, RZ, 0x3c, !PT ;  /* 0x000000e5141d7212 */ /* 0x000fe200078e3cff */
[----:B------:R-:W-:Y:S01]  /*2060*/  IMAD.SHL.U32 R3, R8, 0x80, RZ ;  /* 0x0000008008037824 */ /* 0x000fe200078e00ff */
[----:B------:R-:W-:Y:S01]  /*2070*/  LOP3.LUT R8, R105, 0x38, RZ, 0xc0, !PT ;  /* 0x0000003869087812 */ /* 0x000fe200078ec0ff */
[----:B------:R-:W-:Y:S01]  /*2080*/  IMAD.IADD R5, R5, 0x1, R15 ;  /* 0x0000000105057824 */ /* 0x000fe200078e020f */
[----:B------:R-:W-:Y:S01]  /*2090*/  SHF.L.U64.HI R20, R12, 0x6, R13 ;  /* 0x000000060c147819 */ /* 0x000fe2000001020d */
[----:B------:R-:W-:Y:S01]  /*20a0*/  IMAD.IADD R11, R15, 0x1, R11 ;  /* 0x000000010f0b7824 */ /* 0x000fe200078e020b */
[----:B------:R-:W-:Y:S01]  /*20b0*/  P2R R0, PR, RZ, 0x4 ;  /* 0x00000004ff007803 */ /* 0x000fe20000000000 */
[----:B------:R-:W-:Y:S01]  /*20c0*/  IMAD.WIDE.U32 R14, R22, R6, R16 ;  /* 0x00000006160e7225 */ /* 0x000fe200078e0010 */
[----:B------:R-:W-:-:S02]  /*20d0*/  ISETP.GE.AND P2, PT, R16, UR4, PT ;  /* 0x0000000410007c0c */ /* 0x000fc4000bf46270 */
[----:B------:R-:W-:Y:S01]  /*20e0*/  SHF.R.S32.HI R106, RZ, 0x1f, R40 ;  /* 0x0000001fff6a7819 */ /* 0x000fe20000011428 */
[----:B------:R-:W-:Y:S01]  /*20f0*/  IMAD.MOV.U32 R88, RZ, RZ, R14 ;  /* 0x000000ffff587224 */ /* 0x000fe200078e000e */
[----:B------:R-:W-:Y:S01]  /*2100*/  LOP3.LUT R14, R3, 0xffffe000, RZ, 0xc0, !PT ;  /* 0xffffe000030e7812 */ /* 0x000fe200078ec0ff */
[----:B------:R-:W-:Y:S01]  /*2110*/  IMAD.WIDE.U32 R96, R113, R12, R4 ;  /* 0x0000000c71607225 */ /* 0x000fe200078e0004 */
[----:B------:R-:W-:Y:S02]  /*2120*/  LOP3.LUT R3, R8, 0x1c0, R227, 0xf8, !PT ;  /* 0x000001c008037812 */ /* 0x000fe400078ef8e3 */
[----:B------:R-:W-:Y:S01]  /*2130*/  IADD3 R29, R29, R14, R198 ;  /* 0x0000000e1d1d7210 */ /* 0x000fe20007ffe0c6 */
[----:B------:R-:W-:Y:S01]  /*2140*/  IMAD R4, R31, R6, RZ ;  /* 0x000000061f047224 */ /* 0x000fe200078e02ff */
[----:B------:R-:W-:Y:S01]  /*2150*/  LOP3.LUT R3, R3, R200, RZ, 0x3c, !PT ;  /* 0x000000c803037212 */ /* 0x000fe200078e3cff */
[----:B------:R-:W-:Y:S01]  /*2160*/  IMAD.IADD R91, R9, 0x1, R89 ;  /* 0x00000001095b7824 */ /* 0x000fe200078e0259 */
[----:B------:R-:W-:Y:S01]  /*2170*/  LOP3.LUT R9, R196, 0x38, R105, 0xf8, !PT ;  /* 0x00000038c4097812 */ /* 0x000fe200078ef869 */
[----:B------:R-:W-:Y:S01]  /*2180*/  IMAD R49, R113, R7, R4 ;  /* 0x0000000771317224 */ /* 0x000fe200078e0204 */
[----:B------:R-:W-:Y:S01]  /*2190*/  IADD3 R27, R3, R14, R201 ;  /* 0x0000000e031b7210 */ /* 0x000fe20007ffe0c9 */
[----:B------:R-:W-:Y:S01]  /*21a0*/  IMAD R3, R216, R102, RZ ;  /* 0x00000066d8037224 */ /* 0x000fe200078e02ff */
[----:B------:R-:W-:Y:S01]  /*21b0*/  IADD3 R4, P1, R92, R130, RZ ;  /* 0x000000825c047210 */ /* 0x000fe20007f3e0ff */
[----:B------:R-:W-:Y:S01]  /*21c0*/  IMAD.IADD R89, R89, 0x1, R15 ;  /* 0x0000000159597824 */ /* 0x000fe200078e020f */
[----:B------:R-:W-:Y:S01]  /*21d0*/  LOP3.LUT R15, R194, 0x38, R105, 0xf8, !PT ;  /* 0x00000038c20f7812 */ /* 0x000fe200078ef869 */
[----:B------:R-:W-:Y:S01]  /*21e0*/  IMAD R35, R22, R103, R3 ;  /* 0x0000006716237224 */ /* 0x000fe200078e0203 */
[----:B------:R-:W-:Y:S01]  /*21f0*/  LOP3.LUT R9, R9, R230, RZ, 0x3c, !PT ;  /* 0x000000e609097212 */ /* 0x000fe200078e3cff */
[----:B------:R-:W-:Y:S01]  /*2200*/  IMAD.WIDE.U32 R94, R113, R12, R10 ;  /* 0x0000000c715e7225 */ /* 0x000fe200078e000a */
[----:B------:R-:W-:-:S02]  /*2210*/  LOP3.LUT R15, R15, R228, RZ, 0x3c, !PT ;  /* 0x000000e40f0f7212 */ /* 0x000fc400078e3cff */
[C---:B------:R-:W-:Y:S01]  /*2220*/  SHF.L.U64.HI R3, R102.reuse, 0x7, R103 ;  /* 0x0000000766037819 */ /* 0x040fe20000010267 */
[----:B------:R-:W-:Y:S01]  /*2230*/  IMAD.IADD R5, R35, 0x1, R131 ;  /* 0x0000000123057824 */ /* 0x000fe200078e0283 */
[----:B------:R-:W-:Y:S01]  /*2240*/  SHF.L.U64.HI R31, R102, 0x6, R103 ;  /* 0x00000006661f7819 */ /* 0x000fe20000010267 */
[----:B------:R-:W-:Y:S01]  /*2250*/  IMAD.IADD R34, R45, 0x1, R35 ;  /* 0x000000012d227824 */ /* 0x000fe200078e0223 */
[----:B------:R-:W-:Y:S01]  /*2260*/  IADD3 R30, R9, R14, R199 ;  /* 0x0000000e091e7210 */ /* 0x000fe20007ffe0c7 */
[----:B------:R-:W-:Y:S01]  /*2270*/  IMAD.X R32, R5, 0x1, R93, P1 ;  /* 0x0000000105207824 */ /* 0x000fe200008e065d */
[----:B------:R-:W-:Y:S01]  /*2280*/  IADD3 R33, P1, R4, R92, RZ ;  /* 0x0000005c04217210 */ /* 0x000fe20007f3e0ff */
[----:B------:R-:W-:Y:S01]  /*2290*/  IMAD.WIDE.U32 R90, R113, R6, R90 ;  /* 0x00000006715a7225 */ /* 0x000fe200078e005a */
[----:B------:R-:W-:Y:S02]  /*22a0*/  IADD3 R28, R15, R14, R197 ;  /* 0x0000000e0f1c7210 */ /* 0x000fe40007ffe0c5 */
[----:B------:R-:W-:Y:S01]  /*22b0*/  SHF.L.U64.HI R15, R12, 0x7, R13 ;  /* 0x000000070c0f7819 */ /* 0x000fe2000001020d */
[----:B------:R-:W-:Y:S01]  /*22c0*/  IMAD.WIDE.U32 R88, R113, R6, R88 ;  /* 0x0000000671587225 */ /* 0x000fe200078e0058 */
[----:B------:R-:W-:-:S02]  /*22d0*/  SHF.L.U64.HI R11, R6, 0x5, R7 ;  /* 0x00000005060b7819 */ /* 0x000fc40000010207 */
[----:B------:R-:W-:Y:S01]  /*22e0*/  SHF.L.U64.HI R10, R6, 0x6, R7 ;  /* 0x00000006060a7819 */ /* 0x000fe20000010207 */
[----:B------:R-:W-:Y:S01]  /*22f0*/  IMAD.X R103, R34, 0x1, R41, P0 ;  /* 0x0000000122677824 */ /* 0x000fe200000e0629 */
[----:B------:R-:W-:Y:S01]  /*2300*/  SHF.L.U64.HI R9, R6, 0x7, R7 ;  /* 0x0000000706097819 */ /* 0x000fe20000010207 */
[C---:B------:R-:W-:Y:S01]  /*2310*/  IMAD.SHL.U32 R14, R12.reuse, 0x20, RZ ;  /* 0x000000200c0e7824 */ /* 0x040fe200078e00ff */
[----:B------:R-:W-:Y:S01]  /*2320*/  SHF.R.S32.HI R105, RZ, 0x3, R105 ;  /* 0x00000003ff697819 */ /* 0x000fe20000011469 */
[----:B------:R-:W-:Y:S02]  /*2330*/  IMAD.SHL.U32 R13, R12, 0x40, RZ ;  /* 0x000000400c0d7824 */ /* 0x000fe400078e00ff */
[C---:B------:R-:W-:Y:S02]  /*2340*/  IMAD.SHL.U32 R8, R6.reuse, 0x20, RZ ;  /* 0x0000002006087824 */ /* 0x040fe400078e00ff */
[----:B------:R-:W-:Y:S02]  /*2350*/  IMAD.SHL.U32 R7, R6, 0x40, RZ ;  /* 0x0000004006077824 */ /* 0x000fe400078e00ff */
[----:B------:R-:W-:Y:S01]  /*2360*/  IMAD.X R35, R32, 0x1, R93, P1 ;  /* 0x0000000120237824 */ /* 0x000fe200008e065d */
[----:B------:R-:W-:Y:S01]  /*2370*/  ISETP.GE.AND P1, PT, R187, UR4, PT ;  /* 0x00000004bb007c0c */ /* 0x000fe2000bf26270 */
[----:B------:R-:W-:-:S02]  /*2380*/  IMAD.IADD R36, R97, 0x1, R37 ;  /* 0x0000000161247824 */ /* 0x000fc400078e0225 */
[----:B------:R-:W-:Y:S02]  /*2390*/  IMAD.SHL.U32 R12, R12, 0x80, RZ ;  /* 0x000000800c0c7824 */ /* 0x000fe400078e00ff */
[----:B------:R-:W-:Y:S02]  /*23a0*/  IMAD.SHL.U32 R6, R6, 0x80, RZ ;  /* 0x0000008006067824 */ /* 0x000fe400078e00ff */
[----:B------:R-:W-:Y:S02]  /*23b0*/  IMAD.IADD R37, R37, 0x1, R95 ;  /* 0x0000000125257824 */ /* 0x000fe400078e025f */
[----:B------:R-:W-:Y:S02]  /*23c0*/  IMAD.IADD R38, R91, 0x1, R49 ;  /* 0x000000015b267824 */ /* 0x000fe400078e0231 */
[----:B------:R-:W-:Y:S02]  /*23d0*/  IMAD.IADD R104, R49, 0x1, R89 ;  /* 0x0000000131687824 */ /* 0x000fe400078e0259 */
[----:B------:R-:W-:-:S02]  /*23e0*/  IMAD.X R108, RZ, RZ, R103, P3 ;  /* 0x000000ffff6c7224 */ /* 0x000fc400018e0667 */
[----:B------:R-:W-:-:S07]  /*23f0*/  IMAD.IADD R109, R99, 0x1, R109 ;  /* 0x00000001636d7824 */ /* 0x000fce00078e026d */
.L_x_2806:
        /* <DEDUP_REMOVED lines=56> */
.L_x_2725:
[----:B------:R-:W-:Y:S05]  /*2780*/  BSYNC B1 ;  /* 0x0000000000017941 */ /* 0x000fea0003800000 */
.L_x_2724:
        /* <DEDUP_REMOVED lines=42> */
.L_x_2727:
[----:B------:R-:W-:Y:S05]  /*2a30*/  BSYNC B1 ;  /* 0x0000000000017941 */ /* 0x000fea0003800000 */
.L_x_2726:
        /* <DEDUP_REMOVED lines=48> */
.L_x_2729:
[----:B------:R-:W-:Y:S05]  /*2d40*/  BSYNC B1 ;  /* 0x0000000000017941 */ /* 0x000fea0003800000 */
.L_x_2728:
        /* <DEDUP_REMOVED lines=31> */
.L_x_2731:
[----:B------:R-:W-:Y:S05]  /*2f40*/  BSYNC B1 ;  /* 0x0000000000017941 */ /* 0x000fea0003800000 */
.L_x_2730:
        /* <DEDUP_REMOVED lines=35> */
.L_x_2732:
[----:B------:R-:W-:Y:S01]  /*3180*/  IMAD R110, R23, 0x8, R2 ;  /* 0x00000008176e7824 */ /* 0x000fe200078e0202 */
[----:B------:R-:W-:Y:S01]  /*3190*/  SHF.L.U32 R119, R188, 0x1f, RZ ;  /* 0x0000001fbc777819 */ /* 0x000fe200000006ff */
[----:B------:R-:W-:Y:S03]  /*31a0*/  BSSY B1, `(.L_x_2733) ;  /* 0x0000003000017945 */ /* 0x000fe60003800000 */
[----:B------:R-:W0:Y:S02]  /*31b0*/  SYNCS.PHASECHK.TRANS64.TRYWAIT P6, [R110+URZ+0x28890], R119 ;  /* 0x028890776e0075a7 */ /* 0x000e2400080c017f */
[----:B0-----:R-:W-:Y:S05]  /*31c0*/  @!P6 BRA `(.L_x_2734) ;  /* 0x000001c40088e947 */ /* 0x001fea0003800000 */
.L_x_3071:
[----:B------:R-:W-:Y:S05]  /*31d0*/  BSYNC B1 ;  /* 0x0000000000017941 */ /* 0x000fea0003800000 */
.L_x_2733:
        /* <DEDUP_REMOVED lines=12> */
[----:B------:R-:W-:Y:S02]  /*32a0*/  SHF.R.U64 R166, R86, 0x10, R87 ;  /* 0x0000001056a67819 */ /* 0x000fe40000001257 */
[--C-:B------:R-:W-:Y:S01]  /*32b0*/  SHF.R.U64 R168, R84, 0x10, R85.reuse ;  /* 0x0000001054a87819 */ /* 0x100fe20000001255 */
[----:B--2---:R-:W-:Y:S01]  /*32c0*/  IMAD.U32 R84, R50, 0x10000, RZ ;  /* 0x0001000032547824 */ /* 0x004fe200078e00ff */
        /* <DEDUP_REMOVED lines=17> */
[-C--:B------:R-:W-:Y:S01]  /*33e0*/  FMUL.FTZ R85, R85, R162.reuse ;  /* 0x000000a255557220 */ /* 0x080fe20000410000 */
[----:B------:R-:W-:Y:S01]  /*33f0*/  FMUL.FTZ R169, R86, R167 ;  /* 0x000000a756a97220 */ /* 0x000fe20000410000 */
[----:B------:R-:W-:Y:S02]  /*3400*/  IMAD.U32 R49, R48, 0x10000, RZ ;  /* 0x0001000030317824 */ /* 0x000fe400078e00ff */
[C---:B------:R-:W-:Y:S01]  /*3410*/  FFMA.FTZ R166, R51.reuse, R162, -R166 ;  /* 0x000000a233a67223 */ /* 0x040fe200000108a6 */
[----:B------:R-:W-:Y:S01]  /*3420*/  FFMA.FTZ R85, R51, R164, R85 ;  /* 0x000000a433557223 */ /* 0x000fe20000010055 */
[-C--:B------:R-:W-:Y:S01]  /*3430*/  FMUL.FTZ R51, R86, R159.reuse ;  /* 0x0000009f56337220 */ /* 0x080fe20000410000 */
[----:B------:R-:W-:Y:S01]  /*3440*/  LOP3.LUT R165, R165, 0xffff0000, RZ, 0xc0, !PT ;  /* 0xffff0000a5a57812 */ /* 0x000fe200078ec0ff */
[----:B------:R-:W-:Y:S01]  /*3450*/  FFMA.FTZ R169, R84, R159, -R169 ;  /* 0x0000009f54a97223 */ /* 0x000fe200000108a9 */
[----:B------:R-:W-:Y:S01]  /*3460*/  LOP3.LUT R87, R87, 0xffff0000, RZ, 0xc0, !PT ;  /* 0xffff000057577812 */ /* 0x000fe200078ec0ff */
[----:B------:R-:W-:Y:S01]  /*3470*/  IMAD.U32 R163, R163, 0x10000, RZ ;  /* 0x00010000a3a37824 */ /* 0x000fe200078e00ff */
[----:B------:R-:W-:Y:S01]  /*3480*/  LOP3.LUT R48, R48, 0xffff0000, RZ, 0xc0, !PT ;  /* 0xffff000030307812 */ /* 0x000fe200078ec0ff */
[----:B------:R-:W-:Y:S01]  /*3490*/  FFMA.FTZ R84, R84, R167, R51 ;  /* 0x000000a754547223 */ /* 0x000fe20000010033 */
[C---:B------:R-:W-:Y:S01]  /*34a0*/  FMUL.FTZ R51, R80.reuse, R165 ;  /* 0x000000a550337220 */ /* 0x040fe20000410000 */
[----:B------:R-:W-:Y:S01]  /*34b0*/  FMUL.FTZ R86, R80, R87 ;  /* 0x0000005750567220 */ /* 0x000fe20000410000 */
[----:B------:R-:W-:Y:S01]  /*34c0*/  F2FP.BF16.F32.PACK_AB R85, R85, R166 ;  /* 0x000000a65555723e */ /* 0x000fe200000010ff */
        /* <DEDUP_REMOVED lines=9> */
[----:B------:R-:W-:-:S07]  /*3560*/  IMAD.MOV.U32 R49, RZ, RZ, R85 ;  /* 0x000000ffff317224 */ /* 0x000fce00078e0055 */
.L_x_2740:
[----:B------:R-:W-:Y:S05]  /*3570*/  BSYNC B3 ;  /* 0x0000000000037941 */ /* 0x000fea0003800000 */
.L_x_2739:
[----:B------:R-:W-:Y:S02]  /*3580*/  ULDC.64 UR4, c[0x0][0x2e8] ;  /* 0x0000ba0000047ab9 */ /* 0x000fe40000000a00 */
[----:B------:R-:W-:-:S04]  /*3590*/  LEA R80, P3, R81, UR4, 0x1 ;  /* 0x0000000451507c11 */ /* 0x000fc8000f8608ff */
[----:B------:R-:W-:-:S05]  /*35a0*/  LEA.HI.X R81, R81, UR5, R160, 0x1, P3 ;  /* 0x0000000551517c11 */ /* 0x000fca00098f0ca0 */
[----:B--2---:R1:W-:Y:S04]  /*35b0*/  STG.E.128 desc[UR40][R80.64], R48 ;  /* 0x0000003050007986 */ /* 0x0043e8000c101d28 */
.L_x_2738:
[----:B------:R-:W-:Y:S05]  /*35c0*/  BSYNC B2 ;  /* 0x0000000000027941 */ /* 0x000fea0003800000 */
.L_x_2737:
[----:B------:R-:W-:Y:S05]  /*35d0*/  @P1 BRA `(.L_x_2736) ;  /* 0x0000000000e41947 */ /* 0x000fea0003800000 */
[----:B-1----:R1:W2:Y:S01]  /*35e0*/  LDS.128 R48, [R114+0x1c400] ;  /* 0x01c4000072307984 */ /* 0x0022a20000000c00 */
        /* <DEDUP_REMOVED lines=51> */
.L_x_2742:
[----:B------:R-:W-:Y:S05]  /*3920*/  BSYNC B2 ;  /* 0x0000000000027941 */ /* 0x000fea0003800000 */
.L_x_2741:
[----:B------:R-:W-:Y:S02]  /*3930*/  ULDC.64 UR4, c[0x0][0x2e8] ;  /* 0x0000ba0000047ab9 */ /* 0x000fe40000000a00 */
[----:B------:R-:W-:-:S04]  /*3940*/  LEA R76, P3, R157, UR4, 0x1 ;  /* 0x000000049d4c7c11 */ /* 0x000fc8000f8608ff */
[----:B------:R-:W-:-:S05]  /*3950*/  LEA.HI.X R77, R157, UR5, R158, 0x1, P3 ;  /* 0x000000059d4d7c11 */ /* 0x000fca00098f0c9e */
[----:B--2---:R2:W-:Y:S04]  /*3960*/  STG.E.128 desc[UR40][R76.64], R48 ;  /* 0x000000304c007986 */ /* 0x0045e8000c101d28 */
.L_x_2736:
[----:B------:R-:W-:Y:S05]  /*3970*/  BSYNC B1 ;  /* 0x0000000000017941 */ /* 0x000fea0003800000 */
.L_x_2735:
        /* <DEDUP_REMOVED lines=58> */
.L_x_2748:
[----:B------:R-:W-:Y:S05]  /*3d20*/  BSYNC B3 ;  /* 0x0000000000037941 */ /* 0x000fea0003800000 */
.L_x_2747:
[----:B------:R-:W-:Y:S02]  /*3d30*/  ULDC.64 UR4, c[0x0][0x2e8] ;  /* 0x0000ba0000047ab9 */ /* 0x000fe40000000a00 */
[----:B------:R-:W-:-:S04]  /*3d40*/  LEA R72, P3, R78, UR4, 0x1 ;  /* 0x000000044e487c11 */ /* 0x000fc8000f8608ff */
[----:B------:R-:W-:-:S05]  /*3d50*/  LEA.HI.X R73, R78, UR5, R79, 0x1, P3 ;  /* 0x000000054e497c11 */ /* 0x000fca00098f0c4f */
[----:B--2---:R2:W-:Y:S04]  /*3d60*/  STG.E.128 desc[UR40][R72.64], R48 ;  /* 0x0000003048007986 */ /* 0x0045e8000c101d28 */
.L_x_2746:
[----:B------:R-:W-:Y:S05]  /*3d70*/  BSYNC B2 ;  /* 0x0000000000027941 */ /* 0x000fea0003800000 */
.L_x_2745:
        /* <DEDUP_REMOVED lines=53> */
.L_x_2750:
[----:B------:R-:W-:Y:S05]  /*40d0*/  BSYNC B2 ;  /* 0x0000000000027941 */ /* 0x000fea0003800000 */
.L_x_2749:
[----:B------:R-:W-:Y:S02]  /*40e0*/  ULDC.64 UR4, c[0x0][0x2e8] ;  /* 0x0000ba0000047ab9 */ /* 0x000fe40000000a00 */
[----:B------:R-:W-:-:S04]  /*40f0*/  LEA R68, P3, R78, UR4, 0x1 ;  /* 0x000000044e447c11 */ /* 0x000fc8000f8608ff */
[----:B------:R-:W-:-:S05]  /*4100*/  LEA.HI.X R69, R78, UR5, R81, 0x1, P3 ;  /* 0x000000054e457c11 */ /* 0x000fca00098f0c51 */
[----:B--2---:R3:W-:Y:S04]  /*4110*/  STG.E.128 desc[UR40][R68.64], R48 ;  /* 0x0000003044007986 */ /* 0x0047e8000c101d28 */
.L_x_2744:
[----:B------:R-:W-:Y:S05]  /*4120*/  BSYNC B1 ;  /* 0x0000000000017941 */ /* 0x000fea0003800000 */
.L_x_2743:
        /* <DEDUP_REMOVED lines=59> */
.L_x_2756:
[----:B------:R-:W-:Y:S05]  /*44e0*/  BSYNC B3 ;  /* 0x0000000000037941 */ /* 0x000fea0003800000 */
.L_x_2755:
[----:B------:R-:W-:Y:S02]  /*44f0*/  ULDC.64 UR4, c[0x0][0x2e8] ;  /* 0x0000ba0000047ab9 */ /* 0x000fe40000000a00 */
[----:B------:R-:W-:-:S04]  /*4500*/  LEA R64, P3, R72, UR4, 0x1 ;  /* 0x0000000448407c11 */ /* 0x000fc8000f8608ff */
[----:B------:R-:W-:-:S05]  /*4510*/  LEA.HI.X R65, R72, UR5, R77, 0x1, P3 ;  /* 0x0000000548417c11 */ /* 0x000fca00098f0c4d */
[----:B--2---:R4:W-:Y:S04]  /*4520*/  STG.E.128 desc[UR40][R64.64], R48 ;  /* 0x0000003040007986 */ /* 0x0049e8000c101d28 */
.L_x_2754:
[----:B------:R-:W-:Y:S05]  /*4530*/  BSYNC B2 ;  /* 0x0000000000027941 */ /* 0x000fea0003800000 */
.L_x_2753:
        /* <DEDUP_REMOVED lines=53> */
.L_x_2758:
[----:B------:R-:W-:Y:S05]  /*4890*/  BSYNC B2 ;  /* 0x0000000000027941 */ /* 0x000fea0003800000 */
.L_x_2757:
[----:B------:R-:W-:Y:S02]  /*48a0*/  ULDC.64 UR4, c[0x0][0x2e8] ;  /* 0x0000ba0000047ab9 */ /* 0x000fe40000000a00 */
[----:B------:R-:W-:-:S04]  /*48b0*/  LEA R60, P3, R68, UR4, 0x1 ;  /* 0x00000004443c7c11 */ /* 0x000fc8000f8608ff */
[----:B------:R-:W-:-:S05]  /*48c0*/  LEA.HI.X R61, R68, UR5, R73, 0x1, P3 ;  /* 0x00000005443d7c11 */ /* 0x000fca00098f0c49 */
[----:B--2---:R1:W-:Y:S04]  /*48d0*/  STG.E.128 desc[UR40][R60.64], R48 ;  /* 0x000000303c007986 */ /* 0x0043e8000c101d28 */
.L_x_2752:
[----:B------:R-:W-:Y:S05]  /*48e0*/  BSYNC B1 ;  /* 0x0000000000017941 */ /* 0x000fea0003800000 */
.L_x_2751:
        /* <DEDUP_REMOVED lines=56> */
.L_x_2763:
[----:B------:R-:W-:Y:S05]  /*4c70*/  BSYNC B2 ;  /* 0x0000000000027941 */ /* 0x000fea0003800000 */
.L_x_2762:
[----:B------:R-:W-:Y:S01]  /*4c80*/  ULDC.64 UR4, c[0x0][0x2e8] ;  /* 0x0000ba0000047ab9 */ /* 0x000fe20000000a00 */
[----:B------:R-:W-:Y:S01]  /*4c90*/  IMAD.X R57, R122, 0x1, R41, P3 ;  /* 0x000000017a397824 */ /* 0x000fe200018e0629 */
[----:B------:R-:W-:-:S04]  /*4ca0*/  LEA R56, P3, R64, UR4, 0x1 ;  /* 0x0000000440387c11 */ /* 0x000fc8000f8608ff */
[----:B------:R-:W-:-:S05]  /*4cb0*/  LEA.HI.X R57, R64, UR5, R57, 0x1, P3 ;  /* 0x0000000540397c11 */ /* 0x000fca00098f0c39 */
[----:B--2---:R1:W-:Y:S04]  /*4cc0*/  STG.E.128 desc[UR40][R56.64], R48 ;  /* 0x0000003038007986 */ /* 0x0043e8000c101d28 */
.L_x_2761:
[----:B------:R-:W-:Y:S05]  /*4cd0*/  BSYNC B1 ;  /* 0x0000000000017941 */ /* 0x000fea0003800000 */
.L_x_2760:
        /* <DEDUP_REMOVED lines=52> */
.L_x_2765:
[----:B------:R-:W-:Y:S05]  /*5020*/  BSYNC B1 ;  /* 0x0000000000017941 */ /* 0x000fea0003800000 */
.L_x_2764:
[----:B------:R-:W-:Y:S01]  /*5030*/  ULDC.64 UR4, c[0x0][0x2e8] ;  /* 0x0000ba0000047ab9 */ /* 0x000fe20000000a00 */
[----:B------:R-:W-:Y:S01]  /*5040*/  IMAD.X R53, R122, 0x1, R107, P3 ;  /* 0x000000017a357824 */ /* 0x000fe200018e066b */
[----:B------:R-:W-:-:S04]  /*5050*/  LEA R52, P3, R60, UR4, 0x1 ;  /* 0x000000043c347c11 */ /* 0x000fc8000f8608ff */
[----:B------:R-:W-:-:S05]  /*5060*/  LEA.HI.X R53, R60, UR5, R53, 0x1, P3 ;  /* 0x000000053c357c11 */ /* 0x000fca00098f0c35 */
[----:B--2---:R1:W-:Y:S01]  /*5070*/  STG.E.128 desc[UR40][R52.64], R48 ;  /* 0x0000003034007986 */ /* 0x0043e2000c101d28 */
[----:B------:R-:W-:Y:S05]  /*5080*/  BRA `(.L_x_2759) ;  /* 0x00000030006c7947 */ /* 0x000fea0003800000 */
.L_x_2723:
        /* <DEDUP_REMOVED lines=84> */
.L_x_2767:
[----:B------:R-:W-:Y:S05]  /*55d0*/  BSYNC B1 ;  /* 0x0000000000017941 */ /* 0x000fea0003800000 */
.L_x_2766:
        /* <DEDUP_REMOVED lines=67> */
.L_x_2768:
        /* <DEDUP_REMOVED lines=9> */
.L_x_3072:
[----:B------:R-:W-:Y:S05]  /*5aa0*/  BSYNC B1 ;  /* 0x0000000000017941 */ /* 0x000fea0003800000 */
.L_x_2769:
        /* <DEDUP_REMOVED lines=33> */
[----:B------:R-:W-:Y:S01]  /*5cc0*/  SHF.R.U32.HI R162, RZ, 0x10, R49 ;  /* 0x00000010ffa27819 */ /* 0x000fe20000011631 */
[----:B------:R-:W-:Y:S01]  /*5cd0*/  IMAD.U32 R171, R87, 0x10000, RZ ;  /* 0x0001000057ab7824 */ /* 0x000fe200078e00ff */
[----:B------:R-:W-:Y:S02]  /*5ce0*/  SHF.R.U64 R163, R50, 0x10, R51 ;  /* 0x0000001032a37819 */ /* 0x000fe40000001233 */
[----:B------:R-:W-:Y:S02]  /*5cf0*/  PRMT R168, R136, 0x5432, R168 ;  /* 0x0000543288a87816 */ /* 0x000fe400000000a8 */
[----:B------:R-:W-:Y:S02]  /*5d00*/  PRMT R162, R137, 0x5432, R162 ;  /* 0x0000543289a27816 */ /* 0x000fe400000000a2 */
[--C-:B------:R-:W-:Y:S01]  /*5d10*/  SHF.R.U64 R166, R54, 0x10, R55.reuse ;  /* 0x0000001036a67819 */ /* 0x100fe20000001237 */
[----:B------:R-:W-:Y:S01]  /*5d20*/  IMAD.U32 R54, R86, 0x10000, RZ ;  /* 0x0001000056367824 */ /* 0x000fe200078e00ff */
[----:B------:R-:W-:Y:S01]  /*5d30*/  SHF.R.U32.HI R167, RZ, 0x10, R55 ;  /* 0x00000010ffa77819 */ /* 0x000fe20000011637 */
[C---:B-1----:R-:W-:Y:S01]  /*5d40*/  IMAD.U32 R55, R81.reuse, 0x10000, RZ ;  /* 0x0001000051377824 */ /* 0x042fe200078e00ff */
[----:B------:R-:W-:Y:S01]  /*5d50*/  SHF.R.U32.HI R165, RZ, 0x10, R51 ;  /* 0x00000010ffa57819 */ /* 0x000fe20000011633 */
[----:B------:R-:W-:Y:S01]  /*5d60*/  IMAD.U32 R51, R84, 0x10000, RZ ;  /* 0x0001000054337824 */ /* 0x000fe200078e00ff */
[----:B------:R-:W-:Y:S01]  /*5d70*/  SHF.R.U64 R164, R52, 0x10, R53 ;  /* 0x0000001034a47819 */ /* 0x000fe20000001235 */
[----:B------:R-:W-:Y:S01]  /*5d80*/  IMAD.U32 R52, R82, 0x10000, RZ ;  /* 0x0001000052347824 */ /* 0x000fe200078e00ff */
[----:B------:R-:W-:Y:S01]  /*5d90*/  LOP3.LUT R50, R81, 0xffff0000, RZ, 0xc0, !PT ;  /* 0xffff000051327812 */ /* 0x000fe200078ec0ff */
[C---:B------:R-:W-:Y:S01]  /*5da0*/  IMAD.U32 R81, R83.reuse, 0x10000, RZ ;  /* 0x0001000053517824 */ /* 0x040fe200078e00ff */
[----:B------:R-:W-:-:S02]  /*5db0*/  LOP3.LUT R53, R83, 0xffff0000, RZ, 0xc0, !PT ;  /* 0xffff000053357812 */ /* 0x000fc400078ec0ff */
[----:B------:R-:W-:Y:S01]  /*5dc0*/  PRMT R163, R173, 0x5410, R163 ;  /* 0x00005410ada37816 */ /* 0x000fe200000000a3 */
[----:B------:R-:W-:Y:S01]  /*5dd0*/  IMAD.U32 R173, R168, 0x10000, RZ ;  /* 0x00010000a8ad7824 */ /* 0x000fe200078e00ff */
[----:B------:R-:W-:Y:S01]  /*5de0*/  LOP3.LUT R83, R87, 0xffff0000, RZ, 0xc0, !PT ;  /* 0xffff000057537812 */ /* 0x000fe200078ec0ff */
[----:B------:R-:W-:Y:S01]  /*5df0*/  IMAD.U32 R87, R162, 0x10000, RZ ;  /* 0x00010000a2577824 */ /* 0x000fe200078e00ff */
[----:B------:R-:W-:Y:S01]  /*5e00*/  PRMT R169, R169, 0x5410, R167 ;  /* 0x00005410a9a97816 */ /* 0x000fe200000000a7 */
[----:B------:R-:W-:Y:S01]  /*5e10*/  FMUL.FTZ R174, R170, R173 ;  /* 0x000000adaaae7220 */ /* 0x000fe20000410000 */
[----:B------:R-:W-:Y:S02]  /*5e20*/  PRMT R172, R172, 0x5410, R165 ;  /* 0x00005410acac7816 */ /* 0x000fe400000000a5 */
[----:B------:R-:W-:Y:S02]  /*5e30*/  LOP3.LUT R85, R85, 0xffff0000, RZ, 0xc0, !PT ;  /* 0xffff000055557812 */ /* 0x000fe400078ec0ff */
[----:B------:R-:W-:Y:S01]  /*5e40*/  LOP3.LUT R165, R168, 0xffff0000, RZ, 0xc0, !PT ;  /* 0xffff0000a8a57812 */ /* 0x000fe200078ec0ff */
[----:B------:R-:W-:Y:S01]  /*5e50*/  FMUL.FTZ R168, R170, R87 ;  /* 0x00000057aaa87220 */ /* 0x000fe20000410000 */
[----:B------:R-:W-:Y:S01]  /*5e60*/  LOP3.LUT R162, R162, 0xffff0000, RZ, 0xc0, !PT ;  /* 0xffff0000a2a27812 */ /* 0x000fe200078ec0ff */
[----:B------:R-:W-:-:S02]  /*5e70*/  IMAD.U32 R170, R169, 0x10000, RZ ;  /* 0x00010000a9aa7824 */ /* 0x000fc400078e00ff */
[----:B------:R-:W-:Y:S01]  /*5e80*/  FFMA.FTZ R87, R55, R87, -R174 ;  /* 0x0000005737577223 */ /* 0x000fe200000108ae */
[----:B------:R-:W-:Y:S01]  /*5e90*/  FMUL.FTZ R167, R85, R165 ;  /* 0x000000a555a77220 */ /* 0x000fe20000410000 */
[----:B------:R-:W-:Y:S01]  /*5ea0*/  FFMA.FTZ R55, R55, R173, R168 ;  /* 0x000000ad37377223 */ /* 0x000fe200000100a8 */
[----:B------:R-:W-:Y:S01]  /*5eb0*/  FMUL.FTZ R85, R85, R162 ;  /* 0x000000a255557220 */ /* 0x000fe20000410000 */
[----:B------:R-:W-:Y:S02]  /*5ec0*/  IMAD.U32 R168, R172, 0x10000, RZ ;  /* 0x00010000aca87824 */ /* 0x000fe400078e00ff */
[C---:B------:R-:W-:Y:S01]  /*5ed0*/  FMUL.FTZ R176, R171.reuse, R170 ;  /* 0x000000aaabb07220 */ /* 0x040fe20000410000 */
[----:B------:R-:W-:Y:S01]  /*5ee0*/  SHF.R.U64 R48, R48, 0x10, R49 ;  /* 0x0000001030307819 */ /* 0x000fe20000001231 */
[C---:B------:R-:W-:Y:S01]  /*5ef0*/  FFMA.FTZ R162, R50.reuse, R162, -R167 ;  /* 0x000000a232a27223 */ /* 0x040fe200000108a7 */
[----:B------:R-:W-:Y:S01]  /*5f00*/  FFMA.FTZ R50, R50, R165, R85 ;  /* 0x000000a532327223 */ /* 0x000fe20000010055 */
[-C--:B------:R-:W-:Y:S01]  /*5f10*/  FMUL.FTZ R171, R171, R168.reuse ;  /* 0x000000a8abab7220 */ /* 0x080fe20000410000 */
[----:B------:R-:W-:Y:S01]  /*5f20*/  FFMA.FTZ R85, R81, R168, -R176 ;  /* 0x000000a851557223 */ /* 0x000fe200000108b0 */
[----:B------:R-:W-:Y:S01]  /*5f30*/  PRMT R164, R134, 0x5432, R164 ;  /* 0x0000543286a47816 */ /* 0x000fe200000000a4 */
[----:B------:R-:W-:Y:S01]  /*5f40*/  IMAD.U32 R49, R80, 0x10000, RZ ;  /* 0x0001000050317824 */ /* 0x000fe200078e00ff */
[----:B------:R-:W-:Y:S01]  /*5f50*/  LOP3.LUT R174, R169, 0xffff0000, RZ, 0xc0, !PT ;  /* 0xffff0000a9ae7812 */ /* 0x000fe200078ec0ff */
[----:B------:R-:W-:Y:S01]  /*5f60*/  FFMA.FTZ R81, R81, R170, R171 ;  /* 0x000000aa51517223 */ /* 0x000fe200000100ab */
[----:B------:R-:W-:Y:S01]  /*5f70*/  LOP3.LUT R168, R172, 0xffff0000, RZ, 0xc0, !PT ;  /* 0xffff0000aca87812 */ /* 0x000fe200078ec0ff */
[----:B------:R-:W-:Y:S01]  /*5f80*/  IMAD.U32 R172, R164, 0x10000, RZ ;  /* 0x00010000a4ac7824 */ /* 0x000fe200078e00ff */
[----:B------:R-:W-:Y:S01]  /*5f90*/  PRMT R48, R138, 0x5432, R48 ;  /* 0x000054328a307816 */ /* 0x000fe20000000030 */
[C---:B------:R-:W-:Y:S01]  /*5fa0*/  FMUL.FTZ R176, R83.reuse, R174 ;  /* 0x000000ae53b07220 */ /* 0x040fe20000410000 */
[----:B------:R-:W-:Y:S01]  /*5fb0*/  LOP3.LUT R84, R84, 0xffff0000, RZ, 0xc0, !PT ;  /* 0xffff000054547812 */ /* 0x000fe200078ec0ff */
[-C--:B------:R-:W-:Y:S01]  /*5fc0*/  FMUL.FTZ R178, R83, R168.reuse ;  /* 0x000000a853b27220 */ /* 0x080fe20000410000 */
[----:B------:R-:W-:Y:S01]  /*5fd0*/  LOP3.LUT R165, R164, 0xffff0000, RZ, 0xc0, !PT ;  /* 0xffff0000a4a57812 */ /* 0x000fe200078ec0ff */
[C---:B------:R-:W-:Y:S01]  /*5fe0*/  IMAD.U32 R170, R48.reuse, 0x10000, RZ ;  /* 0x0001000030aa7824 */ /* 0x040fe200078e00ff */
[----:B------:R-:W-:Y:S01]  /*5ff0*/  LOP3.LUT R83, R48, 0xffff0000, RZ, 0xc0, !PT ;  /* 0xffff000030537812 */ /* 0x000fe200078ec0ff */
[----:B------:R-:W-:Y:S01]  /*6000*/  FFMA.FTZ R168, R53, R168, -R176 ;  /* 0x000000a835a87223 */ /* 0x000fe200000108b0 */
[----:B------:R-:W-:Y:S01]  /*6010*/  LOP3.LUT R80, R80, 0xffff0000, RZ, 0xc0, !PT ;  /* 0xffff000050507812 */ /* 0x000fe200078ec0ff */
[----:B------:R-:W-:Y:S01]  /*6020*/  FMUL.FTZ R164, R51, R172 ;  /* 0x000000ac33a47220 */ /* 0x000fe20000410000 */
[----:B------:R-:W-:Y:S01]  /*6030*/  FFMA.FTZ R48, R53, R174, R178 ;  /* 0x000000ae35307223 */ /* 0x000fe200000100b2 */
[----:B------:R-:W-:Y:S01]  /*6040*/  PRMT R166, R132, 0x5432, R166 ;  /* 0x0000543284a67816 */ /* 0x000fe200000000a6 */
[-C--:B------:R-:W-:Y:S01]  /*6050*/  FMUL.FTZ R51, R51, R170.reuse ;  /* 0x000000aa33337220 */ /* 0x080fe20000410000 */
[C---:B------:R-:W-:Y:S01]  /*6060*/  FMUL.FTZ R53, R84.reuse, R165 ;  /* 0x000000a554357220 */ /* 0x040fe20000410000 */
[-C--:B------:R-:W-:Y:S01]  /*6070*/  FMUL.FTZ R167, R84, R83.reuse ;  /* 0x0000005354a77220 */ /* 0x080fe20000410000 */
[C---:B------:R-:W-:Y:S01]  /*6080*/  FFMA.FTZ R164, R49.reuse, R170, -R164 ;  /* 0x000000aa31a47223 */ /* 0x040fe200000108a4 */
[----:B------:R-:W-:Y:S01]  /*6090*/  FFMA.FTZ R172, R49, R172, R51 ;  /* 0x000000ac31ac7223 */ /* 0x000fe20000010033 */
[----:B------:R-:W-:Y:S01]  /*60a0*/  FFMA.FTZ R83, R80, R83, -R53 ;  /* 0x0000005350537223 */ /* 0x000fe20000010835 */
[----:B------:R-:W-:Y:S01]  /*60b0*/  LOP3.LUT R86, R86, 0xffff0000, RZ, 0xc0, !PT ;  /* 0xffff000056567812 */ /* 0x000fe200078ec0ff */
[C---:B------:R-:W-:Y:S01]  /*60c0*/  IMAD.U32 R51, R166.reuse, 0x10000, RZ ;  /* 0x00010000a6337824 */ /* 0x040fe200078e00ff */
[----:B------:R-:W-:Y:S01]  /*60d0*/  LOP3.LUT R53, R166, 0xffff0000, RZ, 0xc0, !PT ;  /* 0xffff0000a6357812 */ /* 0x000fe200078ec0ff */
[C---:B------:R-:W-:Y:S01]  /*60e0*/  IMAD.U32 R49, R163.reuse, 0x10000, RZ ;  /* 0x00010000a3317824 */ /* 0x040fe200078e00ff */
[----:B------:R-:W-:Y:S01]  /*60f0*/  LOP3.LUT R163, R163, 0xffff0000, RZ, 0xc0, !PT ;  /* 0xffff0000a3a37812 */ /* 0x000fe200078ec0ff */
[----:B------:R-:W-:Y:S01]  /*6100*/  FFMA.FTZ R167, R80, R165, R167 ;  /* 0x000000a550a77223 */ /* 0x000fe200000100a7 */
[----:B------:R-:W-:Y:S01]  /*6110*/  FMUL.FTZ R165, R54, R51 ;  /* 0x0000003336a57220 */ /* 0x000fe20000410000 */
[----:B------:R-:W-:Y:S01]  /*6120*/  LOP3.LUT R82, R82, 0xffff0000, RZ, 0xc0, !PT ;  /* 0xffff000052527812 */ /* 0x000fe200078ec0ff */
[----:B------:R-:W-:Y:S01]  /*6130*/  FMUL.FTZ R54, R54, R49 ;  /* 0x0000003136367220 */ /* 0x000fe20000410000 */
[C---:B------:R-:W-:Y:S01]  /*6140*/  FMUL.FTZ R169, R86.reuse, R53 ;  /* 0x0000003556a97220 */ /* 0x040fe20000410000 */
[----:B------:R-:W-:Y:S01]  /*6150*/  FMUL.FTZ R86, R86, R163 ;  /* 0x000000a356567220 */ /* 0x000fe20000410000 */
[C---:B------:R-:W-:Y:S01]  /*6160*/  FFMA.FTZ R165, R52.reuse, R49, -R165 ;  /* 0x0000003134a57223 */ /* 0x040fe200000108a5 */
[----:B------:R-:W-:Y:S01]  /*6170*/  FFMA.FTZ R54, R52, R51, R54 ;  /* 0x0000003334367223 */ /* 0x000fe20000010036 */
[----:B------:R-:W-:Y:S01]  /*6180*/  F2FP.BF16.F32.PACK_AB R87, R162, R87 ;  /* 0x00000057a257723e */ /* 0x000fe200000010ff */
[C---:B------:R-:W-:Y:S01]  /*6190*/  FFMA.FTZ R52, R82.reuse, R163, -R169 ;  /* 0x000000a352347223 */ /* 0x040fe200000108a9 */
[----:B------:R-:W-:Y:S01]  /*61a0*/  FFMA.FTZ R53, R82, R53, R86 ;  /* 0x0000003552357223 */ /* 0x000fe20000010056 */
[----:B------:R-:W-:-:S02]  /*61b0*/  F2FP.BF16.F32.PACK_AB R168, R168, R85 ;  /* 0x00000055a8a8723e */ /* 0x000fc400000010ff */
[----:B------:R-:W-:Y:S01]  /*61c0*/  F2FP.BF16.F32.PACK_AB R48, R48, R81 ;  /* 0x000000513030723e */ /* 0x000fe200000010ff */
[----:B------:R-:W-:Y:S01]  /*61d0*/  IMAD.MOV.U32 R81, RZ, RZ, R87 ;  /* 0x000000ffff517224 */ /* 0x000fe200078e0057 */
[----:B------:R-:W-:Y:S01]  /*61e0*/  F2FP.BF16.F32.PACK_AB R80, R83, R164 ;  /* 0x000000a45350723e */ /* 0x000fe200000010ff */
[----:B------:R-:W-:Y:S01]  /*61f0*/  IMAD.MOV.U32 R83, RZ, RZ, R168 ;  /* 0x000000ffff537224 */ /* 0x000fe200078e00a8 */
[----:B------:R-:W-:Y:S01]  /*6200*/  F2FP.BF16.F32.PACK_AB R85, R50, R55 ;  /* 0x000000373255723e */ /* 0x000fe200000010ff */
[----:B------:R-:W-:Y:S01]  /*6210*/  IMAD.MOV.U32 R87, RZ, RZ, R48 ;  /* 0x000000ffff577224 */ /* 0x000fe200078e0030 */
[----:B------:R-:W-:Y:S02]  /*6220*/  F2FP.BF16.F32.PACK_AB R84, R167, R172 ;  /* 0x000000aca754723e */ /* 0x000fe400000010ff */
[----:B------:R-:W-:Y:S02]  /*6230*/  F2FP.BF16.F32.PACK_AB R82, R52, R165 ;  /* 0x000000a53452723e */ /* 0x000fe400000010ff */
[----:B------:R-:W-:-:S07]  /*6240*/  F2FP.BF16.F32.PACK_AB R86, R53, R54 ;  /* 0x000000363556723e */ /* 0x000fce00000010ff */
.L_x_2774:
[----:B------:R-:W-:Y:S05]  /*6250*/  BSYNC B2 ;  /* 0x0000000000027941 */ /* 0x000fea0003800000 */
.L_x_2773:
        /* <DEDUP_REMOVED lines=11> */
.L_x_2772:
[----:B------:R-:W-:Y:S05]  /*6310*/  BSYNC B1 ;  /* 0x0000000000017941 */ /* 0x000fea0003800000 */
.L_x_2771:
        /* <DEDUP_REMOVED lines=20> */
[----:B------:R-:W-:Y:S01]  /*6460*/  LOP3.LUT R48, R49, R230, RZ, 0x3c, !PT ;  /* 0x000000e631307212 */ /* 0x000fe200078e3cff */
[----:B------:R-:W-:-:S03]  /*6470*/  IMAD R49, R23, 0x4000, R30 ;  /* 0x0000400017317824 */ /* 0x000fc600078e021e */
[----:B------:R-:W-:Y:S01]  /*6480*/  LOP3.LUT R50, R50, 0x7fffe000, RZ, 0xc0, !PT ;  /* 0x7fffe00032327812 */ /* 0x000fe200078ec0ff */
[----:B------:R-:W-:-:S03]  /*6490*/  IMAD R49, R49, 0x2, R2 ;  /* 0x0000000231317824 */ /* 0x000fc600078e0202 */
[----:B------:R-:W-:-:S05]  /*64a0*/  IADD3 R48, R48, R50, R199 ;  /* 0x0000003230307210 */ /* 0x000fca0007ffe0c7 */
[----:B------:R-:W-:-:S04]  /*64b0*/  IMAD R51, R23, 0x4000, R48 ;  /* 0x0000400017337824 */ /* 0x000fc800078e0230 */
[----:B------:R-:W-:Y:S02]  /*64c0*/  IMAD R52, R51, 0x2, R2 ;  /* 0x0000000233347824 */ /* 0x000fe400078e0202 */
        /* <DEDUP_REMOVED lines=13> */
[----:B------:R-:W-:Y:S01]  /*65a0*/  IMAD.U32 R63, R53, 0x10000, RZ ;  /* 0x00010000353f7824 */ /* 0x000fe200078e00ff */
[----:B------:R-:W-:Y:S01]  /*65b0*/  LOP3.LUT R59, R55, 0xffff0000, RZ, 0xc0, !PT ;  /* 0xffff0000373b7812 */ /* 0x000fe200078ec0ff */
[----:B------:R-:W-:Y:S01]  /*65c0*/  IMAD.U32 R55, R161, 0x10000, RZ ;  /* 0x00010000a1377824 */ /* 0x000fe200078e00ff */
[----:B------:R-:W-:Y:S01]  /*65d0*/  LOP3.LUT R86, R53, 0xffff0000, RZ, 0xc0, !PT ;  /* 0xffff000035567812 */ /* 0x000fe200078ec0ff */
[----:B------:R-:W-:Y:S01]  /*65e0*/  IMAD.U32 R53, R157, 0x10000, RZ ;  /* 0x000100009d357824 */ /* 0x000fe200078e00ff */
[----:B------:R-:W-:Y:S01]  /*65f0*/  PRMT R158, R158, 0x5410, R125 ;  /* 0x000054109e9e7816 */ /* 0x000fe2000000007d */
[----:B------:R-:W-:Y:S01]  /*6600*/  FMUL.FTZ R125, R63, R55 ;  /* 0x000000373f7d7220 */ /* 0x000fe20000410000 */
[----:B------:R-:W-:Y:S01]  /*6610*/  SHF.R.U64 R151, R60, 0x10, R61 ;  /* 0x000000103c977819 */ /* 0x000fe2000000123d */
[----:B------:R-:W-:Y:S01]  /*6620*/  IMAD.U32 R60, R49, 0x10000, RZ ;  /* 0x00010000313c7824 */ /* 0x000fe200078e00ff */
[----:B------:R-:W-:Y:S01]  /*6630*/  PRMT R159, R159, 0x5410, R124 ;  /* 0x000054109f9f7816 */ /* 0x000fe2000000007c */
[-C--:B------:R-:W-:Y:S01]  /*6640*/  FMUL.FTZ R63, R63, R53.reuse ;  /* 0x000000353f3f7220 */ /* 0x080fe20000410000 */
[----:B------:R-:W-:Y:S01]  /*6650*/  PRMT R155, R155, 0x5410, R152 ;  /* 0x000054109b9b7816 */ /* 0x000fe20000000098 */
[----:B------:R-:W-:Y:S01]  /*6660*/  FFMA.FTZ R53, R60, R53, -R125 ;  /* 0x000000353c357223 */ /* 0x000fe2000001087d */
[----:B------:R-:W-:Y:S01]  /*6670*/  LOP3.LUT R161, R161, 0xffff0000, RZ, 0xc0, !PT ;  /* 0xffff0000a1a17812 */ /* 0x000fe200078ec0ff */
[----:B------:R-:W-:-:S02]  /*6680*/  IMAD.U32 R124, R159, 0x10000, RZ ;  /* 0x000100009f7c7824 */ /* 0x000fc400078e00ff */
[----:B------:R-:W-:Y:S01]  /*6690*/  FFMA.FTZ R55, R60, R55, R63 ;  /* 0x000000373c377223 */ /* 0x000fe2000001003f */
[----:B------:R-:W-:Y:S01]  /*66a0*/  IMAD.U32 R63, R155, 0x10000, RZ ;  /* 0x000100009b3f7824 */ /* 0x000fe200078e00ff */
[----:B------:R-:W-:Y:S01]  /*66b0*/  LOP3.LUT R61, R49, 0xffff0000, RZ, 0xc0, !PT ;  /* 0xffff0000313d7812 */ /* 0x000fe200078ec0ff */
[----:B------:R-:W-:Y:S01]  /*66c0*/  FMUL.FTZ R150, R86, R161 ;  /* 0x000000a156967220 */ /* 0x000fe20000410000 */
[----:B------:R-:W-:Y:S01]  /*66d0*/  LOP3.LUT R157, R157, 0xffff0000, RZ, 0xc0, !PT ;  /* 0xffff00009d9d7812 */ /* 0x000fe200078ec0ff */
[CC--:B------:R-:W-:Y:S01]  /*66e0*/  FMUL.FTZ R125, R87.reuse, R124.reuse ;  /* 0x0000007c577d7220 */ /* 0x0c0fe20000410000 */
[----:B------:R-:W-:Y:S01]  /*66f0*/  SHF.R.U64 R163, R56, 0x10, R57 ;  /* 0x0000001038a37819 */ /* 0x000fe20000001239 */
[----:B------:R-:W-:Y:S01]  /*6700*/  FMUL.FTZ R87, R87, R63 ;  /* 0x0000003f57577220 */ /* 0x000fe20000410000 */
[----:B------:R-:W-:Y:S01]  /*6710*/  LOP3.LUT R159, R159, 0xffff0000, RZ, 0xc0, !PT ;  /* 0xffff00009f9f7812 */ /* 0x000fe200078ec0ff */
[-C--:B------:R-:W-:Y:S01]  /*6720*/  FFMA.FTZ R60, R61, R157.reuse, -R150 ;  /* 0x0000009d3d3c7223 */ /* 0x080fe20000010896 */
[----:B------:R-:W-:Y:S01]  /*6730*/  PRMT R160, R160, 0x5410, R151 ;  /* 0x00005410a0a07816 */ /* 0x000fe20000000097 */
[----:B------:R-:W-:Y:S01]  /*6740*/  FMUL.FTZ R86, R86, R157 ;  /* 0x0000009d56567220 */ /* 0x000fe20000410000 */
[----:B------:R-:W-:Y:S01]  /*6750*/  LOP3.LUT R155, R155, 0xffff0000, RZ, 0xc0, !PT ;  /* 0xffff00009b9b7812 */ /* 0x000fe200078ec0ff */
[C---:B------:R-:W-:Y:S01]  /*6760*/  FFMA.FTZ R150, R62.reuse, R63, -R125 ;  /* 0x0000003f3e967223 */ /* 0x040fe2000001087d */
[----:B------:R-:W-:Y:S01]  /*6770*/  LOP3.LUT R58, R51, 0xffff0000, RZ, 0xc0, !PT ;  /* 0xffff0000333a7812 */ /* 0x000fe200078ec0ff */
[----:B------:R-:W-:Y:S01]  /*6780*/  FFMA.FTZ R124, R62, R124, R87 ;  /* 0x0000007c3e7c7223 */ /* 0x000fe20000010057 */
[----:B------:R-:W-:Y:S01]  /*6790*/  PRMT R156, R156, 0x5410, R163 ;  /* 0x000054109c9c7816 */ /* 0x000fe200000000a3 */
[----:B------:R-:W-:Y:S01]  /*67a0*/  FMUL.FTZ R63, R59, R159 ;  /* 0x0000009f3b3f7220 */ /* 0x000fe20000410000 */
[----:B------:R-:W-:-:S02]  /*67b0*/  IMAD.U32 R57, R52, 0x10000, RZ ;  /* 0x0001000034397824 */ /* 0x000fc400078e00ff */
[----:B------:R-:W-:Y:S01]  /*67c0*/  FFMA.FTZ R86, R61, R161, R86 ;  /* 0x000000a13d567223 */ /* 0x000fe20000010056 */
[----:B------:R-:W-:Y:S02]  /*67d0*/  IMAD.U32 R62, R160, 0x10000, RZ ;  /* 0x00010000a03e7824 */ /* 0x000fe400078e00ff */
[-C--:B------:R-:W-:Y:S01]  /*67e0*/  FMUL.FTZ R125, R59, R155.reuse ;  /* 0x0000009b3b7d7220 */ /* 0x080fe20000410000 */
[----:B------:R-:W-:Y:S02]  /*67f0*/  IMAD.U32 R61, R156, 0x10000, RZ ;  /* 0x000100009c3d7824 */ /* 0x000fe400078e00ff */
[----:B------:R-:W-:Y:S01]  /*6800*/  FFMA.FTZ R155, R58, R155, -R63 ;  /* 0x0000009b3a9b7223 */ /* 0x000fe2000001083f */
[----:B------:R-:W-:Y:S01]  /*6810*/  IMAD.U32 R56, R48, 0x10000, RZ ;  /* 0x0001000030387824 */ /* 0x000fe200078e00ff */
[----:B------:R-:W-:Y:S01]  /*6820*/  LOP3.LUT R52, R52, 0xffff0000, RZ, 0xc0, !PT ;  /* 0xffff000034347812 */ /* 0x000fe200078ec0ff */
[C---:B------:R-:W-:Y:S01]  /*6830*/  FMUL.FTZ R87, R57.reuse, R62 ;  /* 0x0000003e39577220 */ /* 0x040fe20000410000 */
[----:B------:R-:W-:Y:S01]  /*6840*/  LOP3.LUT R63, R160, 0xffff0000, RZ, 0xc0, !PT ;  /* 0xffff0000a03f7812 */ /* 0x000fe200078ec0ff */
[----:B------:R-:W-:Y:S01]  /*6850*/  FMUL.FTZ R57, R57, R61 ;  /* 0x0000003d39397220 */ /* 0x000fe20000410000 */
[----:B------:R-:W-:Y:S01]  /*6860*/  LOP3.LUT R59, R156, 0xffff0000, RZ, 0xc0, !PT ;  /* 0xffff00009c3b7812 */ /* 0x000fe200078ec0ff */
[----:B------:R-:W-:Y:S01]  /*6870*/  FFMA.FTZ R159, R58, R159, R125 ;  /* 0x0000009f3a9f7223 */ /* 0x000fe2000001007d */
[----:B------:R-:W-:Y:S01]  /*6880*/  PRMT R154, R154, 0x5410, R153 ;  /* 0x000054109a9a7816 */ /* 0x000fe20000000099 */
[----:B------:R-:W-:Y:S01]  /*6890*/  FFMA.FTZ R87, R56, R61, -R87 ;  /* 0x0000003d38577223 */ /* 0x000fe20000010857 */
        /* <DEDUP_REMOVED lines=8> */
[----:B------:R-:W-:Y:S01]  /*6920*/  FFMA.FTZ R57, R56, R62, R57 ;  /* 0x0000003e38397223 */ /* 0x000fe20000010039 */
[----:B------:R-:W-:Y:S01]  /*6930*/  LOP3.LUT R154, R154, 0xffff0000, RZ, 0xc0, !PT ;  /* 0xffff00009a9a7812 */ /* 0x000fe200078ec0ff */
[C---:B------:R-:W-:Y:S01]  /*6940*/  IMAD.U32 R56, R158.reuse, 0x10000, RZ ;  /* 0x000100009e387824 */ /* 0x040fe200078e00ff */
[----:B------:R-:W-:Y:S01]  /*6950*/  LOP3.LUT R158, R158, 0xffff0000, RZ, 0xc0, !PT ;  /* 0xffff00009e9e7812 */ /* 0x000fe200078ec0ff */
[C---:B------:R-:W-:Y:S01]  /*6960*/  FFMA.FTZ R58, R48.reuse, R59, -R125 ;  /* 0x0000003b303a7223 */ /* 0x040fe2000001087d */
[----:B------:R-:W-:Y:S01]  /*6970*/  FFMA.FTZ R48, R48, R63, R61 ;  /* 0x0000003f30307223 */ /* 0x000fe2000001003d */
[----:B------:R-:W-:Y:S01]  /*6980*/  FMUL.FTZ R59, R50, R52 ;  /* 0x00000034323b7220 */ /* 0x000fe20000410000 */
[----:B------:R-:W-:Y:S01]  /*6990*/  FMUL.FTZ R61, R54, R154 ;  /* 0x0000009a363d7220 */ /* 0x000fe20000410000 */
[----:B------:R-:W-:Y:S01]  /*69a0*/  FMUL.FTZ R62, R50, R56 ;  /* 0x00000038323e7220 */ /* 0x000fe20000410000 */
[----:B------:R-:W-:Y:S01]  /*69b0*/  FMUL.FTZ R50, R54, R158 ;  /* 0x0000009e36327220 */ /* 0x000fe20000410000 */
[----:B------:R-:W-:Y:S01]  /*69c0*/  FFMA.FTZ R59, R49, R56, R59 ;  /* 0x00000038313b7223 */ /* 0x000fe2000001003b */
[----:B------:R-:W-:Y:S01]  /*69d0*/  FFMA.FTZ R158, R51, R158, R61 ;  /* 0x0000009e339e7223 */ /* 0x000fe2000001003d */
[----:B------:R-:W-:Y:S01]  /*69e0*/  FFMA.FTZ R62, R49, R52, -R62 ;  /* 0x00000034313e7223 */ /* 0x000fe2000001083e */
[----:B------:R-:W-:Y:S01]  /*69f0*/  FFMA.FTZ R49, R51, R154, -R50 ;  /* 0x0000009a33317223 */ /* 0x000fe20000010832 */
[----:B------:R-:W-:-:S02]  /*6a00*/  F2FP.BF16.F32.PACK_AB R53, R60, R53 ;  /* 0x000000353c35723e */ /* 0x000fc400000010ff */
[----:B------:R-:W-:Y:S02]  /*6a10*/  F2FP.BF16.F32.PACK_AB R52, R58, R87 ;  /* 0x000000573a34723e */ /* 0x000fe400000010ff */
        /* <DEDUP_REMOVED lines=9> */
[----:B------:R-:W-:-:S02]  /*6ab0*/  IMAD.MOV.U32 R53, RZ, RZ, R55 ;  /* 0x000000ffff357224 */ /* 0x000fc400078e0037 */
[----:B------:R-:W-:Y:S02]  /*6ac0*/  IMAD.MOV.U32 R54, RZ, RZ, R59 ;  /* 0x000000ffff367224 */ /* 0x000fe400078e003b */
[----:B------:R-:W-:-:S07]  /*6ad0*/  IMAD.MOV.U32 R55, RZ, RZ, R124 ;  /* 0x000000ffff377224 */ /* 0x000fce00078e007c */
.L_x_2778:
[----:B------:R-:W-:Y:S05]  /*6ae0*/  BSYNC B2 ;  /* 0x0000000000027941 */ /* 0x000fea0003800000 */
.L_x_2777:
        /* <DEDUP_REMOVED lines=11> */
.L_x_2776:
[----:B------:R-:W-:Y:S05]  /*6ba0*/  BSYNC B1 ;  /* 0x0000000000017941 */ /* 0x000fea0003800000 */
.L_x_2775:
        /* <DEDUP_REMOVED lines=36> */
[--C-:B------:R-:W-:Y:S01]  /*6df0*/  SHF.R.U64 R85, R66, 0x10, R67.reuse ;  /* 0x0000001042557819 */ /* 0x100fe20000001243 */
[----:B------:R-:W-:Y:S01]  /*6e00*/  IMAD.U32 R80, R149, 0x10000, RZ ;  /* 0x0001000095507824 */ /* 0x000fe200078e00ff */
[----:B------:R-:W-:Y:S01]  /*6e10*/  SHF.R.U32.HI R82, RZ, 0x10, R67 ;  /* 0x00000010ff527819 */ /* 0x000fe20000011643 */
[----:B--2---:R-:W-:Y:S01]  /*6e20*/  IMAD.U32 R67, R53, 0x10000, RZ ;  /* 0x0001000035437824 */ /* 0x004fe200078e00ff */
[--C-:B------:R-:W-:Y:S01]  /*6e30*/  SHF.R.U32.HI R84, RZ, 0x10, R71.reuse ;  /* 0x00000010ff547819 */ /* 0x100fe20000011647 */
[----:B------:R-:W-:Y:S01]  /*6e40*/  IMAD.U32 R66, R52, 0x10000, RZ ;  /* 0x0001000034427824 */ /* 0x000fe200078e00ff */
[----:B------:R-:W-:Y:S01]  /*6e50*/  SHF.R.U64 R81, R70, 0x10, R71 ;  /* 0x0000001046517819 */ /* 0x000fe20000001247 */
        /* <DEDUP_REMOVED lines=8> */
[----:B------:R-:W-:Y:S01]  /*6ee0*/  IMAD.U32 R69, R55, 0x10000, RZ ;  /* 0x0001000037457824 */ /* 0x000fe200078e00ff */
[----:B------:R-:W-:Y:S01]  /*6ef0*/  LOP3.LUT R149, R149, 0xffff0000, RZ, 0xc0, !PT ;  /* 0xffff000095957812 */ /* 0x000fe200078ec0ff */
[----:B------:R-:W-:Y:S01]  /*6f00*/  IMAD.U32 R82, R147, 0x10000, RZ ;  /* 0x0001000093527824 */ /* 0x000fe200078e00ff */
[----:B------:R-:W-:Y:S01]  /*6f10*/  LOP3.LUT R145, R145, 0xffff0000, RZ, 0xc0, !PT ;  /* 0xffff000091917812 */ /* 0x000fe200078ec0ff */
[----:B------:R-:W-:Y:S01]  /*6f20*/  FFMA.FTZ R84, R63, R80, R84 ;  /* 0x000000503f547223 */ /* 0x000fe20000010054 */
[----:B------:R-:W-:Y:S01]  /*6f30*/  SHF.R.U64 R87, R64, 0x10, R65 ;  /* 0x0000001040577819 */ /* 0x000fe20000001241 */
[----:B------:R-:W-:Y:S01]  /*6f40*/  IMAD.U32 R70, R143, 0x10000, RZ ;  /* 0x000100008f467824 */ /* 0x000fe200078e00ff */
[----:B------:R-:W-:Y:S01]  /*6f50*/  LOP3.LUT R64, R49, 0xffff0000, RZ, 0xc0, !PT ;  /* 0xffff000031407812 */ /* 0x000fe200078ec0ff */
[C---:B------:R-:W-:Y:S01]  /*6f60*/  FMUL.FTZ R71, R68.reuse, R149 ;  /* 0x0000009544477220 */ /* 0x040fe20000410000 */
[-C--:B------:R-:W-:Y:S01]  /*6f70*/  FMUL.FTZ R63, R68, R145.reuse ;  /* 0x00000091443f7220 */ /* 0x080fe20000410000 */
[----:B------:R-:W-:Y:S01]  /*6f80*/  PRMT R148, R148, 0x5410, R83 ;  /* 0x0000541094947816 */ /* 0x000fe20000000053 */
[----:B------:R-:W-:Y:S01]  /*6f90*/  FMUL.FTZ R86, R69, R82 ;  /* 0x0000005245567220 */ /* 0x000fe20000410000 */
[----:B------:R-:W-:Y:S01]  /*6fa0*/  IMAD.U32 R53, R51, 0x10000, RZ ;  /* 0x0001000033357824 */ /* 0x000fe200078e00ff */
[----:B------:R-:W-:Y:S01]  /*6fb0*/  PRMT R144, R144, 0x5410, R87 ;  /* 0x0000541090907816 */ /* 0x000fe20000000057 */
[-C--:B------:R-:W-:Y:S01]  /*6fc0*/  FMUL.FTZ R69, R69, R70.reuse ;  /* 0x0000004645457220 */ /* 0x080fe20000410000 */
[C---:B------:R-:W-:Y:S01]  /*6fd0*/  FFMA.FTZ R80, R64.reuse, R145, -R71 ;  /* 0x0000009140507223 */ /* 0x040fe20000010847 */
[----:B------:R-:W-:Y:S01]  /*6fe0*/  FFMA.FTZ R149, R64, R149, R63 ;  /* 0x0000009540957223 */ /* 0x000fe2000001003f */
[----:B------:R-:W-:Y:S01]  /*6ff0*/  LOP3.LUT R55, R55, 0xffff0000, RZ, 0xc0, !PT ;  /* 0xffff000037377812 */ /* 0x000fe200078ec0ff */
[----:B------:R-:W-:Y:S01]  /*7000*/  FFMA.FTZ R86, R53, R70, -R86 ;  /* 0x0000004635567223 */ /* 0x000fe20000010856 */
[----:B------:R-:W-:Y:S01]  /*7010*/  LOP3.LUT R68, R147, 0xffff0000, RZ, 0xc0, !PT ;  /* 0xffff000093447812 */ /* 0x000fe200078ec0ff */
[----:B------:R-:W-:Y:S01]  /*7020*/  FFMA.FTZ R82, R53, R82, R69 ;  /* 0x0000005235527223 */ /* 0x000fe20000010045 */
[----:B------:R-:W-:Y:S01]  /*7030*/  LOP3.LUT R64, R143, 0xffff0000, RZ, 0xc0, !PT ;  /* 0xffff00008f407812 */ /* 0x000fe200078ec0ff */
[----:B------:R-:W-:Y:S01]  /*7040*/  IMAD.U32 R63, R148, 0x10000, RZ ;  /* 0x00010000943f7824 */ /* 0x000fe200078e00ff */
[----:B------:R-:W-:Y:S01]  /*7050*/  LOP3.LUT R65, R51, 0xffff0000, RZ, 0xc0, !PT ;  /* 0xffff000033417812 */ /* 0x000fe200078ec0ff */
[----:B------:R-:W-:-:S02]  /*7060*/  IMAD.U32 R53, R144, 0x10000, RZ ;  /* 0x0001000090357824 */ /* 0x000fc400078e00ff */
[C---:B------:R-:W-:Y:S01]  /*7070*/  FMUL.FTZ R70, R55.reuse, R68 ;  /* 0x0000004437467220 */ /* 0x040fe20000410000 */
[-C--:B------:R-:W-:Y:S01]  /*7080*/  FMUL.FTZ R124, R55, R64.reuse ;  /* 0x00000040377c7220 */ /* 0x080fe20000410000 */
[----:B------:R-:W-:Y:S01]  /*7090*/  LOP3.LUT R52, R52, 0xffff0000, RZ, 0xc0, !PT ;  /* 0xffff000034347812 */ /* 0x000fe200078ec0ff */
[----:B------:R-:W-:Y:S01]  /*70a0*/  FMUL.FTZ R55, R66, R63 ;  /* 0x0000003f42377220 */ /* 0x000fe20000410000 */
[----:B------:R-:W-:Y:S01]  /*70b0*/  LOP3.LUT R148, R148, 0xffff0000, RZ, 0xc0, !PT ;  /* 0xffff000094947812 */ /* 0x000fe200078ec0ff */
[-C--:B------:R-:W-:Y:S01]  /*70c0*/  FMUL.FTZ R66, R66, R53.reuse ;  /* 0x0000003542427220 */ /* 0x080fe20000410000 */
[----:B------:R-:W-:Y:S01]  /*70d0*/  LOP3.LUT R144, R144, 0xffff0000, RZ, 0xc0, !PT ;  /* 0xffff000090907812 */ /* 0x000fe200078ec0ff */
[C---:B------:R-:W-:Y:S01]  /*70e0*/  FFMA.FTZ R71, R65.reuse, R64, -R70 ;  /* 0x0000004041477223 */ /* 0x040fe20000010846 */
[----:B------:R-:W-:Y:S01]  /*70f0*/  PRMT R142, R142, 0x5410, R85 ;  /* 0x000054108e8e7816 */ /* 0x000fe20000000055 */
[----:B------:R-:W-:Y:S01]  /*7100*/  FFMA.FTZ R64, R62, R53, -R55 ;  /* 0x000000353e407223 */ /* 0x000fe20000010837 */
[----:B------:R-:W-:Y:S01]  /*7110*/  PRMT R146, R146, 0x5410, R81 ;  /* 0x0000541092927816 */ /* 0x000fe20000000051 */
[----:B------:R-:W-:Y:S01]  /*7120*/  FFMA.FTZ R81, R65, R68, R124 ;  /* 0x0000004441517223 */ /* 0x000fe2000001007c */
[----:B------:R-:W-:Y:S01]  /*7130*/  LOP3.LUT R49, R48, 0xffff0000, RZ, 0xc0, !PT ;  /* 0xffff000030317812 */ /* 0x000fe200078ec0ff */
[----:B------:R-:W-:Y:S01]  /*7140*/  FMUL.FTZ R68, R52, R148 ;  /* 0x0000009434447220 */ /* 0x000fe20000410000 */
[----:B------:R-:W-:Y:S01]  /*7150*/  FFMA.FTZ R66, R62, R63, R66 ;  /* 0x0000003f3e427223 */ /* 0x000fe20000010042 */
[----:B------:R-:W-:-:S02]  /*7160*/  IMAD.U32 R51, R54, 0x10000, RZ ;  /* 0x0001000036337824 */ /* 0x000fc400078e00ff */
[-C--:B------:R-:W-:Y:S01]  /*7170*/  FMUL.FTZ R62, R52, R144.reuse ;  /* 0x00000090343e7220 */ /* 0x080fe20000410000 */
[----:B------:R-:W-:Y:S01]  /*7180*/  LOP3.LUT R54, R54, 0xffff0000, RZ, 0xc0, !PT ;  /* 0xffff000036367812 */ /* 0x000fe200078ec0ff */
[C---:B------:R-:W-:Y:S01]  /*7190*/  IMAD.U32 R55, R146.reuse, 0x10000, RZ ;  /* 0x0001000092377824 */ /* 0x040fe200078e00ff */
[----:B------:R-:W-:Y:S01]  /*71a0*/  LOP3.LUT R63, R146, 0xffff0000, RZ, 0xc0, !PT ;  /* 0xffff0000923f7812 */ /* 0x000fe200078ec0ff */
[C---:B------:R-:W-:Y:S01]  /*71b0*/  IMAD.U32 R52, R142.reuse, 0x10000, RZ ;  /* 0x000100008e347824 */ /* 0x040fe200078e00ff */
[----:B------:R-:W-:Y:S01]  /*71c0*/  LOP3.LUT R53, R142, 0xffff0000, RZ, 0xc0, !PT ;  /* 0xffff00008e357812 */ /* 0x000fe200078ec0ff */
[C---:B------:R-:W-:Y:S01]  /*71d0*/  FFMA.FTZ R65, R49.reuse, R144, -R68 ;  /* 0x0000009031417223 */ /* 0x040fe20000010844 */
[C---:B------:R-:W-:Y:S02]  /*71e0*/  IMAD.U32 R48, R50.reuse, 0x10000, RZ ;  /* 0x0001000032307824 */ /* 0x040fe400078e00ff */
        /* <DEDUP_REMOVED lines=20> */
.L_x_2782:
[----:B------:R-:W-:Y:S05]  /*7330*/  BSYNC B2 ;  /* 0x0000000000027941 */ /* 0x000fea0003800000 */
.L_x_2781:
        /* <DEDUP_REMOVED lines=11> */
.L_x_2780:
[----:B------:R-:W-:Y:S05]  /*73f0*/  BSYNC B1 ;  /* 0x0000000000017941 */ /* 0x000fea0003800000 */
.L_x_2779:
[C---:B------:R-:W-:Y:S01]  /*7400*/  ISETP.GE.OR P4, PT, R211.reuse, R115, P2 ;  /* 0x00000073d300720c */ /* 0x040fe20001786670 */
        /* <DEDUP_REMOVED lines=31> */
[--C-:B------:R-:W-:Y:S01]  /*7600*/  SHF.R.U64 R71, R76, 0x10, R77.reuse ;  /* 0x000000104c477819 */ /* 0x100fe2000000124d */
[----:B--2---:R-:W-:Y:S01]  /*7610*/  IMAD.U32 R66, R53, 0x10000, RZ ;  /* 0x0001000035427824 */ /* 0x004fe200078e00ff */
[----:B------:R-:W-:Y:S01]  /*7620*/  SHF.R.U32.HI R76, RZ, 0x10, R77 ;  /* 0x00000010ff4c7819 */ /* 0x000fe2000001164d */
[----:B-1----:R-:W-:Y:S01]  /*7630*/  IMAD.U32 R62, R49, 0x10000, RZ ;  /* 0x00010000313e7824 */ /* 0x002fe200078e00ff */
[--C-:B------:R-:W-:Y:S01]  /*7640*/  SHF.R.U64 R83, R72, 0x10, R73.reuse ;  /* 0x0000001048537819 */ /* 0x100fe20000001249 */
[----:B------:R-:W-:Y:S01]  /*7650*/  IMAD.U32 R68, R55, 0x10000, RZ ;  /* 0x0001000037447824 */ /* 0x000fe200078e00ff */
[----:B------:R-:W-:Y:S01]  /*7660*/  SHF.R.U32.HI R72, RZ, 0x10, R73 ;  /* 0x00000010ff487819 */ /* 0x000fe20000011649 */
[----:B------:R-:W-:Y:S01]  /*7670*/  IMAD.U32 R64, R52, 0x10000, RZ ;  /* 0x0001000034407824 */ /* 0x000fe200078e00ff */
[----:B------:R-:W-:Y:S02]  /*7680*/  SHF.R.U64 R73, R74, 0x10, R75 ;  /* 0x000000104a497819 */ /* 0x000fe4000000124b */
[----:B------:R-:W-:-:S02]  /*7690*/  PRMT R141, R141, 0x5410, R76 ;  /* 0x000054108d8d7816 */ /* 0x000fc4000000004c */
[----:B------:R-:W-:Y:S02]  /*76a0*/  PRMT R137, R137, 0x5410, R72 ;  /* 0x0000541089897816 */ /* 0x000fe40000000048 */
[----:B------:R-:W-:Y:S02]  /*76b0*/  SHF.R.U32.HI R81, RZ, 0x10, R75 ;  /* 0x00000010ff517819 */ /* 0x000fe4000001164b */
[----:B------:R-:W-:Y:S02]  /*76c0*/  SHF.R.U64 R75, R78, 0x10, R79 ;  /* 0x000000104e4b7819 */ /* 0x000fe4000000124f */
[----:B------:R-:W-:Y:S01]  /*76d0*/  PRMT R132, R132, 0x5410, R73 ;  /* 0x0000541084847816 */ /* 0x000fe20000000049 */
[----:B------:R-:W-:Y:S01]  /*76e0*/  IMAD.U32 R73, R141, 0x10000, RZ ;  /* 0x000100008d497824 */ /* 0x000fe200078e00ff */
[----:B------:R-:W-:Y:S02]  /*76f0*/  SHF.R.U32.HI R78, RZ, 0x10, R79 ;  /* 0x00000010ff4e7819 */ /* 0x000fe4000001164f */
[----:B------:R-:W-:Y:S01]  /*7700*/  PRMT R140, R140, 0x5410, R71 ;  /* 0x000054108c8c7816 */ /* 0x000fe20000000047 */
[----:B------:R-:W-:Y:S01]  /*7710*/  IMAD.U32 R71, R137, 0x10000, RZ ;  /* 0x0001000089477824 */ /* 0x000fe200078e00ff */
[----:B------:R-:W-:Y:S01]  /*7720*/  PRMT R138, R138, 0x5410, R75 ;  /* 0x000054108a8a7816 */ /* 0x000fe2000000004b */
[C---:B------:R-:W-:Y:S01]  /*7730*/  FMUL.FTZ R75, R66.reuse, R73 ;  /* 0x00000049424b7220 */ /* 0x040fe20000410000 */
[----:B------:R-:W-:Y:S01]  /*7740*/  LOP3.LUT R67, R53, 0xffff0000, RZ, 0xc0, !PT ;  /* 0xffff000035437812 */ /* 0x000fe200078ec0ff */
[-C--:B------:R-:W-:Y:S01]  /*7750*/  FMUL.FTZ R77, R66, R71.reuse ;  /* 0x00000047424d7220 */ /* 0x080fe20000410000 */
[----:B------:R-:W-:Y:S01]  /*7760*/  PRMT R139, R139, 0x5410, R78 ;  /* 0x000054108b8b7816 */ /* 0x000fe2000000004e */
[C---:B------:R-:W-:Y:S01]  /*7770*/  FFMA.FTZ R72, R62.reuse, R71, -R75 ;  /* 0x000000473e487223 */ /* 0x040fe2000001084b */
[----:B------:R-:W-:Y:S01]  /*7780*/  LOP3.LUT R70, R141, 0xffff0000, RZ, 0xc0, !PT ;  /* 0xffff00008d467812 */ /* 0x000fe200078ec0ff */
[----:B------:R-:W-:Y:S01]  /*7790*/  FFMA.FTZ R77, R62, R73, R77 ;  /* 0x000000493e4d7223 */ /* 0x000fe2000001004d */
[----:B------:R-:W-:Y:S01]  /*77a0*/  PRMT R134, R134, 0x5410, R81 ;  /* 0x0000541086867816 */ /* 0x000fe20000000051 */
[----:B------:R-:W-:Y:S01]  /*77b0*/  IMAD.U32 R75, R139, 0x10000, RZ ;  /* 0x000100008b4b7824 */ /* 0x000fe200078e00ff */
[----:B------:R-:W-:Y:S01]  /*77c0*/  LOP3.LUT R66, R137, 0xffff0000, RZ, 0xc0, !PT ;  /* 0xffff000089427812 */ /* 0x000fe200078ec0ff */
[----:B------:R-:W-:Y:S01]  /*77d0*/  FMUL.FTZ R74, R67, R70 ;  /* 0x00000046434a7220 */ /* 0x000fe20000410000 */
[----:B------:R-:W-:Y:S01]  /*77e0*/  LOP3.LUT R63, R49, 0xffff0000, RZ, 0xc0, !PT ;  /* 0xffff0000313f7812 */ /* 0x000fe200078ec0ff */
[----:B------:R-:W-:Y:S01]  /*77f0*/  IMAD.U32 R71, R134, 0x10000, RZ ;  /* 0x0001000086477824 */ /* 0x000fe200078e00ff */
[----:B------:R-:W-:Y:S01]  /*7800*/  LOP3.LUT R65, R52, 0xffff0000, RZ, 0xc0, !PT ;  /* 0xffff000034417812 */ /* 0x000fe200078ec0ff */
[-C--:B------:R-:W-:Y:S01]  /*7810*/  FMUL.FTZ R62, R67, R66.reuse ;  /* 0x00000042433e7220 */ /* 0x080fe20000410000 */
[C---:B------:R-:W-:Y:S01]  /*7820*/  FMUL.FTZ R67, R68.reuse, R75 ;  /* 0x0000004b44437220 */ /* 0x040fe20000410000 */
[----:B------:R-:W-:Y:S01]  /*7830*/  FFMA.FTZ R73, R63, R66, -R74 ;  /* 0x000000423f497223 */ /* 0x000fe2000001084a */
[----:B------:R-:W-:Y:S01]  /*7840*/  IMAD.U32 R52, R51, 0x10000, RZ ;  /* 0x0001000033347824 */ /* 0x000fe200078e00ff */
[----:B------:R-:W-:Y:S01]  /*7850*/  LOP3.LUT R69, R55, 0xffff0000, RZ, 0xc0, !PT ;  /* 0xffff000037457812 */ /* 0x000fe200078ec0ff */
[----:B------:R-:W-:Y:S01]  /*7860*/  FMUL.FTZ R68, R68, R71 ;  /* 0x0000004744447220 */ /* 0x000fe20000410000 */
[----:B------:R-:W-:Y:S01]  /*7870*/  LOP3.LUT R66, R139, 0xffff0000, RZ, 0xc0, !PT ;  /* 0xffff00008b427812 */ /* 0x000fe200078ec0ff */
[----:B------:R-:W-:Y:S01]  /*7880*/  FFMA.FTZ R70, R63, R70, R62 ;  /* 0x000000463f467223 */ /* 0x000fe2000001003e */
[----:B------:R-:W-:Y:S01]  /*7890*/  LOP3.LUT R134, R134, 0xffff0000, RZ, 0xc0, !PT ;  /* 0xffff000086867812 */ /* 0x000fe200078ec0ff */
[----:B------:R-:W-:Y:S01]  /*78a0*/  FFMA.FTZ R75, R52, R75, R68 ;  /* 0x0000004b344b7223 */ /* 0x000fe20000010044 */
[----:B------:R-:W-:Y:S01]  /*78b0*/  PRMT R136, R136, 0x5410, R83 ;  /* 0x0000541088887816 */ /* 0x000fe20000000053 */
[C---:B------:R-:W-:Y:S01]  /*78c0*/  IMAD.U32 R62, R140.reuse, 0x10000, RZ ;  /* 0x000100008c3e7824 */ /* 0x040fe200078e00ff */
[----:B------:R-:W-:Y:S01]  /*78d0*/  LOP3.LUT R53, R51, 0xffff0000, RZ, 0xc0, !PT ;  /* 0xffff000033357812 */ /* 0x000fe200078ec0ff */
[C---:B------:R-:W-:Y:S01]  /*78e0*/  FMUL.FTZ R68, R69.reuse, R66 ;  /* 0x0000004245447220 */ /* 0x040fe20000410000 */
[-C--:B------:R-:W-:Y:S01]  /*78f0*/  FMUL.FTZ R74, R69, R134.reuse ;  /* 0x00000086454a7220 */ /* 0x080fe20000410000 */
[----:B------:R-:W-:Y:S01]  /*7900*/  LOP3.LUT R140, R140, 0xffff0000, RZ, 0xc0, !PT ;  /* 0xffff00008c8c7812 */ /* 0x000fe200078ec0ff */
[----:B------:R-:W-:Y:S01]  /*7910*/  FFMA.FTZ R71, R52, R71, -R67 ;  /* 0x0000004734477223 */ /* 0x000fe20000010843 */
[C---:B------:R-:W-:Y:S01]  /*7920*/  IMAD.U32 R52, R136.reuse, 0x10000, RZ ;  /* 0x0001000088347824 */ /* 0x040fe200078e00ff */
[----:B------:R-:W-:Y:S01]  /*7930*/  LOP3.LUT R136, R136, 0xffff0000, RZ, 0xc0, !PT ;  /* 0xffff000088887812 */ /* 0x000fe200078ec0ff */
[C---:B------:R-:W-:Y:S01]  /*7940*/  IMAD.U32 R49, R48.reuse, 0x10000, RZ ;  /* 0x0001000030317824 */ /* 0x040fe200078e00ff */
[----:B------:R-:W-:Y:S01]  /*7950*/  LOP3.LUT R48, R48, 0xffff0000, RZ, 0xc0, !PT ;  /* 0xffff000030307812 */ /* 0x000fe200078ec0ff */
[C---:B------:R-:W-:Y:S01]  /*7960*/  FFMA.FTZ R134, R53.reuse, R134, -R68 ;  /* 0x0000008635867223 */ /* 0x040fe20000010844 */
[----:B------:R-:W-:Y:S01]  /*7970*/  FFMA.FTZ R74, R53, R66, R74 ;  /* 0x00000042354a7223 */ /* 0x000fe2000001004a */
[C---:B------:R-:W-:Y:S01]  /*7980*/  FMUL.FTZ R53, R65.reuse, R140 ;  /* 0x0000008c41357220 */ /* 0x040fe20000410000 */
[C---:B------:R-:W-:Y:S01]  /*7990*/  FMUL.FTZ R68, R64.reuse, R62 ;  /* 0x0000003e40447220 */ /* 0x040fe20000410000 */
[----:B------:R-:W-:Y:S01]  /*79a0*/  FMUL.FTZ R63, R64, R52 ;  /* 0x00000034403f7220 */ /* 0x000fe20000410000 */
[----:B------:R-:W-:Y:S01]  /*79b0*/  FMUL.FTZ R67, R65, R136 ;  /* 0x0000008841437220 */ /* 0x000fe20000410000 */
[----:B------:R-:W-:-:S02]  /*79c0*/  IMAD.U32 R55, R54, 0x10000, RZ ;  /* 0x0001000036377824 */ /* 0x000fc400078e00ff */
[----:B------:R-:W-:Y:S01]  /*79d0*/  FFMA.FTZ R65, R48, R136, -R53 ;  /* 0x0000008830417223 */ /* 0x000fe20000010835 */
[----:B------:R-:W-:Y:S01]  /*79e0*/  LOP3.LUT R54, R54, 0xffff0000, RZ, 0xc0, !PT ;  /* 0xffff000036367812 */ /* 0x000fe200078ec0ff */
[C---:B------:R-:W-:Y:S01]  /*79f0*/  FFMA.FTZ R68, R49.reuse, R52, -R68 ;  /* 0x0000003431447223 */ /* 0x040fe20000010844 */
[----:B------:R-:W-:Y:S01]  /*7a00*/  FFMA.FTZ R63, R49, R62, R63 ;  /* 0x0000003e313f7223 */ /* 0x000fe2000001003f */
[C---:B------:R-:W-:Y:S01]  /*7a10*/  LOP3.LUT R53, R138.reuse, 0xffff0000, RZ, 0xc0, !PT ;  /* 0xffff00008a357812 */ /* 0x040fe200078ec0ff */
[----:B------:R-:W-:Y:S01]  /*7a20*/  IMAD.U32 R62, R138, 0x10000, RZ ;  /* 0x000100008a3e7824 */ /* 0x000fe200078e00ff */
[C---:B------:R-:W-:Y:S01]  /*7a30*/  LOP3.LUT R49, R132.reuse, 0xffff0000, RZ, 0xc0, !PT ;  /* 0xffff000084317812 */ /* 0x040fe200078ec0ff */
[----:B------:R-:W-:Y:S02]  /*7a40*/  IMAD.U32 R52, R132, 0x10000, RZ ;  /* 0x0001000084347824 */ /* 0x000fe400078e00ff */
[----:B------:R-:W-:Y:S01]  /*7a50*/  FFMA.FTZ R48, R48, R140, R67 ;  /* 0x0000008c30307223 */ /* 0x000fe20000010043 */
[C---:B------:R-:W-:Y:S01]  /*7a60*/  IMAD.U32 R51, R50.reuse, 0x10000, RZ ;  /* 0x0001000032337824 */ /* 0x040fe200078e00ff */
        /* <DEDUP_REMOVED lines=19> */
.L_x_2784:
[----:B------:R-:W-:Y:S05]  /*7ba0*/  BSYNC B1 ;  /* 0x0000000000017941 */ /* 0x000fea0003800000 */
.L_x_2783:
        /* <DEDUP_REMOVED lines=10> */
.L_x_2722:
[----:B------:R-:W-:-:S13]  /*7c50*/  ISETP.NE.AND P0, PT, R189, 0x3, PT ;  /* 0x00000003bd00780c */ /* 0x000fda0003f05270 */
[----:B------:R-:W-:Y:S05]  /*7c60*/  @!P0 BRA `(.L_x_2785) ;  /* 0x0000000000048947 */ /* 0x000fea0003800000 */
[----:B------:R-:W-:Y:S01]  /*7c70*/  BPT.TRAP 0x1 ;  /* 0x000000040000795c */ /* 0x000fe20000300000 */
.L_x_2785:
        /* <DEDUP_REMOVED lines=9> */
.L_x_3073:
[----:B------:R-:W-:Y:S05]  /*7d10*/  BSYNC B1 ;  /* 0x0000000000017941 */ /* 0x000fea0003800000 */
.L_x_2786:
        /* <DEDUP_REMOVED lines=20> */
.L_x_2789:
[----:B------:R-:W-:Y:S05]  /*7e60*/  BSYNC B1 ;  /* 0x0000000000017941 */ /* 0x000fea0003800000 */
.L_x_2788:
        /* <DEDUP_REMOVED lines=19> */
.L_x_2791:
[----:B------:R-:W-:Y:S05]  /*7fa0*/  BSYNC B1 ;  /* 0x0000000000017941 */ /* 0x000fea0003800000 */
.L_x_2790:
        /* <DEDUP_REMOVED lines=19> */
.L_x_2793:
[----:B------:R-:W-:Y:S05]  /*80e0*/  BSYNC B1 ;  /* 0x0000000000017941 */ /* 0x000fea0003800000 */
.L_x_2792:
        /* <DEDUP_REMOVED lines=21> */
.L_x_2759:
[----:B------:R-:W-:Y:S05]  /*8240*/  BSYNC B0 ;  /* 0x0000000000007941 */ /* 0x000fea0003800000 */
.L_x_2721:
        /* <DEDUP_REMOVED lines=17> */
.L_x_2795:
[----:B------:R-:W-:Y:S05]  /*8360*/  BSYNC B0 ;  /* 0x0000000000007941 */ /* 0x000fea0003800000 */
.L_x_2794:
[----:B------:R-:W2:Y:S01]  /*8370*/  SYNCS.PHASECHK.TRANS64.TRYWAIT P0, [R110+URZ+0x288b0], R119 ;  /* 0x0288b0776e0075a7 */ /* 0x000ea2000800017f */
[----:B------:R-:W-:Y:S01]  /*8380*/  ULDC UR42, c[0x0][0x2f4] ;  /* 0x0000bd00002a7ab9 */ /* 0x000fe20000000800 */
[----:B------:R-:W-:Y:S01]  /*8390*/  ULDC.64 UR36, c[0x0][0x328] ;  /* 0x0000ca0000247ab9 */ /* 0x000fe20000000a00 */
[----:B------:R-:W-:Y:S01]  /*83a0*/  ULDC.64 UR38, c[0x0][0x318] ;  /* 0x0000c60000267ab9 */ /* 0x000fe20000000a00 */
[----:B------:R-:W-:Y:S04]  /*83b0*/  BSSY B0, `(.L_x_2796) ;  /* 0x0000002000007945 */ /* 0x000fe80003800000 */
[----:B--2---:R-:W-:Y:S05]  /*83c0*/  @!P0 BRA `(.L_x_2797) ;  /* 0x0000017400448947 */ /* 0x004fea0003800000 */
.L_x_3074:
[----:B------:R-:W-:Y:S05]  /*83d0*/  BSYNC B0 ;  /* 0x0000000000007941 */ /* 0x000fea0003800000 */
.L_x_2796:
        /* <DEDUP_REMOVED lines=18> */
.L_x_2799:
[----:B------:R-:W-:Y:S05]  /*8500*/  BSYNC B0 ;  /* 0x0000000000007941 */ /* 0x000fea0003800000 */
.L_x_2798:
        /* <DEDUP_REMOVED lines=19> */
.L_x_2801:
[----:B------:R-:W-:Y:S05]  /*8640*/  BSYNC B0 ;  /* 0x0000000000007941 */ /* 0x000fea0003800000 */
.L_x_2800:
        /* <DEDUP_REMOVED lines=19> */
.L_x_2803:
[----:B------:R-:W-:Y:S05]  /*8780*/  BSYNC B0 ;  /* 0x0000000000007941 */ /* 0x000fea0003800000 */
.L_x_2802:
        /* <DEDUP_REMOVED lines=19> */
.L_x_2805:
[----:B------:R-:W-:Y:S05]  /*88c0*/  BSYNC B0 ;  /* 0x0000000000007941 */ /* 0x000fea0003800000 */
.L_x_2804:
        /* <DEDUP_REMOVED lines=22> */
.L_x_2716:
[----:B------:R-:W1:Y:S01]  /*8a30*/  LDC R0, c[0x0][0x448] ;  /* 0x00011200ff007b82 */ /* 0x000e620000000800 */
[----:B------:R-:W-:Y:S01]  /*8a40*/  VIADD R3, R191, 0x7f ;  /* 0x0000007fbf037836 */ /* 0x000fe20000000000 */
[----:B------:R-:W-:Y:S01]  /*8a50*/  CS2R R150, SRZ ;  /* 0x0000000000967805 */ /* 0x000fe2000001ff00 */
[----:B------:R-:W-:Y:S01]  /*8a60*/  IMAD.MOV.U32 R40, RZ, RZ, RZ ;  /* 0x000000ffff287224 */ /* 0x000fe200078e00ff */
        /* <DEDUP_REMOVED lines=19> */
[----:B------:R-:W-:-:S02]  /*8ba0*/  CS2R R114, SRZ ;  /* 0x0000000000727805 */ /* 0x000fc4000001ff00 */
[----:B-1----:R-:W-:Y:S01]  /*8bb0*/  ISETP.NE.AND P1, PT, R0, 0x1, PT ;  /* 0x000000010000780c */ /* 0x002fe20003f25270 */
[----:B------:R-:W-:Y:S01]  /*8bc0*/  IMAD.MOV.U32 R112, RZ, RZ, RZ ;  /* 0x000000ffff707224 */ /* 0x000fe200078e00ff */
[----:B0-----:R-:W-:Y:S02]  /*8bd0*/  CS2R R110, SRZ ;  /* 0x00000000006e7805 */ /* 0x001fe4000001ff00 */
[----:B------:R-:W-:Y:S02]  /*8be0*/  CS2R R108, SRZ ;  /* 0x00000000006c7805 */ /* 0x000fe4000001ff00 */
[----:B------:R-:W-:Y:S02]  /*8bf0*/  CS2R R106, SRZ ;  /* 0x00000000006a7805 */ /* 0x000fe4000001ff00 */
[----:B------:R-:W-:Y:S02]  /*8c00*/  CS2R R104, SRZ ;  /* 0x0000000000687805 */ /* 0x000fe4000001ff00 */
[----:B------:R-:W-:-:S02]  /*8c10*/  CS2R R102, SRZ ;  /* 0x0000000000667805 */ /* 0x000fc4000001ff00 */
[----:B------:R-:W-:Y:S02]  /*8c20*/  CS2R R100, SRZ ;  /* 0x0000000000647805 */ /* 0x000fe4000001ff00 */
[----:B------:R-:W-:Y:S02]  /*8c30*/  CS2R R98, SRZ ;  /* 0x0000000000627805 */ /* 0x000fe4000001ff00 */
[----:B------:R-:W-:Y:S02]  /*8c40*/  CS2R R96, SRZ ;  /* 0x0000000000607805 */ /* 0x000fe4000001ff00 */
[----:B------:R-:W-:Y:S01]  /*8c50*/  CS2R R10, SRZ ;  /* 0x00000000000a7805 */ /* 0x000fe2000001ff00 */
[----:B------:R-:W-:Y:S01]  /*8c60*/  IMAD.MOV.U32 R94, RZ, RZ, RZ ;  /* 0x000000ffff5e7224 */ /* 0x000fe200078e00ff */
[----:B------:R-:W-:Y:S01]  /*8c70*/  CS2R R90, SRZ ;  /* 0x00000000005a7805 */ /* 0x000fe2000001ff00 */
[----:B------:R-:W0:Y:S01]  /*8c80*/  @P1 LDC R0, c[0x0][0x44c] ;  /* 0x00011300ff001b82 */ /* 0x000e220000000800 */
[----:B------:R-:W-:-:S07]  /*8c90*/  IMAD.MOV.U32 R93, RZ, RZ, RZ ;  /* 0x000000ffff5d7224 */ /* 0x000fce00078e00ff */
[----:B------:R-:W1:Y:S01]  /*8ca0*/  @P1 LDC R5, c[0x0][0x450] ;  /* 0x00011400ff051b82 */ /* 0x000e620000000800 */
[----:B0-----:R-:W-:-:S05]  /*8cb0*/  @P1 IMAD.HI.U32 R0, R3, R0, RZ ;  /* 0x0000000003001227 */ /* 0x001fca00078e00ff */
[----:B-1----:R-:W-:Y:S02]  /*8cc0*/  @P1 SHF.R.U32.HI R3, RZ, R5, R0 ;  /* 0x00000005ff031219 */ /* 0x002fe40000011600 */
[----:B------:R-:W-:-:S03]  /*8cd0*/  PLOP3.LUT P1, PT, PT, PT, PT, 0x80, 0x0 ;  /* 0x000000000000781c */ /* 0x000fc60003f2f070 */
[----:B------:R-:W-:Y:S02]  /*8ce0*/  IMAD.IADD R3, R128, 0x1, R3 ;  /* 0x0000000180037824 */ /* 0x000fe400078e0203 */
[----:B------:R-:W-:-:S03]  /*8cf0*/  IMAD.MOV.U32 R128, RZ, RZ, RZ ;  /* 0x000000ffff807224 */ /* 0x000fc600078e00ff */
[----:B------:R-:W-:-:S04]  /*8d00*/  SHF.R.S32.HI R0, RZ, 0x1f, R3 ;  /* 0x0000001fff007819 */ /* 0x000fc80000011403 */
[----:B------:R-:W-:Y:S01]  /*8d10*/  LEA.HI R0, R0, R3, RZ, 0x7 ;  /* 0x0000000300007211 */ /* 0x000fe200078f38ff */
[----:B------:R-:W-:-:S03]  /*8d20*/  IMAD.MOV.U32 R3, RZ, RZ, RZ ;  /* 0x000000ffff037224 */ /* 0x000fc600078e00ff */
[----:B------:R-:W-:Y:S01]  /*8d30*/  SHF.R.S32.HI R4, RZ, 0x7, R0 ;  /* 0x00000007ff047819 */ /* 0x000fe20000011400 */
[----:B------:R-:W-:-:S03]  /*8d40*/  IMAD.MOV.U32 R0, RZ, RZ, RZ ;  /* 0x000000ffff007224 */ /* 0x000fc600078e00ff */
[----:B------:R-:W-:-:S04]  /*8d50*/  VIMNMX R129, R129, R4, PT ;  /* 0x0000000481817248 */ /* 0x000fc80003fe0100 */
[----:B------:R-:W-:Y:S01]  /*8d60*/  ISETP.GE.AND P2, PT, R129, 0x1, PT ;  /* 0x000000018100780c */ /* 0x000fe20003f46270 */
[----:B------:R-:W-:-:S12]  /*8d70*/  @P0 BRA `(.L_x_2807) ;  /* 0x00000000000c0947 */ /* 0x000fd80003800000 */
[----:B------:R-:W0:Y:S01]  /*8d80*/  FENCE.VIEW.ASYNC.G ;  /* 0x00000000000073c6 */ /* 0x000e220000000100 */
[----:B------:R-:W-:Y:S05]  /*8d90*/  WARPSYNC.ALL ;  /* 0x0000000000007948 */ /* 0x000fea0003800000 */
[----:B0-----:R-:W-:Y:S06]  /*8da0*/  BAR.ARV 0xc, 0x180 ;  /* 0x0306000000007b1d */ /* 0x001fec0000002000 */
.L_x_2807:
[----:B------:R-:W-:Y:S01]  /*8db0*/  CS2R R88, SRZ ;  /* 0x0000000000587805 */ /* 0x000fe2000001ff00 */
[----:B------:R-:W-:Y:S06]  /*8dc0*/  @!P2 BRA `(.L_x_2808) ;  /* 0x000000d000dca947 */ /* 0x000fec0003800000 */
[----:B------:R-:W-:-:S03]  /*8dd0*/  UMOV UR4, 0xffffffff ;  /* 0xffffffff00047882 */ /* 0x000fc60000000000 */
[----:B------:R-:W-:Y:S05]  /*8de0*/  BRA.DIV UR4, `(.L_x_2809) ;  /* 0x0000016a04d07947 */ /* 0x000fea000b800000 */
[----:B------:R0:W1:Y:S02]  /*8df0*/  SHFL.IDX PT, R190, R224, RZ, 0x1f ;  /* 0x00001fffe0be7589 */ /* 0x00006400000e0000 */
.L_x_3077:
        /* <DEDUP_REMOVED lines=25> */
.L_x_2810:
        /* <DEDUP_REMOVED lines=12> */
.L_x_2814:
[----:B--2---:R2:W3:Y:S02]  /*9050*/  SYNCS.PHASECHK.TRANS64.TRYWAIT P0, [R2+URZ+0x28800], R3 ;  /* 0x02880003020075a7 */ /* 0x0044e4000800017f */
[----:B---3--:R-:W-:Y:S05]  /*9060*/  @!P0 NANOSLEEP.SYNCS 0x989680 ;  /* 0x009896800000895d */ /* 0x008fea0003900000 */
[----:B------:R-:W3:Y:S02]  /*9070*/  @!P0 SYNCS.PHASECHK.TRANS64 P0, [R2+URZ+0x28800], R3 ;  /* 0x02880003020085a7 */ /* 0x000ee4000800007f */
[----:B---3--:R-:W-:Y:S05]  /*9080*/  @!P0 BRA `(.L_x_2814) ;  /* 0xfffffffc00f08947 */ /* 0x008fea000383ffff */
.L_x_2813:
[----:B------:R-:W-:Y:S05]  /*9090*/  BSYNC B0 ;  /* 0x0000000000007941 */ /* 0x000fea0003800000 */
.L_x_2812:
[----:B------:R-:W-:Y:S05]  /*90a0*/  BRA `(.L_x_2815) ;  /* 0x0000005000e87947 */ /* 0x000fea0003800000 */
.L_x_2811:
        /* <DEDUP_REMOVED lines=29> */
.L_x_2816:
        /* <DEDUP_REMOVED lines=39> */
.L_x_3083:
        /* <DEDUP_REMOVED lines=31> */
.L_x_2821:
[----:B------:R-:W-:Y:S05]  /*96e0*/  BSYNC B1 ;  /* 0x0000000000017941 */ /* 0x000fea0003800000 */
.L_x_2820:
        /* <DEDUP_REMOVED lines=23> */
.L_x_3089:
        /* <DEDUP_REMOVED lines=30> */
.L_x_2824:
[----:B------:R-:W-:Y:S05]  /*9a40*/  BSYNC B1 ;  /* 0x0000000000017941 */ /* 0x000fea0003800000 */
.L_x_2823:
        /* <DEDUP_REMOVED lines=22> */
.L_x_3095:
        /* <DEDUP_REMOVED lines=31> */
.L_x_2827:
[----:B------:R-:W-:Y:S05]  /*9da0*/  BSYNC B1 ;  /* 0x0000000000017941 */ /* 0x000fea0003800000 */
.L_x_2826:
        /* <DEDUP_REMOVED lines=23> */
.L_x_3101:
        /* <DEDUP_REMOVED lines=34> */
.L_x_2830:
[----:B------:R-:W-:Y:S05]  /*a140*/  BSYNC B1 ;  /* 0x0000000000017941 */ /* 0x000fea0003800000 */
.L_x_2829:
        /* <DEDUP_REMOVED lines=18> */
.L_x_3102:
[----:B------:R-:W-:Y:S05]  /*a270*/  BSYNC B1 ;  /* 0x0000000000017941 */ /* 0x000fea0003800000 */
.L_x_2831:
        /* <DEDUP_REMOVED lines=55> */
.L_x_2836:
[----:B------:R-:W-:Y:S05]  /*a5f0*/  BSYNC B2 ;  /* 0x0000000000027941 */ /* 0x000fea0003800000 */
.L_x_2835:
        /* <DEDUP_REMOVED lines=47> */
.L_x_2834:
[----:B------:R-:W-:Y:S05]  /*a8f0*/  BSYNC B1 ;  /* 0x0000000000017941 */ /* 0x000fea0003800000 */
.L_x_2833:
        /* <DEDUP_REMOVED lines=54> */
.L_x_2840:
[----:B------:R-:W-:Y:S05]  /*ac60*/  BSYNC B2 ;  /* 0x0000000000027941 */ /* 0x000fea0003800000 */
.L_x_2839:
        /* <DEDUP_REMOVED lines=47> */
.L_x_2838:
[----:B------:R-:W-:Y:S05]  /*af60*/  BSYNC B1 ;  /* 0x0000000000017941 */ /* 0x000fea0003800000 */
.L_x_2837:
        /* <DEDUP_REMOVED lines=54> */
.L_x_2844:
[----:B------:R-:W-:Y:S05]  /*b2d0*/  BSYNC B2 ;  /* 0x0000000000027941 */ /* 0x000fea0003800000 */
.L_x_2843:
        /* <DEDUP_REMOVED lines=47> */
.L_x_2842:
[----:B------:R-:W-:Y:S05]  /*b5d0*/  BSYNC B1 ;  /* 0x0000000000017941 */ /* 0x000fea0003800000 */
.L_x_2841:
        /* <DEDUP_REMOVED lines=53> */
.L_x_2847:
[----:B------:R-:W-:Y:S05]  /*b930*/  BSYNC B1 ;  /* 0x0000000000017941 */ /* 0x000fea0003800000 */
.L_x_2846:
        /* <DEDUP_REMOVED lines=48> */
.L_x_2818:
        /* <DEDUP_REMOVED lines=79> */
.L_x_3112:
        /* <DEDUP_REMOVED lines=19> */
.L_x_2850:
[----:B------:R-:W-:Y:S05]  /*c260*/  BSYNC B1 ;  /* 0x0000000000017941 */ /* 0x000fea0003800000 */
.L_x_2849:
        /* <DEDUP_REMOVED lines=66> */
.L_x_3122:
        /* <DEDUP_REMOVED lines=23> */
.L_x_2853:
[----:B------:R-:W-:Y:S05]  /*c800*/  BSYNC B1 ;  /* 0x0000000000017941 */ /* 0x000fea0003800000 */
.L_x_2852:
        /* <DEDUP_REMOVED lines=22> */
.L_x_3123:
[----:B------:R-:W-:Y:S05]  /*c970*/  BSYNC B1 ;  /* 0x0000000000017941 */ /* 0x000fea0003800000 */
.L_x_2854:
        /* <DEDUP_REMOVED lines=105> */
.L_x_2857:
[----:B------:R-:W-:Y:S05]  /*d010*/  BSYNC B1 ;  /* 0x0000000000017941 */ /* 0x000fea0003800000 */
.L_x_2856:
[----:B------:R-:W-:Y:S04]  /*d020*/  BSSY B1, `(.L_x_2858) ;  /* 0x0000068000017945 */ /* 0x000fe80003800000 */
[----:B------:R-:W-:Y:S05]  /*d030*/  @P2 BRA `(.L_x_2859) ;  /* 0x0000000400982947 */ /* 0x000fea0003800000 */
[----:B------:R-:W-:Y:S02]  /*d040*/  LEA.HI R20, R47, R206, RZ, 0x1d ;  /* 0x000000ce2f147211 */ /* 0x000fe400078fe8ff */
[----:B------:R-:W-:Y:S02]  /*d050*/  SHF.R.U32.HI R37, RZ, 0x10, R5 ;  /* 0x00000010ff257819 */ /* 0x000fe40000011605 */
[----:B01----:R-:W-:Y:S01]  /*d060*/  SHF.R.S32.HI R29, RZ, 0x1f, R20 ;  /* 0x0000001fff1d7819 */ /* 0x003fe20000011414 */
        /* <DEDUP_REMOVED lines=9> */
[----:B------:R-:W0:Y:S01]  /*d100*/  LDS.128 R28, [R223] ;  /* 0x00000000df1c7984 */ /* 0x000e220000000c00 */
[----:B------:R-:W-:Y:S02]  /*d110*/  PRMT R64, R64, 0x5410, R7 ;  /* 0x0000541040407816 */ /* 0x000fe40000000007 */
[----:B------:R-:W-:-:S02]  /*d120*/  IADD3 R21, R20, R21, R199 ;  /* 0x0000001514157210 */ /* 0x000fc40007ffe0c7 */
[----:B------:R-:W-:Y:S02]  /*d130*/  SHF.R.U64 R20, R4, 0x10, R5 ;  /* 0x0000001004147819 */ /* 0x000fe40000001205 */
[--C-:B------:R-:W-:Y:S01]  /*d140*/  SHF.R.U64 R5, R24, 0x10, R25.reuse ;  /* 0x0000001018057819 */ /* 0x100fe20000001219 */
[----:B------:R-:W-:Y:S01]  /*d150*/  IMAD R21, R21, 0x2, R2 ;  /* 0x0000000215157824 */ /* 0x000fe200078e0202 */
[----:B------:R-:W-:Y:S02]  /*d160*/  SHF.R.U32.HI R25, RZ, 0x10, R25 ;  /* 0x00000010ff197819 */ /* 0x000fe40000011619 */
[----:B------:R-:W-:Y:S02]  /*d170*/  SHF.R.U64 R4, R26, 0x10, R27 ;  /* 0x000000101a047819 */ /* 0x000fe4000000121b */
[----:B------:R-:W1:Y:S01]  /*d180*/  LDS.128 R32, [R21+0x10400] ;  /* 0x0104000015207984 */ /* 0x000e620000000c00 */
[----:B------:R-:W-:Y:S02]  /*d190*/  PRMT R56, R56, 0x5410, R5 ;  /* 0x0000541038387816 */ /* 0x000fe40000000005 */
[----:B------:R-:W-:-:S02]  /*d1a0*/  SHF.R.U32.HI R27, RZ, 0x10, R27 ;  /* 0x00000010ff1b7819 */ /* 0x000fc4000001161b */
[----:B------:R-:W-:Y:S01]  /*d1b0*/  PRMT R61, R61, 0x5410, R20 ;  /* 0x000054103d3d7816 */ /* 0x000fe20000000014 */
[----:B------:R-:W-:Y:S01]  /*d1c0*/  IMAD.U32 R37, R56, 0x10000, RZ ;  /* 0x0001000038257824 */ /* 0x000fe200078e00ff */
[----:B------:R-:W-:Y:S02]  /*d1d0*/  PRMT R58, R58, 0x5410, R25 ;  /* 0x000054103a3a7816 */ /* 0x000fe40000000019 */
[----:B------:R-:W-:Y:S01]  /*d1e0*/  PRMT R59, R59, 0x5410, R4 ;  /* 0x000054103b3b7816 */ /* 0x000fe20000000004 */
[----:B------:R-:W-:Y:S01]  /*d1f0*/  IMAD.U32 R36, R61, 0x10000, RZ ;  /* 0x000100003d247824 */ /* 0x000fe200078e00ff */
[----:B------:R-:W-:Y:S02]  /*d200*/  PRMT R63, R63, 0x5410, R6 ;  /* 0x000054103f3f7816 */ /* 0x000fe40000000006 */
[----:B------:R-:W-:Y:S02]  /*d210*/  PRMT R60, R60, 0x5410, R27 ;  /* 0x000054103c3c7816 */ /* 0x000fe4000000001b */
[----:B------:R-:W-:-:S02]  /*d220*/  LOP3.LUT R56, R56, 0xffff0000, RZ, 0xc0, !PT ;  /* 0xffff000038387812 */ /* 0x000fc400078ec0ff */
        /* <DEDUP_REMOVED lines=45> */
[----:B------:R-:W-:Y:S01]  /*d500*/  FMUL.FTZ R28, R29, R4 ;  /* 0x000000041d1c7220 */ /* 0x000fe20000410000 */
        /* <DEDUP_REMOVED lines=25> */
.L_x_2859:
[----:B------:R-:W-:Y:S05]  /*d6a0*/  BSYNC B1 ;  /* 0x0000000000017941 */ /* 0x000fea0003800000 */
.L_x_2858:
        /* <DEDUP_REMOVED lines=104> */
.L_x_2861:
[----:B------:R-:W-:Y:S05]  /*dd30*/  BSYNC B1 ;  /* 0x0000000000017941 */ /* 0x000fea0003800000 */
.L_x_2860:
[----:B------:R-:W-:Y:S01]  /*dd40*/  PRMT R20, R3, 0x5410, R0 ;  /* 0x0000541003147816 */ /* 0x000fe20000000000 */
[----:B------:R-:W-:Y:S06]  /*dd50*/  @P0 BRA `(.L_x_2845) ;  /* 0x0000000400980947 */ /* 0x000fec0003800000 */
[----:B------:R-:W-:Y:S02]  /*dd60*/  LEA.HI R47, R47, R206, RZ, 0x1d ;  /* 0x000000ce2f2f7211 */ /* 0x000fe400078fe8ff */
[----:B--23--:R-:W-:Y:S02]  /*dd70*/  SHF.R.U64 R21, R12, 0x10, R13 ;  /* 0x000000100c157819 */ /* 0x00cfe4000000120d */
[----:B------:R-:W-:Y:S01]  /*dd80*/  SHF.R.S32.HI R0, RZ, 0x1f, R47 ;  /* 0x0000001fff007819 */ /* 0x000fe2000001142f */
[----:B------:R-:W-:Y:S01]  /*dd90*/  IMAD.SHL.U32 R3, R47, 0x8, RZ ;  /* 0x000000082f037824 */ /* 0x000fe200078e00ff */
[----:B------:R-:W-:Y:S02]  /*dda0*/  SHF.R.U32.HI R12, RZ, 0x10, R13 ;  /* 0x00000010ff0c7819 */ /* 0x000fe4000001160d */
[----:B------:R-:W-:Y:S02]  /*ddb0*/  LEA.HI R0, R0, R47, RZ, 0x3 ;  /* 0x0000002f00007211 */ /* 0x000fe400078f18ff */
[----:B------:R-:W-:-:S02]  /*ddc0*/  LOP3.LUT R3, R194, 0x38, R3, 0xf8, !PT ;  /* 0x00000038c2037812 */ /* 0x000fc400078ef803 */
[----:B------:R-:W-:Y:S01]  /*ddd0*/  PRMT R71, R71, 0x5410, R12 ;  /* 0x0000541047477816 */ /* 0x000fe2000000000c */
[----:B------:R-:W-:Y:S01]  /*dde0*/  IMAD.SHL.U32 R4, R0, 0x400, RZ ;  /* 0x0000040000047824 */ /* 0x000fe200078e00ff */
[----:B------:R-:W-:Y:S02]  /*ddf0*/  LOP3.LUT R0, R3, R228, RZ, 0x3c, !PT ;  /* 0x000000e403007212 */ /* 0x000fe400078e3cff */
[--C-:B-1----:R-:W-:Y:S02]  /*de00*/  SHF.R.U64 R28, R14, 0x10, R15.reuse ;  /* 0x000000100e1c7819 */ /* 0x102fe4000000120f */
[----:B------:R-:W-:Y:S02]  /*de10*/  LOP3.LUT R3, R4, 0x7fffe000, RZ, 0xc0, !PT ;  /* 0x7fffe00004037812 */ /* 0x000fe400078ec0ff */
[----:B------:R-:W1:Y:S01]  /*de20*/  LDS.128 R4, [R221] ;  /* 0x00000000dd047984 */ /* 0x000e620000000c00 */
[----:B0-----:R-:W-:Y:S02]  /*de30*/  SHF.R.U32.HI R29, RZ, 0x10, R15 ;  /* 0x00000010ff1d7819 */ /* 0x001fe4000001160f */
[----:B------:R-:W-:-:S02]  /*de40*/  IADD3 R3, R0, R3, R197 ;  /* 0x0000000300037210 */ /* 0x000fc40007ffe0c5 */
[--C-:B------:R-:W-:Y:S02]  /*de50*/  SHF.R.U64 R0, R8, 0x10, R9.reuse ;  /* 0x0000001008007819 */ /* 0x100fe40000001209 */
[----:B------:R-:W-:Y:S01]  /*de60*/  SHF.R.U32.HI R8, RZ, 0x10, R9 ;  /* 0x00000010ff087819 */ /* 0x000fe20000011609 */
[----:B------:R-:W-:Y:S01]  /*de70*/  IMAD R3, R3, 0x2, R2 ;  /* 0x0000000203037824 */ /* 0x000fe200078e0202 */
[----:B------:R-:W-:Y:S02]  /*de80*/  PRMT R57, R57, 0x5410, R0 ;  /* 0x0000541039397816 */ /* 0x000fe40000000000 */
[--C-:B------:R-:W-:Y:S02]  /*de90*/  SHF.R.U64 R9, R10, 0x10, R11.reuse ;  /* 0x000000100a097819 */ /* 0x100fe4000000120b */
[----:B------:R-:W0:Y:S01]  /*dea0*/  LDS.128 R24, [R3+0x10400] ;  /* 0x0104000003187984 */ /* 0x000e220000000c00 */
[----:B------:R-:W-:Y:S02]  /*deb0*/  SHF.R.U32.HI R10, RZ, 0x10, R11 ;  /* 0x00000010ff0a7819 */ /* 0x000fe4000001160b */
[----:B------:R-:W-:-:S02]  /*dec0*/  PRMT R70, R70, 0x5410, R21 ;  /* 0x0000541046467816 */ /* 0x000fc40000000015 */
[----:B------:R-:W-:Y:S02]  /*ded0*/  PRMT R67, R67, 0x5410, R8 ;  /* 0x0000541043437816 */ /* 0x000fe40000000008 */
[----:B------:R-:W-:Y:S01]  /*dee0*/  PRMT R28, R20, 0x5432, R28 ;  /* 0x00005432141c7816 */ /* 0x000fe2000000001c */
[----:B------:R-:W-:Y:S01]  /*def0*/  IMAD.U32 R21, R70, 0x10000, RZ ;  /* 0x0001000046157824 */ /* 0x000fe200078e00ff */
[----:B------:R-:W-:Y:S02]  /*df00*/  PRMT R29, R20, 0x5410, R29 ;  /* 0x00005410141d7816 */ /* 0x000fe4000000001d */
[----:B------:R-:W-:Y:S02]  /*df10*/  PRMT R69, R69, 0x5410, R10 ;  /* 0x0000541045457816 */ /* 0x000fe4000000000a */
        /* <DEDUP_REMOVED lines=74> */
.L_x_2845:
[----:B------:R-:W-:Y:S05]  /*e3c0*/  BSYNC B0 ;  /* 0x0000000000007941 */ /* 0x000fea0003800000 */
.L_x_2817:
        /* <DEDUP_REMOVED lines=8> */
.L_x_2815:
[----:B------:R-:W-:-:S13]  /*e450*/  ISETP.NE.AND P0, PT, R189, 0x3, PT ;  /* 0x00000003bd00780c */ /* 0x000fda0003f05270 */
[----:B------:R-:W-:Y:S05]  /*e460*/  @!P0 BRA `(.L_x_2862) ;  /* 0x0000000000048947 */ /* 0x000fea0003800000 */
[----:B------:R-:W-:Y:S01]  /*e470*/  BPT.TRAP 0x1 ;  /* 0x000000040000795c */ /* 0x000fe20000300000 */
.L_x_2862:
[----:B------:R-:W-:Y:S01]  /*e480*/  IMAD R0, R184, 0x8, R2 ;  /* 0x00000008b8007824 */ /* 0x000fe200078e0202 */
[----:B012---:R-:W-:-:S04]  /*e490*/  SHF.L.U32 R3, R186, 0x1f, RZ ;  /* 0x0000001fba037819 */ /* 0x007fc800000006ff */
[----:B------:R0:W1:Y:S01]  /*e4a0*/  SYNCS.PHASECHK.TRANS64.TRYWAIT P2, [R0+URZ+0x28830], R3 ;  /* 0x02883003000075a7 */ /* 0x000062000804017f */
[----:B------:R-:W-:Y:S05]  /*e4b0*/  @!P0 BRA `(.L_x_2863) ;  /* 0x0000000000048947 */ /* 0x000fea0003800000 */
[----:B------:R-:W-:Y:S01]  /*e4c0*/  BPT.TRAP 0x1 ;  /* 0x000000040000795c */ /* 0x000fe20000300000 */
.L_x_2863:
[----:B---34-:R-:W2:Y:S02]  /*e4d0*/  S2R R4, SR_TID.X ;  /* 0x0000000000047919 */ /* 0x018ea40000002100 */
[----:B--2---:R-:W-:-:S04]  /*e4e0*/  LOP3.LUT R4, R4, 0x7f, RZ, 0xc0, !PT ;  /* 0x0000007f04047812 */ /* 0x004fc800078ec0ff */
[----:B------:R-:W-:Y:S01]  /*e4f0*/  ISETP.NE.AND P1, PT, R4, RZ, PT ;  /* 0x000000ff0400720c */ /* 0x000fe20003f25270 */
[----:B-1----:R-:W-:-:S12]  /*e500*/  @P2 BRA `(.L_x_2864) ;  /* 0x0000000000082947 */ /* 0x002fd80003800000 */
[----:B------:R-:W1:Y:S02]  /*e510*/  SYNCS.PHASECHK.TRANS64.TRYWAIT P2, [R0+URZ+0x28830], R3 ;  /* 0x02883003000075a7 */ /* 0x000e64000804017f */
[----:B-1----:R-:W-:Y:S05]  /*e520*/  @!P2 BRA `(.L_x_2865) ;  /* 0x0000012400f0a947 */ /* 0x002fea0003800000 */
.L_x_2864:
        /* <DEDUP_REMOVED lines=52> */
[----:B------:R-:W-:Y:S01]  /*e870*/  @!P1 VIADD R0, R0, 0x28840 ;  /* 0x0002884000009836 */ /* 0x000fe20000000000 */
[----:B------:R-:W-:Y:S01]  /*e880*/  R2UR UR14, R8 ;  /* 0x00000000080e72ca */ /* 0x000fe200000e0000 */
[C---:B------:R-:W-:Y:S01]  /*e890*/  VIADD R8, R6.reuse, 0x404 ;  /* 0x0000040406087836 */ /* 0x040fe20000000000 */
[----:B------:R-:W-:Y:S01]  /*e8a0*/  ULDC UR43, c[0x0][0x988] ;  /* 0x00026200002b7ab9 */ /* 0x000fe20000000800 */
[----:B------:R-:W-:Y:S01]  /*e8b0*/  VIADD R6, R6, 0x406 ;  /* 0x0000040606067836 */ /* 0x000fe20000000000 */
[----:B------:R-:W-:Y:S01]  /*e8c0*/  @!P1 PRMT R0, RZ, 0x654, R0 ;  /* 0x00000654ff009816 */ /* 0x000fe20000000000 */
[----:B------:R-:W-:Y:S01]  /*e8d0*/  ULDC UR44, c[0x0][0x988] ;  /* 0x00026200002c7ab9 */ /* 0x000fe20000000800 */
[----:B------:R-:W-:-:S02]  /*e8e0*/  R2UR UR18, R8 ;  /* 0x00000000081272ca */ /* 0x000fc400000e0000 */
[----:B------:R-:W-:Y:S02]  /*e8f0*/  CS2R R150, SRZ ;  /* 0x0000000000967805 */ /* 0x000fe4000001ff00 */
[----:B------:R-:W-:Y:S02]  /*e900*/  R2UR UR22, R6 ;  /* 0x00000000061672ca */ /* 0x000fe400000e0000 */
        /* <DEDUP_REMOVED lines=13> */
[----:B0-----:R-:W-:Y:S01]  /*e9e0*/  ISETP.NE.AND P2, PT, R3, 0x1, PT ;  /* 0x000000010300780c */ /* 0x001fe20003f45270 */
[----:B------:R-:W-:Y:S01]  /*e9f0*/  IMAD.IADD R3, R204, 0x1, R191 ;  /* 0x00000001cc037824 */ /* 0x000fe200078e02bf */
[----:B------:R-:W-:-:S11]  /*ea00*/  CS2R R120, SRZ ;  /* 0x0000000000787805 */ /* 0x000fd6000001ff00 */
[----:B------:R-:W0:Y:S08]  /*ea10*/  @P2 LDC R4, c[0x0][0x44c] ;  /* 0x00011300ff042b82 */ /* 0x000e300000000800 */
[----:B------:R-:W1:Y:S01]  /*ea20*/  @P2 LDC R7, c[0x0][0x450] ;  /* 0x00011400ff072b82 */ /* 0x000e620000000800 */
[----:B0-----:R-:W-:-:S05]  /*ea30*/  @P2 IMAD.HI.U32 R4, R3, R4, RZ ;  /* 0x0000000403042227 */ /* 0x001fca00078e00ff */
[----:B-1----:R-:W-:Y:S01]  /*ea40*/  @P2 SHF.R.U32.HI R3, RZ, R7, R4 ;  /* 0x00000007ff032219 */ /* 0x002fe20000011604 */
[----:B------:R-:W-:-:S04]  /*ea50*/  IMAD.MOV.U32 R4, RZ, RZ, -0x80 ;  /* 0xffffff80ff047424 */ /* 0x000fc800078e00ff */
[----:B------:R-:W0:Y:S01]  /*ea60*/  SHFL.IDX PT, R8, R3, 0x1, 0x1c1f ;  /* 0x003c1f0003087f89 */ /* 0x000e2200000e0000 */
[----:B------:R-:W-:-:S03]  /*ea70*/  IMAD R4, R129, R4, 0x80 ;  /* 0x0000008081047424 */ /* 0x000fc600078e0204 */
[----:B------:R-:W1:Y:S01]  /*ea80*/  SHFL.IDX PT, R11, R3, RZ, 0x1c1f ;  /* 0x001c1fff030b7589 */ /* 0x000e6200000e0000 */
[----:B------:R-:W-:Y:S02]  /*ea90*/  VIADD R6, R4, 0x1 ;  /* 0x0000000104067836 */ /* 0x000fe40000000000 */
[----:B------:R-:W-:Y:S02]  /*eaa0*/  IMAD.IADD R4, R193, 0x1, R4 ;  /* 0x00000001c1047824 */ /* 0x000fe400078e0204 */
[C---:B------:R-:W-:Y:S02]  /*eab0*/  IMAD R6, R203.reuse, -0x2, R6 ;  /* 0xfffffffecb067824 */ /* 0x040fe400078e0206 */
[----:B------:R-:W-:-:S03]  /*eac0*/  IMAD R4, R203, -0x2, R4 ;  /* 0xfffffffecb047824 */ /* 0x000fc600078e0204 */
[----:B------:R-:W-:-:S04]  /*ead0*/  IADD3 R7, -R192, R6, R193 ;  /* 0x00000006c0077210 */ /* 0x000fc80007ffe1c1 */
[----:B0-----:R-:W-:-:S04]  /*eae0*/  VIADDMNMX R8, R8, R7, R4, PT ;  /* 0x0000000708087246 */ /* 0x001fc80003800104 */
[C---:B------:R-:W-:Y:S02]  /*eaf0*/  ISETP.GT.AND P4, PT, R8.reuse, RZ, PT ;  /* 0x000000ff0800720c */ /* 0x040fe40003f84270 */
[C---:B------:R-:W-:Y:S02]  /*eb00*/  ISETP.GT.AND P5, PT, R8.reuse, 0x1, PT ;  /* 0x000000010800780c */ /* 0x040fe40003fa4270 */
[----:B------:R-:W-:Y:S02]  /*eb10*/  ISETP.GT.AND P3, PT, R8, 0x8, PT ;  /* 0x000000080800780c */ /* 0x000fe40003f64270 */
[----:B-1----:R-:W-:Y:S01]  /*eb20*/  VIADDMNMX R11, R11, R7, R4, PT ;  /* 0x000000070b0b7246 */ /* 0x002fe20003800104 */
        /* <DEDUP_REMOVED lines=8> */
[----:B------:R-:W-:Y:S01]  /*ebb0*/  HGMMA.64x128x16.F32.BF16 R24, gdesc[UR4], R24, gsb0 ;  /* 0x01e00000041879f0 */ /* 0x000fe20008001818 */
[----:B------:R-:W-:Y:S02]  /*ebc0*/  ULDC UR6, c[0x0][0x988] ;  /* 0x0002620000067ab9 */ /* 0x000fe40000000800 */
[----:B------:R-:W-:Y:S01]  /*ebd0*/  IMAD.U32 R3, RZ, RZ, UR6 ;  /* 0x00000006ff037e24 */ /* 0x000fe2000f8e00ff */
        /* <DEDUP_REMOVED lines=39> */
[----:B------:R-:W-:Y:S01]  /*ee50*/  IMAD.MOV.U32 R43, RZ, RZ, R191 ;  /* 0x000000ffff2b7224 */ /* 0x000fe200078e00bf */
        /* <DEDUP_REMOVED lines=66> */
[C---:B------:R-:W-:Y:S02]  /*f280*/  ISETP.GT.AND P4, PT, R11.reuse, RZ, PT ;  /* 0x000000ff0b00720c */ /* 0x040fe40003f84270 */
[----:B------:R-:W-:Y:S02]  /*f290*/  FMNMX.FTZ R13, R46, R9, !PT ;  /* 0x000000092e0d7209 */ /* 0x000fe40007810000 */
[----:B------:R-:W-:-:S02]  /*f2a0*/  ISETP.GT.AND P5, PT, R11, 0x1, PT ;  /* 0x000000010b00780c */ /* 0x000fc40003fa4270 */
[----:B------:R-:W-:Y:S01]  /*f2b0*/  FSEL R92, R24, -INF , P4 ;  /* 0xff800000185c7808 */ /* 0x000fe20002000000 */
[----:B------:R-:W1:Y:S01]  /*f2c0*/  SHFL.BFLY PT, R8, R13, 0x2, 0x1f ;  /* 0x0c401f000d087f89 */ /* 0x000e6200000e0000 */
[----:B------:R-:W-:Y:S02]  /*f2d0*/  FSEL R25, R25, -INF , P5 ;  /* 0xff80000019197808 */ /* 0x000fe40002800000 */
[----:B------:R-:W-:Y:S02]  /*f2e0*/  ISETP.GT.AND P4, PT, R11, 0x9, PT ;  /* 0x000000090b00780c */ /* 0x000fe40003f84270 */
[----:B------:R-:W-:Y:S02]  /*f2f0*/  FMNMX.FTZ R7, R92, R25, !PT ;  /* 0x000000195c077209 */ /* 0x000fe40007810000 */
[----:B-1----:R-:W-:-:S05]  /*f300*/  FMNMX.FTZ R15, R13, R8, !PT ;  /* 0x000000080d0f7209 */ /* 0x002fca0007810000 */
[----:B------:R-:W1:Y:S02]  /*f310*/  SHFL.BFLY PT, R8, R15, 0x1, 0x1f ;  /* 0x0c201f000f087f89 */ /* 0x000e6400000e0000 */
[----:B-1----:R-:W-:-:S04]  /*f320*/  FMNMX.FTZ R8, R15, R8, !PT ;  /* 0x000000080f087209 */ /* 0x002fc80007810000 */
[C---:B------:R-:W-:Y:S01]  /*f330*/  FSETP.NEU.FTZ.AND P3, PT, R8.reuse, -INF , PT ;  /* 0xff8000000800780b */ /* 0x040fe20003f7d000 */
[----:B------:R-:W-:-:S05]  /*f340*/  FMUL.FTZ R9, R8, R3 ;  /* 0x0000000308097220 */ /* 0x000fca0000410000 */
[----:B------:R-:W-:Y:S02]  /*f350*/  FSEL R9, R9, RZ, P3 ;  /* 0x000000ff09097208 */ /* 0x000fe40001800000 */
[----:B------:R-:W-:-:S03]  /*f360*/  ISETP.GT.AND P3, PT, R11, 0x8, PT ;  /* 0x000000080b00780c */ /* 0x000fc60003f64270 */
[-CC-:B------:R-:W-:Y:S01]  /*f370*/  FFMA.FTZ R181, R12, R3.reuse, -R9.reuse ;  /* 0x000000030cb57223 */ /* 0x180fe20000010809 */
[-CC-:B------:R-:W-:Y:S01]  /*f380*/  FFMA.FTZ R12, R88, R3.reuse, -R9.reuse ;  /* 0x00000003580c7223 */ /* 0x180fe20000010809 */
[----:B------:R-:W-:Y:S01]  /*f390*/  FSEL R88, R28, -INF , P3 ;  /* 0xff8000001c587808 */ /* 0x000fe20001800000 */
[-CC-:B------:R-:W-:Y:S01]  /*f3a0*/  FFMA.FTZ R183, R90, R3.reuse, -R9.reuse ;  /* 0x000000035ab77223 */ /* 0x180fe20000010809 */
[----:B------:R-:W-:Y:S01]  /*f3b0*/  ISETP.GT.AND P3, PT, R11, 0x10, PT ;  /* 0x000000100b00780c */ /* 0x000fe20003f64270 */
[-CC-:B------:R-:W-:Y:S01]  /*f3c0*/  FFMA.FTZ R13, R94, R3.reuse, -R9.reuse ;  /* 0x000000035e0d7223 */ /* 0x180fe20000010809 */
[----:B------:R-:W-:Y:S01]  /*f3d0*/  FSEL R90, R29, -INF , P4 ;  /* 0xff8000001d5a7808 */ /* 0x000fe20002000000 */
[--C-:B------:R-:W-:Y:S01]  /*f3e0*/  FFMA.FTZ R177, R96, R3, -R9.reuse ;  /* 0x0000000360b17223 */ /* 0x100fe20000010809 */
[----:B------:R-:W-:Y:S01]  /*f3f0*/  FMNMX.FTZ R7, R88, R7, !PT ;  /* 0x0000000758077209 */ /* 0x000fe20007810000 */
[-CC-:B------:R-:W-:Y:S01]  /*f400*/  FFMA.FTZ R24, R100, R3.reuse, -R9.reuse ;  /* 0x0000000364187223 */ /* 0x180fe20000010809 */
[C---:B------:R-:W-:Y:S01]  /*f410*/  ISETP.GT.AND P4, PT, R11.reuse, 0x11, PT ;  /* 0x000000110b00780c */ /* 0x040fe20003f84270 */
[-CC-:B------:R-:W-:Y:S01]  /*f420*/  FFMA.FTZ R179, R102, R3.reuse, -R9.reuse ;  /* 0x0000000366b37223 */ /* 0x180fe20000010809 */
[----:B------:R-:W-:Y:S01]  /*f430*/  FSEL R94, R32, -INF , P3 ;  /* 0xff800000205e7808 */ /* 0x000fe20001800000 */
[--C-:B------:R-:W-:Y:S01]  /*f440*/  FFMA.FTZ R28, R104, R3, -R9.reuse ;  /* 0x00000003681c7223 */ /* 0x100fe20000010809 */
[----:B------:R-:W-:Y:S01]  /*f450*/  FMNMX.FTZ R7, R90, R7, !PT ;  /* 0x000000075a077209 */ /* 0x000fe20007810000 */
        /* <DEDUP_REMOVED lines=19> */
[C---:B------:R-:W-:Y:S01]  /*f590*/  ISETP.GT.AND P4, PT, R11.reuse, 0x21, PT ;  /* 0x000000210b00780c */ /* 0x040fe20003f84270 */
[-CC-:B------:R-:W-:Y:S01]  /*f5a0*/  FFMA.FTZ R42, R42, R3.reuse, -R9.reuse ;  /* 0x000000032a2a7223 */ /* 0x180fe20000010809 */
[----:B------:R-:W-:Y:S01]  /*f5b0*/  FSEL R40, R40, -INF , P3 ;  /* 0xff80000028287808 */ /* 0x000fe20001800000 */
[--C-:B------:R-:W-:Y:S01]  /*f5c0*/  FFMA.FTZ R6, R6, R3, -R9.reuse ;  /* 0x0000000306067223 */ /* 0x100fe20000010809 */
[----:B------:R-:W-:Y:S01]  /*f5d0*/  FMNMX.FTZ R7, R100, R7, !PT ;  /* 0x0000000764077209 */ /* 0x000fe20007810000 */
[----:B------:R-:W1:Y:S01]  /*f5e0*/  MUFU.EX2 R4, R12 ;  /* 0x0000000c00047308 */ /* 0x000e620000000800 */
[----:B------:R-:W-:Y:S01]  /*f5f0*/  ISETP.GT.AND P3, PT, R11, 0x28, PT ;  /* 0x000000280b00780c */ /* 0x000fe20003f64270 */
[-CC-:B------:R-:W-:Y:S01]  /*f600*/  FFMA.FTZ R10, R10, R3.reuse, -R9.reuse ;  /* 0x000000030a0a7223 */ /* 0x180fe20000010809 */
[----:B------:R-:W-:Y:S01]  /*f610*/  FSEL R102, R41, -INF , P4 ;  /* 0xff80000029667808 */ /* 0x000fe20002000000 */
[--C-:B------:R-:W-:Y:S01]  /*f620*/  FFMA.FTZ R157, R66, R3, -R9.reuse ;  /* 0x00000003429d7223 */ /* 0x100fe20000010809 */
[----:B------:R-:W-:Y:S01]  /*f630*/  FMNMX.FTZ R7, R40, R7, !PT ;  /* 0x0000000728077209 */ /* 0x000fe20007810000 */
[-CC-:B------:R-:W-:Y:S01]  /*f640*/  FFMA.FTZ R14, R14, R3.reuse, -R9.reuse ;  /* 0x000000030e0e7223 */ /* 0x180fe20000010809 */
[C---:B------:R-:W-:Y:S01]  /*f650*/  ISETP.GT.AND P4, PT, R11.reuse, 0x29, PT ;  /* 0x000000290b00780c */ /* 0x040fe20003f84270 */
[----:B------:R-:W2:Y:S01]  /*f660*/  MUFU.EX2 R183, R183 ;  /* 0x000000b700b77308 */ /* 0x000ea20000000800 */
[----:B------:R-:W-:Y:S01]  /*f670*/  FSEL R44, R44, -INF , P3 ;  /* 0xff8000002c2c7808 */ /* 0x000fe20001800000 */
[--C-:B------:R-:W-:Y:S01]  /*f680*/  FFMA.FTZ R159, R70, R3, -R9.reuse ;  /* 0x00000003469f7223 */ /* 0x100fe20000010809 */
[----:B------:R-:W-:Y:S01]  /*f690*/  FMNMX.FTZ R7, R102, R7, !PT ;  /* 0x0000000766077209 */ /* 0x000fe20007810000 */
[-CC-:B------:R-:W-:Y:S01]  /*f6a0*/  FFMA.FTZ R20, R20, R3.reuse, -R9.reuse ;  /* 0x0000000314147223 */ /* 0x180fe20000010809 */
[----:B------:R-:W-:Y:S01]  /*f6b0*/  ISETP.GT.AND P3, PT, R11, 0x30, PT ;  /* 0x000000300b00780c */ /* 0x000fe20003f64270 */
[--C-:B------:R-:W-:Y:S01]  /*f6c0*/  FFMA.FTZ R161, R74, R3, -R9.reuse ;  /* 0x000000034aa17223 */ /* 0x100fe20000010809 */
[----:B------:R-:W-:Y:S01]  /*f6d0*/  FSEL R104, R45, -INF , P4 ;  /* 0xff8000002d687808 */ /* 0x000fe20002000000 */
[----:B------:R3:W4:Y:S01]  /*f6e0*/  MUFU.EX2 R12, R13 ;  /* 0x0000000d000c7308 */ /* 0x0007220000000800 */
        /* <DEDUP_REMOVED lines=13> */
[----:B------:R-:W-:Y:S01]  /*f7c0*/  FFMA.FTZ R46, R46, R3, -R9 ;  /* 0x000000032e2e7223 */ /* 0x000fe20000010809 */
[----:B------:R-:W-:Y:S01]  /*f7d0*/  ISETP.GT.AND P4, PT, R11, 0x39, PT ;  /* 0x000000390b00780c */ /* 0x000fe20003f84270 */
[----:B------:R-:W0:Y:S01]  /*f7e0*/  MUFU.EX2 R177, R177 ;  /* 0x000000b100b17308 */ /* 0x000e220000000800 */
[----:B------:R-:W-:-:S02]  /*f7f0*/  FSEL R52, R52, -INF , P3 ;  /* 0xff80000034347808 */ /* 0x000fc40001800000 */
[----:B------:R-:W-:Y:S02]  /*f800*/  FMNMX.FTZ R7, R106, R7, !PT ;  /* 0x000000076a077209 */ /* 0x000fe40007810000 */
[----:B------:R-:W-:Y:S02]  /*f810*/  ISETP.GT.AND P3, PT, R11, 0x40, PT ;  /* 0x000000400b00780c */ /* 0x000fe40003f64270 */
[----:B------:R-:W-:Y:S01]  /*f820*/  FSEL R108, R53, -INF , P4 ;  /* 0xff800000356c7808 */ /* 0x000fe20002000000 */
[----:B------:R-:W0:Y:S01]  /*f830*/  MUFU.EX2 R24, R24 ;  /* 0x0000001800187308 */ /* 0x000e220000000800 */
[----:B------:R-:W-:Y:S02]  /*f840*/  FMNMX.FTZ R7, R52, R7, !PT ;  /* 0x0000000734077209 */ /* 0x000fe40007810000 */
[----:B------:R-:W-:Y:S02]  /*f850*/  ISETP.GT.AND P4, PT, R11, 0x41, PT ;  /* 0x000000410b00780c */ /* 0x000fe40003f84270 */
[----:B------:R-:W-:-:S02]  /*f860*/  FSEL R56, R56, -INF , P3 ;  /* 0xff80000038387808 */ /* 0x000fc40001800000 */
[----:B------:R-:W-:Y:S01]  /*f870*/  FMNMX.FTZ R7, R108, R7, !PT ;  /* 0x000000076c077209 */ /* 0x000fe20007810000 */
[----:B------:R-:W0:Y:S01]  /*f880*/  MUFU.EX2 R179, R179 ;  /* 0x000000b300b37308 */ /* 0x000e220000000800 */
[----:B------:R-:W-:Y:S02]  /*f890*/  ISETP.GT.AND P3, PT, R11, 0x48, PT ;  /* 0x000000480b00780c */ /* 0x000fe40003f64270 */
[----:B------:R-:W-:Y:S02]  /*f8a0*/  FSEL R110, R57, -INF , P4 ;  /* 0xff800000396e7808 */ /* 0x000fe40002000000 */
[----:B------:R-:W-:Y:S02]  /*f8b0*/  FMNMX.FTZ R7, R56, R7, !PT ;  /* 0x0000000738077209 */ /* 0x000fe40007810000 */
[----:B------:R-:W-:Y:S01]  /*f8c0*/  ISETP.GT.AND P4, PT, R11, 0x49, PT ;  /* 0x000000490b00780c */ /* 0x000fe20003f84270 */
[----:B------:R-:W0:Y:S01]  /*f8d0*/  MUFU.EX2 R28, R28 ;  /* 0x0000001c001c7308 */ /* 0x000e220000000800 */
[----:B------:R-:W-:-:S02]  /*f8e0*/  FSEL R112, R60, -INF , P3 ;  /* 0xff8000003c707808 */ /* 0x000fc40001800000 */
[----:B------:R-:W-:Y:S02]  /*f8f0*/  FMNMX.FTZ R7, R110, R7, !PT ;  /* 0x000000076e077209 */ /* 0x000fe40007810000 */
[----:B------:R-:W-:Y:S02]  /*f900*/  ISETP.GT.AND P3, PT, R11, 0x50, PT ;  /* 0x000000500b00780c */ /* 0x000fe40003f64270 */
[----:B------:R-:W-:Y:S01]  /*f910*/  FSEL R60, R61, -INF , P4 ;  /* 0xff8000003d3c7808 */ /* 0x000fe20002000000 */
[----:B------:R-:W-:Y:S01]  /*f920*/  MUFU.EX2 R173, R173 ;  /* 0x000000ad00ad7308 */ /* 0x000fe20000000800 */
[----:B------:R-:W-:Y:S02]  /*f930*/  FMNMX.FTZ R7, R112, R7, !PT ;  /* 0x0000000770077209 */ /* 0x000fe40007810000 */
[----:B------:R-:W-:Y:S02]  /*f940*/  ISETP.GT.AND P4, PT, R11, 0x51, PT ;  /* 0x000000510b00780c */ /* 0x000fe40003f84270 */
[----:B------:R-:W-:-:S02]  /*f950*/  FSEL R64, R64, -INF , P3 ;  /* 0xff80000040407808 */ /* 0x000fc40001800000 */
[----:B------:R-:W-:Y:S01]  /*f960*/  FMNMX.FTZ R7, R60, R7, !PT ;  /* 0x000000073c077209 */ /* 0x000fe20007810000 */
[----:B------:R-:W-:Y:S01]  /*f970*/  MUFU.EX2 R32, R32 ;  /* 0x0000002000207308 */ /* 0x000fe20000000800 */
[----:B------:R-:W-:Y:S02]  /*f980*/  ISETP.GT.AND P3, PT, R11, 0x58, PT ;  /* 0x000000580b00780c */ /* 0x000fe40003f64270 */
[----:B------:R-:W-:Y:S02]  /*f990*/  FSEL R50, R65, -INF , P4 ;  /* 0xff80000041327808 */ /* 0x000fe40002000000 */
[----:B------:R-:W-:Y:S02]  /*f9a0*/  FMNMX.FTZ R7, R64, R7, !PT ;  /* 0x0000000740077209 */ /* 0x000fe40007810000 */
[----:B------:R-:W-:Y:S01]  /*f9b0*/  ISETP.GT.AND P4, PT, R11, 0x59, PT ;  /* 0x000000590b00780c */ /* 0x000fe20003f84270 */
[----:B------:R-:W-:Y:S01]  /*f9c0*/  MUFU.EX2 R175, R175 ;  /* 0x000000af00af7308 */ /* 0x000fe20000000800 */
        /* <DEDUP_REMOVED lines=32> */
[----:B------:R-:W-:Y:S02]  /*fbd0*/  FSEL R118, R85, -INF , P4 ;  /* 0xff80000055767808 */ /* 0x000fe40002000000 */
[----:B------:R-:W-:Y:S01]  /*fbe0*/  FMNMX.FTZ R7, R84, R7, !PT ;  /* 0x0000000754077209 */ /* 0x000fe20007810000 */
[----:B------:R-:W-:Y:S03]  /*fbf0*/  MUFU.EX2 R6, R6 ;  /* 0x0000000600067308 */ /* 0x000fe60000000800 */
[----:B------:R-:W-:-:S05]  /*fc00*/  FMNMX.FTZ R7, R118, R7, !PT ;  /* 0x0000000776077209 */ /* 0x000fca0007810000 */
[----:B------:R-:W1:Y:S01]  /*fc10*/  SHFL.BFLY PT, R62, R7, 0x2, 0x1f ;  /* 0x0c401f00073e7f89 */ /* 0x000e6200000e0000 */
[----:B------:R-:W-:Y:S08]  /*fc20*/  MUFU.EX2 R155, R155 ;  /* 0x0000009b009b7308 */ /* 0x000ff00000000800 */
[----:B------:R-:W-:Y:S08]  /*fc30*/  MUFU.EX2 R10, R10 ;  /* 0x0000000a000a7308 */ /* 0x000ff00000000800 */
[----:B------:R-:W-:Y:S01]  /*fc40*/  MUFU.EX2 R157, R157 ;  /* 0x0000009d009d7308 */ /* 0x000fe20000000800 */
[----:B-1----:R-:W-:-:S07]  /*fc50*/  FMNMX.FTZ R62, R7, R62, !PT ;  /* 0x0000003e073e7209 */ /* 0x002fce0007810000 */
[----:B------:R-:W-:Y:S01]  /*fc60*/  MUFU.EX2 R14, R14 ;  /* 0x0000000e000e7308 */ /* 0x000fe20000000800 */
[----:B------:R-:W1:Y:S07]  /*fc70*/  SHFL.BFLY PT, R7, R62, 0x1, 0x1f ;  /* 0x0c201f003e077f89 */ /* 0x000e6e00000e0000 */
[----:B------:R-:W-:Y:S08]  /*fc80*/  MUFU.EX2 R159, R159 ;  /* 0x0000009f009f7308 */ /* 0x000ff00000000800 */
[----:B------:R-:W-:Y:S08]  /*fc90*/  MUFU.EX2 R20, R20 ;  /* 0x0000001400147308 */ /* 0x000ff00000000800 */
[----:B------:R-:W-:Y:S01]  /*fca0*/  MUFU.EX2 R161, R161 ;  /* 0x000000a100a17308 */ /* 0x000fe20000000800 */
[----:B-1----:R-:W-:-:S04]  /*fcb0*/  FMNMX.FTZ R7, R62, R7, !PT ;  /* 0x000000073e077209 */ /* 0x002fc80007810000 */
[C---:B------:R-:W-:Y:S01]  /*fcc0*/  FSETP.NEU.FTZ.AND P3, PT, R7.reuse, -INF , PT ;  /* 0xff8000000700780b */ /* 0x040fe20003f7d000 */
[----:B------:R-:W-:Y:S02]  /*fcd0*/  FMUL.FTZ R11, R7, R3 ;  /* 0x00000003070b7220 */ /* 0x000fe40000410000 */
[----:B------:R-:W-:Y:S03]  /*fce0*/  MUFU.EX2 R26, R26 ;  /* 0x0000001a001a7308 */ /* 0x000fe60000000800 */
[----:B------:R-:W-:-:S05]  /*fcf0*/  FSEL R29, R11, RZ, P3 ;  /* 0x000000ff0b1d7208 */ /* 0x000fca0001800000 */
[----:B------:R-:W-:Y:S01]  /*fd00*/  MUFU.EX2 R163, R163 ;  /* 0x000000a300a37308 */ /* 0x000fe20000000800 */
[-CC-:B------:R-:W-:Y:S01]  /*fd10*/  FFMA.FTZ R180, R92, R3.reuse, -R29.reuse ;  /* 0x000000035cb47223 */ /* 0x180fe2000001081d */
[-CC-:B------:R-:W-:Y:S01]  /*fd20*/  FFMA.FTZ R9, R25, R3.reuse, -R29.reuse ;  /* 0x0000000319097223 */ /* 0x180fe2000001081d */
[-CC-:B------:R-:W-:Y:S01]  /*fd30*/  FFMA.FTZ R182, R88, R3.reuse, -R29.reuse ;  /* 0x0000000358b67223 */ /* 0x180fe2000001081d */
[-CC-:B------:R-:W-:Y:S01]  /*fd40*/  FFMA.FTZ R172, R40, R3.reuse, -R29.reuse ;  /* 0x0000000328ac7223 */ /* 0x180fe2000001081d */
[----:B------:R-:W-:Y:S01]  /*fd50*/  FADD.FTZ R40, R181, R4 ;  /* 0x00000004b5287221 */ /* 0x000fe20000010000 */
[-CC-:B------:R-:W-:Y:S01]  /*fd60*/  FFMA.FTZ R11, R90, R3.reuse, -R29.reuse ;  /* 0x000000035a0b7223 */ /* 0x180fe2000001081d */
[-CC-:B------:R-:W-:Y:S01]  /*fd70*/  FFMA.FTZ R176, R94, R3.reuse, -R29.reuse ;  /* 0x000000035eb07223 */ /* 0x180fe2000001081d */
[----:B------:R-:W-:Y:S01]  /*fd80*/  MUFU.EX2 R180, R180 ;  /* 0x000000b400b47308 */ /* 0x000fe20000000800 */
[----:B--2---:R-:W-:Y:S01]  /*fd90*/  FADD.FTZ R33, R183, R40 ;  /* 0x00000028b7217221 */ /* 0x004fe20000010000 */
[-CC-:B---3--:R-:W-:Y:S01]  /*fda0*/  FFMA.FTZ R13, R96, R3.reuse, -R29.reuse ;  /* 0x00000003600d7223 */ /* 0x188fe2000001081d */
[-CC-:B------:R-:W-:Y:S01]  /*fdb0*/  FFMA.FTZ R168, R48, R3.reuse, -R29.reuse ;  /* 0x0000000330a87223 */ /* 0x180fe2000001081d */
[-C--:B------:R-:W-:Y:S01]  /*fdc0*/  FFMA.FTZ R178, R98, R3.reuse, -R29 ;  /* 0x0000000362b27223 */ /* 0x080fe2000001081d */
[----:B----4-:R-:W-:Y:S01]  /*fdd0*/  FADD.FTZ R40, R12, R33 ;  /* 0x000000210c287221 */ /* 0x010fe20000010000 */
[----:B------:R-:W1:Y:S01]  /*fde0*/  @P2 LDC R48, c[0x0][0x44c] ;  /* 0x00011300ff302b82 */ /* 0x000e620000000800 */
[-CC-:B------:R-:W-:Y:S01]  /*fdf0*/  FFMA.FTZ R15, R100, R3.reuse, -R29.reuse ;  /* 0x00000003640f7223 */ /* 0x180fe2000001081d */
[----:B------:R-:W2:Y:S01]  /*fe00*/  MUFU.EX2 R9, R9 ;  /* 0x0000000900097308 */ /* 0x000ea20000000800 */
[----:B0-----:R-:W-:Y:S01]  /*fe10*/  FADD.FTZ R35, R177, R40 ;  /* 0x00000028b1237221 */ /* 0x001fe20000010000 */
[-CC-:B------:R-:W-:Y:S01]  /*fe20*/  FFMA.FTZ R170, R52, R3.reuse, -R29.reuse ;  /* 0x0000000334aa7223 */ /* 0x180fe2000001081d */
[-CC-:B------:R-:W-:Y:S01]  /*fe30*/  FFMA.FTZ R174, R44, R3.reuse, -R29.reuse ;  /* 0x000000032cae7223 */ /* 0x180fe2000001081d */
[-C--:B------:R-:W-:Y:S01]  /*fe40*/  FFMA.FTZ R21, R102, R3.reuse, -R29 ;  /* 0x0000000366157223 */ /* 0x080fe2000001081d */
[----:B------:R-:W-:Y:S01]  /*fe50*/  FADD.FTZ R40, R24, R35 ;  /* 0x0000002318287221 */ /* 0x000fe20000010000 */
[----:B------:R-:W0:Y:S01]  /*fe60*/  @P2 LDC R52, c[0x0][0x450] ;  /* 0x00011400ff342b82 */ /* 0x000e220000000800 */
[-CC-:B------:R-:W-:Y:S01]  /*fe70*/  FFMA.FTZ R25, R104, R3.reuse, -R29.reuse ;  /* 0x0000000368197223 */ /* 0x180fe2000001081d */
[----:B------:R-:W3:Y:S01]  /*fe80*/  MUFU.EX2 R182, R182 ;  /* 0x000000b600b67308 */ /* 0x000ee20000000800 */
[----:B------:R-:W-:Y:S01]  /*fe90*/  FADD.FTZ R37, R179, R40 ;  /* 0x00000028b3257221 */ /* 0x000fe20000010000 */
[-CC-:B------:R-:W-:Y:S01]  /*fea0*/  FFMA.FTZ R27, R106, R3.reuse, -R29.reuse ;  /* 0x000000036a1b7223 */ /* 0x180fe2000001081d */
[-CC-:B------:R-:W-:Y:S01]  /*feb0*/  FFMA.FTZ R31, R108, R3.reuse, -R29.reuse ;  /* 0x000000036c1f7223 */ /* 0x180fe2000001081d */
[-C--:B------:R-:W-:Y:S01]  /*fec0*/  FFMA.FTZ R152, R56, R3.reuse, -R29 ;  /* 0x0000000338987223 */ /* 0x080fe2000001081d */
[----:B------:R-:W-:Y:S01]  /*fed0*/  FADD.FTZ R44, R28, R37 ;  /* 0x000000251c2c7221 */ /* 0x000fe20000010000 */
[-CC-:B------:R-:W-:Y:S01]  /*fee0*/  FFMA.FTZ R33, R110, R3.reuse, -R29.reuse ;  /* 0x000000036e217223 */ /* 0x180fe2000001081d */
[-C--:B------:R-:W-:Y:S01]  /*fef0*/  FFMA.FTZ R154, R112, R3.reuse, -R29 ;  /* 0x00000003709a7223 */ /* 0x080fe2000001081d */
[----:B------:R-:W4:Y:S01]  /*ff00*/  MUFU.EX2 R11, R11 ;  /* 0x0000000b000b7308 */ /* 0x000f220000000800 */
[----:B--2---:R-:W-:Y:S01]  /*ff10*/  FADD.FTZ R35, R180, R9 ;  /* 0x00000009b4237221 */ /* 0x004fe20000010000 */
[----:B------:R-:W-:Y:S01]  /*ff20*/  FADD.FTZ R39, R173, R44 ;  /* 0x0000002cad277221 */ /* 0x000fe20000010000 */
[-CC-:B------:R-:W-:Y:S01]  /*ff30*/  FFMA.FTZ R60, R60, R3.reuse, -R29.reuse ;  /* 0x000000033c3c7223 */ /* 0x180fe2000001081d */
[-CC-:B------:R-:W-:Y:S01]  /*ff40*/  FFMA.FTZ R64, R64, R3.reuse, -R29.reuse ;  /* 0x0000000340407223 */ /* 0x180fe2000001081d */
[----:B------:R-:W-:Y:S01]  /*ff50*/  FFMA.FTZ R50, R50, R3, -R29 ;  /* 0x0000000332327223 */ /* 0x000fe2000001081d */
[----:B-1----:R-:W-:-:S04]  /*ff60*/  @P2 IMAD.HI.U32 R41, R191, R48, RZ ;  /* 0x00000030bf292227 */ /* 0x002fc800078e00ff */
[-C--:B------:R-:W-:Y:S01]  /*ff70*/  FFMA.FTZ R68, R68, R3.reuse, -R29 ;  /* 0x0000000344447223 */ /* 0x080fe2000001081d */
[----:B------:R-:W1:Y:S01]  /*ff80*/  MUFU.EX2 R176, R176 ;  /* 0x000000b000b07308 */ /* 0x000e620000000800 */
[----:B---3--:R-:W-:Y:S01]  /*ff90*/  FADD.FTZ R40, R182, R35 ;  /* 0x00000023b6287221 */ /* 0x008fe20000010000 */
[-CC-:B------:R-:W-:Y:S01]  /*ffa0*/  FFMA.FTZ R114, R114, R3.reuse, -R29.reuse ;  /* 0x0000000372727223 */ /* 0x180fe2000001081d */
[--C-:B------:R-:W-:Y:S01]  /*ffb0*/  FFMA.FTZ R72, R72, R3, -R29.reuse ;  /* 0x0000000348487223 */ /* 0x100fe2000001081d */
[----:B------:R-:W-:Y:S01]  /*ffc0*/  F2FP.BF16.F32.PACK_AB R181, R4, R181 ;  /* 0x000000b504b5723e */ /* 0x000fe200000010ff */
[-C--:B------:R-:W-:Y:S01]  /*ffd0*/  FFMA.FTZ R54, R54, R3.reuse, -R29 ;  /* 0x0000000336367223 */ /* 0x080fe2000001081d */
[----:B0-----:R-:W-:Y:S01]  /*ffe0*/  @P2 SHF.R.U32.HI R43, RZ, R52, R41 ;  /* 0x00000034ff2b2219 */ /* 0x001fe20000011629 */
[----:B------:R-:W-:Y:S01]  /*fff0*/  FFMA.FTZ R76, R76, R3, -R29 ;  /* 0x000000034c4c7223 */ /* 0x000fe2000001081d */
[----:B------:R-:W0:Y:S01]  /*10000*/  MUFU.EX2 R13, R13 ;  /* 0x0000000d000d7308 */ /* 0x000e220000000800 */
[----:B----4-:R-:W-:Y:S01]  /*10010*/  FADD.FTZ R37, R11, R40 ;  /* 0x000000280b257221 */ /* 0x010fe20000010000 */
[----:B------:R-:W-:Y:S01]  /*10020*/  FADD.FTZ R40, R32, R39 ;  /* 0x0000002720287221 */ /* 0x000fe20000010000 */
[----:B------:R-:W-:Y:S01]  /*10030*/  IADD3 R44, R43, R193, -R192 ;  /* 0x000000c12b2c7210 */ /* 0x000fe20007ffe8c0 */
[-CC-:B------:R-:W-:Y:S01]  /*10040*/  FFMA.FTZ R116, R116, R3.reuse, -R29.reuse ;  /* 0x0000000374747223 */ /* 0x180fe2000001081d */
[-C--:B------:R-:W-:Y:S01]  /*10050*/  FFMA.FTZ R80, R80, R3.reuse, -R29 ;  /* 0x0000000350507223 */ /* 0x080fe2000001081d */
[----:B------:R-:W-:Y:S01]  /*10060*/  FADD.FTZ R39, R175, R40 ;  /* 0x00000028af277221 */ /* 0x000fe20000010000 */
[----:B------:R-:W-:Y:S01]  /*10070*/  SHF.R.S32.HI R47, RZ, 0x1f, R44 ;  /* 0x0000001fff2f7819 */ /* 0x000fe2000001142c */
[----:B------:R-:W2:Y:S01]  /*10080*/  MUFU.EX2 R178, R178 ;  /* 0x000000b200b27308 */ /* 0x000ea20000000800 */
[----:B-1----:R-:W-:Y:S01]  /*10090*/  FADD.FTZ R0, R176, R37 ;  /* 0x00000025b0007221 */ /* 0x002fe20000010000 */
[----:B------:R-:W-:Y:S01]  /*100a0*/  FADD.FTZ R40, R36, R39 ;  /* 0x0000002724287221 */ /* 0x000fe20000010000 */
[-CC-:B------:R-:W-:Y:S01]  /*100b0*/  FFMA.FTZ R58, R58, R3.reuse, -R29.reuse ;  /* 0x000000033a3a7223 */ /* 0x180fe2000001081d */
[-CC-:B------:R-:W-:Y:S01]  /*100c0*/  FFMA.FTZ R84, R84, R3.reuse, -R29.reuse ;  /* 0x0000000354547223 */ /* 0x180fe2000001081d */
[----:B------:R-:W-:Y:S01]  /*100d0*/  FFMA.FTZ R118, R118, R3, -R29 ;  /* 0x0000000376767223 */ /* 0x000fe2000001081d */
[----:B------:R-:W-:Y:S01]  /*100e0*/  FADD.FTZ R41, R169, R40 ;  /* 0x00000028a9297221 */ /* 0x000fe20000010000 */
[----:B------:R-:W-:Y:S01]  /*100f0*/  LEA.HI R29, R47, R44, RZ, 0x7 ;  /* 0x0000002c2f1d7211 */ /* 0x000fe200078f38ff */
[----:B------:R-:W1:Y:S01]  /*10100*/  MUFU.EX2 R15, R15 ;  /* 0x0000000f000f7308 */ /* 0x000e620000000800 */
[C---:B0-----:R-:W-:Y:S01]  /*10110*/  FADD.FTZ R37, R13.reuse, R0 ;  /* 0x000000000d257221 */ /* 0x041fe20000010000 */
[----:B------:R-:W-:Y:S01]  /*10120*/  FADD.FTZ R40, R38, R41 ;  /* 0x0000002926287221 */ /* 0x000fe20000010000 */
[----:B------:R-:W-:-:S02]  /*10130*/  F2FP.BF16.F32.PACK_AB R176, R13, R176 ;  /* 0x000000b00db0723e */ /* 0x000fc400000010ff */
[----:B-----5:R-:W-:Y:S02]  /*10140*/  CS2R R112, SRZ ;  /* 0x0000000000707805 */ /* 0x020fe4000001ff00 */
[----:B------:R-:W-:Y:S01]  /*10150*/  SHF.R.S32.HI R13, RZ, 0x7, R29 ;  /* 0x00000007ff0d7819 */ /* 0x000fe2000001141d */
[----:B------:R-:W-:Y:S01]  /*10160*/  FADD.FTZ R41, R171, R40 ;  /* 0x00000028ab297221 */ /* 0x000fe20000010000 */
[----:B------:R-:W-:Y:S01]  /*10170*/  F2FP.BF16.F32.PACK_AB R180, R9, R180 ;  /* 0x000000b409b4723e */ /* 0x000fe200000010ff */
[----:B------:R-:W0:Y:S01]  /*10180*/  MUFU.EX2 R172, R172 ;  /* 0x000000ac00ac7308 */ /* 0x000e220000000800 */
[----:B--2---:R-:W-:Y:S01]  /*10190*/  FADD.FTZ R0, R178, R37 ;  /* 0x00000025b2007221 */ /* 0x004fe20000010000 */
[----:B------:R-:W-:Y:S01]  /*101a0*/  FADD.FTZ R40, R42, R41 ;  /* 0x000000292a287221 */ /* 0x000fe20000010000 */
[----:B------:R-:W-:Y:S02]  /*101b0*/  VIMNMX R13, RZ, R13, !PT ;  /* 0x0000000dff0d7248 */ /* 0x000fe40007fe0100 */
[----:B------:R-:W-:-:S02]  /*101c0*/  CS2R R110, SRZ ;  /* 0x00000000006e7805 */ /* 0x000fc4000001ff00 */
[----:B------:R-:W-:Y:S01]  /*101d0*/  F2FP.BF16.F32.PACK_AB R182, R11, R182 ;  /* 0x000000b60bb6723e */ /* 0x000fe200000010ff */
[----:B------:R-:W-:Y:S01]  /*101e0*/  FADD.FTZ R43, R153, R40 ;  /* 0x00000028992b7221 */ /* 0x000fe20000010000 */
[----:B------:R-:W-:Y:S01]  /*101f0*/  F2FP.BF16.F32.PACK_AB R183, R12, R183 ;  /* 0x000000b70cb7723e */ /* 0x000fe200000010ff */
[----:B------:R-:W2:Y:S01]  /*10200*/  MUFU.EX2 R21, R21 ;  /* 0x0000001500157308 */ /* 0x000ea20000000800 */
[----:B-1----:R-:W-:Y:S01]  /*10210*/  FADD.FTZ R39, R15, R0 ;  /* 0x000000000f277221 */ /* 0x002fe20000010000 */
[----:B------:R-:W-:Y:S01]  /*10220*/  FADD.FTZ R40, R6, R43 ;  /* 0x0000002b06287221 */ /* 0x000fe20000010000 */
[----:B------:R-:W-:Y:S02]  /*10230*/  F2FP.BF16.F32.PACK_AB R177, R24, R177 ;  /* 0x000000b118b1723e */ /* 0x000fe400000010ff */
[----:B------:R-:W-:Y:S02]  /*10240*/  CS2R R108, SRZ ;  /* 0x00000000006c7805 */ /* 0x000fe4000001ff00 */
[----:B------:R-:W-:Y:S01]  /*10250*/  F2FP.BF16.F32.PACK_AB R179, R28, R179 ;  /* 0x000000b31cb3723e */ /* 0x000fe200000010ff */
[----:B------:R-:W-:Y:S01]  /*10260*/  FADD.FTZ R43, R155, R40 ;  /* 0x000000289b2b7221 */ /* 0x000fe20000010000 */
[----:B------:R-:W-:Y:S01]  /*10270*/  F2FP.BF16.F32.PACK_AB R155, R10, R155 ;  /* 0x0000009b0a9b723e */ /* 0x000fe200000010ff */
[----:B------:R-:W1:Y:S01]  /*10280*/  MUFU.EX2 R174, R174 ;  /* 0x000000ae00ae7308 */ /* 0x000e620000000800 */
[----:B0-----:R-:W-:Y:S01]  /*10290*/  FADD.FTZ R0, R172, R39 ;  /* 0x00000027ac007221 */ /* 0x001fe20000010000 */
[----:B------:R-:W-:Y:S01]  /*102a0*/  FADD.FTZ R40, R10, R43 ;  /* 0x0000002b0a287221 */ /* 0x000fe20000010000 */
[----:B------:R-:W-:Y:S01]  /*102b0*/  VIADD R10, R129, 0xfffffffe ;  /* 0xfffffffe810a7836 */ /* 0x000fe20000000000 */
[----:B------:R-:W-:-:S02]  /*102c0*/  F2FP.BF16.F32.PACK_AB R173, R32, R173 ;  /* 0x000000ad20ad723e */ /* 0x000fc400000010ff */
[----:B------:R-:W-:Y:S01]  /*102d0*/  CS2R R128, SRZ ;  /* 0x0000000000807805 */ /* 0x000fe2000001ff00 */
[----:B------:R-:W-:Y:S01]  /*102e0*/  FADD.FTZ R45, R157, R40 ;  /* 0x000000289d2d7221 */ /* 0x000fe20000010000 */
[----:B------:R-:W-:Y:S01]  /*102f0*/  F2FP.BF16.F32.PACK_AB R175, R36, R175 ;  /* 0x000000af24af723e */ /* 0x000fe200000010ff */
[----:B------:R-:W0:Y:S01]  /*10300*/  MUFU.EX2 R25, R25 ;  /* 0x0000001900197308 */ /* 0x000e220000000800 */
[----:B--2---:R-:W-:Y:S01]  /*10310*/  FADD.FTZ R39, R21, R0 ;  /* 0x0000000015277221 */ /* 0x004fe20000010000 */
[----:B------:R-:W-:Y:S01]  /*10320*/  FADD.FTZ R40, R14, R45 ;  /* 0x0000002d0e287221 */ /* 0x000fe20000010000 */
[----:B------:R-:W-:Y:S02]  /*10330*/  ISETP.GE.AND P3, PT, R10, R13, PT ;  /* 0x0000000d0a00720c */ /* 0x000fe40003f66270 */
[----:B------:R-:W-:Y:S02]  /*10340*/  CS2R R106, SRZ ;  /* 0x00000000006a7805 */ /* 0x000fe4000001ff00 */
[----:B------:R-:W-:Y:S01]  /*10350*/  F2FP.BF16.F32.PACK_AB R169, R38, R169 ;  /* 0x000000a926a9723e */ /* 0x000fe200000010ff */
[----:B------:R-:W-:Y:S01]  /*10360*/  FADD.FTZ R45, R159, R40 ;  /* 0x000000289f2d7221 */ /* 0x000fe20000010000 */
[----:B------:R-:W-:Y:S01]  /*10370*/  F2FP.BF16.F32.PACK_AB R171, R42, R171 ;  /* 0x000000ab2aab723e */ /* 0x000fe200000010ff */
[----:B------:R-:W2:Y:S01]  /*10380*/  MUFU.EX2 R168, R168 ;  /* 0x000000a800a87308 */ /* 0x000ea20000000800 */
[----:B-1----:R-:W-:Y:S01]  /*10390*/  FADD.FTZ R0, R174, R39 ;  /* 0x00000027ae007221 */ /* 0x002fe20000010000 */
[----:B------:R-:W-:Y:S01]  /*103a0*/  FADD.FTZ R4, R20, R45 ;  /* 0x0000002d14047221 */ /* 0x000fe20000010000 */
[----:B------:R-:W-:-:S02]  /*103b0*/  F2FP.BF16.F32.PACK_AB R153, R6, R153 ;  /* 0x000000990699723e */ /* 0x000fc400000010ff */
[----:B------:R-:W-:Y:S02]  /*103c0*/  CS2R R104, SRZ ;  /* 0x0000000000687805 */ /* 0x000fe4000001ff00 */
[----:B------:R-:W-:Y:S01]  /*103d0*/  F2FP.BF16.F32.PACK_AB R157, R14, R157 ;  /* 0x0000009d0e9d723e */ /* 0x000fe200000010ff */
[----:B------:R-:W-:Y:S01]  /*103e0*/  FADD.FTZ R47, R161, R4 ;  /* 0x00000004a12f7221 */ /* 0x000fe20000010000 */
[----:B------:R-:W-:Y:S01]  /*103f0*/  F2FP.BF16.F32.PACK_AB R159, R20, R159 ;  /* 0x0000009f149f723e */ /* 0x000fe200000010ff */
[----:B------:R-:W1:Y:S01]  /*10400*/  MUFU.EX2 R27, R27 ;  /* 0x0000001b001b7308 */ /* 0x000e620000000800 */
[----:B0-----:R-:W-:Y:S01]  /*10410*/  FADD.FTZ R41, R25, R0 ;  /* 0x0000000019297221 */ /* 0x001fe20000010000 */
[C---:B------:R-:W-:Y:S01]  /*10420*/  FADD.FTZ R4, R26.reuse, R47 ;  /* 0x0000002f1a047221 */ /* 0x040fe20000010000 */
[----:B------:R-:W-:Y:S02]  /*10430*/  F2FP.BF16.F32.PACK_AB R161, R26, R161 ;  /* 0x000000a11aa1723e */ /* 0x000fe400000010ff */
[----:B------:R-:W-:-:S02]  /*10440*/  CS2R R102, SRZ ;  /* 0x0000000000667805 */ /* 0x000fc4000001ff00 */
[----:B------:R-:W-:Y:S01]  /*10450*/  F2FP.BF16.F32.PACK_AB R178, R15, R178 ;  /* 0x000000b20fb2723e */ /* 0x000fe200000010ff */
[----:B------:R-:W-:Y:S01]  /*10460*/  FADD.FTZ R47, R163, R4 ;  /* 0x00000004a32f7221 */ /* 0x000fe20000010000 */
[----:B------:R-:W-:Y:S01]  /*10470*/  F2FP.BF16.F32.PACK_AB R172, R21, R172 ;  /* 0x000000ac15ac723e */ /* 0x000fe200000010ff */
[----:B------:R-:W0:Y:S01]  /*10480*/  MUFU.EX2 R170, R170 ;  /* 0x000000aa00aa7308 */ /* 0x000e220000000800 */
[----:B--2---:R-:W-:Y:S01]  /*10490*/  FADD.FTZ R0, R168, R41 ;  /* 0x00000029a8007221 */ /* 0x004fe20000010000 */
[----:B------:R-:W-:Y:S02]  /*104a0*/  F2FP.BF16.F32.PACK_AB R174, R25, R174 ;  /* 0x000000ae19ae723e */ /* 0x000fe400000010ff */
[----:B------:R-:W-:Y:S02]  /*104b0*/  CS2R R100, SRZ ;  /* 0x0000000000647805 */ /* 0x000fe4000001ff00 */
[----:B------:R-:W-:Y:S02]  /*104c0*/  CS2R R98, SRZ ;  /* 0x0000000000627805 */ /* 0x000fe4000001ff00 */
[----:B------:R-:W-:-:S02]  /*104d0*/  CS2R R96, SRZ ;  /* 0x0000000000607805 */ /* 0x000fc4000001ff00 */
[----:B------:R-:W-:Y:S02]  /*104e0*/  CS2R R94, SRZ ;  /* 0x00000000005e7805 */ /* 0x000fe4000001ff00 */
[----:B------:R-:W-:Y:S01]  /*104f0*/  CS2R R92, SRZ ;  /* 0x00000000005c7805 */ /* 0x000fe2000001ff00 */
[----:B------:R-:W2:Y:S01]  /*10500*/  MUFU.EX2 R31, R31 ;  /* 0x0000001f001f7308 */ /* 0x000ea20000000800 */
[C---:B-1----:R-:W-:Y:S01]  /*10510*/  FADD.FTZ R41, R27.reuse, R0 ;  /* 0x000000001b297221 */ /* 0x042fe20000010000 */
[----:B------:R-:W-:Y:S02]  /*10520*/  F2FP.BF16.F32.PACK_AB R168, R27, R168 ;  /* 0x000000a81ba8723e */ /* 0x000fe400000010ff */
[----:B------:R-:W-:Y:S02]  /*10530*/  CS2R R90, SRZ ;  /* 0x00000000005a7805 */ /* 0x000fe4000001ff00 */
[----:B------:R-:W-:Y:S02]  /*10540*/  CS2R R88, SRZ ;  /* 0x0000000000587805 */ /* 0x000fe4000001ff00 */
        /* <DEDUP_REMOVED lines=20> */
[----:B------:R2:W3:Y:S01]  /*10690*/  MUFU.EX2 R39, R114 ;  /* 0x0000007200277308 */ /* 0x0004e20000000800 */
[----:B-1----:R-:W-:-:S07]  /*106a0*/  FADD.FTZ R0, R68, R45 ;  /* 0x0000002d44007221 */ /* 0x002fce0000010000 */
[----:B------:R-:W1:Y:S01]  /*106b0*/  MUFU.EX2 R165, R165 ;  /* 0x000000a500a57308 */ /* 0x000e620000000800 */
[C---:B0-----:R-:W-:Y:S01]  /*106c0*/  FADD.FTZ R4, R30.reuse, R47 ;  /* 0x0000002f1e047221 */ /* 0x041fe20000010000 */
[----:B------:R-:W-:Y:S02]  /*106d0*/  F2FP.BF16.F32.PACK_AB R163, R30, R163 ;  /* 0x000000a31ea3723e */ /* 0x000fe400000010ff */
[----:B--2---:R-:W-:-:S04]  /*106e0*/  CS2R R114, SRZ ;  /* 0x0000000000727805 */ /* 0x004fc8000001ff00 */
[----:B------:R-:W0:Y:S01]  /*106f0*/  MUFU.EX2 R72, R72 ;  /* 0x0000004800487308 */ /* 0x000e220000000800 */
[C---:B---3--:R-:W-:Y:S01]  /*10700*/  FADD.FTZ R47, R39.reuse, R0 ;  /* 0x00000000272f7221 */ /* 0x048fe20000010000 */
        /* <DEDUP_REMOVED lines=11> */
[----:B------:R1:W3:Y:S01]  /*107c0*/  MUFU.EX2 R43, R116 ;  /* 0x00000074002b7308 */ /* 0x0002e20000000800 */
[----:B0-----:R-:W-:-:S07]  /*107d0*/  FADD.FTZ R49, R167, R4 ;  /* 0x00000004a7317221 */ /* 0x001fce0000010000 */
[----:B------:R-:W0:Y:S01]  /*107e0*/  MUFU.EX2 R80, R80 ;  /* 0x0000005000507308 */ /* 0x000e220000000800 */
[----:B--2---:R-:W-:Y:S01]  /*107f0*/  FADD.FTZ R4, R76, R47 ;  /* 0x0000002f4c047221 */ /* 0x004fe20000010000 */
[----:B-1----:R-:W-:-:S06]  /*10800*/  CS2R R116, SRZ ;  /* 0x0000000000747805 */ /* 0x002fcc000001ff00 */
[----:B------:R-:W1:Y:S01]  /*10810*/  MUFU.EX2 R45, R58 ;  /* 0x0000003a002d7308 */ /* 0x000e620000000800 */
[C---:B---3--:R-:W-:Y:S01]  /*10820*/  FADD.FTZ R11, R43.reuse, R4 ;  /* 0x000000042b0b7221 */ /* 0x048fe20000010000 */
[----:B------:R-:W-:-:S06]  /*10830*/  F2FP.BF16.F32.PACK_AB R162, R43, R76 ;  /* 0x0000004c2ba2723e */ /* 0x000fcc00000010ff */
[----:B------:R-:W2:Y:S01]  /*10840*/  MUFU.EX2 R84, R84 ;  /* 0x0000005400547308 */ /* 0x000ea20000000800 */
[----:B0-----:R-:W-:-:S07]  /*10850*/  FADD.FTZ R4, R80, R11 ;  /* 0x0000000b50047221 */ /* 0x001fce0000010000 */
[----:B------:R-:W0:Y:S01]  /*10860*/  MUFU.EX2 R46, R46 ;  /* 0x0000002e002e7308 */ /* 0x000e220000000800 */
[C---:B-1----:R-:W-:Y:S01]  /*10870*/  FADD.FTZ R11, R45.reuse, R4 ;  /* 0x000000042d0b7221 */ /* 0x042fe20000010000 */
[----:B------:R-:W-:-:S06]  /*10880*/  F2FP.BF16.F32.PACK_AB R164, R45, R80 ;  /* 0x000000502da4723e */ /* 0x000fcc00000010ff */
[----:B------:R1:W3:Y:S01]  /*10890*/  MUFU.EX2 R9, R118 ;  /* 0x0000007600097308 */ /* 0x0002e20000000800 */
[----:B--2---:R-:W-:Y:S01]  /*108a0*/  FADD.FTZ R4, R84, R11 ;  /* 0x0000000b54047221 */ /* 0x004fe20000010000 */
[C---:B0-----:R-:W-:Y:S01]  /*108b0*/  FADD.FTZ R0, R46.reuse, R49 ;  /* 0x000000312e007221 */ /* 0x041fe20000010000 */
[----:B------:R-:W-:Y:S02]  /*108c0*/  F2FP.BF16.F32.PACK_AB R167, R46, R167 ;  /* 0x000000a72ea7723e */ /* 0x000fe400000010ff */
[----:B-1----:R-:W-:Y:S01]  /*108d0*/  CS2R R118, SRZ ;  /* 0x0000000000767805 */ /* 0x002fe2000001ff00 */
[C---:B---3--:R-:W-:Y:S01]  /*108e0*/  FADD.FTZ R4, R9.reuse, R4 ;  /* 0x0000000409047221 */ /* 0x048fe20000010000 */
[----:B------:R-:W-:Y:S01]  /*108f0*/  F2FP.BF16.F32.PACK_AB R166, R9, R84 ;  /* 0x0000005409a6723e */ /* 0x000fe200000010ff */
[----:B------:R-:W-:Y:S06]  /*10900*/  @!P3 BRA `(.L_x_2866) ;  /* 0x0000002800d4b947 */ /* 0x000fec0003800000 */
[----:B------:R-:W-:Y:S02]  /*10910*/  IMAD.MOV.U32 R12, RZ, RZ, R8 ;  /* 0x000000ffff0c7224 */ /* 0x000fe400078e0008 */
[----:B------:R-:W-:Y:S02]  /*10920*/  IMAD.MOV.U32 R11, RZ, RZ, R7 ;  /* 0x000000ffff0b7224 */ /* 0x000fe400078e0007 */
[----:B------:R-:W-:Y:S02]  /*10930*/  IMAD.MOV.U32 R15, RZ, RZ, R186 ;  /* 0x000000ffff0f7224 */ /* 0x000fe400078e00ba */
[----:B------:R-:W-:Y:S02]  /*10940*/  IMAD.MOV.U32 R14, RZ, RZ, R184 ;  /* 0x000000ffff0e7224 */ /* 0x000fe400078e00b8 */
[----:B------:R-:W-:-:S07]  /*10950*/  IMAD.MOV.U32 R151, RZ, RZ, RZ ;  /* 0x000000ffff977224 */ /* 0x000fce00078e00ff */
.L_x_2876:
[----:B------:R-:W-:Y:S01]  /*10960*/  ISETP.NE.AND P3, PT, R190, RZ, PT ;  /* 0x000000ffbe00720c */ /* 0x000fe20003f65270 */
[----:B------:R-:W-:Y:S01]  /*10970*/  VIADD R184, R14, 0x1 ;  /* 0x000000010eb87836 */ /* 0x000fe20000000000 */
[----:B------:R-:W-:Y:S05]  /*10980*/  YIELD ;  /* 0x0000000000007946 */ /* 0x000fea0003800000 */
[----:B------:R-:W-:-:S04]  /*10990*/  ISETP.NE.AND P4, PT, R184, 0x2, PT ;  /* 0x00000002b800780c */ /* 0x000fc80003f85270 */
[----:B------:R-:W-:Y:S02]  /*109a0*/  SEL R186, RZ, 0x1, P4 ;  /* 0x00000001ffba7807 */ /* 0x000fe40002000000 */
[----:B------:R-:W-:Y:S02]  /*109b0*/  SEL R184, R184, RZ, P4 ;  /* 0x000000ffb8b87207 */ /* 0x000fe40002000000 */
[----:B------:R-:W-:Y:S01]  /*109c0*/  LOP3.LUT R186, R15, R186, RZ, 0x3c, !PT ;  /* 0x000000ba0fba7212 */ /* 0x000fe200078e3cff */
[----:B------:R-:W-:Y:S06]  /*109d0*/  @P3 BRA `(.L_x_2867) ;  /* 0x0000000000303947 */ /* 0x000fec0003800000 */
[----:B------:R-:W-:Y:S05]  /*109e0*/  @!P0 BRA `(.L_x_2868) ;  /* 0x0000000000048947 */ /* 0x000fea0003800000 */
[----:B------:R-:W-:Y:S01]  /*109f0*/  BPT.TRAP 0x1 ;  /* 0x000000040000795c */ /* 0x000fe20000300000 */
.L_x_2868:
[----:B------:R-:W-:Y:S01]  /*10a00*/  IMAD R3, R184, 0x8, R2 ;  /* 0x00000008b8037824 */ /* 0x000fe200078e0202 */
[----:B------:R-:W-:-:S04]  /*10a10*/  SHF.L.U32 R6, R186, 0x1f, RZ ;  /* 0x0000001fba067819 */ /* 0x000fc800000006ff */
[----:B------:R0:W1:Y:S01]  /*10a20*/  SYNCS.PHASECHK.TRANS64.TRYWAIT P4, [R3+URZ+0x28830], R6 ;  /* 0x02883006030075a7 */ /* 0x000062000808017f */
[----:B------:R-:W-:Y:S05]  /*10a30*/  @!P0 BRA `(.L_x_2869) ;  /* 0x0000000000048947 */ /* 0x000fea0003800000 */
[----:B------:R-:W-:Y:S01]  /*10a40*/  BPT.TRAP 0x1 ;  /* 0x000000040000795c */ /* 0x000fe20000300000 */
.L_x_2869:
[----:B------:R-:W-:Y:S04]  /*10a50*/  BSSY B0, `(.L_x_2867) ;  /* 0x0000004000007945 */ /* 0x000fe80003800000 */
[----:B-1----:R-:W-:Y:S05]  /*10a60*/  @P4 BRA `(.L_x_2870) ;  /* 0x0000000000084947 */ /* 0x002fea0003800000 */
[----:B------:R-:W1:Y:S02]  /*10a70*/  SYNCS.PHASECHK.TRANS64.TRYWAIT P4, [R3+URZ+0x28830], R6 ;  /* 0x02883006030075a7 */ /* 0x000e64000808017f */
[----:B-1----:R-:W-:Y:S05]  /*10a80*/  @!P4 BRA `(.L_x_2871) ;  /* 0x0000010000acc947 */ /* 0x002fea0003800000 */
.L_x_2870:
[----:B------:R-:W-:Y:S05]  /*10a90*/  BSYNC B0 ;  /* 0x0000000000007941 */ /* 0x000fea0003800000 */
.L_x_2867:
        /* <DEDUP_REMOVED lines=64> */
.L_x_2873:
[----:B------:R-:W-:Y:S01]  /*10ea0*/  SHF.L.U32 R3, R15, 0x1f, RZ ;  /* 0x0000001f0f037819 */ /* 0x000fe200000006ff */
[----:B------:R-:W-:-:S04]  /*10eb0*/  IMAD R6, R14, 0x8, R2 ;  /* 0x000000080e067824 */ /* 0x000fc800078e0202 */
[----:B------:R0:W1:Y:S01]  /*10ec0*/  SYNCS.PHASECHK.TRANS64.TRYWAIT P3, [R6+URZ+0x28850], R3 ;  /* 0x02885003060075a7 */ /* 0x000062000806017f */
[----:B------:R-:W-:Y:S05]  /*10ed0*/  @!P0 BRA `(.L_x_2874) ;  /* 0x0000000000048947 */ /* 0x000fea0003800000 */
[----:B------:R-:W-:Y:S01]  /*10ee0*/  BPT.TRAP 0x1 ;  /* 0x000000040000795c */ /* 0x000fe20000300000 */
.L_x_2874:
[----:B-1----:R-:W-:Y:S05]  /*10ef0*/  @P3 BRA `(.L_x_2872) ;  /* 0x0000000000083947 */ /* 0x002fea0003800000 */
[----:B------:R-:W1:Y:S02]  /*10f00*/  SYNCS.PHASECHK.TRANS64.TRYWAIT P3, [R6+URZ+0x28850], R3 ;  /* 0x02885003060075a7 */ /* 0x000e64000806017f */
[----:B-1----:R-:W-:Y:S05]  /*10f10*/  @!P3 BRA `(.L_x_2875) ;  /* 0x000000fc009cb947 */ /* 0x002fea0003800000 */
.L_x_2872:
[----:B01----:R-:W-:Y:S01]  /*10f20*/  VIADD R3, R2, 0x400 ;  /* 0x0000040002037836 */ /* 0x003fe20000000000 */
[----:B------:R-:W-:Y:S05]  /*10f30*/  WARPSYNC.ALL ;  /* 0x0000000000007948 */ /* 0x000fea0003800000 */
[----:B------:R-:W-:Y:S01]  /*10f40*/  SHF.R.U32.HI R3, RZ, 0x4, R3 ;  /* 0x00000004ff037819 */ /* 0x000fe20000011603 */
[----:B------:R-:W-:Y:S01]  /*10f50*/  IMAD.MOV.U32 R7, RZ, RZ, 0x40000040 ;  /* 0x40000040ff077424 */ /* 0x000fe200078e00ff */
[----:B------:R-:W-:Y:S01]  /*10f60*/  WARPGROUP.ARRIVE ;  /* 0x00000000000079c5 */ /* 0x000fe20000000000 */
[----:B------:R-:W-:Y:S01]  /*10f70*/  IMAD.MOV.U32 R9, RZ, RZ, 0x40000040 ;  /* 0x40000040ff097424 */ /* 0x000fe200078e00ff */
[----:B------:R-:W-:Y:S01]  /*10f80*/  LOP3.LUT R3, R3, 0x3fff, RZ, 0xc0, !PT ;  /* 0x00003fff03037812 */ /* 0x000fe200078ec0ff */
[----:B------:R-:W-:Y:S01]  /*10f90*/  IMAD.IADD R20, R204, 0x1, R191 ;  /* 0x00000001cc147824 */ /* 0x000fe200078e02bf */
[----:B------:R-:W-:-:S02]  /*10fa0*/  R2UR UR7, R7 ;  /* 0x00000000070772ca */ /* 0x000fc400000e0000 */
[----:B------:R-:W0:Y:S01]  /*10fb0*/  S2R R233, SR_TID.X ;  /* 0x0000000000e97919 */ /* 0x000e220000002100 */
        /* <DEDUP_REMOVED lines=9> */
[----:B------:R-:W-:Y:S02]  /*11050*/  IMAD.MOV.U32 R9, RZ, RZ, 0x40000040 ;  /* 0x40000040ff097424 */ /* 0x000fe400078e00ff */
[----:B-1----:R-:W-:Y:S01]  /*11060*/  @P2 IMAD.HI.U32 R3, R20, R3, RZ ;  /* 0x0000000314032227 */ /* 0x002fe200078e00ff */
[----:B0-----:R-:W-:Y:S01]  /*11070*/  SHF.R.U32.HI R233, RZ, 0x7, R233 ;  /* 0x00000007ffe97819 */ /* 0x001fe200000116e9 */
[----:B------:R-:W-:Y:S02]  /*11080*/  WARPGROUP.DEPBAR.LE gsb0, 0x0 ;  /* 0x00008000000079c5 */ /* 0x000fe40000010000 */
[----:B------:R-:W-:-:S06]  /*11090*/  WARPGROUP.ARRIVE ;  /* 0x00000000000079c5 */ /* 0x000fcc0000000000 */
[----:B------:R-:W-:Y:S01]  /*110a0*/  HGMMA.64x128x16.F32.BF16 R88, R176, gdesc[UR4].tnspB, R88, gsb0 ;  /* 0x41e00004b0587df0 */ /* 0x000fe20008001858 */
[----:B------:R-:W-:Y:S02]  /*110b0*/  R2UR UR6, R8 ;  /* 0x00000000080672ca */ /* 0x000fe400000e0000 */
[----:B------:R-:W-:Y:S01]  /*110c0*/  R2UR UR7, R9 ;  /* 0x00000000090772ca */ /* 0x000fe200000e0000 */
[----:B------:R-:W0:Y:S01]  /*110d0*/  @P2 LDC R8, c[0x0][0x450] ;  /* 0x00011400ff082b82 */ /* 0x000e220000000800 */
[----:B------:R-:W-:Y:S01]  /*110e0*/  IMAD.MOV.U32 R9, RZ, RZ, 0x40000040 ;  /* 0x40000040ff097424 */ /* 0x000fe200078e00ff */
[----:B0-----:R-:W-:Y:S01]  /*110f0*/  @P2 SHF.R.U32.HI R20, RZ, R8, R3 ;  /* 0x00000008ff142219 */ /* 0x001fe20000011603 */
[----:B------:R-:W-:-:S04]  /*11100*/  IMAD.MOV.U32 R3, RZ, RZ, -0x80 ;  /* 0xffffff80ff037424 */ /* 0x000fc800078e00ff */
[----:B------:R-:W-:-:S04]  /*11110*/  IMAD R8, R10, R3, 0x1 ;  /* 0x000000010a087424 */ /* 0x000fc800078e0203 */
[----:B------:R-:W-:-:S05]  /*11120*/  IMAD R8, R203, -0x2, R8 ;  /* 0xfffffffecb087824 */ /* 0x000fca00078e0208 */
[----:B------:R-:W-:Y:S01]  /*11130*/  IADD3 R15, -R192, R8, R193 ;  /* 0x00000008c00f7210 */ /* 0x000fe20007ffe1c1 */
[----:B------:R-:W-:Y:S01]  /*11140*/  VIADD R8, R6, 0x180 ;  /* 0x0000018006087836 */ /* 0x000fe20000000000 */
[----:B------:R-:W-:Y:S02]  /*11150*/  WARPGROUP.DEPBAR.LE gsb0, 0x0 ;  /* 0x00008000000079c5 */ /* 0x000fe40000010000 */
[----:B------:R-:W-:-:S06]  /*11160*/  WARPGROUP.ARRIVE ;  /* 0x00000000000079c5 */ /* 0x000fcc0000000000 */
[----:B------:R-:W-:Y:S01]  /*11170*/  HGMMA.64x128x16.F32.BF16 R88, R172, gdesc[UR4].tnspB, R88, gsb0 ;  /* 0x41e00004ac587df0 */ /* 0x000fe20008001858 */
[----:B------:R-:W-:Y:S02]  /*11180*/  R2UR UR6, R8 ;  /* 0x00000000080672ca */ /* 0x000fe400000e0000 */
[----:B------:R-:W-:Y:S01]  /*11190*/  R2UR UR7, R9 ;  /* 0x00000000090772ca */ /* 0x000fe200000e0000 */
[----:B------:R-:W-:Y:S01]  /*111a0*/  IMAD.MOV.U32 R9, RZ, RZ, 0x40000040 ;  /* 0x40000040ff097424 */ /* 0x000fe200078e00ff */
[----:B------:R-:W-:Y:S02]  /*111b0*/  WARPGROUP.DEPBAR.LE gsb0, 0x0 ;  /* 0x00008000000079c5 */ /* 0x000fe40000010000 */
[----:B------:R-:W-:Y:S01]  /*111c0*/  WARPGROUP.ARRIVE ;  /* 0x00000000000079c5 */ /* 0x000fe20000000000 */
[----:B------:R-:W0:Y:S04]  /*111d0*/  SHFL.IDX PT, R172, R20, RZ, 0x1c1f ;  /* 0x001c1fff14ac7589 */ /* 0x000e2800000e0000 */
[----:B------:R-:W1:Y:S04]  /*111e0*/  SHFL.IDX PT, R20, R20, 0x1, 0x1c1f ;  /* 0x003c1f0014147f89 */ /* 0x000e6800000e0000 */
[----:B------:R-:W-:Y:S01]  /*111f0*/  HGMMA.64x128x16.F32.BF16 R88, R168, gdesc[UR4].tnspB, R88, gsb0 ;  /* 0x41e00004a8587df0 */ /* 0x000fe20008001858 */
[----:B------:R-:W-:Y:S01]  /*11200*/  R2UR UR7, R9 ;  /* 0x00000000090772ca */ /* 0x000fe200000e0000 */
[----:B------:R-:W-:-:S02]  /*11210*/  IMAD.MOV.U32 R9, RZ, RZ, 0x40000040 ;  /* 0x40000040ff097424 */ /* 0x000fc400078e00ff */
[C---:B0-----:R-:W-:Y:S02]  /*11220*/  IMAD.IADD R3, R15.reuse, 0x1, R172 ;  /* 0x000000010f037824 */ /* 0x041fe400078e02ac */
[----:B-1----:R-:W-:-:S03]  /*11230*/  IMAD.IADD R15, R15, 0x1, R20 ;  /* 0x000000010f0f7824 */ /* 0x002fc600078e0214 */
[C---:B------:R-:W-:Y:S01]  /*11240*/  ISETP.GT.AND P3, PT, R3.reuse, RZ, PT ;  /* 0x000000ff0300720c */ /* 0x040fe20003f64270 */
[----:B------:R-:W-:Y:S01]  /*11250*/  VIADD R20, R6, 0x300 ;  /* 0x0000030006147836 */ /* 0x000fe20000000000 */
[C---:B------:R-:W-:Y:S02]  /*11260*/  ISETP.GT.AND P4, PT, R3.reuse, 0x1, PT ;  /* 0x000000010300780c */ /* 0x040fe40003f84270 */
[----:B------:R-:W-:Y:S02]  /*11270*/  FSEL R24, R24, -INF , P3 ;  /* 0xff80000018187808 */ /* 0x000fe40001800000 */
[----:B------:R-:W-:Y:S02]  /*11280*/  ISETP.GT.AND P3, PT, R3, 0x8, PT ;  /* 0x000000080300780c */ /* 0x000fe40003f64270 */
[----:B------:R-:W-:Y:S02]  /*11290*/  FSEL R172, R25, -INF , P4 ;  /* 0xff80000019ac7808 */ /* 0x000fe40002000000 */
[----:B------:R-:W-:-:S02]  /*112a0*/  FMNMX.FTZ R7, R24, R11, !PT ;  /* 0x0000000b18077209 */ /* 0x000fc40007810000 */
[C---:B------:R-:W-:Y:S02]  /*112b0*/  ISETP.GT.AND P4, PT, R3.reuse, 0x9, PT ;  /* 0x000000090300780c */ /* 0x040fe40003f84270 */
[----:B------:R-:W-:Y:S02]  /*112c0*/  FSEL R28, R28, -INF , P3 ;  /* 0xff8000001c1c7808 */ /* 0x000fe40001800000 */
[----:B------:R-:W-:Y:S02]  /*112d0*/  FMNMX.FTZ R7, R172, R7, !PT ;  /* 0x00000007ac077209 */ /* 0x000fe40007810000 */
        /* <DEDUP_REMOVED lines=13> */
[----:B------:R-:W-:Y:S02]  /*113b0*/  FMNMX.FTZ R7, R36, R7, !PT ;  /* 0x0000000724077209 */ /* 0x000fe40007810000 */
[----:B------:R-:W-:-:S02]  /*113c0*/  FSEL R40, R40, -INF , P3 ;  /* 0xff80000028287808 */ /* 0x000fc40001800000 */
[----:B------:R-:W-:Y:S02]  /*113d0*/  ISETP.GT.AND P3, PT, R3, 0x28, PT ;  /* 0x000000280300780c */ /* 0x000fe40003f64270 */
[----:B------:R-:W-:Y:S02]  /*113e0*/  ISETP.GT.AND P5, PT, R15, RZ, PT ;  /* 0x000000ff0f00720c */ /* 0x000fe40003fa4270 */
[----:B------:R-:W-:Y:S02]  /*113f0*/  FSEL R44, R44, -INF , P3 ;  /* 0xff8000002c2c7808 */ /* 0x000fe40001800000 */
[----:B------:R-:W-:Y:S02]  /*11400*/  ISETP.GT.AND P3, PT, R3, 0x30, PT ;  /* 0x000000300300780c */ /* 0x000fe40003f64270 */
[----:B------:R-:W-:Y:S02]  /*11410*/  FSEL R26, R26, -INF , P5 ;  /* 0xff8000001a1a7808 */ /* 0x000fe40002800000 */
[----:B------:R-:W-:-:S02]  /*11420*/  FSEL R48, R48, -INF , P3 ;  /* 0xff80000030307808 */ /* 0x000fc40001800000 */
[----:B------:R-:W-:Y:S02]  /*11430*/  ISETP.GT.AND P3, PT, R3, 0x38, PT ;  /* 0x000000380300780c */ /* 0x000fe40003f64270 */
[----:B------:R-:W-:Y:S02]  /*11440*/  ISETP.GT.AND P5, PT, R15, 0x8, PT ;  /* 0x000000080f00780c */ /* 0x000fe40003fa4270 */
        /* <DEDUP_REMOVED lines=23> */
[C---:B------:R-:W-:Y:S02]  /*115c0*/  ISETP.GT.AND P5, PT, R15.reuse, 0x28, PT ;  /* 0x000000280f00780c */ /* 0x040fe40003fa4270 */
[----:B------:R-:W-:Y:S02]  /*115d0*/  FSEL R84, R84, -INF , P3 ;  /* 0xff80000054547808 */ /* 0x000fe40001800000 */
[----:B------:R-:W-:Y:S02]  /*115e0*/  FSEL R46, R46, -INF , P5 ;  /* 0xff8000002e2e7808 */ /* 0x000fe40002800000 */
[----:B------:R-:W-:Y:S01]  /*115f0*/  ISETP.GT.AND P5, PT, R15, 0x30, PT ;  /* 0x000000300f00780c */ /* 0x000fe20003fa4270 */
[----:B------:R-:W-:Y:S02]  /*11600*/  WARPGROUP.DEPBAR.LE gsb0, 0x0 ;  /* 0x00008000000079c5 */ /* 0x000fe40000010000 */
[----:B------:R-:W-:Y:S01]  /*11610*/  FSEL R168, R37, -INF , P4 ;  /* 0xff80000025a87808 */ /* 0x000fe20002000000 */
[----:B------:R-:W-:Y:S01]  /*11620*/  WARPGROUP.ARRIVE ;  /* 0x00000000000079c5 */ /* 0x000fe20000000000 */
[----:B------:R-:W-:-:S02]  /*11630*/  ISETP.GT.AND P4, PT, R3, 0x21, PT ;  /* 0x000000210300780c */ /* 0x000fc40003f84270 */
[----:B------:R-:W-:Y:S02]  /*11640*/  FMNMX.FTZ R7, R168, R7, !PT ;  /* 0x00000007a8077209 */ /* 0x000fe40007810000 */
[----:B------:R-:W-:Y:S02]  /*11650*/  FSEL R170, R41, -INF , P4 ;  /* 0xff80000029aa7808 */ /* 0x000fe40002000000 */
[----:B------:R-:W-:Y:S02]  /*11660*/  FMNMX.FTZ R7, R40, R7, !PT ;  /* 0x0000000728077209 */ /* 0x000fe40007810000 */
[----:B------:R-:W-:Y:S02]  /*11670*/  ISETP.GT.AND P4, PT, R3, 0x29, PT ;  /* 0x000000290300780c */ /* 0x000fe40003f84270 */
[----:B------:R-:W-:Y:S02]  /*11680*/  FMNMX.FTZ R7, R170, R7, !PT ;  /* 0x00000007aa077209 */ /* 0x000fe40007810000 */
[----:B------:R-:W-:-:S02]  /*11690*/  FSEL R178, R45, -INF , P4 ;  /* 0xff8000002db27808 */ /* 0x000fc40002000000 */
[----:B------:R-:W-:Y:S02]  /*116a0*/  FMNMX.FTZ R7, R44, R7, !PT ;  /* 0x000000072c077209 */ /* 0x000fe40007810000 */
[----:B------:R-:W-:Y:S02]  /*116b0*/  ISETP.GT.AND P4, PT, R3, 0x31, PT ;  /* 0x000000310300780c */ /* 0x000fe40003f84270 */
[----:B------:R-:W-:Y:S02]  /*116c0*/  FMNMX.FTZ R7, R178, R7, !PT ;  /* 0x00000007b2077209 */ /* 0x000fe40007810000 */
[----:B------:R-:W-:Y:S02]  /*116d0*/  FSEL R180, R49, -INF , P4 ;  /* 0xff80000031b47808 */ /* 0x000fe40002000000 */
[----:B------:R-:W-:Y:S02]  /*116e0*/  FMNMX.FTZ R7, R48, R7, !PT ;  /* 0x0000000730077209 */ /* 0x000fe40007810000 */
        /* <DEDUP_REMOVED lines=21> */
[----:B------:R-:W-:Y:S01]  /*11840*/  FMNMX.FTZ R7, R69, R8, !PT ;  /* 0x0000000845077209 */ /* 0x000fe20007810000 */
[----:B------:R-:W-:Y:S01]  /*11850*/  VIADD R8, R6, 0x200 ;  /* 0x0000020006087836 */ /* 0x000fe20000000000 */
[----:B------:R-:W-:Y:S02]  /*11860*/  FSEL R73, R73, -INF , P4 ;  /* 0xff80000049497808 */ /* 0x000fe40002000000 */
[----:B------:R-:W-:Y:S02]  /*11870*/  FMNMX.FTZ R7, R72, R7, !PT ;  /* 0x0000000748077209 */ /* 0x000fe40007810000 */
[----:B------:R-:W-:-:S02]  /*11880*/  R2UR UR6, R8 ;  /* 0x00000000080672ca */ /* 0x000fc400000e0000 */
[----:B------:R-:W-:Y:S02]  /*11890*/  ISETP.GT.AND P4, PT, R3, 0x69, PT ;  /* 0x000000690300780c */ /* 0x000fe40003f84270 */
[----:B------:R-:W-:Y:S02]  /*118a0*/  FMNMX.FTZ R7, R73, R7, !PT ;  /* 0x0000000749077209 */ /* 0x000fe40007810000 */
[----:B------:R-:W-:Y:S02]  /*118b0*/  FSEL R77, R77, -INF , P4 ;  /* 0xff8000004d4d7808 */ /* 0x000fe40002000000 */
[----:B------:R-:W-:Y:S02]  /*118c0*/  FMNMX.FTZ R8, R76, R7, !PT ;  /* 0x000000074c087209 */ /* 0x000fe40007810000 */
[----:B------:R-:W-:Y:S02]  /*118d0*/  ISETP.GT.AND P4, PT, R3, 0x71, PT ;  /* 0x000000710300780c */ /* 0x000fe40003f84270 */
[----:B------:R-:W-:Y:S01]  /*118e0*/  FMNMX.FTZ R7, R77, R8, !PT ;  /* 0x000000084d077209 */ /* 0x000fe20007810000 */
[----:B------:R-:W-:Y:S01]  /*118f0*/  HGMMA.64x128x16.F32.BF16 R88, R152, gdesc[UR4].tnspB, R88, gsb0 ;  /* 0x41e0000498587df0 */ /* 0x000fe20008001858 */
[----:B------:R-:W-:-:S02]  /*11900*/  FSEL R81, R81, -INF , P4 ;  /* 0xff80000051517808 */ /* 0x000fc40002000000 */
[----:B------:R-:W-:Y:S02]  /*11910*/  FMNMX.FTZ R8, R80, R7, !PT ;  /* 0x0000000750087209 */ /* 0x000fe40007810000 */
[----:B------:R-:W-:Y:S02]  /*11920*/  ISETP.GT.AND P4, PT, R3, 0x79, PT ;  /* 0x000000790300780c */ /* 0x000fe40003f84270 */
[----:B------:R-:W-:Y:S02]  /*11930*/  FMNMX.FTZ R3, R81, R8, !PT ;  /* 0x0000000851037209 */ /* 0x000fe40007810000 */
[----:B------:R-:W-:Y:S02]  /*11940*/  R2UR UR7, R9 ;  /* 0x00000000090772ca */ /* 0x000fe400000e0000 */
[----:B------:R-:W-:Y:S02]  /*11950*/  FMNMX.FTZ R3, R84, R3, !PT ;  /* 0x0000000354037209 */ /* 0x000fe40007810000 */
[----:B------:R-:W-:-:S02]  /*11960*/  FSEL R50, R50, -INF , P5 ;  /* 0xff80000032327808 */ /* 0x000fc40002800000 */
[----:B------:R-:W-:-:S04]  /*11970*/  ISETP.GT.AND P5, PT, R15, 0x38, PT ;  /* 0x000000380f00780c */ /* 0x000fc80003fa4270 */
[----:B------:R-:W-:Y:S02]  /*11980*/  FSEL R54, R54, -INF , P5 ;  /* 0xff80000036367808 */ /* 0x000fe40002800000 */
        /* <DEDUP_REMOVED lines=15> */
[----:B------:R-:W-:Y:S01]  /*11a80*/  FSEL R86, R86, -INF , P5 ;  /* 0xff80000056567808 */ /* 0x000fe20002800000 */
[----:B------:R-:W-:Y:S02]  /*11a90*/  WARPGROUP.DEPBAR.LE gsb0, 0x0 ;  /* 0x00008000000079c5 */ /* 0x000fe40000010000 */
[----:B------:R-:W-:Y:S01]  /*11aa0*/  FSEL R152, R85, -INF , P4 ;  /* 0xff80000055987808 */ /* 0x000fe20002000000 */
[----:B------:R-:W-:Y:S01]  /*11ab0*/  WARPGROUP.ARRIVE ;  /* 0x00000000000079c5 */ /* 0x000fe20000000000 */
[----:B------:R-:W-:Y:S02]  /*11ac0*/  ISETP.GT.AND P4, PT, R15, 0x1, PT ;  /* 0x000000010f00780c */ /* 0x000fe40003f84270 */
[----:B------:R-:W-:Y:S01]  /*11ad0*/  FMNMX.FTZ R21, R152, R3, !PT ;  /* 0x0000000398157209 */ /* 0x000fe20007810000 */
[----:B------:R-:W-:Y:S01]  /*11ae0*/  IMAD.U32 R3, RZ, RZ, UR44 ;  /* 0x0000002cff037e24 */ /* 0x000fe2000f8e00ff */
[----:B------:R-:W-:Y:S02]  /*11af0*/  FSEL R154, R27, -INF , P4 ;  /* 0xff8000001b9a7808 */ /* 0x000fe40002000000 */
[----:B------:R-:W-:Y:S01]  /*11b00*/  ISETP.GT.AND P4, PT, R15, 0x9, PT ;  /* 0x000000090f00780c */ /* 0x000fe20003f84270 */
[----:B------:R-:W0:Y:S02]  /*11b10*/  SHFL.BFLY PT, R8, R21, 0x2, 0x1f ;  /* 0x0c401f0015087f89 */ /* 0x000e2400000e0000 */
[----:B0-----:R-:W-:-:S02]  /*11b20*/  FMNMX.FTZ R33, R21, R8, !PT ;  /* 0x0000000815217209 */ /* 0x001fc40007810000 */
[----:B------:R-:W-:-:S03]  /*11b30*/  FMNMX.FTZ R21, R26, R12, !PT ;  /* 0x0000000c1a157209 */ /* 0x000fc60007810000 */
[----:B------:R-:W0:Y:S01]  /*11b40*/  SHFL.BFLY PT, R8, R33, 0x1, 0x1f ;  /* 0x0c201f0021087f89 */ /* 0x000e2200000e0000 */
[----:B------:R-:W-:-:S04]  /*11b50*/  FMNMX.FTZ R21, R154, R21, !PT ;  /* 0x000000159a157209 */ /* 0x000fc80007810000 */
[----:B------:R-:W-:Y:S02]  /*11b60*/  FMNMX.FTZ R21, R30, R21, !PT ;  /* 0x000000151e157209 */ /* 0x000fe40007810000 */
[----:B0-----:R-:W-:Y:S01]  /*11b70*/  FMNMX.FTZ R7, R33, R8, !PT ;  /* 0x0000000821077209 */ /* 0x001fe20007810000 */
[----:B------:R-:W-:-:S03]  /*11b80*/  VIADD R8, R6, 0x280 ;  /* 0x0000028006087836 */ /* 0x000fc60000000000 */
[C---:B------:R-:W-:Y:S01]  /*11b90*/  FSETP.NEU.FTZ.AND P3, PT, R7.reuse, -INF , PT ;  /* 0xff8000000700780b */ /* 0x040fe20003f7d000 */
[----:B------:R-:W-:Y:S01]  /*11ba0*/  FMUL.FTZ R29, R7, R3 ;  /* 0x00000003071d7220 */ /* 0x000fe20000410000 */
[----:B------:R-:W-:-:S04]  /*11bb0*/  R2UR UR6, R8 ;  /* 0x00000000080672ca */ /* 0x000fc800000e0000 */
[----:B------:R-:W-:-:S05]  /*11bc0*/  FSEL R29, R29, RZ, P3 ;  /* 0x000000ff1d1d7208 */ /* 0x000fca0001800000 */
[-CC-:B------:R-:W-:Y:S01]  /*11bd0*/  FFMA.FTZ R9, R28, R3.reuse, -R29.reuse ;  /* 0x000000031c097223 */ /* 0x180fe2000001081d */
[-CC-:B------:R-:W-:Y:S01]  /*11be0*/  FFMA.FTZ R28, R174, R3.reuse, -R29.reuse ;  /* 0x00000003ae1c7223 */ /* 0x180fe2000001081d */
[-CC-:B------:R-:W-:Y:S01]  /*11bf0*/  FFMA.FTZ R27, R32, R3.reuse, -R29.reuse ;  /* 0x00000003201b7223 */ /* 0x180fe2000001081d */
[-CC-:B------:R-:W-:Y:S01]  /*11c00*/  FFMA.FTZ R32, R168, R3.reuse, -R29.reuse ;  /* 0x00000003a8207223 */ /* 0x180fe2000001081d */
[----:B------:R-:W-:Y:S01]  /*11c10*/  HGMMA.64x128x16.F32.BF16 R88, R156, gdesc[UR4].tnspB, R88, gsb0 ;  /* 0x41e000049c587df0 */ /* 0x000fe20008001858 */
[-CC-:B------:R-:W-:Y:S01]  /*11c20*/  FFMA.FTZ R25, R24, R3.reuse, -R29.reuse ;  /* 0x0000000318197223 */ /* 0x180fe2000001081d */
[-CC-:B------:R-:W-:Y:S01]  /*11c30*/  FFMA.FTZ R24, R172, R3.reuse, -R29.reuse ;  /* 0x00000003ac187223 */ /* 0x180fe2000001081d */
[-CC-:B------:R-:W-:Y:S01]  /*11c40*/  FFMA.FTZ R172, R40, R3.reuse, -R29.reuse ;  /* 0x0000000328ac7223 */ /* 0x180fe2000001081d */
[-CC-:B------:R-:W-:Y:S01]  /*11c50*/  FFMA.FTZ R40, R178, R3.reuse, -R29.reuse ;  /* 0x00000003b2287223 */ /* 0x180fe2000001081d */
[-CC-:B------:R-:W-:Y:S01]  /*11c60*/  FFMA.FTZ R37, R48, R3.reuse, -R29.reuse ;  /* 0x0000000330257223 */ /* 0x180fe2000001081d */
[----:B------:R-:W-:Y:S01]  /*11c70*/  FFMA.FTZ R48, R232, R3, -R29 ;  /* 0x00000003e8307223 */ /* 0x000fe2000001081d */
[----:B------:R-:W-:Y:S01]  /*11c80*/  R2UR UR6, R20 ;  /* 0x00000000140672ca */ /* 0x000fe200000e0000 */
[----:B------:R-:W-:-:S02]  /*11c90*/  VIADD R20, R6, 0x380 ;  /* 0x0000038006147836 */ /* 0x000fc40000000000 */
        /* <DEDUP_REMOVED lines=27> */
[----:B------:R-:W-:Y:S01]  /*11e50*/  MUFU.EX2 R52, R52 ;  /* 0x0000003400347308 */ /* 0x000fe20000000800 */
[----:B------:R-:W-:-:S02]  /*11e60*/  WARPGROUP.DEPBAR.LE gsb0, 0x0 ;  /* 0x00008000000079c5 */ /* 0x000fc40000010000 */
[----:B------:R-:W-:Y:S01]  /*11e70*/  FSEL R156, R31, -INF , P4 ;  /* 0xff8000001f9c7808 */ /* 0x000fe20002000000 */
[--C-:B------:R-:W-:Y:S01]  /*11e80*/  FFMA.FTZ R31, R36, R3, -R29.reuse ;  /* 0x00000003241f7223 */ /* 0x100fe2000001081d */
[----:B------:R-:W-:Y:S01]  /*11e90*/  ISETP.GT.AND P4, PT, R15, 0x11, PT ;  /* 0x000000110f00780c */ /* 0x000fe20003f84270 */
[----:B------:R-:W-:Y:S01]  /*11ea0*/  WARPGROUP.ARRIVE ;  /* 0x00000000000079c5 */ /* 0x000fe20000000000 */
[----:B------:R-:W-:Y:S01]  /*11eb0*/  FMNMX.FTZ R21, R156, R21, !PT ;  /* 0x000000159c157209 */ /* 0x000fe20007810000 */
[----:B------:R-:W-:Y:S01]  /*11ec0*/  MUFU.EX2 R56, R56 ;  /* 0x0000003800387308 */ /* 0x000fe20000000800 */
[----:B------:R-:W-:Y:S01]  /*11ed0*/  FSEL R158, R35, -INF , P4 ;  /* 0xff800000239e7808 */ /* 0x000fe20002000000 */
[--C-:B------:R-:W-:Y:S01]  /*11ee0*/  FFMA.FTZ R35, R44, R3, -R29.reuse ;  /* 0x000000032c237223 */ /* 0x100fe2000001081d */
[----:B------:R-:W-:Y:S01]  /*11ef0*/  FMNMX.FTZ R21, R34, R21, !PT ;  /* 0x0000001522157209 */ /* 0x000fe20007810000 */
[----:B------:R-:W-:Y:S01]  /*11f00*/  FFMA.FTZ R44, R180, R3, -R29 ;  /* 0x00000003b42c7223 */ /* 0x000fe2000001081d */
[----:B------:R-:W-:-:S02]  /*11f10*/  ISETP.GT.AND P4, PT, R15, 0x19, PT ;  /* 0x000000190f00780c */ /* 0x000fc40003f84270 */
[----:B------:R-:W-:Y:S01]  /*11f20*/  FMNMX.FTZ R21, R158, R21, !PT ;  /* 0x000000159e157209 */ /* 0x000fe20007810000 */
[----:B------:R-:W-:Y:S01]  /*11f30*/  MUFU.EX2 R31, R31 ;  /* 0x0000001f001f7308 */ /* 0x000fe20000000800 */
[----:B------:R-:W-:Y:S01]  /*11f40*/  FSEL R174, R39, -INF , P4 ;  /* 0xff80000027ae7808 */ /* 0x000fe20002000000 */
[--C-:B------:R-:W-:Y:S01]  /*11f50*/  FFMA.FTZ R39, R182, R3, -R29.reuse ;  /* 0x00000003b6277223 */ /* 0x100fe2000001081d */
[----:B------:R-:W-:Y:S02]  /*11f60*/  FMNMX.FTZ R21, R38, R21, !PT ;  /* 0x0000001526157209 */ /* 0x000fe40007810000 */
[----:B------:R-:W-:Y:S02]  /*11f70*/  ISETP.GT.AND P4, PT, R15, 0x21, PT ;  /* 0x000000210f00780c */ /* 0x000fe40003f84270 */
        /* <DEDUP_REMOVED lines=11> */
[----:B------:R-:W-:Y:S01]  /*12030*/  FMNMX.FTZ R21, R46, R21, !PT ;  /* 0x000000152e157209 */ /* 0x000fe20007810000 */
[----:B------:R-:W-:Y:S01]  /*12040*/  FFMA.FTZ R72, R81, R3, -R29 ;  /* 0x0000000351487223 */ /* 0x000fe2000001081d */
[----:B------:R-:W-:Y:S02]  /*12050*/  ISETP.GT.AND P4, PT, R15, 0x31, PT ;  /* 0x000000310f00780c */ /* 0x000fe40003f84270 */
[----:B------:R-:W-:Y:S01]  /*12060*/  FMNMX.FTZ R21, R168, R21, !PT ;  /* 0x00000015a8157209 */ /* 0x000fe20007810000 */
[----:B------:R-:W-:Y:S01]  /*12070*/  MUFU.EX2 R39, R39 ;  /* 0x0000002700277308 */ /* 0x000fe20000000800 */
[----:B------:R-:W-:-:S02]  /*12080*/  FSEL R51, R51, -INF , P4 ;  /* 0xff80000033337808 */ /* 0x000fc40002000000 */
[----:B------:R-:W-:Y:S02]  /*12090*/  FMNMX.FTZ R8, R50, R21, !PT ;  /* 0x0000001532087209 */ /* 0x000fe40007810000 */
[----:B------:R-:W-:Y:S02]  /*120a0*/  ISETP.GT.AND P4, PT, R15, 0x39, PT ;  /* 0x000000390f00780c */ /* 0x000fe40003f84270 */
[----:B------:R-:W-:Y:S01]  /*120b0*/  FMNMX.FTZ R21, R51, R8, !PT ;  /* 0x0000000833157209 */ /* 0x000fe20007810000 */
[----:B------:R-:W-:Y:S01]  /*120c0*/  MUFU.EX2 R43, R43 ;  /* 0x0000002b002b7308 */ /* 0x000fe20000000800 */
[----:B------:R-:W-:Y:S02]  /*120d0*/  FSEL R55, R55, -INF , P4 ;  /* 0xff80000037377808 */ /* 0x000fe40002000000 */
[----:B------:R-:W-:Y:S02]  /*120e0*/  FMNMX.FTZ R8, R54, R21, !PT ;  /* 0x0000001536087209 */ /* 0x000fe40007810000 */
[----:B------:R-:W-:-:S02]  /*120f0*/  ISETP.GT.AND P4, PT, R15, 0x41, PT ;  /* 0x000000410f00780c */ /* 0x000fc40003f84270 */
[----:B------:R-:W-:Y:S01]  /*12100*/  FMNMX.FTZ R21, R55, R8, !PT ;  /* 0x0000000837157209 */ /* 0x000fe20007810000 */
[----:B------:R-:W-:Y:S01]  /*12110*/  MUFU.EX2 R45, R45 ;  /* 0x0000002d002d7308 */ /* 0x000fe20000000800 */
[----:B------:R-:W-:Y:S02]  /*12120*/  FSEL R59, R59, -INF , P4 ;  /* 0xff8000003b3b7808 */ /* 0x000fe40002000000 */
[----:B------:R-:W-:Y:S02]  /*12130*/  FMNMX.FTZ R8, R58, R21, !PT ;  /* 0x000000153a087209 */ /* 0x000fe40007810000 */
        /* <DEDUP_REMOVED lines=35> */
[----:B0-----:R-:W-:Y:S02]  /*12370*/  F2FP.BF16.F32.PACK_AB R152, R48, R41 ;  /* 0x000000293098723e */ /* 0x001fe400000010ff */
[----:B------:R-:W-:Y:S01]  /*12380*/  FMNMX.FTZ R21, R232, R21, !PT ;  /* 0x00000015e8157209 */ /* 0x000fe20007810000 */
[----:B------:R0:W-:Y:S04]  /*12390*/  MUFU.EX2 R15, R60 ;  /* 0x0000003c000f7308 */ /* 0x0001e80000000800 */
[----:B------:R-:W1:Y:S04]  /*123a0*/  SHFL.BFLY PT, R8, R21, 0x2, 0x1f ;  /* 0x0c401f0015087f89 */ /* 0x000e6800000e0000 */
[----:B------:R-:W-:Y:S01]  /*123b0*/  MUFU.EX2 R76, R76 ;  /* 0x0000004c004c7308 */ /* 0x000fe20000000800 */
[----:B0-----:R-:W-:-:S07]  /*123c0*/  FFMA.FTZ R60, R69, R3, -R29 ;  /* 0x00000003453c7223 */ /* 0x001fce000001081d */
[----:B------:R-:W-:Y:S01]  /*123d0*/  MUFU.EX2 R60, R60 ;  /* 0x0000003c003c7308 */ /* 0x000fe20000000800 */
[----:B-1----:R-:W-:-:S05]  /*123e0*/  FMNMX.FTZ R8, R21, R8, !PT ;  /* 0x0000000815087209 */ /* 0x002fca0007810000 */
[----:B------:R-:W0:Y:S02]  /*123f0*/  SHFL.BFLY PT, R21, R8, 0x1, 0x1f ;  /* 0x0c201f0008157f89 */ /* 0x000e2400000e0000 */
[----:B0-----:R-:W-:Y:S01]  /*12400*/  FMNMX.FTZ R8, R8, R21, !PT ;  /* 0x0000001508087209 */ /* 0x001fe20007810000 */
[----:B------:R-:W-:-:S03]  /*12410*/  IMAD.MOV.U32 R21, RZ, RZ, 0x40000040 ;  /* 0x40000040ff157424 */ /* 0x000fc600078e00ff */
[C---:B------:R-:W-:Y:S01]  /*12420*/  FSETP.NEU.FTZ.AND P4, PT, R8.reuse, -INF , PT ;  /* 0xff8000000800780b */ /* 0x040fe20003f9d000 */
[----:B------:R-:W-:Y:S01]  /*12430*/  FMUL.FTZ R61, R8, R3 ;  /* 0x00000003083d7220 */ /* 0x000fe20000410000 */
[----:B------:R-:W-:Y:S01]  /*12440*/  R2UR UR7, R21 ;  /* 0x00000000150772ca */ /* 0x000fe200000e0000 */
[----:B------:R-:W-:-:S03]  /*12450*/  IMAD.MOV.U32 R21, RZ, RZ, 0x40000040 ;  /* 0x40000040ff157424 */ /* 0x000fc600078e00ff */
[----:B------:R-:W-:-:S05]  /*12460*/  FSEL R29, R61, RZ, P4 ;  /* 0x000000ff3d1d7208 */ /* 0x000fca0002000000 */
[-CC-:B------:R-:W-:Y:S01]  /*12470*/  FFMA.FTZ R175, R46, R3.reuse, -R29.reuse ;  /* 0x000000032eaf7223 */ /* 0x180fe2000001081d */
[----:B------:R-:W-:Y:S01]  /*12480*/  FSEL R46, R7, RZ, P3 ;  /* 0x000000ff072e7208 */ /* 0x000fe20001800000 */
[-CC-:B------:R-:W-:Y:S01]  /*12490*/  FFMA.FTZ R26, R26, R3.reuse, -R29.reuse ;  /* 0x000000031a1a7223 */ /* 0x180fe2000001081d */
[-C--:B------:R-:W-:Y:S01]  /*124a0*/  FFMA.FTZ R181, R154, R3.reuse, -R29 ;  /* 0x000000039ab57223 */ /* 0x080fe2000001081d */
[----:B------:R-:W-:Y:S01]  /*124b0*/  HGMMA.64x128x16.F32.BF16 R88, R160, gdesc[UR4].tnspB, R88, gsb0 ;  /* 0x41e00004a0587df0 */ /* 0x000fe20008001858 */
[----:B------:R-:W-:Y:S01]  /*124c0*/  R2UR UR6, R20 ;  /* 0x00000000140672ca */ /* 0x000fe200000e0000 */
[----:B------:R-:W-:Y:S01]  /*124d0*/  FADD.FTZ R46, -R46, R11 ;  /* 0x0000000b2e2e7221 */ /* 0x000fe20000010100 */
[----:B------:R-:W-:Y:S01]  /*124e0*/  R2UR UR7, R21 ;  /* 0x00000000150772ca */ /* 0x000fe200000e0000 */
[----:B------:R-:W-:Y:S01]  /*124f0*/  MUFU.EX2 R26, R26 ;  /* 0x0000001a001a7308 */ /* 0x000fe20000000800 */
[----:B------:R-:W-:Y:S01]  /*12500*/  FSEL R11, R8, RZ, P4 ;  /* 0x000000ff080b7208 */ /* 0x000fe20002000000 */
[-C--:B------:R-:W-:Y:S01]  /*12510*/  FMUL.FTZ R6, R46, R3.reuse ;  /* 0x000000032e067220 */ /* 0x080fe20000410000 */
[-CC-:B------:R-:W-:Y:S01]  /*12520*/  FFMA.FTZ R183, R30, R3.reuse, -R29.reuse ;  /* 0x000000031eb77223 */ /* 0x180fe2000001081d */
[-CC-:B------:R-:W-:Y:S01]  /*12530*/  FFMA.FTZ R84, R156, R3.reuse, -R29.reuse ;  /* 0x000000039c547223 */ /* 0x180fe2000001081d */
[-CC-:B------:R-:W-:Y:S01]  /*12540*/  FFMA.FTZ R177, R34, R3.reuse, -R29.reuse ;  /* 0x0000000322b17223 */ /* 0x180fe2000001081d */
[----:B------:R-:W-:Y:S01]  /*12550*/  FADD.FTZ R12, -R11, R12 ;  /* 0x0000000c0b0c7221 */ /* 0x000fe20000010100 */
[----:B------:R-:W-:Y:S01]  /*12560*/  IADD3 R20, -R233, 0xb, RZ ;  /* 0x0000000be9147810 */ /* 0x000fe20007ffe1ff */
[----:B------:R-:W-:Y:S01]  /*12570*/  MUFU.EX2 R6, R6 ;  /* 0x0000000600067308 */ /* 0x000fe20000000800 */
[-C--:B------:R-:W-:Y:S01]  /*12580*/  FFMA.FTZ R30, R158, R3.reuse, -R29 ;  /* 0x000000039e1e7223 */ /* 0x080fe2000001081d */
[----:B------:R-:W-:Y:S01]  /*12590*/  FMUL.FTZ R11, R12, R3 ;  /* 0x000000030c0b7220 */ /* 0x000fe20000410000 */
[----:B------:R-:W-:-:S02]  /*125a0*/  @!P1 IMAD R12, R184, 0x8, R2 ;  /* 0x00000008b80c9824 */ /* 0x000fc400078e0202 */
[-CC-:B------:R-:W-:Y:S01]  /*125b0*/  FFMA.FTZ R179, R38, R3.reuse, -R29.reuse ;  /* 0x0000000326b37223 */ /* 0x180fe2000001081d */
[----:B------:R-:W-:Y:S02]  /*125c0*/  @!P1 IMAD R46, R14, 0x8, R2 ;  /* 0x000000080e2e9824 */ /* 0x000fe400078e0202 */
[-CC-:B------:R-:W-:Y:S01]  /*125d0*/  FFMA.FTZ R80, R174, R3.reuse, -R29.reuse ;  /* 0x00000003ae507223 */ /* 0x180fe2000001081d */
[----:B------:R-:W-:Y:S01]  /*125e0*/  @!P1 VIADD R12, R12, 0x28840 ;  /* 0x000288400c0c9836 */ /* 0x000fe20000000000 */
[----:B------:R-:W0:Y:S01]  /*125f0*/  MUFU.EX2 R11, R11 ;  /* 0x0000000b000b7308 */ /* 0x000e220000000800 */
[-CC-:B------:R-:W-:Y:S01]  /*12600*/  FFMA.FTZ R173, R42, R3.reuse, -R29.reuse ;  /* 0x000000032aad7223 */ /* 0x180fe2000001081d */
[-CC-:B------:R-:W-:Y:S01]  /*12610*/  FFMA.FTZ R42, R51, R3.reuse, -R29.reuse ;  /* 0x00000003332a7223 */ /* 0x180fe2000001081d */
[----:B------:R-:W-:Y:S01]  /*12620*/  FFMA.FTZ R34, R36, R3, -R29 ;  /* 0x0000000324227223 */ /* 0x000fe2000001081d */
[----:B------:R-:W-:Y:S01]  /*12630*/  @!P1 PRMT R21, RZ, 0x654, R12 ;  /* 0x00000654ff159816 */ /* 0x000fe2000000000c */
[----:B------:R-:W-:-:S02]  /*12640*/  @!P1 VIADD R46, R46, 0x28860 ;  /* 0x000288602e2e9836 */ /* 0x000fc40000000000 */
[-CC-:B------:R-:W-:Y:S01]  /*12650*/  FFMA.FTZ R36, R168, R3.reuse, -R29.reuse ;  /* 0x00000003a8247223 */ /* 0x180fe2000001081d */
[-CC-:B------:R-:W-:Y:S01]  /*12660*/  FFMA.FTZ R169, R50, R3.reuse, -R29.reuse ;  /* 0x0000000332a97223 */ /* 0x180fe2000001081d */
[----:B------:R-:W1:Y:S01]  /*12670*/  MUFU.EX2 R181, R181 ;  /* 0x000000b500b57308 */ /* 0x000e620000000800 */
[-CC-:B------:R-:W-:Y:S01]  /*12680*/  FFMA.FTZ R171, R54, R3.reuse, -R29.reuse ;  /* 0x0000000336ab7223 */ /* 0x180fe2000001081d */
[----:B------:R-:W-:Y:S01]  /*12690*/  @!P1 PRMT R46, RZ, 0x654, R46 ;  /* 0x00000654ff2e9816 */ /* 0x000fe2000000002e */
[-CC-:B------:R-:W-:Y:S01]  /*126a0*/  FFMA.FTZ R38, R55, R3.reuse, -R29.reuse ;  /* 0x0000000337267223 */ /* 0x180fe2000001081d */
[-CC-:B------:R-:W-:Y:S01]  /*126b0*/  FFMA.FTZ R153, R58, R3.reuse, -R29.reuse ;  /* 0x000000033a997223 */ /* 0x180fe2000001081d */
[-CC-:B------:R-:W-:Y:S01]  /*126c0*/  FFMA.FTZ R59, R59, R3.reuse, -R29.reuse ;  /* 0x000000033b3b7223 */ /* 0x180fe2000001081d */
[-CC-:B------:R-:W-:Y:S01]  /*126d0*/  FFMA.FTZ R155, R62, R3.reuse, -R29.reuse ;  /* 0x000000033e9b7223 */ /* 0x180fe2000001081d */
[-CC-:B------:R-:W-:Y:S01]  /*126e0*/  FFMA.FTZ R157, R66, R3.reuse, -R29.reuse ;  /* 0x00000003429d7223 */ /* 0x180fe2000001081d */
[----:B------:R-:W2:Y:S01]  /*126f0*/  MUFU.EX2 R183, R183 ;  /* 0x000000b700b77308 */ /* 0x000ea20000000800 */
[----:B0-----:R-:W-:Y:S01]  /*12700*/  FFMA.FTZ R0, R11, R0, R26 ;  /* 0x000000000b007223 */ /* 0x001fe2000001001a */
[-CC-:B------:R-:W-:Y:S01]  /*12710*/  FFMA.FTZ R159, R70, R3.reuse, -R29.reuse ;  /* 0x00000003469f7223 */ /* 0x180fe2000001081d */
[-CC-:B------:R-:W-:Y:S01]  /*12720*/  FFMA.FTZ R78, R78, R3.reuse, -R29.reuse ;  /* 0x000000034e4e7223 */ /* 0x180fe2000001081d */
[-CC-:B------:R-:W-:Y:S01]  /*12730*/  FFMA.FTZ R82, R82, R3.reuse, -R29.reuse ;  /* 0x0000000352527223 */ /* 0x180fe2000001081d */
[--C-:B------:R-:W-:Y:S01]  /*12740*/  FFMA.FTZ R83, R83, R3, -R29.reuse ;  /* 0x0000000353537223 */ /* 0x100fe2000001081d */
[----:B------:R-:W-:Y:S01]  /*12750*/  F2FP.BF16.F32.PACK_AB R154, R52, R15 ;  /* 0x0000000f349a723e */ /* 0x000fe200000010ff */
[-CC-:B------:R-:W-:Y:S01]  /*12760*/  FFMA.FTZ R86, R86, R3.reuse, -R29.reuse ;  /* 0x0000000356567223 */ /* 0x180fe2000001081d */
[----:B------:R-:W0:Y:S01]  /*12770*/  MUFU.EX2 R84, R84 ;  /* 0x0000005400547308 */ /* 0x000e220000000800 */
[C---:B-1----:R-:W-:Y:S01]  /*12780*/  FADD.FTZ R14, R181.reuse, R0 ;  /* 0x00000000b50e7221 */ /* 0x042fe20000010000 */
[----:B------:R-:W-:Y:S01]  /*12790*/  FFMA.FTZ R0, R178, R3, -R29 ;  /* 0x00000003b2007223 */ /* 0x000fe2000001081d */
[----:B------:R-:W-:-:S02]  /*127a0*/  F2FP.BF16.F32.PACK_AB R181, R181, R26 ;  /* 0x0000001ab5b5723e */ /* 0x000fc400000010ff */
[C---:B------:R-:W-:Y:S01]  /*127b0*/  ISETP.GT.AND P3, PT, R10.reuse, R13, PT ;  /* 0x0000000d0a00720c */ /* 0x040fe20003f64270 */
[----:B------:R-:W-:Y:S01]  /*127c0*/  VIADD R10, R10, 0xffffffff ;  /* 0xffffffff0a0a7836 */ /* 0x000fe20000000000 */
[----:B------:R-:W-:Y:S01]  /*127d0*/  F2FP.BF16.F32.PACK_AB R178, R32, R31 ;  /* 0x0000001f20b2723e */ /* 0x000fe200000010ff */
[----:B------:R-:W1:Y:S01]  /*127e0*/  MUFU.EX2 R177, R177 ;  /* 0x000000b100b17308 */ /* 0x000e620000000800 */
[----:B--2---:R-:W-:Y:S01]  /*127f0*/  FADD.FTZ R51, R183, R14 ;  /* 0x0000000eb7337221 */ /* 0x004fe20000010000 */
[----:B------:R-:W-:Y:S02]  /*12800*/  F2FP.BF16.F32.PACK_AB R174, R40, R35 ;  /* 0x0000002328ae723e */ /* 0x000fe400000010ff */
[----:B------:R-:W-:Y:S02]  /*12810*/  F2FP.BF16.F32.PACK_AB R168, R44, R37 ;  /* 0x000000252ca8723e */ /* 0x000fe400000010ff */
[----:B------:R-:W-:Y:S02]  /*12820*/  F2FP.BF16.F32.PACK_AB R156, R56, R43 ;  /* 0x0000002b389c723e */ /* 0x000fe400000010ff */
[----:B------:R-:W2:Y:S01]  /*12830*/  MUFU.EX2 R30, R30 ;  /* 0x0000001e001e7308 */ /* 0x000ea20000000800 */
[C---:B0-----:R-:W-:Y:S01]  /*12840*/  FADD.FTZ R14, R84.reuse, R51 ;  /* 0x00000033540e7221 */ /* 0x041fe20000010000 */
[----:B------:R-:W-:-:S02]  /*12850*/  F2FP.BF16.F32.PACK_AB R183, R84, R183 ;  /* 0x000000b754b7723e */ /* 0x000fc400000010ff */
[----:B------:R-:W-:-:S04]  /*12860*/  F2FP.BF16.F32.PACK_AB R158, R60, R45 ;  /* 0x0000002d3c9e723e */ /* 0x000fc800000010ff */
[----:B------:R-:W0:Y:S01]  /*12870*/  MUFU.EX2 R179, R179 ;  /* 0x000000b300b37308 */ /* 0x000e220000000800 */
[----:B-1----:R-:W-:-:S07]  /*12880*/  FADD.FTZ R51, R177, R14 ;  /* 0x0000000eb1337221 */ /* 0x002fce0000010000 */
[----:B------:R-:W1:Y:S01]  /*12890*/  MUFU.EX2 R80, R80 ;  /* 0x0000005000507308 */ /* 0x000e620000000800 */
[----:B--2---:R-:W-:-:S07]  /*128a0*/  F2FP.BF16.F32.PACK_AB R177, R30, R177 ;  /* 0x000000b11eb1723e */ /* 0x004fce00000010ff */
[----:B------:R-:W2:Y:S08]  /*128b0*/  MUFU.EX2 R173, R173 ;  /* 0x000000ad00ad7308 */ /* 0x000eb00000000800 */
[----:B------:R-:W3:Y:S08]  /*128c0*/  MUFU.EX2 R34, R34 ;  /* 0x0000002200227308 */ /* 0x000ef00000000800 */
[----:B------:R-:W4:Y:S08]  /*128d0*/  MUFU.EX2 R175, R175 ;  /* 0x000000af00af7308 */ /* 0x000f300000000800 */
[----:B------:R-:W5:Y:S08]  /*128e0*/  MUFU.EX2 R36, R36 ;  /* 0x0000002400247308 */ /* 0x000f700000000800 */
[----:B------:R-:W5:Y:S08]  /*128f0*/  MUFU.EX2 R169, R169 ;  /* 0x000000a900a97308 */ /* 0x000f700000000800 */
[----:B------:R-:W5:Y:S08]  /*12900*/  MUFU.EX2 R42, R42 ;  /* 0x0000002a002a7308 */ /* 0x000f700000000800 */
[----:B------:R-:W5:Y:S08]  /*12910*/  MUFU.EX2 R171, R171 ;  /* 0x000000ab00ab7308 */ /* 0x000f700000000800 */
[----:B------:R-:W5:Y:S01]  /*12920*/  MUFU.EX2 R38, R38 ;  /* 0x0000002600267308 */ /* 0x000f620000000800 */
[----:B------:R-:W-:-:S02]  /*12930*/  WARPGROUP.DEPBAR.LE gsb0, 0x0 ;  /* 0x00008000000079c5 */ /* 0x000fc40000010000 */
[----:B------:R-:W-:Y:S01]  /*12940*/  WARPGROUP.ARRIVE ;  /* 0x00000000000079c5 */ /* 0x000fe20000000000 */
[----:B------:R-:W-:Y:S01]  /*12950*/  FFMA.FTZ R161, R74, R3, -R29 ;  /* 0x000000034aa17223 */ /* 0x000fe2000001081d */
[----:B------:R-:W-:-:S03]  /*12960*/  F2FP.BF16.F32.PACK_AB R160, R64, R47 ;  /* 0x0000002f40a0723e */ /* 0x000fc600000010ff */
[----:B------:R-:W5:Y:S01]  /*12970*/  MUFU.EX2 R153, R153 ;  /* 0x0000009900997308 */ /* 0x000f620000000800 */
[----:B------:R-:W-:Y:S01]  /*12980*/  F2FP.BF16.F32.PACK_AB R162, R68, R49 ;  /* 0x0000003144a2723e */ /* 0x000fe200000010ff */
[----:B------:R-:W-:Y:S06]  /*12990*/  HGMMA.64x128x16.F32.BF16 R88, R164, gdesc[UR4].tnspB, R88, gsb0 ;  /* 0x41e00004a4587df0 */ /* 0x000fec0008001858 */
        /* <DEDUP_REMOVED lines=13> */
[-C--:B------:R-:W-:Y:S01]  /*12a70*/  FMUL.FTZ R90, R90, R11.reuse ;  /* 0x0000000b5a5a7220 */ /* 0x080fe20000410000 */
[----:B0-----:R-:W-:Y:S01]  /*12a80*/  FADD.FTZ R20, R30, R51 ;  /* 0x000000331e147221 */ /* 0x001fe20000010000 */
[-C--:B------:R-:W-:Y:S01]  /*12a90*/  FMUL.FTZ R91, R91, R11.reuse ;  /* 0x0000000b5b5b7220 */ /* 0x080fe20000410000 */
[-C--:B------:R-:W-:Y:S01]  /*12aa0*/  FMUL.FTZ R94, R94, R11.reuse ;  /* 0x0000000b5e5e7220 */ /* 0x080fe20000410000 */
[----:B------:R-:W-:Y:S01]  /*12ab0*/  FMUL.FTZ R95, R95, R11 ;  /* 0x0000000b5f5f7220 */ /* 0x000fe20000410000 */
[----:B------:R-:W-:Y:S01]  /*12ac0*/  FADD.FTZ R51, R179, R20 ;  /* 0x00000014b3337221 */ /* 0x000fe20000010000 */
[----:B------:R-:W-:Y:S01]  /*12ad0*/  FFMA.FTZ R20, R75, R3, -R29 ;  /* 0x000000034b147223 */ /* 0x000fe2000001081d */
[----:B-1----:R-:W-:Y:S01]  /*12ae0*/  FFMA.FTZ R21, R6, R4, R25 ;  /* 0x0000000406157223 */ /* 0x002fe20000010019 */
[----:B------:R0:W-:Y:S01]  /*12af0*/  @!P1 SYNCS.ARRIVE.TRANS64.RED.A1T0 RZ, [R46+URZ], RZ ;  /* 0x000000ff2eff99a7 */ /* 0x0001e2000810043f */
[-C--:B------:R-:W-:Y:S01]  /*12b00*/  FMUL.FTZ R98, R98, R11.reuse ;  /* 0x0000000b62627220 */ /* 0x080fe20000410000 */
[-C--:B------:R-:W-:Y:S01]  /*12b10*/  FMUL.FTZ R99, R99, R11.reuse ;  /* 0x0000000b63637220 */ /* 0x080fe20000410000 */
[----:B------:R-:W-:Y:S01]  /*12b20*/  FADD.FTZ R4, R24, R21 ;  /* 0x0000001518047221 */ /* 0x000fe20000010000 */
[----:B------:R-:W-:Y:S01]  /*12b30*/  MUFU.EX2 R20, R20 ;  /* 0x0000001400147308 */ /* 0x000fe20000000800 */
[-C--:B------:R-:W-:Y:S01]  /*12b40*/  FMUL.FTZ R102, R102, R11.reuse ;  /* 0x0000000b66667220 */ /* 0x080fe20000410000 */
[-C--:B------:R-:W-:Y:S01]  /*12b50*/  FMUL.FTZ R103, R103, R11.reuse ;  /* 0x0000000b67677220 */ /* 0x080fe20000410000 */
[----:B------:R-:W-:Y:S01]  /*12b60*/  FADD.FTZ R21, R9, R4 ;  /* 0x0000000409157221 */ /* 0x000fe20000010000 */
[----:B0-----:R-:W-:Y:S01]  /*12b70*/  FADD.FTZ R46, R80, R51 ;  /* 0x00000033502e7221 */ /* 0x001fe20000010000 */
[-C--:B------:R-:W-:Y:S01]  /*12b80*/  FMUL.FTZ R106, R106, R11.reuse ;  /* 0x0000000b6a6a7220 */ /* 0x080fe20000410000 */
[-C--:B------:R-:W-:Y:S01]  /*12b90*/  FMUL.FTZ R107, R107, R11.reuse ;  /* 0x0000000b6b6b7220 */ /* 0x080fe20000410000 */
[----:B------:R-:W-:Y:S01]  /*12ba0*/  FADD.FTZ R4, R28, R21 ;  /* 0x000000151c047221 */ /* 0x000fe20000010000 */
[----:B--2---:R-:W-:Y:S01]  /*12bb0*/  FADD.FTZ R51, R173, R46 ;  /* 0x0000002ead337221 */ /* 0x004fe20000010000 */
[-C--:B------:R-:W-:Y:S01]  /*12bc0*/  FMUL.FTZ R110, R110, R11.reuse ;  /* 0x0000000b6e6e7220 */ /* 0x080fe20000410000 */
[----:B------:R-:W-:Y:S01]  /*12bd0*/  FMUL.FTZ R111, R111, R11 ;  /* 0x0000000b6f6f7220 */ /* 0x000fe20000410000 */
[----:B------:R-:W-:Y:S01]  /*12be0*/  FADD.FTZ R21, R27, R4 ;  /* 0x000000041b157221 */ /* 0x000fe20000010000 */
[----:B---3--:R-:W-:Y:S01]  /*12bf0*/  FADD.FTZ R46, R34, R51 ;  /* 0x00000033222e7221 */ /* 0x008fe20000010000 */
[----:B------:R-:W-:Y:S01]  /*12c00*/  FFMA.FTZ R4, R67, R3, -R29 ;  /* 0x0000000343047223 */ /* 0x000fe2000001081d */
[-C--:B------:R-:W-:Y:S01]  /*12c10*/  FMUL.FTZ R114, R114, R11.reuse ;  /* 0x0000000b72727220 */ /* 0x080fe20000410000 */
[----:B------:R-:W-:Y:S01]  /*12c20*/  FADD.FTZ R14, R176, R21 ;  /* 0x00000015b00e7221 */ /* 0x000fe20000010000 */
[----:B----4-:R-:W-:Y:S01]  /*12c30*/  FADD.FTZ R55, R175, R46 ;  /* 0x0000002eaf377221 */ /* 0x010fe20000010000 */
[-C--:B------:R-:W-:Y:S01]  /*12c40*/  FMUL.FTZ R115, R115, R11.reuse ;  /* 0x0000000b73737220 */ /* 0x080fe20000410000 */
[----:B------:R-:W-:Y:S01]  /*12c50*/  FMUL.FTZ R118, R118, R11 ;  /* 0x0000000b76767220 */ /* 0x000fe20000410000 */
[----:B------:R-:W-:Y:S01]  /*12c60*/  FADD.FTZ R21, R31, R14 ;  /* 0x0000000e1f157221 */ /* 0x000fe20000010000 */
[----:B------:R-:W-:Y:S01]  /*12c70*/  FFMA.FTZ R14, R180, R3, -R29 ;  /* 0x00000003b40e7223 */ /* 0x000fe2000001081d */
[----:B------:R-:W-:Y:S01]  /*12c80*/  F2FP.BF16.F32.PACK_AB R180, R24, R25 ;  /* 0x0000001918b4723e */ /* 0x000fe200000010ff */
[----:B------:R-:W0:Y:S01]  /*12c90*/  MUFU.EX2 R4, R4 ;  /* 0x0000000400047308 */ /* 0x000e220000000800 */
[----:B------:R-:W-:Y:S01]  /*12ca0*/  FADD.FTZ R21, R32, R21 ;  /* 0x0000001520157221 */ /* 0x000fe20000010000 */
[-C--:B------:R-:W-:Y:S01]  /*12cb0*/  FMUL.FTZ R119, R119, R11.reuse ;  /* 0x0000000b77777220 */ /* 0x080fe20000410000 */
[-C--:B------:R-:W-:Y:S01]  /*12cc0*/  FMUL.FTZ R122, R122, R11.reuse ;  /* 0x0000000b7a7a7220 */ /* 0x080fe20000410000 */
[----:B------:R-:W-:Y:S01]  /*12cd0*/  FMUL.FTZ R123, R123, R11 ;  /* 0x0000000b7b7b7220 */ /* 0x000fe20000410000 */
[----:B------:R-:W-:Y:S01]  /*12ce0*/  FADD.FTZ R50, R172, R21 ;  /* 0x00000015ac327221 */ /* 0x000fe20000010000 */
[--C-:B------:R-:W-:Y:S01]  /*12cf0*/  FFMA.FTZ R21, R182, R3, -R29.reuse ;  /* 0x00000003b6157223 */ /* 0x100fe2000001081d */
[----:B------:R-:W-:Y:S01]  /*12d00*/  F2FP.BF16.F32.PACK_AB R182, R28, R9 ;  /* 0x000000091cb6723e */ /* 0x000fe200000010ff */
[----:B------:R-:W1:Y:S01]  /*12d10*/  MUFU.EX2 R14, R14 ;  /* 0x0000000e000e7308 */ /* 0x000e620000000800 */
[----:B------:R-:W-:Y:S01]  /*12d20*/  FADD.FTZ R50, R33, R50 ;  /* 0x0000003221327221 */ /* 0x000fe20000010000 */
[----:B------:R-:W-:Y:S01]  /*12d30*/  FFMA.FTZ R29, R232, R3, -R29 ;  /* 0x00000003e81d7223 */ /* 0x000fe2000001081d */
[-C--:B------:R-:W-:Y:S01]  /*12d40*/  FMUL.FTZ R126, R126, R11.reuse ;  /* 0x0000000b7e7e7220 */ /* 0x080fe20000410000 */
[-C--:B------:R-:W-:Y:S01]  /*12d50*/  FMUL.FTZ R127, R127, R11.reuse ;  /* 0x0000000b7f7f7220 */ /* 0x080fe20000410000 */
[----:B------:R-:W-:Y:S01]  /*12d60*/  FADD.FTZ R51, R35, R50 ;  /* 0x0000003223337221 */ /* 0x000fe20000010000 */
[----:B-----5:R-:W-:Y:S01]  /*12d70*/  FADD.FTZ R50, R36, R55 ;  /* 0x0000003724327221 */ /* 0x020fe20000010000 */
[-C--:B------:R-:W-:Y:S01]  /*12d80*/  FMUL.FTZ R130, R130, R11.reuse ;  /* 0x0000000b82827220 */ /* 0x080fe20000410000 */
[----:B------:R2:W3:Y:S01]  /*12d90*/  MUFU.EX2 R163, R21 ;  /* 0x0000001500a37308 */ /* 0x0004e20000000800 */
        /* <DEDUP_REMOVED lines=23> */
[----:B------:R-:W-:Y:S01]  /*12f10*/  FMUL.FTZ R150, R150, R11 ;  /* 0x0000000b96967220 */ /* 0x000fe20000410000 */
[----:B------:R-:W-:Y:S01]  /*12f20*/  FADD.FTZ R24, R48, R9 ;  /* 0x0000000930187221 */ /* 0x000fe20000010000 */
[----:B------:R-:W-:Y:S01]  /*12f30*/  FADD.FTZ R25, R155, R26 ;  /* 0x0000001a9b197221 */ /* 0x000fe20000010000 */
[C---:B------:R-:W-:Y:S01]  /*12f40*/  F2FP.BF16.F32.PACK_AB R155, R0.reuse, R155 ;  /* 0x0000009b009b723e */ /* 0x040fe200000010ff */
[----:B------:R-:W-:Y:S01]  /*12f50*/  FMUL.FTZ R151, R151, R11 ;  /* 0x0000000b97977220 */ /* 0x000fe20000410000 */
[----:B------:R-:W-:Y:S01]  /*12f60*/  FADD.FTZ R9, R15, R24 ;  /* 0x000000180f097221 */ /* 0x000fe20000010000 */
[----:B------:R-:W-:Y:S01]  /*12f70*/  FADD.FTZ R26, R0, R25 ;  /* 0x00000019001a7221 */ /* 0x000fe20000010000 */
[----:B------:R-:W-:Y:S01]  /*12f80*/  F2FP.BF16.F32.PACK_AB R176, R176, R27 ;  /* 0x0000001bb0b0723e */ /* 0x000fe200000010ff */
[-C--:B------:R-:W-:Y:S01]  /*12f90*/  FMUL.FTZ R88, R88, R6.reuse ;  /* 0x0000000658587220 */ /* 0x080fe20000410000 */
[----:B------:R-:W-:Y:S01]  /*12fa0*/  FADD.FTZ R24, R52, R9 ;  /* 0x0000000934187221 */ /* 0x000fe20000010000 */
[----:B------:R-:W-:Y:S01]  /*12fb0*/  FADD.FTZ R25, R157, R26 ;  /* 0x0000001a9d197221 */ /* 0x000fe20000010000 */
[C---:B0-----:R-:W-:Y:S01]  /*12fc0*/  F2FP.BF16.F32.PACK_AB R157, R4.reuse, R157 ;  /* 0x0000009d049d723e */ /* 0x041fe200000010ff */
[-C--:B------:R-:W-:Y:S01]  /*12fd0*/  FMUL.FTZ R89, R89, R6.reuse ;  /* 0x0000000659597220 */ /* 0x080fe20000410000 */
[----:B------:R-:W-:Y:S01]  /*12fe0*/  FADD.FTZ R9, R43, R24 ;  /* 0x000000182b097221 */ /* 0x000fe20000010000 */
[----:B------:R-:W-:Y:S01]  /*12ff0*/  FADD.FTZ R26, R4, R25 ;  /* 0x00000019041a7221 */ /* 0x000fe20000010000 */
[----:B------:R-:W-:Y:S01]  /*13000*/  F2FP.BF16.F32.PACK_AB R179, R80, R179 ;  /* 0x000000b350b3723e */ /* 0x000fe200000010ff */
[-C--:B------:R-:W-:Y:S01]  /*13010*/  FMUL.FTZ R92, R92, R6.reuse ;  /* 0x000000065c5c7220 */ /* 0x080fe20000410000 */
[----:B------:R-:W-:Y:S01]  /*13020*/  FADD.FTZ R24, R56, R9 ;  /* 0x0000000938187221 */ /* 0x000fe20000010000 */
[----:B--2---:R-:W-:Y:S01]  /*13030*/  FADD.FTZ R21, R159, R26 ;  /* 0x0000001a9f157221 */ /* 0x004fe20000010000 */
[C---:B-1----:R-:W-:Y:S01]  /*13040*/  F2FP.BF16.F32.PACK_AB R159, R14.reuse, R159 ;  /* 0x0000009f0e9f723e */ /* 0x042fe200000010ff */
        /* <DEDUP_REMOVED lines=16> */
[----:B------:R-:W-:Y:S01]  /*13150*/  FMUL.FTZ R101, R101, R6 ;  /* 0x0000000665657220 */ /* 0x000fe20000410000 */
[----:B------:R-:W-:Y:S01]  /*13160*/  FADD.FTZ R9, R49, R0 ;  /* 0x0000000031097221 */ /* 0x000fe20000010000 */
[----:B---3--:R-:W-:Y:S01]  /*13170*/  FADD.FTZ R15, R163, R15 ;  /* 0x0000000fa30f7221 */ /* 0x008fe20000010000 */
        /* <DEDUP_REMOVED lines=11> */
[----:B------:R-:W-:Y:S01]  /*13230*/  FADD.FTZ R15, R86, R15 ;  /* 0x0000000f560f7221 */ /* 0x000fe20000010000 */
[----:B------:R-:W-:Y:S01]  /*13240*/  F2FP.BF16.F32.PACK_AB R163, R163, R78 ;  /* 0x0000004ea3a3723e */ /* 0x000fe200000010ff */
[-C--:B------:R-:W-:Y:S01]  /*13250*/  FMUL.FTZ R109, R109, R6.reuse ;  /* 0x000000066d6d7220 */ /* 0x080fe20000410000 */
[----:B------:R-:W-:Y:S01]  /*13260*/  FADD.FTZ R9, R57, R0 ;  /* 0x0000000039097221 */ /* 0x000fe20000010000 */
[----:B----4-:R-:W-:Y:S01]  /*13270*/  FADD.FTZ R0, R29, R15 ;  /* 0x0000000f1d007221 */ /* 0x010fe20000010000 */
[----:B------:R-:W-:Y:S01]  /*13280*/  F2FP.BF16.F32.PACK_AB R164, R72, R53 ;  /* 0x0000003548a4723e */ /* 0x000fe200000010ff */
[----:B------:R-:W-:Y:S01]  /*13290*/  FMUL.FTZ R112, R112, R6 ;  /* 0x0000000670707220 */ /* 0x000fe20000410000 */
[----:B------:R-:W-:Y:S01]  /*132a0*/  F2FP.BF16.F32.PACK_AB R165, R83, R82 ;  /* 0x0000005253a5723e */ /* 0x000fe200000010ff */
[C---:B------:R-:W-:Y:S01]  /*132b0*/  FADD.FTZ R4, R76.reuse, R9 ;  /* 0x000000094c047221 */ /* 0x040fe20000010000 */
        /* <DEDUP_REMOVED lines=26> */
.L_x_2866:
[----:B------:R-:W-:-:S13]  /*13460*/  ISETP.GE.AND P2, PT, R10, RZ, PT ;  /* 0x000000ff0a00720c */ /* 0x000fda0003f46270 */
[----:B------:R-:W-:Y:S05]  /*13470*/  @!P2 BRA `(.L_x_2877) ;  /* 0x000000200084a947 */ /* 0x000fea0003800000 */
[----:B------:R-:W-:Y:S02]  /*13480*/  IMAD.MOV.U32 R11, RZ, RZ, R8 ;  /* 0x000000ffff0b7224 */ /* 0x000fe400078e0008 */
[----:B------:R-:W-:Y:S02]  /*13490*/  IMAD.MOV.U32 R13, RZ, RZ, R7 ;  /* 0x000000ffff0d7224 */ /* 0x000fe400078e0007 */
[----:B------:R-:W-:Y:S02]  /*134a0*/  IMAD.MOV.U32 R14, RZ, RZ, R186 ;  /* 0x000000ffff0e7224 */ /* 0x000fe400078e00ba */
[----:B------:R-:W-:-:S07]  /*134b0*/  IMAD.MOV.U32 R12, RZ, RZ, R184 ;  /* 0x000000ffff0c7224 */ /* 0x000fce00078e00b8 */
.L_x_2887:
        /* <DEDUP_REMOVED lines=10> */
.L_x_2879:
[----:B------:R-:W-:Y:S01]  /*13560*/  IMAD R3, R184, 0x8, R2 ;  /* 0x00000008b8037824 */ /* 0x000fe200078e0202 */
[----:B------:R-:W-:-:S04]  /*13570*/  SHF.L.U32 R6, R186, 0x1f, RZ ;  /* 0x0000001fba067819 */ /* 0x000fc800000006ff */
[----:B------:R0:W1:Y:S01]  /*13580*/  SYNCS.PHASECHK.TRANS64.TRYWAIT P3, [R3+URZ+0x28830], R6 ;  /* 0x02883006030075a7 */ /* 0x000062000806017f */
[----:B------:R-:W-:Y:S05]  /*13590*/  @!P0 BRA `(.L_x_2880) ;  /* 0x0000000000048947 */ /* 0x000fea0003800000 */
[----:B------:R-:W-:Y:S01]  /*135a0*/  BPT.TRAP 0x1 ;  /* 0x000000040000795c */ /* 0x000fe20000300000 */
.L_x_2880:
[----:B------:R-:W-:Y:S04]  /*135b0*/  BSSY B0, `(.L_x_2878) ;  /* 0x0000004000007945 */ /* 0x000fe80003800000 */
[----:B-1----:R-:W-:Y:S05]  /*135c0*/  @P3 BRA `(.L_x_2881) ;  /* 0x0000000000083947 */ /* 0x002fea0003800000 */
[----:B------:R-:W1:Y:S02]  /*135d0*/  SYNCS.PHASECHK.TRANS64.TRYWAIT P3, [R3+URZ+0x28830], R6 ;  /* 0x02883006030075a7 */ /* 0x000e64000806017f */
[----:B-1----:R-:W-:Y:S05]  /*135e0*/  @!P3 BRA `(.L_x_2882) ;  /* 0x000000d400fcb947 */ /* 0x002fea0003800000 */
.L_x_2881:
[----:B------:R-:W-:Y:S05]  /*135f0*/  BSYNC B0 ;  /* 0x0000000000007941 */ /* 0x000fea0003800000 */
.L_x_2878:
        /* <DEDUP_REMOVED lines=64> */
.L_x_2884:
[----:B------:R-:W-:Y:S01]  /*13a00*/  SHF.L.U32 R3, R14, 0x1f, RZ ;  /* 0x0000001f0e037819 */ /* 0x000fe200000006ff */
[----:B------:R-:W-:-:S04]  /*13a10*/  IMAD R6, R12, 0x8, R2 ;  /* 0x000000080c067824 */ /* 0x000fc800078e0202 */
[----:B------:R0:W1:Y:S01]  /*13a20*/  SYNCS.PHASECHK.TRANS64.TRYWAIT P2, [R6+URZ+0x28850], R3 ;  /* 0x02885003060075a7 */ /* 0x000062000804017f */
[----:B------:R-:W-:Y:S05]  /*13a30*/  @!P0 BRA `(.L_x_2885) ;  /* 0x0000000000048947 */ /* 0x000fea0003800000 */
[----:B------:R-:W-:Y:S01]  /*13a40*/  BPT.TRAP 0x1 ;  /* 0x000000040000795c */ /* 0x000fe20000300000 */
.L_x_2885:
[----:B-1----:R-:W-:Y:S05]  /*13a50*/  @P2 BRA `(.L_x_2883) ;  /* 0x0000000000082947 */ /* 0x002fea0003800000 */
[----:B------:R-:W1:Y:S02]  /*13a60*/  SYNCS.PHASECHK.TRANS64.TRYWAIT P2, [R6+URZ+0x28850], R3 ;  /* 0x02885003060075a7 */ /* 0x000e64000804017f */
[----:B-1----:R-:W-:Y:S05]  /*13a70*/  @!P2 BRA `(.L_x_2886) ;  /* 0x000000d000eca947 */ /* 0x002fea0003800000 */
.L_x_2883:
        /* <DEDUP_REMOVED lines=8> */
[----:B------:R-:W-:Y:S02]  /*13b00*/  R2UR UR7, R7 ;  /* 0x00000000070772ca */ /* 0x000fe400000e0000 */
[----:B------:R-:W-:Y:S02]  /*13b10*/  LOP3.LUT R3, R3, 0x4000000, RZ, 0xfc, !PT ;  /* 0x0400000003037812 */ /* 0x000fe400078efcff */
[C---:B------:R-:W-:Y:S01]  /*13b20*/  ISETP.GT.AND P2, PT, R10.reuse, RZ, PT ;  /* 0x000000ff0a00720c */ /* 0x040fe20003f44270 */
[----:B------:R-:W-:Y:S02]  /*13b30*/  VIADD R10, R10, 0xffffffff ;  /* 0xffffffff0a0a7836 */ /* 0x000fe40000000000 */
[C---:B------:R-:W-:Y:S02]  /*13b40*/  IMAD R6, R12.reuse, 0x800, R3 ;  /* 0x000008000c067824 */ /* 0x040fe400078e0203 */
[----:B------:R-:W-:-:S02]  /*13b50*/  @!P1 IMAD R12, R12, 0x8, R2 ;  /* 0x000000080c0c9824 */ /* 0x000fc400078e0202 */
[C---:B------:R-:W-:Y:S01]  /*13b60*/  VIADD R8, R6.reuse, 0x80 ;  /* 0x0000008006087836 */ /* 0x040fe20000000000 */
[----:B------:R-:W-:Y:S01]  /*13b70*/  R2UR UR6, R6 ;  /* 0x00000000060672ca */ /* 0x000fe200000e0000 */
[----:B------:R-:W-:-:S05]  /*13b80*/  @!P1 VIADD R12, R12, 0x28860 ;  /* 0x000288600c0c9836 */ /* 0x000fca0000000000 */
[----:B------:R-:W-:-:S07]  /*13b90*/  @!P1 PRMT R12, RZ, 0x654, R12 ;  /* 0x00000654ff0c9816 */ /* 0x000fce000000000c */
[----:B------:R-:W-:Y:S01]  /*13ba0*/  HGMMA.64x128x16.F32.BF16 R88, R180, gdesc[UR4].tnspB, R88, gsb0 ;  /* 0x41e00004b4587df0 */ /* 0x000fe20008001858 */
[----:B------:R-:W-:Y:S02]  /*13bb0*/  R2UR UR6, R8 ;  /* 0x00000000080672ca */ /* 0x000fe400000e0000 */
[----:B------:R-:W-:Y:S01]  /*13bc0*/  R2UR UR7, R9 ;  /* 0x00000000090772ca */ /* 0x000fe200000e0000 */
[----:B------:R-:W-:Y:S01]  /*13bd0*/  IMAD.MOV.U32 R9, RZ, RZ, 0x40000040 ;  /* 0x40000040ff097424 */ /* 0x000fe200078e00ff */
[----:B------:R-:W-:Y:S02]  /*13be0*/  FMNMX.FTZ R8, R24, R13, !PT ;  /* 0x0000000d18087209 */ /* 0x000fe40007810000 */
[----:B0-----:R-:W-:Y:S02]  /*13bf0*/  SHF.R.U32.HI R192, RZ, 0x7, R192 ;  /* 0x00000007ffc07819 */ /* 0x001fe400000116c0 */
[----:B------:R-:W-:Y:S01]  /*13c00*/  FMNMX.FTZ R3, R25, R8, !PT ;  /* 0x0000000819037209 */ /* 0x000fe20007810000 */
[----:B------:R-:W-:-:S03]  /*13c10*/  VIADD R8, R6, 0x100 ;  /* 0x0000010006087836 */ /* 0x000fc60000000000 */
[----:B------:R-:W-:-:S04]  /*13c20*/  FMNMX.FTZ R14, R28, R3, !PT ;  /* 0x000000031c0e7209 */ /* 0x000fc80007810000 */
[----:B------:R-:W-:Y:S01]  /*13c30*/  FMNMX.FTZ R3, R29, R14, !PT ;  /* 0x0000000e1d037209 */ /* 0x000fe20007810000 */
[----:B------:R-:W-:Y:S02]  /*13c40*/  WARPGROUP.DEPBAR.LE gsb0, 0x0 ;  /* 0x00008000000079c5 */ /* 0x000fe40000010000 */
[----:B------:R-:W-:-:S06]  /*13c50*/  WARPGROUP.ARRIVE ;  /* 0x00000000000079c5 */ /* 0x000fcc0000000000 */
[----:B------:R-:W-:Y:S01]  /*13c60*/  HGMMA.64x128x16.F32.BF16 R88, R176, gdesc[UR4].tnspB, R88, gsb0 ;  /* 0x41e00004b0587df0 */ /* 0x000fe20008001858 */
[----:B------:R-:W-:Y:S02]  /*13c70*/  R2UR UR6, R8 ;  /* 0x00000000080672ca */ /* 0x000fe400000e0000 */
[----:B------:R-:W-:Y:S01]  /*13c80*/  R2UR UR7, R9 ;  /* 0x00000000090772ca */ /* 0x000fe200000e0000 */
[----:B------:R-:W-:Y:S01]  /*13c90*/  IMAD.MOV.U32 R9, RZ, RZ, 0x40000040 ;  /* 0x40000040ff097424 */ /* 0x000fe200078e00ff */
        /* <DEDUP_REMOVED lines=34> */
[----:B------:R-:W-:-:S05]  /*13ec0*/  FMNMX.FTZ R8, R85, R8, !PT ;  /* 0x0000000855087209 */ /* 0x000fca0007810000 */
[----:B------:R-:W0:Y:S02]  /*13ed0*/  SHFL.BFLY PT, R3, R8, 0x2, 0x1f ;  /* 0x0c401f0008037f89 */ /* 0x000e2400000e0000 */
[----:B0-----:R-:W-:Y:S01]  /*13ee0*/  FMNMX.FTZ R15, R8, R3, !PT ;  /* 0x00000003080f7209 */ /* 0x001fe20007810000 */
[----:B------:R-:W-:Y:S02]  /*13ef0*/  VIADD R8, R6, 0x200 ;  /* 0x0000020006087836 */ /* 0x000fe40000000000 */
[----:B------:R-:W-:Y:S02]  /*13f00*/  IMAD.U32 R3, RZ, RZ, UR43 ;  /* 0x0000002bff037e24 */ /* 0x000fe4000f8e00ff */
[----:B------:R-:W0:Y:S02]  /*13f10*/  SHFL.BFLY PT, R14, R15, 0x1, 0x1f ;  /* 0x0c201f000f0e7f89 */ /* 0x000e2400000e0000 */
[----:B0-----:R-:W-:-:S05]  /*13f20*/  FMNMX.FTZ R7, R15, R14, !PT ;  /* 0x0000000e0f077209 */ /* 0x001fca0007810000 */
[----:B------:R-:W-:-:S04]  /*13f30*/  FADD.FTZ R14, -R7, R13 ;  /* 0x0000000d070e7221 */ /* 0x000fc80000010100 */
[-C--:B------:R-:W-:Y:S01]  /*13f40*/  FMUL.FTZ R13, R14, R3.reuse ;  /* 0x000000030e0d7220 */ /* 0x080fe20000410000 */
        /* <DEDUP_REMOVED lines=27> */
[----:B------:R-:W-:-:S02]  /*14100*/  R2UR UR6, R8 ;  /* 0x00000000080672ca */ /* 0x000fc400000e0000 */
[----:B------:R-:W-:Y:S02]  /*14110*/  R2UR UR7, R9 ;  /* 0x00000000090772ca */ /* 0x000fe400000e0000 */
        /* <DEDUP_REMOVED lines=32> */
[----:B------:R-:W-:-:S06]  /*14320*/  FFMA.FTZ R20, R72, R3, -R14 ;  /* 0x0000000348147223 */ /* 0x000fcc000001080e */
[----:B------:R-:W-:Y:S01]  /*14330*/  MUFU.EX2 R20, R20 ;  /* 0x0000001400147308 */ /* 0x000fe20000000800 */
[----:B------:R-:W-:Y:S02]  /*14340*/  WARPGROUP.DEPBAR.LE gsb0, 0x0 ;  /* 0x00008000000079c5 */ /* 0x000fe40000010000 */
[----:B------:R-:W-:Y:S01]  /*14350*/  WARPGROUP.ARRIVE ;  /* 0x00000000000079c5 */ /* 0x000fe20000000000 */
[-CC-:B------:R-:W-:Y:S01]  /*14360*/  FFMA.FTZ R168, R48, R3.reuse, -R14.reuse ;  /* 0x0000000330a87223 */ /* 0x180fe2000001080e */
[----:B------:R-:W-:-:S04]  /*14370*/  FFMA.FTZ R170, R52, R3, -R14 ;  /* 0x0000000334aa7223 */ /* 0x000fc8000001080e */
        /* <DEDUP_REMOVED lines=18> */
[----:B0-----:R-:W-:Y:S01]  /*144a0*/  FMNMX.FTZ R15, R8, R9, !PT ;  /* 0x00000009080f7209 */ /* 0x001fe20007810000 */
[----:B------:R-:W-:Y:S02]  /*144b0*/  VIADD R8, R6, 0x300 ;  /* 0x0000030006087836 */ /* 0x000fe40000000000 */
[----:B------:R-:W-:Y:S02]  /*144c0*/  IMAD.MOV.U32 R9, RZ, RZ, 0x40000040 ;  /* 0x40000040ff097424 */ /* 0x000fe400078e00ff */
[----:B------:R-:W0:Y:S01]  /*144d0*/  SHFL.BFLY PT, R32, R15, 0x1, 0x1f ;  /* 0x0c201f000f207f89 */ /* 0x000e2200000e0000 */
[----:B------:R-:W-:Y:S02]  /*144e0*/  WARPGROUP.DEPBAR.LE gsb0, 0x0 ;  /* 0x00008000000079c5 */ /* 0x000fe40000010000 */
[----:B------:R-:W-:Y:S01]  /*144f0*/  WARPGROUP.ARRIVE ;  /* 0x00000000000079c5 */ /* 0x000fe20000000000 */
[-CC-:B------:R-:W-:Y:S01]  /*14500*/  FFMA.FTZ R153, R33, R3.reuse, -R14.reuse ;  /* 0x0000000321997223 */ /* 0x180fe2000001080e */
[-CC-:B------:R-:W-:Y:S01]  /*14510*/  FFMA.FTZ R33, R41, R3.reuse, -R14.reuse ;  /* 0x0000000329217223 */ /* 0x180fe2000001080e */
[-CC-:B------:R-:W-:Y:S01]  /*14520*/  FFMA.FTZ R41, R45, R3.reuse, -R14.reuse ;  /* 0x000000032d297223 */ /* 0x180fe2000001080e */
[-CC-:B------:R-:W-:Y:S01]  /*14530*/  FFMA.FTZ R45, R53, R3.reuse, -R14.reuse ;  /* 0x00000003352d7223 */ /* 0x180fe2000001080e */
[-CC-:B------:R-:W-:Y:S01]  /*14540*/  FFMA.FTZ R155, R57, R3.reuse, -R14.reuse ;  /* 0x00000003399b7223 */ /* 0x180fe2000001080e */
[----:B------:R-:W-:Y:S01]  /*14550*/  HGMMA.64x128x16.F32.BF16 R88, R156, gdesc[UR4].tnspB, R88, gsb0 ;  /* 0x41e000049c587df0 */ /* 0x000fe20008001858 */
[----:B------:R-:W-:Y:S01]  /*14560*/  R2UR UR6, R8 ;  /* 0x00000000080672ca */ /* 0x000fe200000e0000 */
[-CC-:B------:R-:W-:Y:S01]  /*14570*/  FFMA.FTZ R53, R65, R3.reuse, -R14.reuse ;  /* 0x0000000341357223 */ /* 0x180fe2000001080e */
[----:B------:R-:W-:Y:S01]  /*14580*/  R2UR UR7, R9 ;  /* 0x00000000090772ca */ /* 0x000fe200000e0000 */
[-CC-:B------:R-:W-:Y:S01]  /*14590*/  FFMA.FTZ R152, R56, R3.reuse, -R14.reuse ;  /* 0x0000000338987223 */ /* 0x180fe2000001080e */
[----:B0-----:R-:W-:Y:S01]  /*145a0*/  FMNMX.FTZ R8, R15, R32, !PT ;  /* 0x000000200f087209 */ /* 0x001fe20007810000 */
[-CC-:B------:R-:W-:Y:S01]  /*145b0*/  FFMA.FTZ R154, R60, R3.reuse, -R14.reuse ;  /* 0x000000033c9a7223 */ /* 0x180fe2000001080e */
[-CC-:B------:R-:W-:Y:S01]  /*145c0*/  FFMA.FTZ R57, R73, R3.reuse, -R14.reuse ;  /* 0x0000000349397223 */ /* 0x180fe2000001080e */
[-CC-:B------:R-:W-:Y:S01]  /*145d0*/  FFMA.FTZ R65, R77, R3.reuse, -R14.reuse ;  /* 0x000000034d417223 */ /* 0x180fe2000001080e */
[-CC-:B------:R-:W-:Y:S01]  /*145e0*/  FFMA.FTZ R9, R84, R3.reuse, -R14.reuse ;  /* 0x0000000354097223 */ /* 0x180fe2000001080e */
[----:B------:R-:W-:Y:S01]  /*145f0*/  FFMA.FTZ R32, R85, R3, -R14 ;  /* 0x0000000355207223 */ /* 0x000fe2000001080e */
[----:B------:R-:W-:-:S02]  /*14600*/  IMAD.MOV.U32 R15, RZ, RZ, 0x40000040 ;  /* 0x40000040ff0f7424 */ /* 0x000fc400078e00ff */
[-C--:B------:R-:W-:Y:S01]  /*14610*/  FMUL.FTZ R36, R8, R3.reuse ;  /* 0x0000000308247220 */ /* 0x080fe20000410000 */
[----:B------:R-:W-:Y:S03]  /*14620*/  MUFU.EX2 R153, R153 ;  /* 0x0000009900997308 */ /* 0x000fe60000000800 */
[-CC-:B------:R-:W-:Y:S01]  /*14630*/  FFMA.FTZ R26, R26, R3.reuse, -R36.reuse ;  /* 0x000000031a1a7223 */ /* 0x180fe20000010824 */
[-CC-:B------:R-:W-:Y:S01]  /*14640*/  FFMA.FTZ R181, R27, R3.reuse, -R36.reuse ;  /* 0x000000031bb57223 */ /* 0x180fe20000010824 */
[-CC-:B------:R-:W-:Y:S01]  /*14650*/  FFMA.FTZ R183, R30, R3.reuse, -R36.reuse ;  /* 0x000000031eb77223 */ /* 0x180fe20000010824 */
[-CC-:B------:R-:W-:Y:S01]  /*14660*/  FFMA.FTZ R30, R31, R3.reuse, -R36.reuse ;  /* 0x000000031f1e7223 */ /* 0x180fe20000010824 */
[-CC-:B------:R-:W-:Y:S01]  /*14670*/  FFMA.FTZ R177, R34, R3.reuse, -R36.reuse ;  /* 0x0000000322b17223 */ /* 0x180fe20000010824 */
[----:B------:R-:W-:Y:S01]  /*14680*/  IADD3 R31, -R192, 0xb, RZ ;  /* 0x0000000bc01f7810 */ /* 0x000fe20007ffe1ff */
        /* <DEDUP_REMOVED lines=19> */
[----:B------:R-:W-:-:S05]  /*147c0*/  FFMA.FTZ R86, R86, R3, -R36 ;  /* 0x0000000356567223 */ /* 0x000fca0000010824 */
        /* <DEDUP_REMOVED lines=18> */
[-C--:B------:R-:W-:Y:S01]  /*148f0*/  FFMA.FTZ R157, R66, R3.reuse, -R36 ;  /* 0x00000003429d7223 */ /* 0x080fe20000010824 */
[----:B------:R-:W-:Y:S01]  /*14900*/  HGMMA.64x128x16.F32.BF16 R88, R160, gdesc[UR4].tnspB, R88, gsb0 ;  /* 0x41e00004a0587df0 */ /* 0x000fe20008001858 */
[----:B------:R-:W-:Y:S01]  /*14910*/  FMUL.FTZ R11, R14, R3 ;  /* 0x000000030e0b7220 */ /* 0x000fe20000410000 */
[----:B------:R-:W-:Y:S01]  /*14920*/  VIADD R14, R6, 0x380 ;  /* 0x00000380060e7836 */ /* 0x000fe20000000000 */
[----:B------:R-:W-:Y:S01]  /*14930*/  R2UR UR7, R15 ;  /* 0x000000000f0772ca */ /* 0x000fe200000e0000 */
[----:B------:R-:W-:-:S02]  /*14940*/  @!P1 IMAD R15, R184, 0x8, R2 ;  /* 0x00000008b80f9824 */ /* 0x000fc400078e0202 */
[-CC-:B------:R-:W-:Y:S01]  /*14950*/  FFMA.FTZ R6, R55, R3.reuse, -R36.reuse ;  /* 0x0000000337067223 */ /* 0x180fe20000010824 */
[----:B------:R-:W-:Y:S01]  /*14960*/  MUFU.EX2 R171, R171 ;  /* 0x000000ab00ab7308 */ /* 0x000fe20000000800 */
[----:B------:R-:W-:Y:S01]  /*14970*/  R2UR UR6, R14 ;  /* 0x000000000e0672ca */ /* 0x000fe200000e0000 */
[----:B------:R-:W-:Y:S02]  /*14980*/  @!P1 VIADD R27, R15, 0x28840 ;  /* 0x000288400f1b9836 */ /* 0x000fe40000000000 */
[-CC-:B------:R-:W-:Y:S01]  /*14990*/  FFMA.FTZ R14, R58, R3.reuse, -R36.reuse ;  /* 0x000000033a0e7223 */ /* 0x180fe20000010824 */
[-CC-:B------:R-:W-:Y:S01]  /*149a0*/  FFMA.FTZ R15, R59, R3.reuse, -R36.reuse ;  /* 0x000000033b0f7223 */ /* 0x180fe20000010824 */
[----:B------:R-:W-:Y:S01]  /*149b0*/  FFMA.FTZ R159, R70, R3, -R36 ;  /* 0x00000003469f7223 */ /* 0x000fe20000010824 */
[----:B------:R-:W-:Y:S01]  /*149c0*/  @!P1 PRMT R27, RZ, 0x654, R27 ;  /* 0x00000654ff1b9816 */ /* 0x000fe2000000001b */
[----:B------:R-:W0:Y:S08]  /*149d0*/  MUFU.EX2 R11, R11 ;  /* 0x0000000b000b7308 */ /* 0x000e300000000800 */
[----:B------:R-:W-:Y:S08]  /*149e0*/  MUFU.EX2 R45, R45 ;  /* 0x0000002d002d7308 */ /* 0x000ff00000000800 */
[----:B------:R-:W-:Y:S01]  /*149f0*/  MUFU.EX2 R6, R6 ;  /* 0x0000000600067308 */ /* 0x000fe20000000800 */
[----:B0-----:R-:W-:-:S04]  /*14a00*/  FFMA.FTZ R46, R11, R0, R26 ;  /* 0x000000000b2e7223 */ /* 0x001fc8000001001a */
[C---:B------:R-:W-:Y:S01]  /*14a10*/  FADD.FTZ R46, R181.reuse, R46 ;  /* 0x0000002eb52e7221 */ /* 0x040fe20000010000 */
[----:B------:R-:W-:Y:S02]  /*14a20*/  F2FP.BF16.F32.PACK_AB R181, R181, R26 ;  /* 0x0000001ab5b5723e */ /* 0x000fe400000010ff */
        /* <DEDUP_REMOVED lines=14> */
[----:B------:R-:W-:Y:S01]  /*14b10*/  WARPGROUP.ARRIVE ;  /* 0x00000000000079c5 */ /* 0x000fe20000000000 */
[----:B------:R-:W-:-:S04]  /*14b20*/  FFMA.FTZ R161, R74, R3, -R36 ;  /* 0x000000034aa17223 */ /* 0x000fc80000010824 */
[----:B------:R-:W1:Y:S01]  /*14b30*/  MUFU.EX2 R65, R65 ;  /* 0x0000004100417308 */ /* 0x000e620000000800 */
[----:B0-----:R-:W-:Y:S01]  /*14b40*/  F2FP.BF16.F32.PACK_AB R160, R57, R20 ;  /* 0x0000001439a0723e */ /* 0x001fe200000010ff */
[----:B------:R-:W-:Y:S06]  /*14b50*/  HGMMA.64x128x16.F32.BF16 R88, R164, gdesc[UR4].tnspB, R88, gsb0 ;  /* 0x41e00004a4587df0 */ /* 0x000fec0008001858 */
[----:B------:R-:W-:Y:S08]  /*14b60*/  MUFU.EX2 R161, R161 ;  /* 0x000000a100a17308 */ /* 0x000ff00000000800 */
[----:B------:R-:W0:Y:S01]  /*14b70*/  MUFU.EX2 R79, R79 ;  /* 0x0000004f004f7308 */ /* 0x000e220000000800 */
[----:B-1----:R-:W-:-:S07]  /*14b80*/  F2FP.BF16.F32.PACK_AB R162, R65, R24 ;  /* 0x0000001841a2723e */ /* 0x002fce00000010ff */
[----:B------:R-:W-:Y:S08]  /*14b90*/  MUFU.EX2 R82, R82 ;  /* 0x0000005200527308 */ /* 0x000ff00000000800 */
[----:B------:R-:W-:Y:S01]  /*14ba0*/  MUFU.EX2 R83, R83 ;  /* 0x0000005300537308 */ /* 0x000fe20000000800 */
[----:B0-----:R-:W-:-:S07]  /*14bb0*/  F2FP.BF16.F32.PACK_AB R163, R79, R78 ;  /* 0x0000004e4fa3723e */ /* 0x001fce00000010ff */
[----:B------:R-:W-:Y:S08]  /*14bc0*/  MUFU.EX2 R9, R9 ;  /* 0x0000000900097308 */ /* 0x000ff00000000800 */
[----:B------:R-:W-:Y:S08]  /*14bd0*/  MUFU.EX2 R86, R86 ;  /* 0x0000005600567308 */ /* 0x000ff00000000800 */
[----:B------:R-:W-:Y:S01]  /*14be0*/  MUFU.EX2 R32, R32 ;  /* 0x0000002000207308 */ /* 0x000fe20000000800 */
[----:B------:R-:W-:-:S02]  /*14bf0*/  WARPGROUP.DEPBAR.LE gsb0, 0x0 ;  /* 0x00008000000079c5 */ /* 0x000fc40000010000 */
[----:B------:R0:W-:Y:S06]  /*14c00*/  BAR.ARV R31, 0x100 ;  /* 0x0004001f0000751d */ /* 0x0001ec0000002000 */
[----:B------:R1:W-:Y:S01]  /*14c10*/  @!P1 SYNCS.ARRIVE.TRANS64.RED.A1T0 RZ, [R27+URZ], RZ ;  /* 0x000000ff1bff99a7 */ /* 0x0003e2000810043f */
[----:B------:R-:W-:Y:S01]  /*14c20*/  FMUL.FTZ R88, R88, R13 ;  /* 0x0000000d58587220 */ /* 0x000fe20000410000 */
[----:B0-----:R-:W-:Y:S01]  /*14c30*/  FADD.FTZ R31, R183, R46 ;  /* 0x0000002eb71f7221 */ /* 0x001fe20000010000 */
[----:B------:R-:W-:Y:S01]  /*14c40*/  F2FP.BF16.F32.PACK_AB R183, R30, R183 ;  /* 0x000000b71eb7723e */ /* 0x000fe200000010ff */
[-C--:B------:R-:W-:Y:S01]  /*14c50*/  FMUL.FTZ R89, R89, R13.reuse ;  /* 0x0000000d59597220 */ /* 0x080fe20000410000 */
[-C--:B------:R-:W-:Y:S01]  /*14c60*/  FMUL.FTZ R92, R92, R13.reuse ;  /* 0x0000000d5c5c7220 */ /* 0x080fe20000410000 */
[-C--:B------:R-:W-:Y:S01]  /*14c70*/  FMUL.FTZ R93, R93, R13.reuse ;  /* 0x0000000d5d5d7220 */ /* 0x080fe20000410000 */
[-C--:B------:R-:W-:Y:S01]  /*14c80*/  FMUL.FTZ R96, R96, R13.reuse ;  /* 0x0000000d60607220 */ /* 0x080fe20000410000 */
[----:B-1----:R-:W-:Y:S01]  /*14c90*/  FADD.FTZ R27, R21, R4 ;  /* 0x00000004151b7221 */ /* 0x002fe20000010000 */
[----:B------:R0:W-:Y:S01]  /*14ca0*/  @!P1 SYNCS.ARRIVE.TRANS64.RED.A1T0 RZ, [R12+URZ], RZ ;  /* 0x000000ff0cff99a7 */ /* 0x0001e2000810043f */
[-C--:B------:R-:W-:Y:S01]  /*14cb0*/  FMUL.FTZ R97, R97, R13.reuse ;  /* 0x0000000d61617220 */ /* 0x080fe20000410000 */
[----:B------:R-:W-:Y:S01]  /*14cc0*/  FMUL.FTZ R100, R100, R13 ;  /* 0x0000000d64647220 */ /* 0x000fe20000410000 */
[----:B------:R-:W-:Y:S01]  /*14cd0*/  FADD.FTZ R4, R182, R27 ;  /* 0x0000001bb6047221 */ /* 0x000fe20000010000 */
[----:B------:R-:W-:Y:S01]  /*14ce0*/  F2FP.BF16.F32.PACK_AB R182, R25, R182 ;  /* 0x000000b619b6723e */ /* 0x000fe200000010ff */
[----:B------:R-:W-:Y:S01]  /*14cf0*/  FFMA.FTZ R27, R63, R3, -R36 ;  /* 0x000000033f1b7223 */ /* 0x000fe20000010824 */
[-C--:B------:R-:W-:Y:S01]  /*14d00*/  FMUL.FTZ R101, R101, R13.reuse ;  /* 0x0000000d65657220 */ /* 0x080fe20000410000 */
[----:B------:R-:W-:Y:S01]  /*14d10*/  FADD.FTZ R35, R25, R4 ;  /* 0x0000000419237221 */ /* 0x000fe20000010000 */
[----:B------:R-:W-:Y:S01]  /*14d20*/  FADD.FTZ R4, R30, R31 ;  /* 0x0000001f1e047221 */ /* 0x000fe20000010000 */
[-C--:B------:R-:W-:Y:S01]  /*14d30*/  FMUL.FTZ R104, R104, R13.reuse ;  /* 0x0000000d68687220 */ /* 0x080fe20000410000 */
[----:B------:R-:W-:Y:S01]  /*14d40*/  FMUL.FTZ R105, R105, R13 ;  /* 0x0000000d69697220 */ /* 0x000fe20000410000 */
[----:B0-----:R-:W-:Y:S01]  /*14d50*/  FADD.FTZ R12, R176, R35 ;  /* 0x00000023b00c7221 */ /* 0x001fe20000010000 */
[----:B------:R-:W-:Y:S01]  /*14d60*/  FADD.FTZ R31, R177, R4 ;  /* 0x00000004b11f7221 */ /* 0x000fe20000010000 */
[----:B------:R-:W0:Y:S01]  /*14d70*/  MUFU.EX2 R27, R27 ;  /* 0x0000001b001b7308 */ /* 0x000e220000000800 */
[----:B------:R-:W-:Y:S01]  /*14d80*/  FFMA.FTZ R4, R67, R3, -R36 ;  /* 0x0000000343047223 */ /* 0x000fe20000010824 */
[----:B------:R-:W-:Y:S01]  /*14d90*/  FADD.FTZ R35, R153, R12 ;  /* 0x0000000c99237221 */ /* 0x000fe20000010000 */
[C---:B------:R-:W-:Y:S01]  /*14da0*/  FADD.FTZ R46, R34.reuse, R31 ;  /* 0x0000001f222e7221 */ /* 0x040fe20000010000 */
[----:B------:R-:W-:Y:S01]  /*14db0*/  F2FP.BF16.F32.PACK_AB R177, R34, R177 ;  /* 0x000000b122b1723e */ /* 0x000fe200000010ff */
[-C--:B------:R-:W-:Y:S01]  /*14dc0*/  FFMA.FTZ R12, R71, R3.reuse, -R36 ;  /* 0x00000003470c7223 */ /* 0x080fe20000010824 */
[----:B------:R-:W-:Y:S01]  /*14dd0*/  FADD.FTZ R48, R178, R35 ;  /* 0x00000023b2307221 */ /* 0x000fe20000010000 */
[----:B------:R-:W-:Y:S01]  /*14de0*/  FADD.FTZ R31, R179, R46 ;  /* 0x0000002eb31f7221 */ /* 0x000fe20000010000 */
[----:B------:R-:W1:Y:S01]  /*14df0*/  MUFU.EX2 R4, R4 ;  /* 0x0000000400047308 */ /* 0x000e620000000800 */
[----:B------:R-:W-:Y:S01]  /*14e00*/  F2FP.BF16.F32.PACK_AB R176, R153, R176 ;  /* 0x000000b099b0723e */ /* 0x000fe200000010ff */
[----:B------:R-:W-:Y:S01]  /*14e10*/  FADD.FTZ R35, R29, R48 ;  /* 0x000000301d237221 */ /* 0x000fe20000010000 */
[----:B------:R-:W-:Y:S01]  /*14e20*/  FADD.FTZ R46, R38, R31 ;  /* 0x0000001f262e7221 */ /* 0x000fe20000010000 */
[----:B------:R-:W-:Y:S01]  /*14e30*/  F2FP.BF16.F32.PACK_AB R153, R15, R14 ;  /* 0x0000000e0f99723e */ /* 0x000fe200000010ff */
[----:B------:R-:W-:Y:S01]  /*14e40*/  FFMA.FTZ R36, R87, R3, -R36 ;  /* 0x0000000357247223 */ /* 0x000fe20000010824 */
[----:B------:R-:W-:Y:S01]  /*14e50*/  FADD.FTZ R48, R172, R35 ;  /* 0x00000023ac307221 */ /* 0x000fe20000010000 */
[----:B------:R-:W-:Y:S01]  /*14e60*/  FADD.FTZ R31, R173, R46 ;  /* 0x0000002ead1f7221 */ /* 0x000fe20000010000 */
[----:B------:R-:W2:Y:S01]  /*14e70*/  MUFU.EX2 R12, R12 ;  /* 0x0000000c000c7308 */ /* 0x000ea20000000800 */
        /* <DEDUP_REMOVED lines=27> */
[----:B------:R-:W3:Y:S01]  /*15030*/  MUFU.EX2 R26, R75 ;  /* 0x0000004b001a7308 */ /* 0x000ee20000000800 */
[-C--:B------:R-:W-:Y:S01]  /*15040*/  FMUL.FTZ R129, R129, R13.reuse ;  /* 0x0000000d81817220 */ /* 0x080fe20000410000 */
[----:B------:R-:W-:Y:S01]  /*15050*/  FADD.FTZ R30, R152, R25 ;  /* 0x00000019981e7221 */ /* 0x000fe20000010000 */
[----:B------:R-:W-:Y:S01]  /*15060*/  FADD.FTZ R34, R14, R21 ;  /* 0x000000150e227221 */ /* 0x000fe20000010000 */
[C---:B------:R-:W-:Y:S01]  /*15070*/  F2FP.BF16.F32.PACK_AB R152, R155.reuse, R152 ;  /* 0x000000989b98723e */ /* 0x040fe200000010ff */
[-C--:B------:R-:W-:Y:S01]  /*15080*/  FMUL.FTZ R132, R132, R13.reuse ;  /* 0x0000000d84847220 */ /* 0x080fe20000410000 */
[----:B------:R-:W-:Y:S01]  /*15090*/  FADD.FTZ R21, R155, R30 ;  /* 0x0000001e9b157221 */ /* 0x000fe20000010000 */
[----:B------:R-:W-:Y:S01]  /*150a0*/  FADD.FTZ R25, R15, R34 ;  /* 0x000000220f197221 */ /* 0x000fe20000010000 */
[----:B0-----:R-:W-:Y:S01]  /*150b0*/  F2FP.BF16.F32.PACK_AB R155, R27, R0 ;  /* 0x000000001b9b723e */ /* 0x001fe200000010ff */
        /* <DEDUP_REMOVED lines=11> */
[----:B-1----:R-:W-:Y:S01]  /*15170*/  F2FP.BF16.F32.PACK_AB R157, R4, R157 ;  /* 0x0000009d049d723e */ /* 0x002fe200000010ff */
[-C--:B------:R-:W-:Y:S01]  /*15180*/  FMUL.FTZ R144, R144, R13.reuse ;  /* 0x0000000d90907220 */ /* 0x080fe20000410000 */
[----:B------:R-:W-:Y:S01]  /*15190*/  FADD.FTZ R25, R53, R30 ;  /* 0x0000001e35197221 */ /* 0x000fe20000010000 */
[----:B------:R-:W-:Y:S01]  /*151a0*/  FADD.FTZ R30, R4, R21 ;  /* 0x00000015041e7221 */ /* 0x000fe20000010000 */
[-C--:B------:R-:W-:Y:S01]  /*151b0*/  FMUL.FTZ R145, R145, R13.reuse ;  /* 0x0000000d91917220 */ /* 0x080fe20000410000 */
[----:B------:R-:W-:Y:S01]  /*151c0*/  FMUL.FTZ R148, R148, R13 ;  /* 0x0000000d94947220 */ /* 0x000fe20000410000 */
[----:B------:R-:W-:Y:S01]  /*151d0*/  FADD.FTZ R34, R158, R25 ;  /* 0x000000199e227221 */ /* 0x000fe20000010000 */
[----:B------:R-:W-:Y:S01]  /*151e0*/  FADD.FTZ R21, R159, R30 ;  /* 0x0000001e9f157221 */ /* 0x000fe20000010000 */
[C---:B--2---:R-:W-:Y:S01]  /*151f0*/  F2FP.BF16.F32.PACK_AB R159, R12.reuse, R159 ;  /* 0x0000009f0c9f723e */ /* 0x044fe200000010ff */
        /* <DEDUP_REMOVED lines=52> */
[----:B------:R-:W-:Y:S01]  /*15540*/  FADD.FTZ R0, R36, R15 ;  /* 0x0000000f24007221 */ /* 0x000fe20000010000 */
        /* <DEDUP_REMOVED lines=20> */
.L_x_2877:
[----:B------:R-:W-:Y:S05]  /*15690*/  WARPSYNC.ALL ;  /* 0x0000000000007948 */ /* 0x000fea0003800000 */
[----:B------:R-:W-:Y:S06]  /*156a0*/  BAR.ARV 0x8, 0x180 ;  /* 0x0206000000007b1d */ /* 0x000fec0000002000 */
[----:B------:R-:W-:Y:S05]  /*156b0*/  @!P0 BRA `(.L_x_2888) ;  /* 0x0000000000048947 */ /* 0x000fea0003800000 */
[----:B------:R-:W-:Y:S01]  /*156c0*/  BPT.TRAP 0x1 ;  /* 0x000000040000795c */ /* 0x000fe20000300000 */
.L_x_2888:
[----:B------:R-:W-:Y:S01]  /*156d0*/  IMAD R12, R184, 0x8, R2 ;  /* 0x00000008b80c7824 */ /* 0x000fe200078e0202 */
[----:B------:R-:W-:-:S04]  /*156e0*/  SHF.L.U32 R5, R186, 0x1f, RZ ;  /* 0x0000001fba057819 */ /* 0x000fc800000006ff */
[----:B------:R0:W1:Y:S01]  /*156f0*/  SYNCS.PHASECHK.TRANS64.TRYWAIT P2, [R12+URZ+0x28850], R5 ;  /* 0x028850050c0075a7 */ /* 0x000062000804017f */
[----:B------:R-:W-:Y:S05]  /*15700*/  @!P0 BRA `(.L_x_2889) ;  /* 0x0000000000048947 */ /* 0x000fea0003800000 */
[----:B------:R-:W-:Y:S01]  /*15710*/  BPT.TRAP 0x1 ;  /* 0x000000040000795c */ /* 0x000fe20000300000 */
.L_x_2889:
[----:B------:R-:W-:-:S05]  /*15720*/  VIADD R2, R2, 0x400 ;  /* 0x0000040002027836 */ /* 0x000fca0000000000 */
[----:B------:R-:W-:-:S04]  /*15730*/  SHF.R.U32.HI R2, RZ, 0x4, R2 ;  /* 0x00000004ff027819 */ /* 0x000fc80000011602 */
[----:B------:R-:W-:-:S04]  /*15740*/  LOP3.LUT R2, R2, 0x3fff, RZ, 0xc0, !PT ;  /* 0x00003fff02027812 */ /* 0x000fc800078ec0ff */
[----:B------:R-:W-:Y:S01]  /*15750*/  LOP3.LUT R11, R2, 0x4000000, RZ, 0xfc, !PT ;  /* 0x04000000020b7812 */ /* 0x000fe200078efcff */
[----:B-1----:R-:W-:Y:S06]  /*15760*/  @P2 BRA `(.L_x_2890) ;  /* 0x0000000000082947 */ /* 0x002fec0003800000 */
[----:B------:R-:W1:Y:S02]  /*15770*/  SYNCS.PHASECHK.TRANS64.TRYWAIT P0, [R12+URZ+0x28850], R5 ;  /* 0x028850050c0075a7 */ /* 0x000e64000800017f */
[----:B-1----:R-:W-:Y:S05]  /*15780*/  @!P0 BRA `(.L_x_2891) ;  /* 0x000000b400bc8947 */ /* 0x002fea0003800000 */
.L_x_2890:
[----:B------:R-:W-:Y:S01]  /*15790*/  IMAD R10, R184, 0x800, R11 ;  /* 0x00000800b80a7824 */ /* 0x000fe200078e020b */
[----:B------:R-:W-:Y:S05]  /*157a0*/  WARPSYNC.ALL ;  /* 0x0000000000007948 */ /* 0x000fea0003800000 */
[----:B------:R-:W-:Y:S01]  /*157b0*/  IMAD.MOV.U32 R11, RZ, RZ, 0x40000040 ;  /* 0x40000040ff0b7424 */ /* 0x000fe200078e00ff */
[C---:B------:R-:W-:Y:S01]  /*157c0*/  R2UR UR6, R10.reuse ;  /* 0x000000000a0672ca */ /* 0x040fe200000e0000 */
[----:B------:R-:W-:Y:S01]  /*157d0*/  WARPGROUP.ARRIVE ;  /* 0x00000000000079c5 */ /* 0x000fe20000000000 */
[----:B------:R-:W-:Y:S01]  /*157e0*/  VIADD R14, R10, 0x80 ;  /* 0x000000800a0e7836 */ /* 0x000fe20000000000 */
[----:B01----:R-:W0:Y:S01]  /*157f0*/  SHFL.BFLY PT, R5, R4, 0x2, 0x1f ;  /* 0x0c401f0004057f89 */ /* 0x003e2200000e0000 */
[----:B------:R-:W-:Y:S01]  /*15800*/  R2UR UR7, R11 ;  /* 0x000000000b0772ca */ /* 0x000fe200000e0000 */
[----:B------:R-:W-:-:S02]  /*15810*/  IMAD.MOV.U32 R15, RZ, RZ, 0x40000040 ;  /* 0x40000040ff0f7424 */ /* 0x000fc400078e00ff */
[----:B------:R-:W-:Y:S01]  /*15820*/  IMAD.MOV.U32 R11, RZ, RZ, 0x40000040 ;  /* 0x40000040ff0b7424 */ /* 0x000fe200078e00ff */
[----:B------:R-:W1:Y:S01]  /*15830*/  SHFL.BFLY PT, R9, R0, 0x2, 0x1f ;  /* 0x0c401f0000097f89 */ /* 0x000e6200000e0000 */
        /* <DEDUP_REMOVED lines=10> */
[----:B0-----:R-:W-:Y:S01]  /*158e0*/  FADD.FTZ R5, R5, R4 ;  /* 0x0000000405057221 */ /* 0x001fe20000010000 */
[----:B-1----:R-:W-:-:S04]  /*158f0*/  FADD.FTZ R9, R9, R0 ;  /* 0x0000000009097221 */ /* 0x002fc80000010000 */
[----:B------:R-:W0:Y:S01]  /*15900*/  SHFL.BFLY PT, R2, R5, 0x1, 0x1f ;  /* 0x0c201f0005027f89 */ /* 0x000e2200000e0000 */
[----:B------:R-:W-:-:S03]  /*15910*/  IMAD.MOV.U32 R0, RZ, RZ, -0x800000 ;  /* 0xff800000ff007424 */ /* 0x000fc600078e00ff */
[----:B------:R-:W1:Y:S01]  /*15920*/  SHFL.BFLY PT, R6, R9, 0x1, 0x1f ;  /* 0x0c201f0009067f89 */ /* 0x000e6200000e0000 */
[----:B0-----:R-:W-:Y:S01]  /*15930*/  FADD.FTZ R13, R5, R2 ;  /* 0x00000002050d7221 */ /* 0x001fe20000010000 */
[----:B------:R-:W-:Y:S01]  /*15940*/  SEL R5, RZ, 0x1, P0 ;  /* 0x00000001ff057807 */ /* 0x000fe20000000000 */
[----:B------:R-:W-:-:S03]  /*15950*/  IMAD.MOV.U32 R2, RZ, RZ, RZ ;  /* 0x000000ffff027224 */ /* 0x000fc600078e00ff */
[----:B------:R-:W-:Y:S02]  /*15960*/  FSETP.NE.FTZ.AND P2, PT, R13, RZ, PT ;  /* 0x000000ff0d00720b */ /* 0x000fe40003f55000 */
[----:B------:R-:W-:Y:S01]  /*15970*/  LOP3.LUT R186, R186, R5, RZ, 0x3c, !PT ;  /* 0x00000005baba7212 */ /* 0x000fe200078e3cff */
[----:B------:R-:W-:-:S10]  /*15980*/  IMAD.MOV.U32 R5, RZ, RZ, RZ ;  /* 0x000000ffff057224 */ /* 0x000fd400078e00ff */
[----:B------:R-:W-:Y:S01]  /*15990*/  @P2 MUFU.RCP R2, R13 ;  /* 0x0000000d00022308 */ /* 0x000fe20000001000 */
[----:B------:R-:W-:Y:S01]  /*159a0*/  @P2 FMUL.FTZ R4, R3, 0.69314718246459960938 ;  /* 0x3f31721803042820 */ /* 0x000fe20000410000 */
        /* <DEDUP_REMOVED lines=33> */
[----:B-1----:R-:W-:Y:S01]  /*15bc0*/  FADD.FTZ R14, R9, R6 ;  /* 0x00000006090e7221 */ /* 0x002fe20000010000 */
[----:B------:R-:W-:Y:S01]  /*15bd0*/  R2UR UR7, R15 ;  /* 0x000000000f0772ca */ /* 0x000fe200000e0000 */
[----:B------:R-:W0:Y:S03]  /*15be0*/  @P2 MUFU.LG2 R6, R13 ;  /* 0x0000000d00062308 */ /* 0x000e260000000c00 */
[----:B------:R-:W-:-:S13]  /*15bf0*/  FSETP.NE.FTZ.AND P3, PT, R14, RZ, PT ;  /* 0x000000ff0e00720b */ /* 0x000fda0003f75000 */
[----:B------:R-:W-:Y:S01]  /*15c00*/  @P3 MUFU.RCP R5, R14 ;  /* 0x0000000e00053308 */ /* 0x000fe20000001000 */
[----:B------:R-:W-:Y:S02]  /*15c10*/  WARPGROUP.DEPBAR.LE gsb0, 0x0 ;  /* 0x00008000000079c5 */ /* 0x000fe40000010000 */
[----:B------:R-:W-:-:S06]  /*15c20*/  WARPGROUP.ARRIVE ;  /* 0x00000000000079c5 */ /* 0x000fcc0000000000 */
[----:B------:R-:W-:Y:S01]  /*15c30*/  HGMMA.64x128x16.F32.BF16 R88, R160, gdesc[UR4].tnspB, R88, gsb0 ;  /* 0x41e00004a0587df0 */ /* 0x000fe20008001858 */
[----:B------:R-:W-:Y:S02]  /*15c40*/  R2UR UR6, R10 ;  /* 0x000000000a0672ca */ /* 0x000fe400000e0000 */
[----:B------:R-:W-:Y:S01]  /*15c50*/  R2UR UR7, R11 ;  /* 0x000000000b0772ca */ /* 0x000fe200000e0000 */
[----:B------:R-:W1:Y:S01]  /*15c60*/  @P3 MUFU.LG2 R10, R14 ;  /* 0x0000000e000a3308 */ /* 0x000e620000000c00 */
[----:B------:R-:W-:Y:S02]  /*15c70*/  @!P1 VIADD R11, R12, 0x28860 ;  /* 0x000288600c0b9836 */ /* 0x000fe40000000000 */
[----:B------:R-:W-:Y:S01]  /*15c80*/  @P3 FMUL.FTZ R12, R3, 0.69314718246459960938 ;  /* 0x3f317218030c3820 */ /* 0x000fe20000410000 */
[----:B0-----:R-:W-:Y:S02]  /*15c90*/  @P2 FMUL.FTZ R3, R6, 0.69314718246459960938 ;  /* 0x3f31721806032820 */ /* 0x001fe40000410000 */
[----:B------:R-:W-:-:S02]  /*15ca0*/  @!P1 PRMT R11, RZ, 0x654, R11 ;  /* 0x00000654ff0b9816 */ /* 0x000fc4000000000b */
[----:B------:R-:W-:Y:S01]  /*15cb0*/  @P2 FFMA.FTZ R40, R4, R7, R3 ;  /* 0x0000000704282223 */ /* 0x000fe20000010003 */
[----:B-1----:R-:W-:-:S04]  /*15cc0*/  @P3 FMUL.FTZ R9, R10, 0.69314718246459960938 ;  /* 0x3f3172180a093820 */ /* 0x002fc80000410000 */
[----:B------:R-:W-:Y:S01]  /*15cd0*/  @P3 FFMA.FTZ R0, R12, R8, R9 ;  /* 0x000000080c003223 */ /* 0x000fe20000010009 */
[----:B------:R-:W-:Y:S02]  /*15ce0*/  WARPGROUP.DEPBAR.LE gsb0, 0x0 ;  /* 0x00008000000079c5 */ /* 0x000fe40000010000 */
[----:B------:R-:W-:-:S06]  /*15cf0*/  WARPGROUP.ARRIVE ;  /* 0x00000000000079c5 */ /* 0x000fcc0000000000 */
[----:B------:R-:W-:Y:S03]  /*15d00*/  HGMMA.64x128x16.F32.BF16 R88, R164, gdesc[UR4].tnspB, R88, gsb0 ;  /* 0x41e00004a4587df0 */ /* 0x000fe60008001858 */
[----:B------:R-:W-:Y:S02]  /*15d10*/  WARPGROUP.DEPBAR.LE gsb0, 0x0 ;  /* 0x00008000000079c5 */ /* 0x000fe40000010000 */
        /* <DEDUP_REMOVED lines=33> */
[----:B------:R-:W-:Y:S01]  /*15f30*/  PLOP3.LUT P1, PT, PT, PT, PT, 0x8, 0x0 ;  /* 0x000000000000781c */ /* 0x000fe20003f2e170 */
[-C--:B------:R-:W-:Y:S01]  /*15f40*/  FMUL.FTZ R90, R90, R5.reuse ;  /* 0x000000055a5a7220 */ /* 0x080fe20000410000 */
[-C--:B------:R-:W-:Y:S01]  /*15f50*/  FMUL.FTZ R91, R91, R5.reuse ;  /* 0x000000055b5b7220 */ /* 0x080fe20000410000 */
[-C--:B------:R-:W-:Y:S01]  /*15f60*/  FMUL.FTZ R94, R94, R5.reuse ;  /* 0x000000055e5e7220 */ /* 0x080fe20000410000 */
        /* <DEDUP_REMOVED lines=29> */
.L_x_2808:
        /* <DEDUP_REMOVED lines=17> */
[----:B------:R-:W-:Y:S01]  /*16250*/  F2FP.BF16.F32.PACK_AB R36, R137, R36 ;  /* 0x000000248924723e */ /* 0x000fe200000010ff */
[----:B------:R-:W3:Y:S01]  /*16260*/  LDC R56, c[0x0][0xbe8] ;  /* 0x0002fa00ff387b82 */ /* 0x000ee20000000800 */
        /* <DEDUP_REMOVED lines=10> */
[C---:B------:R-:W-:Y:S02]  /*16310*/  IADD3 R53, P5, R8.reuse, 0x4060, RZ ;  /* 0x0000406008357810 */ /* 0x040fe40007fbe0ff */
[----:B------:R-:W-:Y:S01]  /*16320*/  IADD3 R45, P1, R8, 0x60, RZ ;  /* 0x00000060082d7810 */ /* 0x000fe20007f3e0ff */
[----:B------:R-:W-:Y:S01]  /*16330*/  IMAD.X R7, RZ, RZ, R9, P0 ;  /* 0x000000ffff077224 */ /* 0x000fe200000e0609 */
[----:B-1----:R-:W-:-:S02]  /*16340*/  LOP3.LUT R28, R53, 0x380, RZ, 0xc0, !PT ;  /* 0x00000380351c7812 */ /* 0x002fc400078ec0ff */
[----:B------:R-:W-:Y:S01]  /*16350*/  SHF.R.U64 R33, R33, 0x3, RZ ;  /* 0x0000000321217819 */ /* 0x000fe200000012ff */
[--C-:B------:R-:W-:Y:S01]  /*16360*/  IMAD.X R13, RZ, RZ, R9.reuse, P1 ;  /* 0x000000ffff0d7224 */ /* 0x100fe200008e0609 */
[----:B------:R-:W-:Y:S02]  /*16370*/  LOP3.LUT R4, R41, 0x380, RZ, 0xc0, !PT ;  /* 0x0000038029047812 */ /* 0x000fe400078ec0ff */
[----:B------:R-:W-:Y:S02]  /*16380*/  LOP3.LUT R6, R43, 0x380, RZ, 0xc0, !PT ;  /* 0x000003802b067812 */ /* 0x000fe400078ec0ff */
[C---:B------:R-:W-:Y:S02]  /*16390*/  IADD3 R47, P2, R8.reuse, 0x4000, RZ ;  /* 0x00004000082f7810 */ /* 0x040fe40007f5e0ff */
[C---:B------:R-:W-:Y:S02]  /*163a0*/  IADD3 R49, P3, R8.reuse, 0x4020, RZ ;  /* 0x0000402008317810 */ /* 0x040fe40007f7e0ff */
[----:B------:R-:W-:Y:S01]  /*163b0*/  IADD3 R51, P4, R8, 0x4040, RZ ;  /* 0x0000404008337810 */ /* 0x000fe20007f9e0ff */
[--C-:B------:R-:W-:Y:S01]  /*163c0*/  IMAD.X R15, RZ, RZ, R9.reuse, P2 ;  /* 0x000000ffff0f7224 */ /* 0x100fe200010e0609 */
[----:B------:R-:W-:Y:S01]  /*163d0*/  SHF.R.U64 R28, R28, 0x3, RZ ;  /* 0x000000031c1c7819 */ /* 0x000fe200000012ff */
[--C-:B------:R-:W-:Y:S01]  /*163e0*/  IMAD.X R25, RZ, RZ, R9.reuse, P3 ;  /* 0x000000ffff197224 */ /* 0x100fe200018e0609 */
[----:B------:R-:W-:Y:S01]  /*163f0*/  LOP3.LUT R12, R45, 0x380, RZ, 0xc0, !PT ;  /* 0x000003802d0c7812 */ /* 0x000fe200078ec0ff */
[--C-:B------:R-:W-:Y:S01]  /*16400*/  IMAD.X R27, RZ, RZ, R9.reuse, P4 ;  /* 0x000000ffff1b7224 */ /* 0x100fe200020e0609 */
[----:B------:R-:W-:Y:S01]  /*16410*/  LOP3.LUT R8, R33, R8, RZ, 0x3c, !PT ;  /* 0x0000000821087212 */ /* 0x000fe200078e3cff */
[----:B------:R-:W-:Y:S01]  /*16420*/  IMAD.X R33, RZ, RZ, R9, P5 ;  /* 0x000000ffff217224 */ /* 0x000fe200028e0609 */
[----:B------:R-:W-:-:S02]  /*16430*/  SHF.R.U64 R4, R4, 0x3, RZ ;  /* 0x0000000304047819 */ /* 0x000fc400000012ff */
[----:B------:R-:W-:Y:S02]  /*16440*/  SHF.R.U64 R6, R6, 0x3, RZ ;  /* 0x0000000306067819 */ /* 0x000fe400000012ff */
[----:B------:R-:W-:Y:S02]  /*16450*/  LOP3.LUT R14, R47, 0x380, RZ, 0xc0, !PT ;  /* 0x000003802f0e7812 */ /* 0x000fe400078ec0ff */
[----:B------:R-:W-:Y:S02]  /*16460*/  LOP3.LUT R32, R28, R53, RZ, 0x3c, !PT ;  /* 0x000000351c207212 */ /* 0x000fe400078e3cff */
[----:B------:R-:W-:Y:S02]  /*16470*/  SHF.R.U64 R12, R12, 0x3, RZ ;  /* 0x000000030c0c7819 */ /* 0x000fe400000012ff */
[----:B------:R-:W-:Y:S02]  /*16480*/  LOP3.LUT R24, R49, 0x380, RZ, 0xc0, !PT ;  /* 0x0000038031187812 */ /* 0x000fe400078ec0ff */
[----:B------:R-:W-:-:S02]  /*16490*/  LOP3.LUT R26, R51, 0x380, RZ, 0xc0, !PT ;  /* 0x00000380331a7812 */ /* 0x000fc400078ec0ff */
[----:B------:R-:W-:Y:S02]  /*164a0*/  MOV R28, R8 ;  /* 0x00000008001c7202 */ /* 0x000fe40000000f00 */
[----:B------:R-:W-:Y:S02]  /*164b0*/  LOP3.LUT R4, R4, R41, RZ, 0x3c, !PT ;  /* 0x0000002904047212 */ /* 0x000fe400078e3cff */
[----:B------:R-:W-:Y:S02]  /*164c0*/  LOP3.LUT R6, R6, R43, RZ, 0x3c, !PT ;  /* 0x0000002b06067212 */ /* 0x000fe400078e3cff */
[----:B------:R-:W-:Y:S02]  /*164d0*/  F2FP.BF16.F32.PACK_AB R8, R89, R88 ;  /* 0x000000585908723e */ /* 0x000fe400000010ff */
[----:B------:R-:W-:Y:S02]  /*164e0*/  F2FP.BF16.F32.PACK_AB R9, R91, R90 ;  /* 0x0000005a5b09723e */ /* 0x000fe400000010ff */
[----:B------:R-:W-:-:S02]  /*164f0*/  SHF.R.U64 R14, R14, 0x3, RZ ;  /* 0x000000030e0e7819 */ /* 0x000fc400000012ff */
[----:B------:R-:W-:Y:S01]  /*16500*/  LOP3.LUT R12, R12, R45, RZ, 0x3c, !PT ;  /* 0x0000002d0c0c7212 */ /* 0x000fe200078e3cff */
[----:B------:R1:W-:Y:S01]  /*16510*/  STSM.16.M88.4 [R28], R8 ;  /* 0x000000081c007844 */ /* 0x0003e20000000200 */
[----:B------:R-:W-:Y:S02]  /*16520*/  SHF.R.U64 R24, R24, 0x3, RZ ;  /* 0x0000000318187819 */ /* 0x000fe400000012ff */
[----:B------:R-:W-:Y:S02]  /*16530*/  SHF.R.U64 R26, R26, 0x3, RZ ;  /* 0x000000031a1a7819 */ /* 0x000fe400000012ff */
[----:B------:R-:W-:Y:S02]  /*16540*/  MOV R46, R4 ;  /* 0x00000004002e7202 */ /* 0x000fe40000000f00 */
[----:B------:R-:W-:Y:S02]  /*16550*/  MOV R45, R6 ;  /* 0x00000006002d7202 */ /* 0x000fe40000000f00 */
[----:B------:R-:W-:-:S02]  /*16560*/  F2FP.BF16.F32.PACK_AB R4, R97, R96 ;  /* 0x000000606104723e */ /* 0x000fc400000010ff */
[----:B------:R-:W-:Y:S02]  /*16570*/  F2FP.BF16.F32.PACK_AB R5, R99, R98 ;  /* 0x000000626305723e */ /* 0x000fe400000010ff */
[----:B------:R-:W-:Y:S02]  /*16580*/  F2FP.BF16.F32.PACK_AB R6, R101, R100 ;  /* 0x000000646506723e */ /* 0x000fe400000010ff */
[----:B------:R-:W-:Y:S02]  /*16590*/  F2FP.BF16.F32.PACK_AB R7, R103, R102 ;  /* 0x000000666707723e */ /* 0x000fe400000010ff */
[----:B------:R-:W-:Y:S02]  /*165a0*/  LOP3.LUT R14, R14, R47, RZ, 0x3c, !PT ;  /* 0x0000002f0e0e7212 */ /* 0x000fe400078e3cff */
[----:B-1----:R-:W-:Y:S01]  /*165b0*/  F2FP.BF16.F32.PACK_AB R8, R105, R104 ;  /* 0x000000686908723e */ /* 0x002fe200000010ff */
[----:B------:R-:W-:Y:S01]  /*165c0*/  STSM.16.M88.4 [R46], R4 ;  /* 0x000000042e007844 */ /* 0x000fe20000000200 */
[----:B------:R-:W-:-:S02]  /*165d0*/  F2FP.BF16.F32.PACK_AB R9, R107, R106 ;  /* 0x0000006a6b09723e */ /* 0x000fc400000010ff */
[----:B------:R-:W-:Y:S02]  /*165e0*/  F2FP.BF16.F32.PACK_AB R10, R109, R108 ;  /* 0x0000006c6d0a723e */ /* 0x000fe400000010ff */
[----:B------:R-:W-:Y:S02]  /*165f0*/  F2FP.BF16.F32.PACK_AB R11, R111, R110 ;  /* 0x0000006e6f0b723e */ /* 0x000fe400000010ff */
[----:B------:R-:W-:Y:S02]  /*16600*/  LOP3.LUT R24, R24, R49, RZ, 0x3c, !PT ;  /* 0x0000003118187212 */ /* 0x000fe400078e3cff */
[----:B------:R-:W-:Y:S01]  /*16610*/  LOP3.LUT R26, R26, R51, RZ, 0x3c, !PT ;  /* 0x000000331a1a7212 */ /* 0x000fe200078e3cff */
[----:B------:R1:W-:Y:S01]  /*16620*/  STSM.16.M88.4 [R45], R8 ;  /* 0x000000082d007844 */ /* 0x0003e20000000200 */
[----:B------:R-:W-:Y:S02]  /*16630*/  MOV R44, R12 ;  /* 0x0000000c002c7202 */ /* 0x000fe40000000f00 */
[----:B------:R-:W-:-:S02]  /*16640*/  MOV R42, R14 ;  /* 0x0000000e002a7202 */ /* 0x000fc40000000f00 */
[----:B------:R-:W-:Y:S02]  /*16650*/  MOV R43, R24 ;  /* 0x00000018002b7202 */ /* 0x000fe40000000f00 */
[----:B------:R-:W-:Y:S02]  /*16660*/  MOV R41, R26 ;  /* 0x0000001a00297202 */ /* 0x000fe40000000f00 */
[----:B------:R-:W-:Y:S02]  /*16670*/  F2FP.BF16.F32.PACK_AB R12, R35, R112 ;  /* 0x00000070230c723e */ /* 0x000fe400000010ff */
[----:B------:R-:W-:Y:S02]  /*16680*/  F2FP.BF16.F32.PACK_AB R13, R115, R114 ;  /* 0x00000072730d723e */ /* 0x000fe400000010ff */
[----:B------:R-:W-:Y:S02]  /*16690*/  F2FP.BF16.F32.PACK_AB R14, R117, R116 ;  /* 0x00000074750e723e */ /* 0x000fe400000010ff */
[----:B------:R-:W-:-:S02]  /*166a0*/  F2FP.BF16.F32.PACK_AB R15, R119, R118 ;  /* 0x00000076770f723e */ /* 0x000fc400000010ff */
[----:B------:R-:W-:Y:S02]  /*166b0*/  F2FP.BF16.F32.PACK_AB R24, R121, R120 ;  /* 0x000000787918723e */ /* 0x000fe400000010ff */
[----:B------:R-:W-:Y:S01]  /*166c0*/  F2FP.BF16.F32.PACK_AB R25, R123, R122 ;  /* 0x0000007a7b19723e */ /* 0x000fe200000010ff */
[----:B------:R-:W-:Y:S01]  /*166d0*/  STSM.16.M88.4 [R44], R12 ;  /* 0x0000000c2c007844 */ /* 0x000fe20000000200 */
[----:B------:R-:W-:Y:S02]  /*166e0*/  F2FP.BF16.F32.PACK_AB R26, R125, R124 ;  /* 0x0000007c7d1a723e */ /* 0x000fe400000010ff */
[----:B------:R-:W-:Y:S02]  /*166f0*/  F2FP.BF16.F32.PACK_AB R27, R127, R126 ;  /* 0x0000007e7f1b723e */ /* 0x000fe400000010ff */
[----:B------:R-:W-:Y:S02]  /*16700*/  MOV R28, R32 ;  /* 0x00000020001c7202 */ /* 0x000fe40000000f00 */
[----:B------:R-:W-:Y:S01]  /*16710*/  ISETP.NE.U32.AND P0, PT, RZ, UR4, PT ;  /* 0x00000004ff007c0c */ /* 0x000fe2000bf05070 */
[----:B------:R2:W-:Y:S01]  /*16720*/  STSM.16.M88.4 [R42], R24 ;  /* 0x000000182a007844 */ /* 0x0005e20000000200 */
[----:B-1----:R-:W-:-:S02]  /*16730*/  IADD3 R8, P1, R208, UR4, RZ ;  /* 0x00000004d0087c10 */ /* 0x002fc4000ff3e0ff */
[----:B------:R-:W-:Y:S02]  /*16740*/  F2FP.BF16.F32.PACK_AB R32, R3, R128 ;  /* 0x000000800320723e */ /* 0x000fe400000010ff */
[----:B------:R-:W-:Y:S02]  /*16750*/  F2FP.BF16.F32.PACK_AB R33, R131, R130 ;  /* 0x000000828321723e */ /* 0x000fe400000010ff */
[----:B------:R-:W-:Y:S02]  /*16760*/  F2FP.BF16.F32.PACK_AB R35, R135, R134 ;  /* 0x000000868723723e */ /* 0x000fe400000010ff */
[----:B------:R-:W-:Y:S02]  /*16770*/  F2FP.BF16.F32.PACK_AB R4, R145, R144 ;  /* 0x000000909104723e */ /* 0x000fe400000010ff */
[----:B------:R-:W-:Y:S01]  /*16780*/  F2FP.BF16.F32.PACK_AB R5, R147, R146 ;  /* 0x000000929305723e */ /* 0x000fe200000010ff */
[----:B------:R1:W-:Y:S01]  /*16790*/  STSM.16.M88.4 [R43], R32 ;  /* 0x000000202b007844 */ /* 0x0003e20000000200 */
[----:B------:R-:W-:-:S02]  /*167a0*/  F2FP.BF16.F32.PACK_AB R6, R149, R148 ;  /* 0x000000949506723e */ /* 0x000fc400000010ff */
[----:B------:R-:W-:Y:S01]  /*167b0*/  F2FP.BF16.F32.PACK_AB R7, R151, R150 ;  /* 0x000000969707723e */ /* 0x000fe200000010ff */
[----:B------:R1:W-:Y:S01]  /*167c0*/  STSM.16.M88.4 [R41], R36 ;  /* 0x0000002429007844 */ /* 0x0003e20000000200 */
[----:B------:R-:W-:Y:S01]  /*167d0*/  ISETP.NE.AND.EX P0, PT, RZ, UR5, PT, P0 ;  /* 0x00000005ff007c0c */ /* 0x000fe2000bf05300 */
[----:B--2---:R-:W-:Y:S01]  /*167e0*/  IMAD.MOV.U32 R42, RZ, RZ, RZ ;  /* 0x000000ffff2a7224 */ /* 0x004fe200078e00ff */
[----:B------:R-:W-:Y:S01]  /*167f0*/  IADD3.X R9, R209, UR5, RZ, P1, !PT ;  /* 0x00000005d1097c10 */ /* 0x000fe20008ffe4ff */
[----:B------:R-:W-:Y:S01]  /*16800*/  ULDC.64 UR4, c[0x0][0xc08] ;  /* 0x0003020000047ab9 */ /* 0x000fe20000000a00 */
[----:B------:R1:W-:Y:S01]  /*16810*/  STSM.16.M88.4 [R28], R4 ;  /* 0x000000041c007844 */ /* 0x0003e20000000200 */
[----:B------:R-:W-:Y:S01]  /*16820*/  BAR.SYNC.DEFER_BLOCKING 0x1, 0x100 ;  /* 0x0044000000007b1d */ /* 0x000fe20000010000 */
[----:B------:R-:W-:-:S04]  /*16830*/  ISETP.NE.U32.AND P2, PT, RZ, UR4, PT ;  /* 0x00000004ff007c0c */ /* 0x000fc8000bf45070 */
[----:B------:R-:W-:-:S13]  /*16840*/  ISETP.NE.AND.EX P2, PT, RZ, UR5, PT, P2 ;  /* 0x00000005ff007c0c */ /* 0x000fda000bf45320 */
[----:B------:R-:W-:Y:S01]  /*16850*/  @P2 IADD3 R208, P3, R208, UR4, RZ ;  /* 0x00000004d0d02c10 */ /* 0x000fe2000ff7e0ff */
[----:B------:R-:W-:Y:S02]  /*16860*/  ULDC UR4, c[0x0][0xa88] ;  /* 0x0002a20000047ab9 */ /* 0x000fe40000000800 */
[----:B------:R-:W-:Y:S01]  /*16870*/  IMAD.U32 R3, RZ, RZ, UR4 ;  /* 0x00000004ff037e24 */ /* 0x000fe2000f8e00ff */
[----:B------:R-:W-:Y:S01]  /*16880*/  @P2 IADD3.X R209, R209, UR5, RZ, P3, !PT ;  /* 0x00000005d1d12c10 */ /* 0x000fe20009ffe4ff */
[----:B------:R1:W5:Y:S01]  /*16890*/  @P0 LDG.E R42, desc[UR40][R8.64] ;  /* 0x00000028082a0981 */ /* 0x000362000c1e1900 */
[----:B---3--:R-:W-:Y:S01]  /*168a0*/  ISETP.NE.AND P1, PT, R56, 0x1, PT ;  /* 0x000000013800780c */ /* 0x008fe20003f25270 */
[----:B------:R-:W-:Y:S02]  /*168b0*/  IMAD.IADD R15, R204, 0x1, R191 ;  /* 0x00000001cc0f7824 */ /* 0x000fe400078e02bf */
[----:B------:R1:W5:Y:S10]  /*168c0*/  @P2 LDG.E R3, desc[UR40][R208.64] ;  /* 0x00000028d0032981 */ /* 0x000374000c1e1900 */
[----:B------:R-:W2:Y:S08]  /*168d0*/  @P1 LDC R10, c[0x0][0xbec] ;  /* 0x0002fb00ff0a1b82 */ /* 0x000eb00000000800 */
[----:B------:R-:W3:Y:S01]  /*168e0*/  @P1 LDC R11, c[0x0][0xbf0] ;  /* 0x0002fc00ff0b1b82 */ /* 0x000ee20000000800 */
[----:B-1----:R-:W-:Y:S05]  /*168f0*/  @P2 BRA `(.L_x_2894) ;  /* 0x0000000000102947 */ /* 0x002fea0003800000 */
[----:B------:R-:W-:Y:S05]  /*16900*/  @!P0 BRA `(.L_x_2894) ;  /* 0x00000000000c8947 */ /* 0x000fea0003800000 */
[----:B------:R-:W4:Y:S04]  /*16910*/  LDG.E R4, desc[UR40][R8.64] ;  /* 0x0000002808047981 */ /* 0x000f28000c1e1900 */
[----:B-----5:R-:W4:Y:S02]  /*16920*/  LDG.E R3, desc[UR40][R8.64+0x4] ;  /* 0x0000042808037981 */ /* 0x020f24000c1e1900 */
[----:B----4-:R-:W-:-:S07]  /*16930*/  IMAD.IADD R3, R3, 0x1, -R4 ;  /* 0x0000000103037824 */ /* 0x010fce00078e0a04 */
.L_x_2894:
[----:B------:R-:W-:Y:S01]  /*16940*/  SHF.R.S32.HI R28, RZ, 0x1f, R207 ;  /* 0x0000001fff1c7819 */ /* 0x000fe200000114cf */
[----:B--2---:R-:W-:Y:S01]  /*16950*/  @P1 IMAD.HI.U32 R4, R15, R10, RZ ;  /* 0x0000000a0f041227 */ /* 0x004fe200078e00ff */
[----:B------:R-:W-:Y:S01]  /*16960*/  ULDC.64 UR4, c[0x0][0xb90] ;  /* 0x0002e40000047ab9 */ /* 0x000fe20000000a00 */
[----:B-----5:R-:W-:Y:S01]  /*16970*/  SHF.R.S32.HI R43, RZ, 0x1f, R42 ;  /* 0x0000001fff2b7819 */ /* 0x020fe2000001142a */
[----:B------:R-:W1:Y:S01]  /*16980*/  @P1 LDC R41, c[0x0][0xbec] ;  /* 0x0002fb00ff291b82 */ /* 0x000e620000000800 */
[----:B------:R-:W-:Y:S01]  /*16990*/  IMAD R6, R28, UR4, RZ ;  /* 0x000000041c067c24 */ /* 0x000fe2000f8e02ff */
[----:B------:R-:W-:Y:S01]  /*169a0*/  SEL R217, R217, RZ, !P0 ;  /* 0x000000ffd9d97207 */ /* 0x000fe20004000000 */
[----:B------:R-:W-:Y:S01]  /*169b0*/  IMAD.MOV.U32 R7, RZ, RZ, R15 ;  /* 0x000000ffff077224 */ /* 0x000fe200078e000f */
[----:B---3--:R-:W-:Y:S01]  /*169c0*/  @P1 SHF.R.U32.HI R7, RZ, R11, R4 ;  /* 0x0000000bff071219 */ /* 0x008fe20000011604 */
[----:B------:R-:W-:Y:S01]  /*169d0*/  IMAD.WIDE.U32 R4, R207, UR4, R42 ;  /* 0x00000004cf047c25 */ /* 0x000fe2000f8e002a */
[----:B------:R-:W-:-:S03]  /*169e0*/  SEL R57, R210, RZ, !P0 ;  /* 0x000000ffd2397207 */ /* 0x000fc60004000000 */
        /* <DEDUP_REMOVED lines=15> */
[----:B------:R-:W-:Y:S01]  /*16ae0*/  IMAD R58, R3, R56, RZ ;  /* 0x00000038033a7224 */ /* 0x000fe200078e02ff */
[----:B------:R-:W-:Y:S01]  /*16af0*/  IADD3.X R5, R11, R5, R8, P2, !PT ;  /* 0x000000050b057210 */ /* 0x000fe200017fe408 */
[----:B------:R-:W-:Y:S01]  /*16b00*/  IMAD R6, R6, UR4, RZ ;  /* 0x0000000406067c24 */ /* 0x000fe2000f8e02ff */
[----:B------:R-:W-:-:S02]  /*16b10*/  LOP3.LUT R8, R7, 0x380, RZ, 0xc0, !PT ;  /* 0x0000038007087812 */ /* 0x000fc400078ec0ff */
[----:B------:R-:W-:Y:S01]  /*16b20*/  IADD3 R33, P3, R20, 0x4000, RZ ;  /* 0x0000400014217810 */ /* 0x000fe20007f7e0ff */
[C---:B------:R-:W-:Y:S01]  /*16b30*/  IMAD R11, R9.reuse, UR5, R6 ;  /* 0x00000005090b7c24 */ /* 0x040fe2000f8e0206 */
[----:B------:R-:W-:Y:S01]  /*16b40*/  SHF.R.U64 R8, R8, 0x3, RZ ;  /* 0x0000000308087819 */ /* 0x000fe200000012ff */
[----:B------:R-:W-:Y:S01]  /*16b50*/  IMAD.WIDE.U32 R4, R9, UR4, R4 ;  /* 0x0000000409047c25 */ /* 0x000fe2000f8e0004 */
[----:B------:R-:W-:Y:S01]  /*16b60*/  ULDC.64 UR4, c[0x0][0xb50] ;  /* 0x0002d40000047ab9 */ /* 0x000fe20000000a00 */
[----:B------:R-:W-:Y:S02]  /*16b70*/  LOP3.LUT R32, R33, 0x380, RZ, 0xc0, !PT ;  /* 0x0000038021207812 */ /* 0x000fe400078ec0ff */
[----:B------:R-:W-:Y:S01]  /*16b80*/  IMAD.IADD R5, R5, 0x1, R11 ;  /* 0x0000000105057824 */ /* 0x000fe200078e020b */
[----:B------:R-:W-:Y:S01]  /*16b90*/  LEA R6, P2, R4, UR4, 0x2 ;  /* 0x0000000404067c11 */ /* 0x000fe2000f8410ff */
[----:B------:R-:W-:Y:S01]  /*16ba0*/  IMAD.X R9, RZ, RZ, R21, P0 ;  /* 0x000000ffff097224 */ /* 0x000fe200000e0615 */
[----:B------:R-:W-:-:S02]  /*16bb0*/  LOP3.LUT R8, R8, R7, RZ, 0x3c, !PT ;  /* 0x0000000708087212 */ /* 0x000fc400078e3cff */
[----:B------:R-:W-:Y:S01]  /*16bc0*/  LEA.HI.X R7, R4, UR5, R5, 0x2, P2 ;  /* 0x0000000504077c11 */ /* 0x000fe200090f1405 */
[----:B------:R-:W-:Y:S01]  /*16bd0*/  IMAD.IADD R5, R225, 0x1, R191 ;  /* 0x00000001e1057824 */ /* 0x000fe200078e02bf */
[----:B------:R-:W-:Y:S01]  /*16be0*/  IADD3 R25, P2, R20, 0x3000, RZ ;  /* 0x0000300014197810 */ /* 0x000fe20007f5e0ff */
[----:B------:R-:W-:Y:S01]  /*16bf0*/  SHFL.IDX PT, R52, R6, RZ, 0x1c1f ;  /* 0x001c1fff06347589 */ /* 0x000fe200000e0000 */
[----:B------:R-:W-:Y:S01]  /*16c00*/  SHF.R.U64 R32, R32, 0x3, RZ ;  /* 0x0000000320207819 */ /* 0x000fe200000012ff */
[----:B------:R-:W-:Y:S01]  /*16c10*/  VIADD R3, R5, 0x8 ;  /* 0x0000000805037836 */ /* 0x000fe20000000000 */
[----:B------:R-:W-:Y:S01]  /*16c20*/  LOP3.LUT R24, R25, 0x380, RZ, 0xc0, !PT ;  /* 0x0000038019187812 */ /* 0x000fe200078ec0ff */
[----:B------:R-:W2:Y:S01]  /*16c30*/  SHFL.IDX PT, R53, R7, RZ, 0x1c1f ;  /* 0x001c1fff07357589 */ /* 0x000ea200000e0000 */
[----:B------:R-:W-:Y:S01]  /*16c40*/  IADD3 R13, P4, R20, 0x2000, RZ ;  /* 0x00002000140d7810 */ /* 0x000fe20007f9e0ff */
[----:B------:R-:W-:Y:S01]  /*16c50*/  ULDC.64 UR4, c[0x0][0xaa0] ;  /* 0x0002a80000047ab9 */ /* 0x000fe20000000a00 */
[----:B------:R-:W-:Y:S01]  /*16c60*/  SHF.R.U64 R24, R24, 0x3, RZ ;  /* 0x0000000318187819 */ /* 0x000fe200000012ff */
[----:B------:R-:W-:Y:S01]  /*16c70*/  SHFL.IDX PT, R54, R6, 0x1, 0x1c1f ;  /* 0x003c1f0006367f89 */ /* 0x000fe200000e0000 */
[----:B------:R-:W-:Y:S01]  /*16c80*/  LOP3.LUT R32, R32, R33, RZ, 0x3c, !PT ;  /* 0x0000002120207212 */ /* 0x000fe200078e3cff */
[----:B------:R-:W-:Y:S01]  /*16c90*/  IMAD.X R33, RZ, RZ, R21, P3 ;  /* 0x000000ffff217224 */ /* 0x000fe200018e0615 */
[----:B------:R-:W-:Y:S01]  /*16ca0*/  LOP3.LUT P0, RZ, R220, 0x3, RZ, 0xc0, !PT ;  /* 0x00000003dcff7812 */ /* 0x000fe2000780c0ff */
[----:B------:R-:W3:Y:S01]  /*16cb0*/  SHFL.IDX PT, R55, R7, 0x1, 0x1c1f ;  /* 0x003c1f0007377f89 */ /* 0x000ee200000e0000 */
[----:B------:R-:W-:-:S02]  /*16cc0*/  LOP3.LUT R12, R13, 0x380, RZ, 0xc0, !PT ;  /* 0x000003800d0c7812 */ /* 0x000fc400078ec0ff */
[----:B------:R-:W-:Y:S01]  /*16cd0*/  LOP3.LUT R24, R24, R25, RZ, 0x3c, !PT ;  /* 0x0000001918187212 */ /* 0x000fe200078e3cff */
[--C-:B------:R-:W-:Y:S01]  /*16ce0*/  IMAD.X R25, RZ, RZ, R21.reuse, P2 ;  /* 0x000000ffff197224 */ /* 0x100fe200010e0615 */
[----:B------:R-:W-:Y:S02]  /*16cf0*/  IADD3 R4, P3, R20, 0x7000, RZ ;  /* 0x0000700014047810 */ /* 0x000fe40007f7e0ff */
[-C--:B------:R-:W-:Y:S02]  /*16d00*/  ISETP.GE.OR P2, PT, R5, R58.reuse, P0 ;  /* 0x0000003a0500720c */ /* 0x080fe40000746670 */
[----:B------:R-:W-:Y:S01]  /*16d10*/  ISETP.GE.OR P0, PT, R3, R58, P0 ;  /* 0x0000003a0300720c */ /* 0x000fe20000706670 */
[----:B------:R-:W-:Y:S01]  /*16d20*/  IMAD.X R49, RZ, RZ, R21, P3 ;  /* 0x000000ffff317224 */ /* 0x000fe200018e0615 */
[----:B------:R-:W-:Y:S02]  /*16d30*/  SHF.R.U64 R12, R12, 0x3, RZ ;  /* 0x000000030c0c7819 */ /* 0x000fe400000012ff */
[----:B------:R-:W-:-:S02]  /*16d40*/  LOP3.LUT R3, R4, 0x380, RZ, 0xc0, !PT ;  /* 0x0000038004037812 */ /* 0x000fc400078ec0ff */
[----:B------:R-:W-:Y:S01]  /*16d50*/  LOP3.LUT R12, R12, R13, RZ, 0x3c, !PT ;  /* 0x0000000d0c0c7212 */ /* 0x000fe200078e3cff */
[----:B------:R-:W-:Y:S01]  /*16d60*/  IMAD.X R13, RZ, RZ, R21, P4 ;  /* 0x000000ffff0d7224 */ /* 0x000fe200020e0615 */
[----:B------:R-:W-:Y:S02]  /*16d70*/  SHF.R.U64 R3, R3, 0x3, RZ ;  /* 0x0000000303037819 */ /* 0x000fe400000012ff */
[C---:B------:R-:W-:Y:S01]  /*16d80*/  IADD3 R37, P5, R20.reuse, 0x5000, RZ ;  /* 0x0000500014257810 */ /* 0x040fe20007fbe0ff */
[----:B--2---:R-:W-:Y:S01]  /*16d90*/  @!P2 ST.E desc[UR40][R52.64], R40 ;  /* 0x000000283400a985 */ /* 0x004fe2000c101928 */
[C---:B------:R-:W-:Y:S02]  /*16da0*/  IADD3 R45, P4, R20.reuse, 0x6000, RZ ;  /* 0x00006000142d7810 */ /* 0x040fe40007f9e0ff */
[----:B------:R-:W-:Y:S01]  /*16db0*/  LOP3.LUT R5, R20, 0x380, RZ, 0xc0, !PT ;  /* 0x0000038014057812 */ /* 0x000fe200078ec0ff */
[----:B---3--:R2:W-:Y:S01]  /*16dc0*/  @!P0 ST.E desc[UR40][R54.64], R0 ;  /* 0x0000000036008985 */ /* 0x0085e2000c101928 */
[----:B------:R-:W-:Y:S01]  /*16dd0*/  LOP3.LUT R48, R3, R4, RZ, 0x3c, !PT ;  /* 0x0000000403307212 */ /* 0x000fe200078e3cff */
[----:B------:R-:W-:Y:S01]  /*16de0*/  IMAD R3, R43, UR4, RZ ;  /* 0x000000042b037c24 */ /* 0x000fe2000f8e02ff */
[----:B------:R-:W-:Y:S01]  /*16df0*/  LOP3.LUT R36, R37, 0x380, RZ, 0xc0, !PT ;  /* 0x0000038025247812 */ /* 0x000fe200078ec0ff */
[----:B------:R-:W3:Y:S01]  /*16e00*/  @P1 LDC R43, c[0x0][0xbf0] ;  /* 0x0002fc00ff2b1b82 */ /* 0x000ee20000000800 */
[----:B------:R-:W-:Y:S01]  /*16e10*/  LOP3.LUT R44, R45, 0x380, RZ, 0xc0, !PT ;  /* 0x000003802d2c7812 */ /* 0x000fe200078ec0ff */
[----:B------:R-:W5:Y:S01]  /*16e20*/  LD.E.128 R8, desc[UR40][R8.64] ;  /* 0x0000002808087980 */ /* 0x000f62000c101d00 */
[----:B------:R-:W-:-:S02]  /*16e30*/  SHF.R.U64 R5, R5, 0x3, RZ ;  /* 0x0000000305057819 */ /* 0x000fc400000012ff */
[----:B------:R-:W-:Y:S01]  /*16e40*/  SHF.R.U64 R36, R36, 0x3, RZ ;  /* 0x0000000324247819 */ /* 0x000fe200000012ff */
[----:B------:R-:W5:Y:S01]  /*16e50*/  LD.E.128 R12, desc[UR40][R12.64] ;  /* 0x000000280c0c7980 */ /* 0x000f62000c101d00 */
[----:B------:R-:W-:Y:S02]  /*16e60*/  SHF.R.U64 R44, R44, 0x3, RZ ;  /* 0x000000032c2c7819 */ /* 0x000fe400000012ff */
[----:B------:R-:W-:Y:S01]  /*16e70*/  LOP3.LUT R20, R5, R20, RZ, 0x3c, !PT ;  /* 0x0000001405147212 */ /* 0x000fe200078e3cff */
[----:B--2---:R-:W-:Y:S01]  /*16e80*/  IMAD R0, R206, 0x20, R22 ;  /* 0x00000020ce007824 */ /* 0x004fe200078e0216 */
[----:B------:R-:W-:Y:S01]  /*16e90*/  LOP3.LUT R36, R36, R37, RZ, 0x3c, !PT ;  /* 0x0000002524247212 */ /* 0x000fe200078e3cff */
[--C-:B------:R-:W-:Y:S01]  /*16ea0*/  IMAD.X R37, RZ, RZ, R21.reuse, P5 ;  /* 0x000000ffff257224 */ /* 0x100fe200028e0615 */
[----:B------:R-:W-:Y:S01]  /*16eb0*/  LOP3.LUT R44, R44, R45, RZ, 0x3c, !PT ;  /* 0x0000002d2c2c7212 */ /* 0x000fe200078e3cff */
[----:B------:R-:W-:Y:S01]  /*16ec0*/  IMAD.X R45, RZ, RZ, R21, P4 ;  /* 0x000000ffff2d7224 */ /* 0x000fe200020e0615 */
[----:B------:R2:W5:Y:S01]  /*16ed0*/  LD.E.128 R4, desc[UR40][R20.64] ;  /* 0x0000002814047980 */ /* 0x000562000c101d00 */
[----:B------:R-:W-:-:S02]  /*16ee0*/  IMAD R3, R42, UR5, R3 ;  /* 0x000000052a037c24 */ /* 0x000fc4000f8e0203 */
[----:B------:R-:W-:Y:S01]  /*16ef0*/  IMAD.IADD R40, R191, 0x1, R0 ;  /* 0x00000001bf287824 */ /* 0x000fe200078e0200 */
[----:B------:R-:W5:Y:S04]  /*16f00*/  LD.E.128 R24, desc[UR40][R24.64] ;  /* 0x0000002818187980 */ /* 0x000f68000c101d00 */
[----:B------:R-:W5:Y:S01]  /*16f10*/  LD.E.128 R32, desc[UR40][R32.64] ;  /* 0x0000002820207980 */ /* 0x000f62000c101d00 */
[----:B--2---:R-:W-:Y:S01]  /*16f20*/  IMAD.WIDE.U32 R20, R42, UR4, RZ ;  /* 0x000000042a147c25 */ /* 0x004fe2000f8e00ff */
[----:B------:R-:W-:Y:S02]  /*16f30*/  ULDC.64 UR4, c[0x0][0xae8] ;  /* 0x0002ba0000047ab9 */ /* 0x000fe40000000a00 */
[----:B------:R-:W5:Y:S01]  /*16f40*/  LD.E.128 R36, desc[UR40][R36.64] ;  /* 0x0000002824247980 */ /* 0x000f62000c101d00 */
[----:B------:R-:W-:-:S02]  /*16f50*/  IMAD.IADD R21, R21, 0x1, R3 ;  /* 0x0000000115157824 */ /* 0x000fc400078e0203 */
[----:B------:R-:W-:Y:S01]  /*16f60*/  IMAD R28, R28, UR4, RZ ;  /* 0x000000041c1c7c24 */ /* 0x000fe2000f8e02ff */
[----:B------:R-:W5:Y:S01]  /*16f70*/  LD.E.128 R44, desc[UR40][R44.64] ;  /* 0x000000282c2c7980 */ /* 0x000f62000c101d00 */
[----:B------:R-:W-:-:S03]  /*16f80*/  IMAD.WIDE.U32 R20, R207, UR4, R20 ;  /* 0x00000004cf147c25 */ /* 0x000fc6000f8e0014 */
[----:B------:R-:W5:Y:S01]  /*16f90*/  LD.E.128 R48, desc[UR40][R48.64] ;  /* 0x0000002830307980 */ /* 0x000f62000c101d00 */
[----:B------:R-:W-:Y:S01]  /*16fa0*/  IMAD R3, R207, UR5, R28 ;  /* 0x00000005cf037c24 */ /* 0x000fe2000f8e021c */
[----:B------:R-:W-:Y:S01]  /*16fb0*/  ULDC.64 UR4, c[0x0][0xaf0] ;  /* 0x0002bc0000047ab9 */ /* 0x000fe20000000a00 */
[----:B-1----:R-:W-:Y:S01]  /*16fc0*/  @P1 IMAD.HI.U32 R0, R40, R41, RZ ;  /* 0x0000002928001227 */ /* 0x002fe200078e00ff */
[----:B------:R-:W-:Y:S01]  /*16fd0*/  @!PT LDS RZ, [RZ] ;  /* 0x00000000fffff984 */ /* 0x000fe20000000800 */
[----:B------:R-:W-:Y:S01]  /*16fe0*/  @!PT LDS RZ, [RZ] ;  /* 0x00000000fffff984 */ /* 0x000fe20000000800 */
[----:B------:R-:W-:Y:S01]  /*16ff0*/  @!PT LDS RZ, [RZ] ;  /* 0x00000000fffff984 */ /* 0x000fe20000000800 */
[----:B------:R-:W-:Y:S01]  /*17000*/  @!PT LDS RZ, [RZ] ;  /* 0x00000000fffff984 */ /* 0x000fe20000000800 */
[----:B------:R1:W-:Y:S06]  /*17010*/  MEMBAR.ALL.CTA ;  /* 0x0000000000007992 */ /* 0x0003ec0000008000 */
[----:B-1----:R-:W1:Y:S01]  /*17020*/  FENCE.VIEW.ASYNC.S ;  /* 0x00000000000073c6 */ /* 0x002e620000000000 */
[----:B------:R-:W-:-:S02]  /*17030*/  IMAD.IADD R21, R21, 0x1, R3 ;  /* 0x0000000115157824 */ /* 0x000fc400078e0203 */
[----:B------:R-:W-:Y:S01]  /*17040*/  IMAD.MOV.U32 R3, RZ, RZ, R40 ;  /* 0x000000ffff037224 */ /* 0x000fe200078e0028 */
[----:B---3--:R-:W-:Y:S01]  /*17050*/  @P1 SHF.R.U32.HI R3, RZ, R43, R0 ;  /* 0x0000002bff031219 */ /* 0x008fe20000011600 */
[----:B------:R-:W-:Y:S02]  /*17060*/  IMAD R28, R217, UR4, RZ ;  /* 0x00000004d91c7c24 */ /* 0x000fe4000f8e02ff */
        /* <DEDUP_REMOVED lines=12> */
[----:B------:R-:W-:Y:S02]  /*17130*/  IMAD.IADD R191, R22, 0x1, R191 ;  /* 0x0000000116bf7824 */ /* 0x000fe400078e02bf */
[----:B------:R-:W-:Y:S02]  /*17140*/  IMAD.IADD R21, R21, 0x1, R43 ;  /* 0x0000000115157824 */ /* 0x000fe400078e022b */
[----:B------:R-:W-:Y:S02]  /*17150*/  IMAD R28, R0, UR4, RZ ;  /* 0x00000004001c7c24 */ /* 0x000fe4000f8e02ff */
[----:B------:R-:W-:-:S02]  /*17160*/  VIADD R0, R191, 0x20 ;  /* 0x00000020bf007836 */ /* 0x000fc40000000000 */
[C---:B------:R-:W-:Y:S02]  /*17170*/  IMAD R43, R41.reuse, UR5, R28 ;  /* 0x00000005292b7c24 */ /* 0x040fe4000f8e021c */
[----:B------:R-:W-:Y:S01]  /*17180*/  IMAD.WIDE.U32 R20, R41, UR4, R20 ;  /* 0x0000000429147c25 */ /* 0x000fe2000f8e0014 */
[-C--:B------:R-:W-:Y:S01]  /*17190*/  ISETP.GE.AND P0, PT, R0, R58.reuse, PT ;  /* 0x0000003a0000720c */ /* 0x080fe20003f06270 */
[----:B------:R-:W-:Y:S01]  /*171a0*/  ULDC.64 UR4, c[0x0][0xa80] ;  /* 0x0002a00000047ab9 */ /* 0x000fe20000000a00 */
[C---:B------:R-:W-:Y:S01]  /*171b0*/  ISETP.GE.AND P2, PT, R191.reuse, R58, PT ;  /* 0x0000003abf00720c */ /* 0x040fe20003f46270 */
[----:B------:R-:W-:Y:S02]  /*171c0*/  VIADD R0, R2, 0x28820 ;  /* 0x0002882002007836 */ /* 0x000fe40000000000 */
[----:B------:R-:W-:Y:S01]  /*171d0*/  VIADD R3, R191, 0x40 ;  /* 0x00000040bf037836 */ /* 0x000fe20000000000 */
[----:B------:R-:W-:Y:S01]  /*171e0*/  LEA R28, P3, R20, UR4, 0x1 ;  /* 0x00000004141c7c11 */ /* 0x000fe2000f8608ff */
[----:B------:R-:W-:Y:S01]  /*171f0*/  IMAD.IADD R21, R21, 0x1, R43 ;  /* 0x0000000115157824 */ /* 0x000fe200078e022b */
[----:B------:R-:W-:-:S02]  /*17200*/  PRMT R0, RZ, 0x654, R0 ;  /* 0x00000654ff007816 */ /* 0x000fc40000000000 */
[----:B------:R-:W-:Y:S02]  /*17210*/  ISETP.GE.AND P1, PT, R3, R58, PT ;  /* 0x0000003a0300720c */ /* 0x000fe40003f26270 */
[----:B------:R-:W-:Y:S01]  /*17220*/  LEA.HI.X R3, R20, UR5, R21, 0x1, P3 ;  /* 0x0000000514037c11 */ /* 0x000fe200098f0c15 */
[----:B-1----:R1:W-:Y:S01]  /*17230*/  SYNCS.ARRIVE.TRANS64.RED.A1T0 RZ, [R0+URZ], RZ ;  /* 0x000000ff00ff79a7 */ /* 0x0023e2000810043f */
[----:B------:R2:W3:Y:S01]  /*17240*/  SHFL.IDX PT, R40, R28, RZ, 0x181f ;  /* 0x00181fff1c287589 */ /* 0x0004e200000e0000 */
[----:B------:R-:W-:Y:S03]  /*17250*/  BSSY B1, `(.L_x_2895) ;  /* 0x000000c000017945 */ /* 0x000fe60003800000 */
[----:B-1----:R2:W1:Y:S01]  /*17260*/  SHFL.IDX PT, R0, R3, RZ, 0x181f ;  /* 0x00181fff03007589 */ /* 0x00246200000e0000 */
[----:B------:R-:W-:Y:S05]  /*17270*/  @P2 BRA `(.L_x_2896) ;  /* 0x0000000000242947 */ /* 0x000fea0003800000 */
[----:B------:R-:W-:Y:S02]  /*17280*/  ULDC UR4, c[0x0][0xac8] ;  /* 0x0002b20000047ab9 */ /* 0x000fe40000000800 */
[----:B------:R-:W-:Y:S02]  /*17290*/  ISETP.GE.AND P2, PT, R16, UR4, PT ;  /* 0x0000000410007c0c */ /* 0x000fe4000bf46270 */
[----:B------:R-:W-:-:S11]  /*172a0*/  ISETP.GE.AND P3, PT, R187, UR4, PT ;  /* 0x00000004bb007c0c */ /* 0x000fd6000bf66270 */
[CC--:B---3--:R-:W-:Y:S02]  /*172b0*/  @!P2 LEA R20, P4, R16.reuse, R40.reuse, 0x1 ;  /* 0x000000281014a211 */ /* 0x0c8fe400078808ff */
[C---:B------:R-:W-:Y:S02]  /*172c0*/  @!P3 LEA R40, P5, R187.reuse, R40, 0x1 ;  /* 0x00000028bb28b211 */ /* 0x040fe400078a08ff */
[-C--:B-1----:R-:W-:Y:S02]  /*172d0*/  @!P2 LEA.HI.X R21, R16, R0.reuse, R17, 0x1, P4 ;  /* 0x000000001015a211 */ /* 0x082fe400020f0c11 */
[----:B------:R-:W-:-:S03]  /*172e0*/  @!P3 LEA.HI.X R41, R187, R0, R215, 0x1, P5 ;  /* 0x00000000bb29b211 */ /* 0x000fc600028f0cd7 */
[----:B-----5:R4:W-:Y:S04]  /*172f0*/  @!P2 ST.E.128 desc[UR40][R20.64], R4 ;  /* 0x000000041400a985 */ /* 0x0209e8000c101d28 */
[----:B------:R4:W-:Y:S02]  /*17300*/  @!P3 ST.E.128 desc[UR40][R40.64], R32 ;  /* 0x000000202800b985 */ /* 0x0009e4000c101d28 */
.L_x_2896:
[----:B------:R-:W-:Y:S05]  /*17310*/  BSYNC B1 ;  /* 0x0000000000017941 */ /* 0x000fea0003800000 */
.L_x_2895:
[----:B-1----:R1:W0:Y:S01]  /*17320*/  SHFL.IDX PT, R0, R3, 0x1, 0x181f ;  /* 0x00381f0003007f89 */ /* 0x00222200000e0000 */
[----:B------:R-:W-:Y:S03]  /*17330*/  BSSY B1, `(.L_x_2897) ;  /* 0x000000c000017945 */ /* 0x000fe60003800000 */
[----:B----45:R1:W4:Y:S01]  /*17340*/  SHFL.IDX PT, R6, R28, 0x1, 0x181f ;  /* 0x00381f001c067f89 */ /* 0x03032200000e0000 */
[----:B------:R-:W-:Y:S05]  /*17350*/  @P0 BRA `(.L_x_2898) ;  /* 0x0000000000240947 */ /* 0x000fea0003800000 */
[----:B------:R-:W-:Y:S02]  /*17360*/  ULDC UR4, c[0x0][0xac8] ;  /* 0x0002b20000047ab9 */ /* 0x000fe40000000800 */
[----:B------:R-:W-:Y:S02]  /*17370*/  ISETP.GE.AND P3, PT, R16, UR4, PT ;  /* 0x0000000410007c0c */ /* 0x000fe4000bf66270 */
[----:B------:R-:W-:-:S11]  /*17380*/  ISETP.GE.AND P4, PT, R187, UR4, PT ;  /* 0x00000004bb007c0c */ /* 0x000fd6000bf86270 */
[CC--:B----4-:R-:W-:Y:S02]  /*17390*/  @!P3 LEA R4, P0, R16.reuse, R6.reuse, 0x1 ;  /* 0x000000061004b211 */ /* 0x0d0fe400078008ff */
[C---:B------:R-:W-:Y:S02]  /*173a0*/  @!P4 LEA R6, P2, R187.reuse, R6, 0x1 ;  /* 0x00000006bb06c211 */ /* 0x040fe400078408ff */
[-C--:B0-----:R-:W-:Y:S02]  /*173b0*/  @!P3 LEA.HI.X R5, R16, R0.reuse, R17, 0x1, P0 ;  /* 0x000000001005b211 */ /* 0x081fe400000f0c11 */
[----:B------:R-:W-:-:S03]  /*173c0*/  @!P4 LEA.HI.X R7, R187, R0, R215, 0x1, P2 ;  /* 0x00000000bb07c211 */ /* 0x000fc600010f0cd7 */
[----:B------:R0:W-:Y:S04]  /*173d0*/  @!P3 ST.E.128 desc[UR40][R4.64], R8 ;  /* 0x000000080400b985 */ /* 0x0001e8000c101d28 */
[----:B------:R0:W-:Y:S02]  /*173e0*/  @!P4 ST.E.128 desc[UR40][R6.64], R36 ;  /* 0x000000240600c985 */ /* 0x0001e4000c101d28 */
.L_x_2898:
[----:B------:R-:W-:Y:S05]  /*173f0*/  BSYNC B1 ;  /* 0x0000000000017941 */ /* 0x000fea0003800000 */
.L_x_2897:
[----:B0-----:R0:W0:Y:S01]  /*17400*/  SHFL.IDX PT, R0, R3, 0x2, 0x181f ;  /* 0x00581f0003007f89 */ /* 0x00102200000e0000 */
[----:B------:R-:W-:Y:S03]  /*17410*/  BSSY B1, `(.L_x_2899) ;  /* 0x000000c000017945 */ /* 0x000fe60003800000 */
[----:B----4-:R4:W0:Y:S01]  /*17420*/  SHFL.IDX PT, R6, R28, 0x2, 0x181f ;  /* 0x00581f001c067f89 */ /* 0x01082200000e0000 */
        /* <DEDUP_REMOVED lines=8> */
[----:B------:R0:W-:Y:S04]  /*174b0*/  @!P2 ST.E.128 desc[UR40][R4.64], R12 ;  /* 0x0000000c0400a985 */ /* 0x0001e8000c101d28 */
[----:B------:R0:W-:Y:S02]  /*174c0*/  @!P3 ST.E.128 desc[UR40][R6.64], R44 ;  /* 0x0000002c0600b985 */ /* 0x0001e4000c101d28 */
.L_x_2900:
[----:B------:R-:W-:Y:S05]  /*174d0*/  BSYNC B1 ;  /* 0x0000000000017941 */ /* 0x000fea0003800000 */
.L_x_2899:
[----:B0-----:R-:W-:Y:S01]  /*174e0*/  VIADD R0, R191, 0x60 ;  /* 0x00000060bf007836 */ /* 0x001fe20000000000 */
[----:B------:R0:W0:Y:S04]  /*174f0*/  SHFL.IDX PT, R6, R3, 0x3, 0x181f ;  /* 0x00781f0003067f89 */ /* 0x00002800000e0000 */
[----:B------:R-:W-:Y:S01]  /*17500*/  ISETP.GE.AND P0, PT, R0, R58, PT ;  /* 0x0000003a0000720c */ /* 0x000fe20003f06270 */
[----:B-12-4-:R-:W2:-:S12]  /*17510*/  SHFL.IDX PT, R28, R28, 0x3, 0x181f ;  /* 0x00781f001c1c7f89 */ /* 0x016e9800000e0000 */
        /* <DEDUP_REMOVED lines=12> */
.L_x_2893:
[----:B------:R-:W-:Y:S01]  /*175e0*/  ULDC.64 UR4, c[0x0][0xc00] ;  /* 0x0003000000047ab9 */ /* 0x000fe20000000a00 */
[----:B------:R-:W-:Y:S01]  /*175f0*/  IMAD.MOV.U32 R0, RZ, RZ, RZ ;  /* 0x000000ffff007224 */ /* 0x000fe200078e00ff */
[----:B------:R-:W-:Y:S01]  /*17600*/  ISETP.NE.U32.AND P0, PT, RZ, UR4, PT ;  /* 0x00000004ff007c0c */ /* 0x000fe2000bf05070 */
[----:B------:R-:W2:Y:S01]  /*17610*/  LDC R25, c[0x0][0xbe8] ;  /* 0x0002fa00ff197b82 */ /* 0x000ea20000000800 */
[----:B------:R-:W-:Y:S02]  /*17620*/  IADD3 R4, P1, R208, UR4, RZ ;  /* 0x00000004d0047c10 */ /* 0x000fe4000ff3e0ff */
[----:B------:R-:W-:Y:S02]  /*17630*/  ISETP.NE.AND.EX P0, PT, RZ, UR5, PT, P0 ;  /* 0x00000005ff007c0c */ /* 0x000fe4000bf05300 */
[----:B------:R-:W-:Y:S01]  /*17640*/  IADD3.X R5, R209, UR5, RZ, P1, !PT ;  /* 0x00000005d1057c10 */ /* 0x000fe20008ffe4ff */
[----:B------:R-:W-:Y:S02]  /*17650*/  ULDC.64 UR4, c[0x0][0xc08] ;  /* 0x0003020000047ab9 */ /* 0x000fe40000000a00 */
[----:B------:R-:W-:-:S04]  /*17660*/  ISETP.NE.U32.AND P1, PT, RZ, UR4, PT ;  /* 0x00000004ff007c0c */ /* 0x000fc8000bf25070 */
[----:B------:R-:W-:-:S04]  /*17670*/  ISETP.NE.AND.EX P1, PT, RZ, UR5, PT, P1 ;  /* 0x00000005ff007c0c */ /* 0x000fc8000bf25310 */
[----:B------:R3:W5:Y:S09]  /*17680*/  @P0 LDG.E R0, desc[UR40][R4.64] ;  /* 0x0000002804000981 */ /* 0x000772000c1e1900 */
[----:B------:R-:W-:Y:S01]  /*17690*/  @P1 IADD3 R208, P2, R208, UR4, RZ ;  /* 0x00000004d0d01c10 */ /* 0x000fe2000ff5e0ff */
[----:B------:R-:W-:-:S02]  /*176a0*/  ULDC UR4, c[0x0][0xa88] ;  /* 0x0002a20000047ab9 */ /* 0x000fc40000000800 */
[----:B------:R-:W-:Y:S01]  /*176b0*/  IMAD.U32 R8, RZ, RZ, UR4 ;  /* 0x00000004ff087e24 */ /* 0x000fe2000f8e00ff */
[----:B------:R-:W-:-:S05]  /*176c0*/  @P1 IADD3.X R209, R209, UR5, RZ, P2, !PT ;  /* 0x00000005d1d11c10 */ /* 0x000fca00097fe4ff */
[----:B------:R3:W5:Y:S01]  /*176d0*/  @P1 LDG.E R8, desc[UR40][R208.64] ;  /* 0x00000028d0081981 */ /* 0x000762000c1e1900 */
[----:B--2---:R-:W-:Y:S02]  /*176e0*/  ISETP.NE.AND P2, PT, R25, 0x1, PT ;  /* 0x000000011900780c */ /* 0x004fe40003f45270 */
[----:B------:R-:W-:-:S11]  /*176f0*/  ISETP.GE.AND P3, PT, R231, 0x80, PT ;  /* 0x00000080e700780c */ /* 0x000fd60003f66270 */
[----:B------:R-:W2:Y:S01]  /*17700*/  @P2 LDC R27, c[0x0][0xbec] ;  /* 0x0002fb00ff1b2b82 */ /* 0x000ea20000000800 */
[----:B---3--:R-:W-:Y:S05]  /*17710*/  @P1 BRA `(.L_x_2902) ;  /* 0x0000000000101947 */ /* 0x008fea0003800000 */
[----:B------:R-:W-:Y:S05]  /*17720*/  @!P0 BRA `(.L_x_2902) ;  /* 0x00000000000c8947 */ /* 0x000fea0003800000 */
[----:B------:R-:W3:Y:S04]  /*17730*/  LDG.E R3, desc[UR40][R4.64] ;  /* 0x0000002804037981 */ /* 0x000ee8000c1e1900 */
[----:B-----5:R-:W3:Y:S02]  /*17740*/  LDG.E R8, desc[UR40][R4.64+0x4] ;  /* 0x0000042804087981 */ /* 0x020ee4000c1e1900 */
[----:B---3--:R-:W-:-:S07]  /*17750*/  IMAD.IADD R8, R8, 0x1, -R3 ;  /* 0x0000000108087824 */ /* 0x008fce00078e0a03 */
.L_x_2902:
        /* <DEDUP_REMOVED lines=20> */
[----:B------:R-:W4:Y:S01]  /*178a0*/  @P0 LDC R21, c[0x0][0xbf0] ;  /* 0x0002fc00ff150b82 */ /* 0x000f220000000800 */
[----:B---3--:R-:W-:-:S04]  /*178b0*/  @P0 IMAD.HI.U32 R6, R12, R7, RZ ;  /* 0x000000070c060227 */ /* 0x008fc800078e00ff */
[----:B------:R-:W-:Y:S01]  /*178c0*/  IMAD R7, R207, UR5, R10 ;  /* 0x00000005cf077c24 */ /* 0x000fe2000f8e020a */
[----:B------:R-:W-:Y:S01]  /*178d0*/  ULDC.64 UR4, c[0x0][0xb98] ;  /* 0x0002e60000047ab9 */ /* 0x000fe20000000a00 */
[----:B----4-:R-:W-:Y:S02]  /*178e0*/  @P0 SHF.R.U32.HI R3, RZ, R21, R6 ;  /* 0x00000015ff030219 */ /* 0x010fe40000011606 */
        /* <DEDUP_REMOVED lines=20> */
.L_x_2904:
[----:B------:R-:W-:Y:S05]  /*17a30*/  BSYNC B1 ;  /* 0x0000000000017941 */ /* 0x000fea0003800000 */
.L_x_2903:
[----:B------:R-:W4:Y:S01]  /*17a40*/  @P2 LDC R9, c[0x0][0xbf0] ;  /* 0x0002fc00ff092b82 */ /* 0x000f220000000800 */
[----:B------:R-:W-:Y:S01]  /*17a50*/  ULDC.64 UR4, c[0x0][0xaa0] ;  /* 0x0002a80000047ab9 */ /* 0x000fe20000000a00 */
[----:B---3--:R-:W-:Y:S02]  /*17a60*/  IMAD R6, R206, 0x20, R22 ;  /* 0x00000020ce067824 */ /* 0x008fe400078e0216 */
[----:B------:R-:W-:Y:S02]  /*17a70*/  IMAD R3, R11, UR4, RZ ;  /* 0x000000040b037c24 */ /* 0x000fe4000f8e02ff */
[----:B------:R-:W-:-:S04]  /*17a80*/  IMAD.WIDE.U32 R4, R0, UR4, RZ ;  /* 0x0000000400047c25 */ /* 0x000fc8000f8e00ff */
[----:B------:R-:W-:Y:S01]  /*17a90*/  IMAD R3, R0, UR5, R3 ;  /* 0x0000000500037c24 */ /* 0x000fe2000f8e0203 */
[----:B------:R-:W-:Y:S01]  /*17aa0*/  ULDC.64 UR4, c[0x0][0xae8] ;  /* 0x0002ba0000047ab9 */ /* 0x000fe20000000a00 */
[----:B------:R-:W-:Y:S02]  /*17ab0*/  IMAD.IADD R10, R191, 0x1, R6 ;  /* 0x00000001bf0a7824 */ /* 0x000fe400078e0206 */
[----:B------:R-:W-:Y:S02]  /*17ac0*/  IMAD R0, R13, UR4, RZ ;  /* 0x000000040d007c24 */ /* 0x000fe4000f8e02ff */
[----:B------:R-:W-:Y:S02]  /*17ad0*/  IMAD.IADD R5, R5, 0x1, R3 ;  /* 0x0000000105057824 */ /* 0x000fe400078e0203 */
[----:B------:R-:W-:Y:S02]  /*17ae0*/  IMAD R7, R207, UR5, R0 ;  /* 0x00000005cf077c24 */ /* 0x000fe4000f8e0200 */
[----:B--2---:R-:W-:-:S04]  /*17af0*/  @P2 IMAD.HI.U32 R0, R10, R27, RZ ;  /* 0x0000001b0a002227 */ /* 0x004fc800078e00ff */
        /* <DEDUP_REMOVED lines=26> */
[----:B------:R-:W-:Y:S02]  /*17ca0*/  IMAD.IADD R191, R22, 0x1, R191 ;  /* 0x0000000116bf7824 */ /* 0x000fe400078e02bf */
[----:B------:R-:W-:Y:S01]  /*17cb0*/  LEA.HI.X R4, R4, UR5, R5, 0x1, P0 ;  /* 0x0000000504047c11 */ /* 0x000fe200080f0c05 */
[----:B------:R-:W-:Y:S08]  /*17cc0*/  BRA.DIV UR4, `(.L_x_2905) ;  /* 0x0000009204807947 */ /* 0x000ff0000b800000 */
[----:B------:R2:W3:Y:S04]  /*17cd0*/  SHFL.IDX PT, R0, R4, RZ, 0x181f ;  /* 0x00181fff04007589 */ /* 0x0004e800000e0000 */
[----:B------:R2:W4:Y:S02]  /*17ce0*/  SHFL.IDX PT, R14, R3, RZ, 0x181f ;  /* 0x00181fff030e7589 */ /* 0x00052400000e0000 */
.L_x_3126:
[----:B------:R-:W-:Y:S01]  /*17cf0*/  IMAD R8, R8, R25, RZ ;  /* 0x0000001908087224 */ /* 0x000fe200078e02ff */
[----:B------:R-:W-:Y:S04]  /*17d00*/  BSSY B1, `(.L_x_2906) ;  /* 0x000000c000017945 */ /* 0x000fe80003800000 */
[----:B------:R-:W-:-:S13]  /*17d10*/  ISETP.GE.AND P0, PT, R191, R8, PT ;  /* 0x00000008bf00720c */ /* 0x000fda0003f06270 */
[----:B------:R-:W-:Y:S05]  /*17d20*/  @P0 BRA `(.L_x_2907) ;  /* 0x0000000000240947 */ /* 0x000fea0003800000 */
[----:B------:R-:W-:Y:S02]  /*17d30*/  ULDC UR4, c[0x0][0xac8] ;  /* 0x0002b20000047ab9 */ /* 0x000fe40000000800 */
[----:B------:R-:W-:Y:S02]  /*17d40*/  ISETP.GE.AND P2, PT, R16, UR4, PT ;  /* 0x0000000410007c0c */ /* 0x000fe4000bf46270 */
[----:B------:R-:W-:-:S11]  /*17d50*/  ISETP.GE.AND P3, PT, R187, UR4, PT ;  /* 0x00000004bb007c0c */ /* 0x000fd6000bf66270 */
[CC--:B----4-:R-:W-:Y:S02]  /*17d60*/  @!P2 LEA R6, P0, R16.reuse, R14.reuse, 0x1 ;  /* 0x0000000e1006a211 */ /* 0x0d0fe400078008ff */
[C---:B------:R-:W-:Y:S02]  /*17d70*/  @!P3 LEA R14, P1, R187.reuse, R14, 0x1 ;  /* 0x0000000ebb0eb211 */ /* 0x040fe400078208ff */
[-C--:B---3--:R-:W-:Y:S02]  /*17d80*/  @!P2 LEA.HI.X R7, R16, R0.reuse, R17, 0x1, P0 ;  /* 0x000000001007a211 */ /* 0x088fe400000f0c11 */
[----:B------:R-:W-:-:S03]  /*17d90*/  @!P3 LEA.HI.X R15, R187, R0, R215, 0x1, P1 ;  /* 0x00000000bb0fb211 */ /* 0x000fc600008f0cd7 */
[----:B------:R3:W-:Y:S04]  /*17da0*/  @!P2 ST.E.128 desc[UR40][R6.64], RZ ;  /* 0x000000ff0600a985 */ /* 0x0007e8000c101d28 */
[----:B------:R3:W-:Y:S02]  /*17db0*/  @!P3 ST.E.128 desc[UR40][R14.64], RZ ;  /* 0x000000ff0e00b985 */ /* 0x0007e4000c101d28 */
.L_x_2907:
[----:B------:R-:W-:Y:S05]  /*17dc0*/  BSYNC B1 ;  /* 0x0000000000017941 */ /* 0x000fea0003800000 */
.L_x_2906:
[----:B------:R-:W-:-:S03]  /*17dd0*/  UMOV UR4, 0xffffffff ;  /* 0xffffffff00047882 */ /* 0x000fc60000000000 */
[----:B------:R-:W-:Y:S05]  /*17de0*/  BRA.DIV UR4, `(.L_x_2908) ;  /* 0x00000092046c7947 */ /* 0x000fea000b800000 */
[----:B---3--:R3:W0:Y:S04]  /*17df0*/  SHFL.IDX PT, R0, R4, 0x1, 0x181f ;  /* 0x00381f0004007f89 */ /* 0x00862800000e0000 */
[----:B----4-:R3:W4:Y:S02]  /*17e00*/  SHFL.IDX PT, R14, R3, 0x1, 0x181f ;  /* 0x00381f00030e7f89 */ /* 0x01072400000e0000 */
.L_x_3130:
[----:B------:R-:W-:Y:S01]  /*17e10*/  VIADD R5, R191, 0x20 ;  /* 0x00000020bf057836 */ /* 0x000fe20000000000 */
        /* <DEDUP_REMOVED lines=10> */
[----:B------:R0:W-:Y:S04]  /*17ec0*/  @!P2 ST.E.128 desc[UR40][R6.64], RZ ;  /* 0x000000ff0600a985 */ /* 0x0001e8000c101d28 */
[----:B------:R0:W-:Y:S02]  /*17ed0*/  @!P3 ST.E.128 desc[UR40][R14.64], RZ ;  /* 0x000000ff0e00b985 */ /* 0x0001e4000c101d28 */
.L_x_2910:
[----:B------:R-:W-:Y:S05]  /*17ee0*/  BSYNC B1 ;  /* 0x0000000000017941 */ /* 0x000fea0003800000 */
.L_x_2909:
[----:B------:R-:W-:-:S03]  /*17ef0*/  UMOV UR4, 0xffffffff ;  /* 0xffffffff00047882 */ /* 0x000fc60000000000 */
[----:B------:R-:W-:Y:S05]  /*17f00*/  BRA.DIV UR4, `(.L_x_2911) ;  /* 0x00000092046c7947 */ /* 0x000fea000b800000 */
[----:B0-----:R0:W0:Y:S04]  /*17f10*/  SHFL.IDX PT, R0, R4, 0x2, 0x181f ;  /* 0x00581f0004007f89 */ /* 0x00102800000e0000 */
[----:B----4-:R4:W0:Y:S02]  /*17f20*/  SHFL.IDX PT, R14, R3, 0x2, 0x181f ;  /* 0x00581f00030e7f89 */ /* 0x01082400000e0000 */
.L_x_3134:
[----:B------:R-:W-:Y:S01]  /*17f30*/  VIADD R5, R191, 0x40 ;  /* 0x00000040bf057836 */ /* 0x000fe20000000000 */
[----:B------:R-:W-:Y:S04]  /*17f40*/  BSSY B1, `(.L_x_2912) ;  /* 0x000000c000017945 */ /* 0x000fe80003800000 */
[----:B------:R-:W-:-:S13]  /*17f50*/  ISETP.GE.AND P0, PT, R5, R8, PT ;  /* 0x000000080500720c */ /* 0x000fda0003f06270 */
        /* <DEDUP_REMOVED lines=10> */
.L_x_2913:
[----:B------:R-:W-:Y:S05]  /*18000*/  BSYNC B1 ;  /* 0x0000000000017941 */ /* 0x000fea0003800000 */
.L_x_2912:
[----:B------:R-:W-:-:S03]  /*18010*/  UMOV UR4, 0xffffffff ;  /* 0xffffffff00047882 */ /* 0x000fc60000000000 */
[----:B------:R-:W-:Y:S05]  /*18020*/  BRA.DIV UR4, `(.L_x_2914) ;  /* 0x00000092046c7947 */ /* 0x000fea000b800000 */
[----:B0-----:R0:W0:Y:S04]  /*18030*/  SHFL.IDX PT, R0, R4, 0x3, 0x181f ;  /* 0x00781f0004007f89 */ /* 0x00102800000e0000 */
[----:B------:R0:W0:Y:S02]  /*18040*/  SHFL.IDX PT, R14, R3, 0x3, 0x181f ;  /* 0x00781f00030e7f89 */ /* 0x00002400000e0000 */
.L_x_3138:
[----:B0-234-:R-:W-:-:S05]  /*18050*/  VIADD R3, R191, 0x60 ;  /* 0x00000060bf037836 */ /* 0x01dfca0000000000 */
[----:B------:R-:W-:-:S13]  /*18060*/  ISETP.GE.AND P0, PT, R3, R8, PT ;  /* 0x000000080300720c */ /* 0x000fda0003f06270 */
[----:B------:R-:W-:Y:S05]  /*18070*/  @P0 BRA `(.L_x_2901) ;  /* 0x0000000000240947 */ /* 0x000fea0003800000 */
[----:B------:R-:W-:Y:S02]  /*18080*/  ULDC UR4, c[0x0][0xac8] ;  /* 0x0002b20000047ab9 */ /* 0x000fe40000000800 */
[----:B------:R-:W-:Y:S02]  /*18090*/  ISETP.GE.AND P2, PT, R16, UR4, PT ;  /* 0x0000000410007c0c */ /* 0x000fe4000bf46270 */
[----:B------:R-:W-:-:S11]  /*180a0*/  ISETP.GE.AND P3, PT, R187, UR4, PT ;  /* 0x00000004bb007c0c */ /* 0x000fd6000bf66270 */
[CC--:B------:R-:W-:Y:S02]  /*180b0*/  @!P2 LEA R4, P0, R16.reuse, R14.reuse, 0x1 ;  /* 0x0000000e1004a211 */ /* 0x0c0fe400078008ff */
[C---:B------:R-:W-:Y:S02]  /*180c0*/  @!P3 LEA R14, P1, R187.reuse, R14, 0x1 ;  /* 0x0000000ebb0eb211 */ /* 0x040fe400078208ff */
[-C--:B------:R-:W-:Y:S02]  /*180d0*/  @!P2 LEA.HI.X R5, R16, R0.reuse, R17, 0x1, P0 ;  /* 0x000000001005a211 */ /* 0x080fe400000f0c11 */
[----:B------:R-:W-:-:S03]  /*180e0*/  @!P3 LEA.HI.X R15, R187, R0, R215, 0x1, P1 ;  /* 0x00000000bb0fb211 */ /* 0x000fc600008f0cd7 */
[----:B------:R0:W-:Y:S04]  /*180f0*/  @!P2 ST.E.128 desc[UR40][R4.64], RZ ;  /* 0x000000ff0400a985 */ /* 0x0001e8000c101d28 */
[----:B------:R0:W-:Y:S02]  /*18100*/  @!P3 ST.E.128 desc[UR40][R14.64], RZ ;  /* 0x000000ff0e00b985 */ /* 0x0001e4000c101d28 */
.L_x_2901:
[----:B------:R-:W-:Y:S05]  /*18110*/  BSYNC B0 ;  /* 0x0000000000007941 */ /* 0x000fea0003800000 */
.L_x_2892:
[----:B------:R-:W-:Y:S02]  /*18120*/  ULDC UR4, c[0x0][0xc3c] ;  /* 0x00030f0000047ab9 */ /* 0x000fe40000000800 */
[----:B-1----:R-:W-:-:S13]  /*18130*/  ISETP.GE.AND P0, PT, R31, UR4, PT ;  /* 0x000000041f007c0c */ /* 0x002fda000bf06270 */
[----:B------:R-:W-:Y:S05]  /*18140*/  @!P0 BRA `(.L_x_2915) ;  /* 0xfffffe9000088947 */ /* 0x000fea000383ffff */
[----:B------:R-:W-:Y:S05]  /*18150*/  BRA `(.L_x_2712) ;  /* 0x00000074009c7947 */ /* 0x000fea0003800000 */
.L_x_2710:
        /* <DEDUP_REMOVED lines=18> */
.L_x_2916:
        /* <DEDUP_REMOVED lines=41> */
.L_x_2922:
        /* <DEDUP_REMOVED lines=12> */
.L_x_2921:
[----:B------:R-:W-:Y:S05]  /*185d0*/  BSYNC B0 ;  /* 0x0000000000007941 */ /* 0x000fea0003800000 */
.L_x_2920:
        /* <DEDUP_REMOVED lines=21> */
.L_x_2918:
        /* <DEDUP_REMOVED lines=20> */
.L_x_2923:
        /* <DEDUP_REMOVED lines=56> */
.L_x_2919:
[----:B------:R-:W-:Y:S02]  /*18bf0*/  IMAD.MOV.U32 R17, RZ, RZ, RZ ;  /* 0x000000ffff117224 */ /* 0x000fe400078e00ff */
[----:B------:R-:W-:Y:S02]  /*18c00*/  IMAD.U32 R16, RZ, RZ, UR6 ;  /* 0x00000006ff107e24 */ /* 0x000fe4000f8e00ff */
[----:B------:R-:W-:-:S07]  /*18c10*/  IMAD.MOV.U32 R18, RZ, RZ, RZ ;  /* 0x000000ffff127224 */ /* 0x000fce00078e00ff */
.L_x_2924:
[----:B------:R-:W-:-:S13]  /*18c20*/  ISETP.NE.AND P0, PT, R0, RZ, PT ;  /* 0x000000ff0000720c */ /* 0x000fda0003f05270 */
[----:B------:R-:W1:Y:S01]  /*18c30*/  @!P0 S2R R3, SR_CgaCtaId ;  /* 0x0000000000038919 */ /* 0x000e620000008800 */
[----:B------:R-:W-:-:S04]  /*18c40*/  @!P0 MOV R0, 0x400 ;  /* 0x0000040000008802 */ /* 0x000fc80000000f00 */
[----:B-1----:R-:W-:-:S05]  /*18c50*/  @!P0 LEA R0, R3, R0, 0x18 ;  /* 0x0000000003008211 */ /* 0x002fca00078ec0ff */
[----:B------:R1:W-:Y:S01]  /*18c60*/  @!P0 STS.128 [R0+0x288d0], R16 ;  /* 0x0288d01000008388 */ /* 0x0003e20000000c00 */
[----:B------:R-:W-:Y:S06]  /*18c70*/  BAR.ARV 0x5, 0x180 ;  /* 0x0146000000007b1d */ /* 0x000fec0000002000 */
.L_x_2917:
        /* <DEDUP_REMOVED lines=25> */
[----:B------:R0:W-:Y:S02]  /*18e10*/  STL [R1+0x4], R3 ;  /* 0x0000040301007387 */ /* 0x0001e40000100800 */
        /* <DEDUP_REMOVED lines=8> */
.L_x_3060:
[----:B0-----:R-:W0:Y:S02]  /*18ea0*/  LDC.64 R2, c[0x0][0xc88] ;  /* 0x00032200ff027b82 */ /* 0x001e240000000a00 */
        /* <DEDUP_REMOVED lines=9> */
[----:B------:R-:W-:Y:S01]  /*18f40*/  ISETP.NE.AND.EX P0, PT, RZ, UR5, PT, P0 ;  /* 0x00000005ff007c0c */ /* 0x000fe2000bf05300 */
[----:B------:R-:W-:Y:S01]  /*18f50*/  ULDC.64 UR6, c[0x0][0xa08] ;  /* 0x0002820000067ab9 */ /* 0x000fe20000000a00 */
[----:B--2---:R-:W-:Y:S01]  /*18f60*/  SHF.R.S32.HI R5, RZ, 0x1f, R4 ;  /* 0x0000001fff057819 */ /* 0x004fe20000011404 */
[----:B------:R-:W-:-:S10]  /*18f70*/  IMAD.SHL.U32 R15, R4, 0x4, RZ ;  /* 0x00000004040f7824 */ /* 0x000fd400078e00ff */
[C---:B------:R-:W-:Y:S01]  /*18f80*/  @P0 LEA R2, P1, R4.reuse, UR4, 0x2 ;  /* 0x0000000404020c11 */ /* 0x040fe2000f8210ff */
[----:B------:R0:W-:Y:S03]  /*18f90*/  STL [R1+0x30], R4 ;  /* 0x0000300401007387 */ /* 0x0001e60000100800 */
[C-C-:B------:R-:W-:Y:S01]  /*18fa0*/  @P0 LEA.HI.X R3, R4.reuse, UR5, R5.reuse, 0x2, P1 ;  /* 0x0000000504030c11 */ /* 0x140fe200088f1405 */
[----:B------:R-:W-:Y:S01]  /*18fb0*/  ULDC.64 UR4, c[0x0][0xa00] ;  /* 0x0002800000047ab9 */ /* 0x000fe20000000a00 */
[----:B------:R-:W-:Y:S01]  /*18fc0*/  SHF.L.U64.HI R14, R4, 0x2, R5 ;  /* 0x00000002040e7819 */ /* 0x000fe20000010205 */
[----:B-1----:R1:W-:Y:S01]  /*18fd0*/  STL [R1+0x40], R5 ;  /* 0x0000400501007387 */ /* 0x0023e20000100800 */
[----:B------:R-:W-:-:S03]  /*18fe0*/  ISETP.NE.U32.AND P2, PT, RZ, UR4, PT ;  /* 0x00000004ff007c0c */ /* 0x000fc6000bf45070 */
[----:B-----5:R2:W5:Y:S01]  /*18ff0*/  @P0 LDG.E R0, desc[UR40][R2.64] ;  /* 0x0000002802000981 */ /* 0x020562000c1e1900 */
        /* <DEDUP_REMOVED lines=14> */
[----:B-1----:R-:W-:Y:S01]  /*190e0*/  IADD3.X R5, R14, UR9, RZ, P4, !PT ;  /* 0x000000090e057c10 */ /* 0x002fe2000a7fe4ff */
[----:B------:R-:W-:Y:S01]  /*190f0*/  ULDC UR4, c[0x0][0x288] ;  /* 0x0000a20000047ab9 */ /* 0x000fe20000000800 */
[----:B---3--:R-:W-:Y:S01]  /*19100*/  IADD3 R6, P5, R15, UR6, RZ ;  /* 0x000000060f067c10 */ /* 0x008fe2000ffbe0ff */
[----:B------:R-:W-:Y:S01]  /*19110*/  IMAD.U32 R12, RZ, RZ, UR4 ;  /* 0x00000004ff0c7e24 */ /* 0x000fe2000f8e00ff */
[----:B------:R-:W-:-:S02]  /*19120*/  ULDC.64 UR4, c[0x0][0x418] ;  /* 0x0001060000047ab9 */ /* 0x000fc40000000a00 */
[----:B------:R-:W-:-:S05]  /*19130*/  IADD3.X R7, R14, UR7, RZ, P5, !PT ;  /* 0x000000070e077c10 */ /* 0x000fca000affe4ff */
[----:B------:R0:W5:Y:S04]  /*19140*/  @P0 LDG.E R11, desc[UR40][R6.64] ;  /* 0x00000028060b0981 */ /* 0x000168000c1e1900 */
[----:B------:R0:W5:Y:S04]  /*19150*/  @P1 LDG.E R10, desc[UR40][R4.64] ;  /* 0x00000028040a1981 */ /* 0x000168000c1e1900 */
[----:B--2---:R1:W-:Y:S02]  /*19160*/  STL [R1+0x38], R8 ;  /* 0x0000380801007387 */ /* 0x0043e40000100800 */
[----:B-1----:R-:W-:-:S04]  /*19170*/  @P3 IADD3 R8, P4, R15, UR10, RZ ;  /* 0x0000000a0f083c10 */ /* 0x002fc8000ff9e0ff */
[----:B------:R-:W-:-:S05]  /*19180*/  @P3 IADD3.X R9, R14, UR11, RZ, P4, !PT ;  /* 0x0000000b0e093c10 */ /* 0x000fca000a7fe4ff */
[----:B------:R-:W2:Y:S01]  /*19190*/  @P3 LDG.E R12, desc[UR40][R8.64] ;  /* 0x00000028080c3981 */ /* 0x000ea2000c1e1900 */
[----:B------:R-:W-:-:S03]  /*191a0*/  UISETP.NE.U32.AND UP0, UPT, UR4, URZ, UPT ;  /* 0x0000003f0400728c */ /* 0x000fc6000bf05070 */
[----:B------:R-:W-:Y:S01]  /*191b0*/  ULDC UR4, c[0x0][0x424] ;  /* 0x0001090000047ab9 */ /* 0x000fe20000000800 */
[----:B------:R-:W-:-:S03]  /*191c0*/  UISETP.NE.AND.EX UP0, UPT, UR5, URZ, UPT, UP0 ;  /* 0x0000003f0500728c */ /* 0x000fc6000bf05300 */
[----:B------:R-:W-:Y:S01]  /*191d0*/  ULDC UR5, c[0x0][0x2f0] ;  /* 0x0000bc0000057ab9 */ /* 0x000fe20000000800 */
[----:B------:R-:W-:Y:S01]  /*191e0*/  USEL UR4, UR4, 0x1, UP0 ;  /* 0x0000000104047887 */ /* 0x000fe20008000000 */
[----:B--2---:R0:W-:Y:S04]  /*191f0*/  STL [R1+0x3c], R12 ;  /* 0x00003c0c01007387 */ /* 0x0041e80000100800 */
[----:B------:R0:W5:Y:S01]  /*19200*/  LDL R13, [R1+0x3c] ;  /* 0x00003c00010d7983 */ /* 0x0001620000100800 */
[----:B------:R-:W-:-:S03]  /*19210*/  UIMAD UR4, UR4, UR5, URZ ;  /* 0x00000005040472a4 */ /* 0x000fc6000f8e023f */
[----:B------:R-:W-:Y:S02]  /*19220*/  ULDC UR5, c[0x0][0x348] ;  /* 0x0000d20000057ab9 */ /* 0x000fe40000000800 */
[----:B------:R-:W-:Y:S02]  /*19230*/  IMAD.U32 R8, RZ, RZ, UR5 ;  /* 0x00000005ff087e24 */ /* 0x000fe4000f8e00ff */
[----:B------:R-:W-:Y:S01]  /*19240*/  IMAD.U32 R9, RZ, RZ, UR4 ;  /* 0x00000004ff097e24 */ /* 0x000fe2000f8e00ff */
[----:B0-----:R-:W-:Y:S06]  /*19250*/  @P3 BRA `(.L_x_2926) ;  /* 0x0000000000143947 */ /* 0x001fec0003800000 */
[----:B------:R-:W-:Y:S05]  /*19260*/  @!P2 BRA `(.L_x_2926) ;  /* 0x000000000010a947 */ /* 0x000fea0003800000 */
[----:B------:R-:W2:Y:S04]  /*19270*/  LDG.E R12, desc[UR40][R2.64] ;  /* 0x00000028020c7981 */ /* 0x000ea8000c1e1900 */
[----:B------:R-:W2:Y:S02]  /*19280*/  LDG.E R2, desc[UR40][R2.64+0x4] ;  /* 0x0000042802027981 */ /* 0x000ea4000c1e1900 */
[----:B--2--5:R-:W-:-:S05]  /*19290*/  IMAD.IADD R13, R2, 0x1, -R12 ;  /* 0x00000001020d7824 */ /* 0x024fca00078e0a0c */
[----:B------:R0:W-:Y:S02]  /*192a0*/  STL [R1+0x3c], R13 ;  /* 0x00003c0d01007387 */ /* 0x0001e40000100800 */
.L_x_2926:
[----:B------:R-:W2:Y:S01]  /*192b0*/  LDL R12, [R1+0x30] ;  /* 0x00003000010c7983 */ /* 0x000ea20000100800 */
[----:B-----5:R-:W-:Y:S01]  /*192c0*/  IMAD.IADD R2, R11, 0x1, R0 ;  /* 0x000000010b027824 */ /* 0x020fe200078e0200 */
[----:B------:R-:W-:Y:S02]  /*192d0*/  ULDC.64 UR4, c[0x0][0xa20] ;  /* 0x0002880000047ab9 */ /* 0x000fe40000000a00 */
[----:B------:R-:W-:Y:S02]  /*192e0*/  ISETP.NE.U32.AND P2, PT, RZ, UR4, PT ;  /* 0x00000004ff007c0c */ /* 0x000fe4000bf45070 */
[----:B------:R1:W-:Y:S02]  /*192f0*/  STL [R1+0x18], R2 ;  /* 0x0000180201007387 */ /* 0x0003e40000100800 */
[----:B------:R-:W-:Y:S02]  /*19300*/  ISETP.NE.AND.EX P2, PT, RZ, UR5, PT, P2 ;  /* 0x00000005ff007c0c */ /* 0x000fe4000bf45320 */
[----:B--2---:R1:W-:Y:S11]  /*19310*/  STL [R1+0x10], R12 ;  /* 0x0000100c01007387 */ /* 0x0043f60000100800 */
[----:B------:R-:W-:Y:S05]  /*19320*/  @!P2 BRA `(.L_x_2927) ;  /* 0x000000000010a947 */ /* 0x000fea0003800000 */
[----:B-1----:R-:W-:-:S04]  /*19330*/  IADD3 R2, P0, R15, UR4, RZ ;  /* 0x000000040f027c10 */ /* 0x002fc8000ff1e0ff */
[----:B------:R-:W-:-:S05]  /*19340*/  IADD3.X R3, R14, UR5, RZ, P0, !PT ;  /* 0x000000050e037c10 */ /* 0x000fca00087fe4ff */
[----:B------:R1:W5:Y:S01]  /*19350*/  LDG.E R9, desc[UR40][R2.64] ;  /* 0x0000002802097981 */ /* 0x000362000c1e1900 */
[----:B------:R-:W-:Y:S05]  /*19360*/  BRA `(.L_x_2928) ;  /* 0x0000000000107947 */ /* 0x000fea0003800000 */
.L_x_2927:
[----:B------:R-:W-:Y:S05]  /*19370*/  @!P0 BRA `(.L_x_2928) ;  /* 0x00000000000c8947 */ /* 0x000fea0003800000 */
[----:B------:R-:W2:Y:S04]  /*19380*/  LDG.E R9, desc[UR40][R6.64] ;  /* 0x0000002806097981 */ /* 0x000ea8000c1e1900 */
[----:B------:R-:W2:Y:S02]  /*19390*/  LDG.E R6, desc[UR40][R6.64+0x4] ;  /* 0x0000042806067981 */ /* 0x000ea4000c1e1900 */
[----:B--2---:R-:W-:-:S07]  /*193a0*/  IMAD.IADD R9, R6, 0x1, -R9 ;  /* 0x0000000106097824 */ /* 0x004fce00078e0a09 */
.L_x_2928:
[----:B-1----:R-:W2:Y:S01]  /*193b0*/  @P1 LDG.E R2, desc[UR40][R4.64] ;  /* 0x0000002804021981 */ /* 0x002ea2000c1e1900 */
[----:B------:R-:W1:Y:S01]  /*193c0*/  LDC R3, c[0x0][0x448] ;  /* 0x00011200ff037b82 */ /* 0x000e620000000800 */
[----:B-----5:R-:W-:Y:S02]  /*193d0*/  IMAD.IADD R0, R9, 0x1, -R0 ;  /* 0x0000000109007824 */ /* 0x020fe400078e0a00 */
[----:B------:R3:W2:Y:S01]  /*193e0*/  @P1 LDG.E R4, desc[UR40][R4.64+0x4] ;  /* 0x0000042804041981 */ /* 0x0006a2000c1e1900 */
[----:B-1----:R-:W-:-:S13]  /*193f0*/  ISETP.NE.AND P0, PT, R3, 0x1, PT ;  /* 0x000000010300780c */ /* 0x002fda0003f05270 */
[----:B---3--:R-:W1:Y:S01]  /*19400*/  @P0 LDC R5, c[0x0][0x450] ;  /* 0x00011400ff050b82 */ /* 0x008e620000000800 */
[----:B------:R-:W-:Y:S01]  /*19410*/  BSSY B0, `(.L_x_2929) ;  /* 0x0000139000007945 */ /* 0x000fe20003800000 */
[----:B--2---:R-:W-:-:S06]  /*19420*/  @P1 IMAD.IADD R8, R4, 0x1, -R2 ;  /* 0x0000000104081824 */ /* 0x004fcc00078e0a02 */
[----:B------:R-:W2:Y:S01]  /*19430*/  @P0 LDC R4, c[0x0][0x44c] ;  /* 0x00011300ff040b82 */ /* 0x000ea20000000800 */
[----:B------:R-:W-:-:S04]  /*19440*/  IMAD.SHL.U32 R2, R17, 0x80, RZ ;  /* 0x0000008011027824 */ /* 0x000fc800078e00ff */
[----:B------:R-:W-:-:S04]  /*19450*/  VIADD R2, R2, 0x7f ;  /* 0x0000007f02027836 */ /* 0x000fc80000000000 */
[----:B------:R-:W-:Y:S02]  /*19460*/  IMAD.MOV.U32 R3, RZ, RZ, R2 ;  /* 0x000000ffff037224 */ /* 0x000fe400078e0002 */
[----:B--2---:R-:W-:-:S04]  /*19470*/  @P0 IMAD.HI.U32 R4, R2, R4, RZ ;  /* 0x0000000402040227 */ /* 0x004fc800078e00ff */
[----:B------:R-:W-:Y:S01]  /*19480*/  IMAD.IADD R2, R0, 0x1, R8 ;  /* 0x0000000100027824 */ /* 0x000fe200078e0208 */
[----:B-1----:R-:W-:-:S03]  /*19490*/  @P0 SHF.R.U32.HI R3, RZ, R5, R4 ;  /* 0x00000005ff030219 */ /* 0x002fc60000011604 */
[C---:B------:R-:W-:Y:S01]  /*194a0*/  VIADD R4, R2.reuse, 0x7f ;  /* 0x0000007f02047836 */ /* 0x040fe20000000000 */
[----:B------:R-:W-:-:S05]  /*194b0*/  IADD3 R21, R2, 0x80, -R13 ;  /* 0x0000008002157810 */ /* 0x000fca0007ffe80d */
[----:B------:R-:W-:Y:S01]  /*194c0*/  IMAD.IADD R2, R21, 0x1, R3 ;  /* 0x0000000115027824 */ /* 0x000fe200078e0203 */
[----:B------:R-:W-:-:S04]  /*194d0*/  SHF.R.S32.HI R3, RZ, 0x1f, R4 ;  /* 0x0000001fff037819 */ /* 0x000fc80000011404 */
[----:B------:R-:W-:Y:S02]  /*194e0*/  LEA.HI R20, R3, R4, RZ, 0x7 ;  /* 0x0000000403147211 */ /* 0x000fe400078f38ff */
[----:B------:R-:W-:-:S04]  /*194f0*/  SHF.R.S32.HI R3, RZ, 0x1f, R2 ;  /* 0x0000001fff037819 */ /* 0x000fc80000011402 */
[----:B------:R-:W-:Y:S02]  /*19500*/  LEA.HI R2, R3, R2, RZ, 0x7 ;  /* 0x0000000203027211 */ /* 0x000fe400078f38ff */
[----:B------:R-:W-:Y:S02]  /*19510*/  SHF.R.S32.HI R20, RZ, 0x7, R20 ;  /* 0x00000007ff147819 */ /* 0x000fe40000011414 */
[----:B------:R-:W-:-:S04]  /*19520*/  SHF.R.S32.HI R2, RZ, 0x7, R2 ;  /* 0x00000007ff027819 */ /* 0x000fc80000011402 */
[----:B------:R-:W-:Y:S01]  /*19530*/  VIMNMX R2, R20, R2, PT ;  /* 0x0000000214027248 */ /* 0x000fe20003fe0100 */
[----:B------:R-:W-:-:S04]  /*19540*/  IMAD.MOV R3, RZ, RZ, -R0 ;  /* 0x000000ffff037224 */ /* 0x000fc800078e0a00 */
[----:B------:R-:W-:-:S05]  /*19550*/  IMAD R2, R2, 0x80, -R0 ;  /* 0x0000008002027824 */ /* 0x000fca00078e0a00 */
[----:B------:R-:W-:Y:S02]  /*19560*/  VIMNMX R0, R2, R8, PT ;  /* 0x0000000802007248 */ /* 0x000fe40003fe0100 */
[----:B------:R-:W-:-:S04]  /*19570*/  VIMNMX R2, RZ, R3, !PT ;  /* 0x00000003ff027248 */ /* 0x000fc80007fe0100 */
[----:B------:R-:W-:Y:S02]  /*19580*/  ISETP.GT.AND P0, PT, R0, R2, PT ;  /* 0x000000020000720c */ /* 0x000fe40003f04270 */
[----:B------:R-:W-:-:S11]  /*19590*/  SHF.R.U32.HI R2, RZ, 0x7, R2 ;  /* 0x00000007ff027819 */ /* 0x000fd60000011602 */
[----:B------:R-:W-:-:S05]  /*195a0*/  @P0 VIADD R0, R0, 0x7f ;  /* 0x0000007f00000836 */ /* 0x000fca0000000000 */
[----:B------:R-:W-:Y:S01]  /*195b0*/  @P0 SHF.R.S32.HI R3, RZ, 0x1f, R0 ;  /* 0x0000001fff030819 */ /* 0x000fe20000011400 */
[----:B------:R-:W-:-:S03]  /*195c0*/  IMAD.MOV.U32 R7, RZ, RZ, R2 ;  /* 0x000000ffff077224 */ /* 0x000fc600078e0002 */
[----:B------:R-:W-:-:S04]  /*195d0*/  @P0 LEA.HI R0, R3, R0, RZ, 0x7 ;  /* 0x0000000003000211 */ /* 0x000fc800078f38ff */
[----:B------:R-:W-:-:S04]  /*195e0*/  @P0 SHF.R.S32.HI R7, RZ, 0x7, R0 ;  /* 0x00000007ff070819 */ /* 0x000fc80000011400 */
[----:B------:R-:W-:Y:S02]  /*195f0*/  ISETP.GT.AND P2, PT, R7, R2, PT ;  /* 0x000000020700720c */ /* 0x000fe40003f44270 */
[----:B------:R-:W-:-:S11]  /*19600*/  PLOP3.LUT P0, PT, PT, PT, PT, 0x80, 0x0 ;  /* 0x000000000000781c */ /* 0x000fd60003f0f070 */
        /* <DEDUP_REMOVED lines=8> */
.L_x_3141:
[----:B--2---:R-:W-:Y:S02]  /*19690*/  ISETP.NE.AND P0, PT, R14, RZ, PT ;  /* 0x000000ff0e00720c */ /* 0x004fe40003f05270 */
[----:B------:R-:W-:-:S11]  /*196a0*/  PLOP3.LUT P6, PT, PT, PT, PT, 0x8, 0x0 ;  /* 0x000000000000781c */ /* 0x000fd60003fce170 */
[----:B------:R-:W-:Y:S05]  /*196b0*/  @P0 BRA `(.L_x_2932) ;  /* 0x00000000000c0947 */ /* 0x000fea0003800000 */
[----:B------:R-:W-:-:S03]  /*196c0*/  UMOV UR4, 0xffffffff ;  /* 0xffffffff00047882 */ /* 0x000fc60000000000 */
[----:B------:R-:W-:Y:S05]  /*196d0*/  BRA.DIV UR4, `(.L_x_2933) ;  /* 0x0000007e043c7947 */ /* 0x000fea000b800000 */
[----:B------:R-:W-:-:S13]  /*196e0*/  ELECT P6, URZ, PT ;  /* 0x00000000003f782f */ /* 0x000fda00038c0000 */
.L_x_2932:
[----:B-1----:R-:W2:Y:S04]  /*196f0*/  LDL R3, [R1+0x50] ;  /* 0x0000500001037983 */ /* 0x002ea80000100800 */
[----:B------:R-:W3:Y:S01]  /*19700*/  LDL R5, [R1+0x4] ;  /* 0x0000040001057983 */ /* 0x000ee20000100800 */
        /* <DEDUP_REMOVED lines=8> */
.L_x_3144:
[----:B------:R-:W-:Y:S05]  /*19790*/  BSYNC B1 ;  /* 0x0000000000017941 */ /* 0x000fea0003800000 */
.L_x_2934:
[----:B------:R-:W-:Y:S04]  /*197a0*/  BSSY B1, `(.L_x_2936) ;  /* 0x0000074000017945 */ /* 0x000fe80003800000 */
[----:B------:R-:W-:Y:S05]  /*197b0*/  @!P6 BRA `(.L_x_2937) ;  /* 0x0000000400c8e947 */ /* 0x000fea0003800000 */
[----:B------:R-:W2:Y:S04]  /*197c0*/  LDL R8, [R1+0x4] ;  /* 0x0000040001087983 */ /* 0x000ea80000100800 */
        /* <DEDUP_REMOVED lines=10> */
.L_x_3145:
[----:B------:R-:W-:Y:S05]  /*19870*/  BSYNC B2 ;  /* 0x0000000000027941 */ /* 0x000fea0003800000 */
.L_x_2938:
        /* <DEDUP_REMOVED lines=9> */
.L_x_2941:
[----:B------:R-:W-:Y:S05]  /*19910*/  BSYNC B2 ;  /* 0x0000000000027941 */ /* 0x000fea0003800000 */
.L_x_2940:
        /* <DEDUP_REMOVED lines=12> */
[----:B------:R-:W-:Y:S02]  /*199e0*/  IMAD.SHL.U32 R11, R3, 0x4000, RZ ;  /* 0x00004000030b7824 */ /* 0x000fe400078e00ff */
[----:B------:R-:W-:Y:S02]  /*199f0*/  VIADD R3, R5, 0x28890 ;  /* 0x0002889005037836 */ /* 0x000fe40000000000 */
[----:B------:R-:W-:-:S07]  /*19a00*/  VIADD R6, R8, 0x18400 ;  /* 0x0001840008067836 */ /* 0x000fce0000000000 */
.L_x_2942:
        /* <DEDUP_REMOVED lines=10> */
[----:B0-----:R-:W-:Y:S01]  /*19ab0*/  IMAD.MOV.U32 R13, RZ, RZ, 0x40 ;  /* 0x00000040ff0d7424 */ /* 0x001fe200078e00ff */
[----:B------:R-:W-:Y:S01]  /*19ac0*/  PLOP3.LUT P0, PT, PT, PT, PT, 0x80, 0x0 ;  /* 0x000000000000781c */ /* 0x000fe20003f0f070 */
[----:B------:R-:W-:Y:S01]  /*19ad0*/  VIADD R6, R8, 0x1c400 ;  /* 0x0001c40008067836 */ /* 0x000fe20000000000 */
[----:B------:R-:W-:Y:S01]  /*19ae0*/  UMOV UR6, 0x0 ;  /* 0x0000000000067882 */ /* 0x000fe20000000000 */
[----:B------:R-:W-:Y:S01]  /*19af0*/  UMOV UR7, 0x12f00000 ;  /* 0x12f0000000077882 */ /* 0x000fe20000000000 */
[----:B------:R-:W-:-:S15]  /*19b00*/  R2UR UR10, R13 ;  /* 0x000000000d0a72ca */ /* 0x000fde00000e0000 */
.L_x_2943:
        /* <DEDUP_REMOVED lines=13> */
.L_x_3146:
[----:B------:R-:W-:Y:S05]  /*19be0*/  BSYNC B2 ;  /* 0x0000000000027941 */ /* 0x000fea0003800000 */
.L_x_2944:
[----:B------:R-:W-:Y:S01]  /*19bf0*/  BSSY B2, `(.L_x_2946) ;  /* 0x000000b000027945 */ /* 0x000fe20003800000 */
[----:B------:R-:W-:Y:S02]  /*19c00*/  IMAD.MOV.U32 R8, RZ, RZ, 0x0 ;  /* 0x00000000ff087424 */ /* 0x000fe400078e00ff */
[----:B01----:R-:W-:Y:S01]  /*19c10*/  IMAD.MOV.U32 R9, RZ, RZ, 0x12f00000 ;  /* 0x12f00000ff097424 */ /* 0x003fe200078e00ff */
[----:B------:R-:W-:Y:S06]  /*19c20*/  @P1 BRA `(.L_x_2947) ;  /* 0x00000000001c1947 */ /* 0x000fec0003800000 */
[----:B------:R-:W0:Y:S01]  /*19c30*/  S2R R6, SR_TID.X ;  /* 0x0000000000067919 */ /* 0x000e220000002100 */
[----:B------:R-:W-:-:S04]  /*19c40*/  IMAD.MOV.U32 R3, RZ, RZ, 0x8000 ;  /* 0x00008000ff037424 */ /* 0x000fc800078e00ff */
[----:B------:R1:W-:Y:S01]  /*19c50*/  SYNCS.ARRIVE.TRANS64 RZ, [R5+URZ+0x288b0], R3 ;  /* 0x0288b00305ff79a7 */ /* 0x0003e2000800003f */
[----:B0-----:R-:W-:-:S04]  /*19c60*/  LOP3.LUT R6, R6, 0x1f, RZ, 0xc0, !PT ;  /* 0x0000001f06067812 */ /* 0x001fc800078ec0ff */
[----:B------:R-:W-:-:S13]  /*19c70*/  ISETP.NE.AND P0, PT, R6, RZ, PT ;  /* 0x000000ff0600720c */ /* 0x000fda0003f05270 */
[----:B-1----:R-:W-:Y:S05]  /*19c80*/  @!P0 BRA `(.L_x_2947) ;  /* 0x0000000000048947 */ /* 0x002fea0003800000 */
[----:B------:R-:W-:Y:S01]  /*19c90*/  BPT.TRAP 0x1 ;  /* 0x000000040000795c */ /* 0x000fe20000300000 */
.L_x_2947:
[----:B------:R-:W-:Y:S05]  /*19ca0*/  BSYNC B2 ;  /* 0x0000000000027941 */ /* 0x000fea0003800000 */
.L_x_2946:
[----:B------:R-:W2:Y:S01]  /*19cb0*/  LDL R3, [R1+0x4] ;  /* 0x0000040001037983 */ /* 0x000ea20000100800 */
[----:B------:R-:W-:Y:S01]  /*19cc0*/  R2UR UR10, R12 ;  /* 0x000000000c0a72ca */ /* 0x000fe200000e0000 */
[----:B------:R-:W-:Y:S01]  /*19cd0*/  UIADD3 UR4, UP0, UR38, 0x670, URZ ;  /* 0x0000067026047890 */ /* 0x000fe2000ff1e03f */
[----:B------:R-:W-:Y:S01]  /*19ce0*/  R2UR UR6, R8 ;  /* 0x00000000080672ca */ /* 0x000fe200000e0000 */
[----:B------:R-:W-:Y:S01]  /*19cf0*/  VIADD R5, R5, 0x288b0 ;  /* 0x000288b005057836 */ /* 0x000fe20000000000 */
[----:B------:R-:W-:Y:S01]  /*19d00*/  R2UR UR7, R9 ;  /* 0x00000000090772ca */ /* 0x000fe200000e0000 */
[----:B------:R-:W-:Y:S01]  /*19d10*/  UIADD3.X UR5, URZ, UR39, URZ, UP0, !UPT ;  /* 0x000000273f057290 */ /* 0x000fe200087fe43f */
[----:B------:R-:W-:Y:S01]  /*19d20*/  PLOP3.LUT P0, PT, PT, PT, PT, 0x80, 0x0 ;  /* 0x000000000000781c */ /* 0x000fe20003f0f070 */
[----:B--2---:R-:W-:-:S04]  /*19d30*/  IMAD R6, R11, 0x2, R3 ;  /* 0x000000020b067824 */ /* 0x004fc800078e0203 */
[----:B------:R-:W-:-:S08]  /*19d40*/  VIADD R3, R6, 0x400 ;  /* 0x0000040006037836 */ /* 0x000fd00000000000 */
.L_x_2948:
        /* <DEDUP_REMOVED lines=15> */
.L_x_2949:
        /* <DEDUP_REMOVED lines=10> */
.L_x_2937:
[----:B------:R-:W-:Y:S05]  /*19ee0*/  BSYNC B1 ;  /* 0x0000000000017941 */ /* 0x000fea0003800000 */
.L_x_2936:
[----:B------:R-:W1:Y:S04]  /*19ef0*/  LDL.LU R8, [R1+0x1c] ;  /* 0x00001c0001087983 */ /* 0x000e680000300800 */
[----:B------:R-:W2:Y:S01]  /*19f00*/  LDL.LU R6, [R1+0x20] ;  /* 0x0000200001067983 */ /* 0x000ea20000300800 */
[----:B------:R-:W-:Y:S01]  /*19f10*/  PLOP3.LUT P0, PT, PT, PT, PT, 0x8, 0x0 ;  /* 0x000000000000781c */ /* 0x000fe20003f0e170 */
[----:B-1----:R-:W-:Y:S02]  /*19f20*/  VIADD R3, R8, 0x1 ;  /* 0x0000000108037836 */ /* 0x002fe40000000000 */
        /* <DEDUP_REMOVED lines=9> */
.L_x_2964:
[----:B------:R-:W-:Y:S05]  /*19fc0*/  YIELD ;  /* 0x0000000000007946 */ /* 0x000fea0003800000 */
[----:B------:R-:W-:Y:S04]  /*19fd0*/  BSSY B1, `(.L_x_2950) ;  /* 0x0000070000017945 */ /* 0x000fe80003800000 */
[----:B--2---:R-:W-:Y:S05]  /*19fe0*/  @!P6 BRA `(.L_x_2951) ;  /* 0x0000000400b8e947 */ /* 0x004fea0003800000 */
[----:B-1----:R-:W2:Y:S04]  /*19ff0*/  LDL R6, [R1+0x4] ;  /* 0x0000040001067983 */ /* 0x002ea80000100800 */
[----:B------:R-:W2:Y:S04]  /*1a000*/  LDL R5, [R1+0x1c] ;  /* 0x00001c0001057983 */ /* 0x000ea80000100800 */
[----:B------:R-:W3:Y:S01]  /*1a010*/  LDL R4, [R1+0x20] ;  /* 0x0000200001047983 */ /* 0x000ee20000100800 */
[----:B------:R-:W-:Y:S01]  /*1a020*/  BSSY B2, `(.L_x_2952) ;  /* 0x0000008000027945 */ /* 0x000fe20003800000 */
[----:B------:R-:W1:Y:S02]  /*1a030*/  S2R R3, SR_TID.X ;  /* 0x0000000000037919 */ /* 0x000e640000002100 */
[----:B-1----:R-:W-:-:S04]  /*1a040*/  LOP3.LUT R3, R3, 0x7f, RZ, 0xc0, !PT ;  /* 0x0000007f03037812 */ /* 0x002fc800078ec0ff */
[----:B------:R-:W-:Y:S01]  /*1a050*/  ISETP.NE.AND P2, PT, R3, RZ, PT ;  /* 0x000000ff0300720c */ /* 0x000fe20003f45270 */
[----:B--2---:R-:W-:Y:S01]  /*1a060*/  IMAD R7, R5, 0x8, R6 ;  /* 0x0000000805077824 */ /* 0x004fe200078e0206 */
[----:B---3--:R-:W-:-:S04]  /*1a070*/  SHF.L.U32 R6, R4, 0x1f, RZ ;  /* 0x0000001f04067819 */ /* 0x008fc800000006ff */
[----:B------:R-:W1:Y:S02]  /*1a080*/  SYNCS.PHASECHK.TRANS64.TRYWAIT P1, [R7+URZ+0x288a0], R6 ;  /* 0x0288a006070075a7 */ /* 0x000e64000802017f */
[----:B-1----:R-:W-:Y:S05]  /*1a090*/  @!P1 BRA `(.L_x_2953) ;  /* 0x00000074002c9947 */ /* 0x002fea0003800000 */
.L_x_3147:
[----:B------:R-:W-:Y:S05]  /*1a0a0*/  BSYNC B2 ;  /* 0x0000000000027941 */ /* 0x000fea0003800000 */
.L_x_2952:
        /* <DEDUP_REMOVED lines=9> */
.L_x_2955:
[----:B------:R-:W-:Y:S05]  /*1a140*/  BSYNC B2 ;  /* 0x0000000000027941 */ /* 0x000fea0003800000 */
.L_x_2954:
        /* <DEDUP_REMOVED lines=13> */
.L_x_2956:
        /* <DEDUP_REMOVED lines=16> */
.L_x_2957:
        /* <DEDUP_REMOVED lines=13> */
.L_x_3148:
[----:B------:R-:W-:Y:S05]  /*1a3f0*/  BSYNC B2 ;  /* 0x0000000000027941 */ /* 0x000fea0003800000 */
.L_x_2958:
        /* <DEDUP_REMOVED lines=11> */
.L_x_2961:
[----:B------:R-:W-:Y:S05]  /*1a4b0*/  BSYNC B2 ;  /* 0x0000000000027941 */ /* 0x000fea0003800000 */
.L_x_2960:
        /* <DEDUP_REMOVED lines=8> */
.L_x_2962:
        /* <DEDUP_REMOVED lines=15> */
.L_x_2963:
        /* <DEDUP_REMOVED lines=10> */
.L_x_2951:
[----:B------:R-:W-:Y:S05]  /*1a6d0*/  BSYNC B1 ;  /* 0x0000000000017941 */ /* 0x000fea0003800000 */
.L_x_2950:
        /* <DEDUP_REMOVED lines=12> */
.L_x_2930:
[----:B------:R-:W-:Y:S05]  /*1a7a0*/  BSYNC B0 ;  /* 0x0000000000007941 */ /* 0x000fea0003800000 */
.L_x_2929:
[----:B------:R-:W3:Y:S01]  /*1a7b0*/  LDC R0, c[0x0][0x448] ;  /* 0x00011200ff007b82 */ /* 0x000ee20000000800 */
[----:B------:R-:W-:Y:S05]  /*1a7c0*/  @!P0 WARPSYNC.ALL ;  /* 0x0000000000008948 */ /* 0x000fea0003800000 */
[----:B------:R-:W-:Y:S02]  /*1a7d0*/  BSSY B7, `(.L_x_2965) ;  /* 0x00003fe000077945 */ /* 0x000fe40003800000 */
[----:B------:R-:W-:Y:S01]  /*1a7e0*/  @!P0 BAR.SYNC.DEFER_BLOCKING 0xc, 0x180 ;  /* 0x0306000000008b1d */ /* 0x000fe20000010000 */
[----:B---3--:R-:W-:Y:S02]  /*1a7f0*/  ISETP.NE.AND P1, PT, R0, 0x1, PT ;  /* 0x000000010000780c */ /* 0x008fe40003f25270 */
[----:B------:R-:W-:-:S11]  /*1a800*/  LEA R0, R17, 0x7f, 0x7 ;  /* 0x0000007f11007811 */ /* 0x000fd600078e38ff */
[----:B------:R-:W3:Y:S08]  /*1a810*/  @P1 LDC R2, c[0x0][0x44c] ;  /* 0x00011300ff021b82 */ /* 0x000ef00000000800 */
[----:B-12---:R-:W1:Y:S01]  /*1a820*/  @P1 LDC R3, c[0x0][0x450] ;  /* 0x00011400ff031b82 */ /* 0x006e620000000800 */
[----:B---3--:R-:W-:-:S05]  /*1a830*/  @P1 IMAD.HI.U32 R2, R0, R2, RZ ;  /* 0x0000000200021227 */ /* 0x008fca00078e00ff */
[----:B-1----:R-:W-:-:S05]  /*1a840*/  @P1 SHF.R.U32.HI R0, RZ, R3, R2 ;  /* 0x00000003ff001219 */ /* 0x002fca0000011602 */
[----:B------:R-:W-:-:S05]  /*1a850*/  IMAD.IADD R0, R21, 0x1, R0 ;  /* 0x0000000115007824 */ /* 0x000fca00078e0200 */
[----:B------:R-:W-:-:S04]  /*1a860*/  SHF.R.S32.HI R2, RZ, 0x1f, R0 ;  /* 0x0000001fff027819 */ /* 0x000fc80000011400 */
[----:B------:R-:W-:-:S04]  /*1a870*/  LEA.HI R0, R2, R0, RZ, 0x7 ;  /* 0x0000000002007211 */ /* 0x000fc800078f38ff */
[----:B------:R-:W-:-:S04]  /*1a880*/  SHF.R.S32.HI R0, RZ, 0x7, R0 ;  /* 0x00000007ff007819 */ /* 0x000fc80000011400 */
[----:B------:R-:W-:-:S04]  /*1a890*/  VIMNMX R4, R20, R0, PT ;  /* 0x0000000014047248 */ /* 0x000fc80003fe0100 */
[----:B------:R-:W-:Y:S01]  /*1a8a0*/  ISETP.GT.AND P0, PT, R4, RZ, PT ;  /* 0x000000ff0400720c */ /* 0x000fe20003f04270 */
        /* <DEDUP_REMOVED lines=19> */
.L_x_2966:
        /* <DEDUP_REMOVED lines=21> */
.L_x_2969:
[----:B------:R-:W-:Y:S05]  /*1ab30*/  BSYNC B6 ;  /* 0x0000000000067941 */ /* 0x000fea0003800000 */
.L_x_2968:
        /* <DEDUP_REMOVED lines=18> */
[----:B01----:R-:W-:-:S07]  /*1ac60*/  IMAD.MOV.U32 R13, RZ, RZ, RZ ;  /* 0x000000ffff0d7224 */ /* 0x003fce00078e00ff */
[----:B------:R-:W-:-:S07]  /*1ac70*/  LEPC R20, `(.L_x_2972) ;  /* 0x000000001014794e */ /* 0x000fce0000000000 */
[----:B--2---:R-:W-:Y:S05]  /*1ac80*/  CALL.ABS.NOINC R2 ;  /* 0x0000000002007343 */ /* 0x004fea0003c00000 */
.L_x_2972:
        /* <DEDUP_REMOVED lines=16> */
.L_x_2971:
[----:B------:R-:W-:Y:S05]  /*1ad90*/  BSYNC B6 ;  /* 0x0000000000067941 */ /* 0x000fea0003800000 */
.L_x_2970:
[----:B------:R-:W2:Y:S01]  /*1ada0*/  LDL.LU R2, [R1] ;  /* 0x0000000001027983 */ /* 0x000ea20000300800 */
[----:B------:R-:W-:-:S03]  /*1adb0*/  ULDC.64 UR4, c[0x0][0x9f8] ;  /* 0x00027e0000047ab9 */ /* 0x000fc60000000a00 */
[----:B------:R-:W3:Y:S04]  /*1adc0*/  LDL.LU R4, [R1+0xc] ;  /* 0x00000c0001047983 */ /* 0x000ee80000300800 */
[----:B------:R-:W4:Y:S01]  /*1add0*/  LDL R7, [R1+0x10] ;  /* 0x0000100001077983 */ /* 0x000f220000100800 */
[----:B------:R-:W-:-:S03]  /*1ade0*/  ISETP.NE.U32.AND P0, PT, RZ, UR4, PT ;  /* 0x00000004ff007c0c */ /* 0x000fc6000bf05070 */
[----:B------:R-:W5:Y:S01]  /*1adf0*/  LDL R0, [R1+0x34] ;  /* 0x0000340001007983 */ /* 0x000f620000100800 */
[----:B------:R-:W-:-:S13]  /*1ae00*/  ISETP.NE.AND.EX P0, PT, RZ, UR5, PT, P0 ;  /* 0x00000005ff007c0c */ /* 0x000fda000bf05300 */
[----:B--2---:R-:W-:-:S04]  /*1ae10*/  @P0 IADD3 R2, P1, R2, UR4, RZ ;  /* 0x0000000402020c10 */ /* 0x004fc8000ff3e0ff */
[----:B---3--:R-:W-:Y:S01]  /*1ae20*/  @P0 IADD3.X R3, R4, UR5, RZ, P1, !PT ;  /* 0x0000000504030c10 */ /* 0x008fe20008ffe4ff */
[----:B------:R-:W-:-:S04]  /*1ae30*/  ULDC.64 UR4, c[0x0][0xa08] ;  /* 0x0002820000047ab9 */ /* 0x000fc80000000a00 */
[----:B----4-:R1:W2:Y:S02]  /*1ae40*/  @P0 LDG.E R7, desc[UR40][R2.64] ;  /* 0x0000002802070981 */ /* 0x0102a4000c1e1900 */
[----:B-1----:R-:W1:Y:S01]  /*1ae50*/  LDC.64 R2, c[0x0][0x418] ;  /* 0x00010600ff027b82 */ /* 0x002e620000000a00 */
[----:B-----5:R-:W-:Y:S01]  /*1ae60*/  VIADD R4, R0, 0xffffffff ;  /* 0xffffffff00047836 */ /* 0x020fe20000000000 */
[----:B--2---:R-:W-:Y:S01]  /*1ae70*/  SHF.R.S32.HI R8, RZ, 0x1f, R7 ;  /* 0x0000001fff087819 */ /* 0x004fe20000011407 */
[----:B------:R2:W-:Y:S04]  /*1ae80*/  @P0 STL [R1+0x10], R7 ;  /* 0x0000100701000387 */ /* 0x0005e80000100800 */
        /* <DEDUP_REMOVED lines=10> */
.L_x_3151:
[----:B-1----:R-:W3:Y:S01]  /*1af30*/  LDL.LU R5, [R1+0x24] ;  /* 0x0000240001057983 */ /* 0x002ee20000300800 */
[----:B------:R-:W-:Y:S02]  /*1af40*/  PLOP3.LUT P1, PT, PT, PT, PT, 0x8, 0x0 ;  /* 0x000000000000781c */ /* 0x000fe40003f2e170 */
[----:B--2---:R-:W-:Y:S01]  /*1af50*/  ISETP.NE.AND P0, PT, R14, RZ, PT ;  /* 0x000000ff0e00720c */ /* 0x004fe20003f05270 */
[----:B------:R1:W-:Y:S04]  /*1af60*/  STL [R1], R0 ;  /* 0x0000000001007387 */ /* 0x0003e80000100800 */
[----:B------:R1:W-:Y:S01]  /*1af70*/  STL [R1+0xc], R4 ;  /* 0x00000c0401007387 */ /* 0x0003e20000100800 */
[----:B---3--:R-:W-:-:S05]  /*1af80*/  LOP3.LUT R5, R5, 0xfffffffe, RZ, 0xc0, !PT ;  /* 0xfffffffe05057812 */ /* 0x008fca00078ec0ff */
[----:B------:R-:W-:-:S05]  /*1af90*/  @P1 LOP3.LUT R5, R5, 0x1, RZ, 0xfc, !PT ;  /* 0x0000000105051812 */ /* 0x000fca00078efcff */
[----:B------:R1:W-:Y:S01]  /*1afa0*/  STL [R1+0x24], R5 ;  /* 0x0000240501007387 */ /* 0x0003e20000100800 */
[----:B------:R-:W-:Y:S05]  /*1afb0*/  @P0 BRA `(.L_x_2974) ;  /* 0x0000000400380947 */ /* 0x000fea0003800000 */
[----:B------:R-:W-:-:S03]  /*1afc0*/  UMOV UR4, 0xffffffff ;  /* 0xffffffff00047882 */ /* 0x000fc60000000000 */
[----:B------:R-:W-:Y:S05]  /*1afd0*/  BRA.DIV UR4, `(.L_x_2975) ;  /* 0x0000006604b87947 */ /* 0x000fea000b800000 */
[----:B------:R-:W-:-:S13]  /*1afe0*/  ELECT P6, URZ, PT ;  /* 0x00000000003f782f */ /* 0x000fda00038c0000 */
.L_x_3154:
[----:B------:R-:W-:Y:S05]  /*1aff0*/  @!P6 BRA `(.L_x_2974) ;  /* 0x000000040028e947 */ /* 0x000fea0003800000 */
[----:B------:R-:W-:-:S04]  /*1b000*/  ISETP.NE.U32.AND P0, PT, R2, RZ, PT ;  /* 0x000000ff0200720c */ /* 0x000fc80003f05070 */
[----:B------:R-:W-:-:S13]  /*1b010*/  ISETP.NE.AND.EX P0, PT, R3, RZ, PT, P0 ;  /* 0x000000ff0300720c */ /* 0x000fda0003f05300 */
[----:B------:R-:W-:Y:S05]  /*1b020*/  @!P0 BRA `(.L_x_2976) ;  /* 0x0000000000548947 */ /* 0x000fea0003800000 */
[----:B------:R-:W2:Y:S01]  /*1b030*/  LDC R6, c[0x0][0x43c] ;  /* 0x00010f00ff067b82 */ /* 0x000ea20000000800 */
[----:B------:R-:W-:Y:S01]  /*1b040*/  IMAD.MOV.U32 R9, RZ, RZ, R4 ;  /* 0x000000ffff097224 */ /* 0x000fe200078e0004 */
[----:B------:R-:W-:-:S03]  /*1b050*/  ULDC.64 UR4, c[0x0][0x428] ;  /* 0x00010a0000047ab9 */ /* 0x000fc60000000a00 */
[----:B-1----:R-:W-:Y:S01]  /*1b060*/  IMAD.MOV.U32 R0, RZ, RZ, R9 ;  /* 0x000000ffff007224 */ /* 0x002fe200078e0009 */
[----:B--2---:R-:W-:-:S13]  /*1b070*/  ISETP.NE.AND P0, PT, R6, 0x1, PT ;  /* 0x000000010600780c */ /* 0x004fda0003f05270 */
[----:B------:R-:W1:Y:S02]  /*1b080*/  @P0 LDC.64 R4, c[0x0][0x440] ;  /* 0x00011000ff040b82 */ /* 0x000e640000000a00 */
[----:B-1----:R-:W-:-:S05]  /*1b090*/  @P0 IMAD.HI.U32 R4, R9, R4, RZ ;  /* 0x0000000409040227 */ /* 0x002fca00078e00ff */
        /* <DEDUP_REMOVED lines=12> */
[----:B------:R-:W3:Y:S04]  /*1b160*/  LDG.E R0, desc[UR40][R2.64] ;  /* 0x0000002802007981 */ /* 0x000ee8000c1e1900 */
[----:B---3--:R2:W-:Y:S02]  /*1b170*/  STL [R1], R0 ;  /* 0x0000000001007387 */ /* 0x0085e40000100800 */
.L_x_2976:
[----:B------:R-:W3:Y:S04]  /*1b180*/  LDL R7, [R1+0x4] ;  /* 0x0000040001077983 */ /* 0x000ee80000100800 */
[----:B-12---:R-:W3:Y:S04]  /*1b190*/  LDL R0, [R1+0x8] ;  /* 0x0000080001007983 */ /* 0x006ee80000100800 */
[----:B------:R-:W2:Y:S01]  /*1b1a0*/  LDL R2, [R1+0x14] ;  /* 0x0000140001027983 */ /* 0x000ea20000100800 */
[----:B---3--:R-:W-:Y:S01]  /*1b1b0*/  IMAD R0, R0, 0x8, R7 ;  /* 0x0000000800007824 */ /* 0x008fe200078e0207 */
[----:B--2---:R-:W-:-:S04]  /*1b1c0*/  SHF.L.U32 R2, R2, 0x1f, RZ ;  /* 0x0000001f02027819 */ /* 0x004fc800000006ff */
[----:B------:R-:W1:Y:S02]  /*1b1d0*/  SYNCS.PHASECHK.TRANS64.TRYWAIT P0, [R0+URZ+0x28840], R2 ;  /* 0x02884002000075a7 */ /* 0x000e64000800017f */
[----:B-1----:R-:W-:Y:S05]  /*1b1e0*/  @!P0 BRA `(.L_x_2977) ;  /* 0x0000006400548947 */ /* 0x002fea0003800000 */
.L_x_3155:
        /* <DEDUP_REMOVED lines=11> */
.L_x_2978:
[----:B------:R-:W2:Y:S04]  /*1b2a0*/  LDL R6, [R1+0x4] ;  /* 0x0000040001067983 */ /* 0x000ea80000100800 */
[----:B------:R-:W2:Y:S04]  /*1b2b0*/  LDL R5, [R1+0x8] ;  /* 0x0000080001057983 */ /* 0x000ea80000100800 */
[----:B------:R-:W3:Y:S04]  /*1b2c0*/  LDL R7, [R1+0xc] ;  /* 0x00000c0001077983 */ /* 0x000ee80000100800 */
[----:B------:R-:W4:Y:S04]  /*1b2d0*/  LDL R4, [R1+0x18] ;  /* 0x0000180001047983 */ /* 0x000f280000100800 */
[----:B------:R-:W5:Y:S04]  /*1b2e0*/  LDL R3, [R1] ;  /* 0x0000000001037983 */ /* 0x000f680000100800 */
[----:B-1----:R-:W5:Y:S01]  /*1b2f0*/  LDL.LU R2, [R1+0x24] ;  /* 0x0000240001027983 */ /* 0x002f620000300800 */
[----:B------:R-:W-:-:S02]  /*1b300*/  R2UR UR9, R0 ;  /* 0x00000000000972ca */ /* 0x000fc400000e0000 */
[----:B------:R-:W-:Y:S01]  /*1b310*/  PLOP3.LUT P0, PT, PT, PT, PT, 0x80, 0x0 ;  /* 0x000000000000781c */ /* 0x000fe20003f0f070 */
[----:B------:R-:W-:Y:S01]  /*1b320*/  UIADD3 UR4, UP0, UR38, 0x370, URZ ;  /* 0x0000037026047890 */ /* 0x000fe2000ff1e03f */
[----:B------:R-:W-:Y:S01]  /*1b330*/  R2UR UR12, R18 ;  /* 0x00000000120c72ca */ /* 0x000fe200000e0000 */
[----:B------:R-:W-:Y:S01]  /*1b340*/  UMOV UR10, URZ ;  /* 0x0000003f000a7c82 */ /* 0x000fe20008000000 */
[----:B------:R-:W-:-:S07]  /*1b350*/  UMOV UR7, 0x14f00000 ;  /* 0x14f0000000077882 */ /* 0x000fce0000000000 */
[----:B------:R-:W-:Y:S01]  /*1b360*/  UIADD3 UR9, UR9, 0x28830, URZ ;  /* 0x0002883009097890 */ /* 0x000fe2000fffe03f */
[----:B------:R-:W-:Y:S01]  /*1b370*/  UMOV UR15, 0x40 ;  /* 0x00000040000f7882 */ /* 0x000fe20000000000 */
[----:B--2---:R-:W-:Y:S01]  /*1b380*/  IMAD R0, R5, 0x8000, R6 ;  /* 0x0000800005007824 */ /* 0x004fe200078e0206 */
[----:B---3--:R-:W-:-:S04]  /*1b390*/  R2UR UR11, R7 ;  /* 0x00000000070b72ca */ /* 0x008fc800000e0000 */
[----:B------:R-:W-:Y:S02]  /*1b3a0*/  R2UR UR6, R0 ;  /* 0x00000000000672ca */ /* 0x000fe400000e0000 */
[----:B----4-:R-:W-:Y:S02]  /*1b3b0*/  R2UR UR5, R4 ;  /* 0x00000000040572ca */ /* 0x010fe400000e0000 */
[----:B-----5:R-:W-:Y:S02]  /*1b3c0*/  R2UR UR13, R3 ;  /* 0x00000000030d72ca */ /* 0x020fe400000e0000 */
[----:B------:R-:W-:-:S07]  /*1b3d0*/  LOP3.LUT R2, R2, 0xfffffffe, RZ, 0xc0, !PT ;  /* 0xfffffffe02027812 */ /* 0x000fce00078ec0ff */
        /* <DEDUP_REMOVED lines=12> */
.L_x_2974:
[----:B--2---:R-:W2:Y:S04]  /*1b4a0*/  LDL R2, [R1+0x4] ;  /* 0x0000040001027983 */ /* 0x004ea80000100800 */
[----:B------:R-:W3:Y:S04]  /*1b4b0*/  LDL.LU R3, [R1+0x38] ;  /* 0x0000380001037983 */ /* 0x000ee80000300800 */
[----:B-1----:R-:W4:Y:S04]  /*1b4c0*/  LDL.LU R5, [R1+0x30] ;  /* 0x0000300001057983 */ /* 0x002f280000300800 */
[----:B------:R-:W5:Y:S01]  /*1b4d0*/  LDL.LU R4, [R1+0x40] ;  /* 0x0000400001047983 */ /* 0x000f620000300800 */
        /* <DEDUP_REMOVED lines=39> */
.L_x_2980:
[----:B------:R-:W-:Y:S05]  /*1b750*/  BSYNC B6 ;  /* 0x0000000000067941 */ /* 0x000fea0003800000 */
.L_x_2979:
[----:B------:R-:W3:Y:S01]  /*1b760*/  LDL.LU R6, [R1+0x38] ;  /* 0x0000380001067983 */ /* 0x000ee20000300800 */
[----:B------:R-:W-:Y:S01]  /*1b770*/  ULDC.64 UR4, c[0x0][0x2d8] ;  /* 0x0000b60000047ab9 */ /* 0x000fe20000000a00 */
[----:B------:R-:W1:Y:S01]  /*1b780*/  LDC R7, c[0x0][0x448] ;  /* 0x00011200ff077b82 */ /* 0x000e620000000800 */
[----:B------:R-:W-:Y:S01]  /*1b790*/  ULDC.64 UR6, c[0x0][0x280] ;  /* 0x0000a00000067ab9 */ /* 0x000fe20000000a00 */
[----:B--2---:R-:W3:Y:S04]  /*1b7a0*/  LDL.LU.64 R2, [R1+0x48] ;  /* 0x0000480001027983 */ /* 0x004ee80000300a00 */
[----:B------:R-:W2:Y:S04]  /*1b7b0*/  LDL.LU R0, [R1+0x40] ;  /* 0x0000400001007983 */ /* 0x000ea80000300800 */
[----:B------:R-:W4:Y:S04]  /*1b7c0*/  LDL.LU R4, [R1+0x54] ;  /* 0x0000540001047983 */ /* 0x000f280000300800 */
[----:B------:R-:W4:Y:S01]  /*1b7d0*/  LDL.LU R5, [R1+0x30] ;  /* 0x0000300001057983 */ /* 0x000f220000300800 */
[----:B------:R-:W0:Y:S03]  /*1b7e0*/  S2R R8, SR_TID.X ;  /* 0x0000000000087919 */ /* 0x000e260000002100 */
[----:B------:R0:W5:Y:S01]  /*1b7f0*/  LDL R10, [R1+0x3c] ;  /* 0x00003c00010a7983 */ /* 0x0001620000100800 */
[----:B-1----:R-:W-:Y:S01]  /*1b800*/  ISETP.NE.AND P0, PT, R7, 0x1, PT ;  /* 0x000000010700780c */ /* 0x002fe20003f05270 */
[----:B0-----:R-:W-:-:S05]  /*1b810*/  IMAD.SHL.U32 R8, R8, 0x8, RZ ;  /* 0x0000000808087824 */ /* 0x001fca00078e00ff */
[----:B------:R-:W-:-:S04]  /*1b820*/  LOP3.LUT R8, R8, 0x38, RZ, 0xc0, !PT ;  /* 0x0000003808087812 */ /* 0x000fc800078ec0ff */
        /* <DEDUP_REMOVED lines=9> */
[----:B------:R-:W1:Y:S01]  /*1b8c0*/  S2R R4, SR_TID.X ;  /* 0x0000000000047919 */ /* 0x000e620000002100 */
[----:B------:R-:W-:-:S04]  /*1b8d0*/  IMAD.WIDE.U32 R2, R5, UR4, R2 ;  /* 0x0000000405027c25 */ /* 0x000fc8000f8e0002 */
[----:B------:R-:W-:Y:S01]  /*1b8e0*/  IMAD R0, R5, UR5, R0 ;  /* 0x0000000505007c24 */ /* 0x000fe2000f8e0200 */
[----:B------:R-:W-:-:S03]  /*1b8f0*/  ULDC.64 UR4, c[0x0][0x2d0] ;  /* 0x0000b40000047ab9 */ /* 0x000fc60000000a00 */
[----:B------:R-:W-:Y:S01]  /*1b900*/  IMAD.IADD R3, R3, 0x1, R0 ;  /* 0x0000000103037824 */ /* 0x000fe200078e0200 */
[----:B-1----:R-:W-:-:S04]  /*1b910*/  LOP3.LUT R4, R4, 0x7f, RZ, 0xc0, !PT ;  /* 0x0000007f04047812 */ /* 0x002fc800078ec0ff */
[----:B------:R-:W-:Y:S02]  /*1b920*/  SHF.R.U32.HI R5, RZ, 0x3, R4 ;  /* 0x00000003ff057819 */ /* 0x000fe40000011604 */
[----:B------:R-:W1:Y:S02]  /*1b930*/  S2R R4, SR_TID.X ;  /* 0x0000000000047919 */ /* 0x000e640000002100 */
[----:B-1----:R-:W-:-:S05]  /*1b940*/  IMAD.SHL.U32 R4, R4, 0x10, RZ ;  /* 0x0000001004047824 */ /* 0x002fca00078e00ff */
[----:B------:R-:W-:Y:S02]  /*1b950*/  LOP3.LUT R4, R5, 0x70, R4, 0xf8, !PT ;  /* 0x0000007005047812 */ /* 0x000fe400078ef804 */
[----:B------:R-:W1:Y:S03]  /*1b960*/  @P0 LDC R5, c[0x0][0x44c] ;  /* 0x00011300ff050b82 */ /* 0x000e660000000800 */
[----:B------:R-:W-:-:S04]  /*1b970*/  IMAD R4, R17, 0x80, R4 ;  /* 0x0000008011047824 */ /* 0x000fc800078e0204 */
[----:B------:R-:W-:Y:S02]  /*1b980*/  IMAD.MOV.U32 R0, RZ, RZ, R4 ;  /* 0x000000ffff007224 */ /* 0x000fe400078e0004 */
[----:B-1----:R-:W-:-:S05]  /*1b990*/  @P0 IMAD.HI.U32 R5, R4, R5, RZ ;  /* 0x0000000504050227 */ /* 0x002fca00078e00ff */
[----:B0-----:R-:W-:-:S05]  /*1b9a0*/  @P0 SHF.R.U32.HI R0, RZ, R6, R5 ;  /* 0x00000006ff000219 */ /* 0x001fca0000011605 */
        /* <DEDUP_REMOVED lines=25> */
[----:B-----5:R-:W-:Y:S01]  /*1bb40*/  IMAD R0, R10, R7, RZ ;  /* 0x000000070a007224 */ /* 0x020fe200078e02ff */
[----:B------:R-:W-:Y:S04]  /*1bb50*/  SHFL.IDX PT, R6, R3, 0x1, 0x181f ;  /* 0x00381f0003067f89 */ /* 0x000fe800000e0000 */
[----:B------:R-:W-:Y:S01]  /*1bb60*/  SHFL.IDX PT, R7, R2, 0x1, 0x181f ;  /* 0x00381f0002077f89 */ /* 0x000fe200000e0000 */
[----:B0-----:R-:W-:-:S04]  /*1bb70*/  LOP3.LUT R5, R5, 0x7f, RZ, 0xc0, !PT ;  /* 0x0000007f05057812 */ /* 0x001fc800078ec0ff */
[----:B------:R-:W-:-:S05]  /*1bb80*/  SHF.R.U32.HI R5, RZ, 0x3, R5 ;  /* 0x00000003ff057819 */ /* 0x000fca0000011605 */
[----:B------:R-:W-:Y:S02]  /*1bb90*/  IMAD R17, R17, 0x80, R5 ;  /* 0x0000008011117824 */ /* 0x000fe400078e0205 */
[----:B------:R-:W0:Y:S02]  /*1bba0*/  SHFL.IDX PT, R5, R3, RZ, 0x181f ;  /* 0x00181fff03057589 */ /* 0x000e2400000e0000 */
[C---:B------:R-:W-:Y:S01]  /*1bbb0*/  VIADD R4, R17.reuse, 0x10 ;  /* 0x0000001011047836 */ /* 0x040fe20000000000 */
[----:B------:R-:W-:-:S04]  /*1bbc0*/  ISETP.GE.AND P4, PT, R17, R0, PT ;  /* 0x000000001100720c */ /* 0x000fc80003f86270 */
[----:B------:R-:W-:Y:S02]  /*1bbd0*/  ISETP.GE.AND P2, PT, R4, R0, PT ;  /* 0x000000000400720c */ /* 0x000fe40003f46270 */
[----:B------:R-:W1:Y:S07]  /*1bbe0*/  SHFL.IDX PT, R4, R2, RZ, 0x181f ;  /* 0x00181fff02047589 */ /* 0x000e6e00000e0000 */
[----:B0-----:R-:W-:-:S05]  /*1bbf0*/  @!P4 LEA R5, P3, R9, R5, 0x1 ;  /* 0x000000050905c211 */ /* 0x001fca00078608ff */
[----:B-1----:R-:W-:-:S05]  /*1bc00*/  @!P4 IMAD.X R4, RZ, RZ, R4, P3 ;  /* 0x000000ffff04c224 */ /* 0x002fca00018e0604 */
[----:B------:R-:W-:-:S04]  /*1bc10*/  @!P4 LOP3.LUT R5, R5, R4, RZ, 0x3c, !PT ;  /* 0x000000040505c212 */ /* 0x000fc800078e3cff */
[----:B------:R-:W-:-:S04]  /*1bc20*/  @!P4 LOP3.LUT R4, R5, R4, RZ, 0x3c, !PT ;  /* 0x000000040504c212 */ /* 0x000fc800078e3cff */
[----:B------:R-:W-:-:S05]  /*1bc30*/  @!P4 LOP3.LUT R5, R5, R4, RZ, 0x3c, !PT ;  /* 0x000000040505c212 */ /* 0x000fca00078e3cff */
[----:B------:R-:W-:Y:S04]  /*1bc40*/  @!P4 LDGSTS.E.BYPASS.LTC128B.128 [R8+0x10400], desc[UR40][R4.64], !P0 ;  /* 0x104000000408cfae */ /* 0x000fe8000c101d68 */
[----:B------:R0:W-:Y:S02]  /*1bc50*/  @!P4 LDGSTS.E.BYPASS.LTC128B.128 [R8+0x14400], desc[UR40][R4.64+0x80], !P1 ;  /* 0x144000800408cfae */ /* 0x0001e4000c901d68 */
[----:B0-----:R-:W-:Y:S02]  /*1bc60*/  @!P2 LEA R5, P3, R9, R6, 0x1 ;  /* 0x000000060905a211 */ /* 0x001fe400078608ff */
[----:B------:R-:W-:Y:S03]  /*1bc70*/  SHFL.IDX PT, R6, R2, 0x2, 0x181f ;  /* 0x00581f0002067f89 */ /* 0x000fe600000e0000 */
[----:B------:R-:W-:-:S05]  /*1bc80*/  @!P2 IMAD.X R4, RZ, RZ, R7, P3 ;  /* 0x000000ffff04a224 */ /* 0x000fca00018e0607 */
[----:B------:R-:W-:-:S04]  /*1bc90*/  @!P2 LOP3.LUT R5, R5, R4, RZ, 0x3c, !PT ;  /* 0x000000040505a212 */ /* 0x000fc800078e3cff */
[----:B------:R-:W-:-:S04]  /*1bca0*/  @!P2 LOP3.LUT R4, R5, R4, RZ, 0x3c, !PT ;  /* 0x000000040504a212 */ /* 0x000fc800078e3cff */
[----:B------:R-:W-:-:S05]  /*1bcb0*/  @!P2 LOP3.LUT R5, R5, R4, RZ, 0x3c, !PT ;  /* 0x000000040505a212 */ /* 0x000fca00078e3cff */
[----:B------:R-:W-:Y:S04]  /*1bcc0*/  @!P2 LDGSTS.E.BYPASS.LTC128B.128 [R8+0x10c00], desc[UR40][R4.64], !P0 ;  /* 0x10c000000408afae */ /* 0x000fe8000c101d68 */
[----:B------:R0:W-:Y:S02]  /*1bcd0*/  @!P2 LDGSTS.E.BYPASS.LTC128B.128 [R8+0x14c00], desc[UR40][R4.64+0x80], !P1 ;  /* 0x14c000800408afae */ /* 0x0001e4000c901d68 */
[----:B0-----:R-:W-:-:S05]  /*1bce0*/  VIADD R4, R17, 0x20 ;  /* 0x0000002011047836 */ /* 0x001fca0000000000 */
[----:B------:R-:W-:Y:S02]  /*1bcf0*/  ISETP.GE.AND P2, PT, R4, R0, PT ;  /* 0x000000000400720c */ /* 0x000fe40003f46270 */
[----:B------:R-:W0:Y:S11]  /*1bd00*/  SHFL.IDX PT, R4, R3, 0x2, 0x181f ;  /* 0x00581f0003047f89 */ /* 0x000e3600000e0000 */
[----:B0-----:R-:W-:-:S05]  /*1bd10*/  @!P2 LEA R5, P3, R9, R4, 0x1 ;  /* 0x000000040905a211 */ /* 0x001fca00078608ff */
[----:B------:R-:W-:Y:S02]  /*1bd20*/  @!P2 IMAD.X R4, RZ, RZ, R6, P3 ;  /* 0x000000ffff04a224 */ /* 0x000fe400018e0606 */
[----:B------:R-:W-:Y:S03]  /*1bd30*/  SHFL.IDX PT, R6, R2, 0x3, 0x181f ;  /* 0x00781f0002067f89 */ /* 0x000fe600000e0000 */
        /* <DEDUP_REMOVED lines=40> */
[----:B------:R-:W0:Y:S04]  /*1bfc0*/  SHFL.IDX PT, R4, R3, 0x6, 0x181f ;  /* 0x00d81f0003047f89 */ /* 0x000e2800000e0000 */
[----:B------:R-:W1:Y:S07]  /*1bfd0*/  SHFL.IDX PT, R3, R3, 0x7, 0x181f ;  /* 0x00f81f0003037f89 */ /* 0x000e6e00000e0000 */
[----:B0-----:R-:W-:-:S05]  /*1bfe0*/  @!P2 LEA R5, P3, R9, R4, 0x1 ;  /* 0x000000040905a211 */ /* 0x001fca00078608ff */
[----:B------:R-:W-:-:S05]  /*1bff0*/  @!P2 IMAD.X R4, RZ, RZ, R6, P3 ;  /* 0x000000ffff04a224 */ /* 0x000fca00018e0606 */
[----:B------:R-:W-:-:S04]  /*1c000*/  @!P2 LOP3.LUT R5, R5, R4, RZ, 0x3c, !PT ;  /* 0x000000040505a212 */ /* 0x000fc800078e3cff */
[----:B------:R-:W-:-:S04]  /*1c010*/  @!P2 LOP3.LUT R4, R5, R4, RZ, 0x3c, !PT ;  /* 0x000000040504a212 */ /* 0x000fc800078e3cff */
[----:B------:R-:W-:-:S05]  /*1c020*/  @!P2 LOP3.LUT R5, R5, R4, RZ, 0x3c, !PT ;  /* 0x000000040505a212 */ /* 0x000fca00078e3cff */
[----:B------:R-:W-:Y:S04]  /*1c030*/  @!P2 LDGSTS.E.BYPASS.LTC128B.128 [R8+0x13400], desc[UR40][R4.64], !P0 ;  /* 0x134000000408afae */ /* 0x000fe8000c101d68 */
[----:B------:R0:W-:Y:S04]  /*1c040*/  @!P2 LDGSTS.E.BYPASS.LTC128B.128 [R8+0x17400], desc[UR40][R4.64+0x80], !P1 ;  /* 0x174000800408afae */ /* 0x0001e8000c901d68 */
[----:B01----:R0:W2:Y:S02]  /*1c050*/  SHFL.IDX PT, R4, R2, 0x7, 0x181f ;  /* 0x00f81f0002047f89 */ /* 0x0030a400000e0000 */
.L_x_3172:
[----:B------:R-:W-:Y:S01]  /*1c060*/  VIADD R17, R17, 0x70 ;  /* 0x0000007011117836 */ /* 0x000fe20000000000 */
[----:B------:R-:W-:Y:S04]  /*1c070*/  BSSY B0, `(.L_x_2982) ;  /* 0x000000a000007945 */ /* 0x000fe80003800000 */
[----:B------:R-:W-:-:S13]  /*1c080*/  ISETP.GE.AND P2, PT, R17, R0, PT ;  /* 0x000000001100720c */ /* 0x000fda0003f46270 */
[----:B------:R-:W-:Y:S05]  /*1c090*/  @P2 BRA `(.L_x_2983) ;  /* 0x00000000001c2947 */ /* 0x000fea0003800000 */
[----:B0-----:R-:W-:-:S05]  /*1c0a0*/  LEA R2, P2, R9, R3, 0x1 ;  /* 0x0000000309027211 */ /* 0x001fca00078408ff */
[----:B--2---:R-:W-:-:S05]  /*1c0b0*/  IMAD.X R3, RZ, RZ, R4, P2 ;  /* 0x000000ffff037224 */ /* 0x004fca00010e0604 */
[----:B------:R-:W-:Y:S01]  /*1c0c0*/  @!PT LDS RZ, [RZ] ;  /* 0x00000000fffff984 */ /* 0x000fe20000000800 */
[----:B------:R-:W-:Y:S01]  /*1c0d0*/  @!PT LDS RZ, [RZ] ;  /* 0x00000000fffff984 */ /* 0x000fe20000000800 */
[----:B------:R-:W-:Y:S01]  /*1c0e0*/  @!PT LDS RZ, [RZ] ;  /* 0x00000000fffff984 */ /* 0x000fe20000000800 */
[----:B------:R1:W-:Y:S04]  /*1c0f0*/  LDGSTS.E.BYPASS.LTC128B.128 [R8+0x13c00], desc[UR40][R2.64], !P0 ;  /* 0x13c0000002087fae */ /* 0x0003e8000c101d68 */
[----:B------:R1:W-:Y:S02]  /*1c100*/  LDGSTS.E.BYPASS.LTC128B.128 [R8+0x17c00], desc[UR40][R2.64+0x80], !P1 ;  /* 0x17c0008002087fae */ /* 0x0003e4000c901d68 */
.L_x_2983:
[----:B------:R-:W-:Y:S05]  /*1c110*/  BSYNC B0 ;  /* 0x0000000000007941 */ /* 0x000fea0003800000 */
.L_x_2982:
[----:B-1----:R-:W3:Y:S01]  /*1c120*/  LDL R8, [R1+0x4] ;  /* 0x0000040001087983 */ /* 0x002ee20000100800 */
[----:B------:R-:W-:Y:S01]  /*1c130*/  PLOP3.LUT P0, PT, PT, PT, PT, 0x80, 0x0 ;  /* 0x000000000000781c */ /* 0x000fe20003f0f070 */
[----:B------:R-:W-:Y:S01]  /*1c140*/  NOP ;  /* 0x0000000000007918 */ /* 0x000fe20000000000 */
[----:B---3--:R-:W-:-:S11]  /*1c150*/  VIADD R10, R8, 0x28800 ;  /* 0x00028800080a7836 */ /* 0x008fd60000000000 */
.L_x_2984:
[----:B0-----:R-:W3:Y:S01]  /*1c160*/  LDL R2, [R1+0x4] ;  /* 0x0000040001027983 */ /* 0x001ee20000100800 */
[----:B------:R-:W-:Y:S02]  /*1c170*/  PLOP3.LUT P1, PT, P1, P0, PT, 0xa2, 0x0 ;  /* 0x000000000000781c */ /* 0x000fe40000f21472 */
[----:B---3--:R-:W-:-:S08]  /*1c180*/  @P0 R2UR P1, UR4, R2 ;  /* 0x00000000020402ca */ /* 0x008fd00000020000 */
[----:B------:R-:W-:-:S05]  /*1c190*/  @P0 PLOP3.LUT P0, PT, P1, PT, PT, 0x80, 0x0 ;  /* 0x000000000000081c */ /* 0x000fca0000f0f070 */
[----:B------:R-:W-:Y:S01]  /*1c1a0*/  @!P1 SYNCS.ARRIVE.TRANS64.RED.A0T1 RZ, [UR4+0x28800], RZ ;  /* 0x028800ffffff99a7 */ /* 0x000fe20008200404 */
[----:B------:R-:W-:Y:S07]  /*1c1b0*/  @!P1 ARRIVES.LDGSTSBAR.64.TRANSCNT [UR4+0x28800] ;  /* 0x02880000ff0099b0 */ /* 0x000fee0008000a84 */
[----:B------:R-:W-:Y:S05]  /*1c1c0*/  @P0 BRA.U.ANY `(.L_x_2984) ;  /* 0xfffffffd00e40947 */ /* 0x000fea000393ffff */
[----:B------:R-:W3:Y:S02]  /*1c1d0*/  LDL.LU R3, [R1+0x50] ;  /* 0x0000500001037983 */ /* 0x000ee40000300800 */
        /* <DEDUP_REMOVED lines=11> */
.L_x_3173:
[----:B------:R-:W-:Y:S05]  /*1c290*/  BSYNC B0 ;  /* 0x0000000000007941 */ /* 0x000fea0003800000 */
.L_x_2985:
[----:B0-----:R-:W3:Y:S01]  /*1c2a0*/  LDL R2, [R1+0x34] ;  /* 0x0000340001027983 */ /* 0x001ee20000100800 */
[----:B------:R-:W-:Y:S01]  /*1c2b0*/  BSSY B0, `(.L_x_2987) ;  /* 0x00001f2000007945 */ /* 0x000fe20003800000 */
[----:B---3--:R-:W-:-:S13]  /*1c2c0*/  ISETP.GE.AND P0, PT, R2, 0x2, PT ;  /* 0x000000020200780c */ /* 0x008fda0003f06270 */
[----:B------:R-:W-:Y:S05]  /*1c2d0*/  @!P0 BRA `(.L_x_2988) ;  /* 0x0000001c00bc8947 */ /* 0x000fea0003800000 */
[C---:B------:R-:W-:Y:S01]  /*1c2e0*/  LOP3.LUT R0, R2.reuse, 0x1, RZ, 0xc0, !PT ;  /* 0x0000000102007812 */ /* 0x040fe200078ec0ff */
[----:B------:R-:W-:Y:S01]  /*1c2f0*/  VIADD R2, R2, 0xfffffffe ;  /* 0xfffffffe02027836 */ /* 0x000fe20000000000 */
[----:B------:R-:W-:Y:S02]  /*1c300*/  BSSY B2, `(.L_x_2989) ;  /* 0x00000aa000027945 */ /* 0x000fe40003800000 */
[----:B------:R-:W-:Y:S01]  /*1c310*/  ISETP.NE.U32.AND P0, PT, R0, 0x1, PT ;  /* 0x000000010000780c */ /* 0x000fe20003f05070 */
[----:B------:R-:W-:-:S12]  /*1c320*/  IMAD.MOV.U32 R0, RZ, RZ, R2 ;  /* 0x000000ffff007224 */ /* 0x000fd800078e0002 */
[----:B------:R-:W-:Y:S05]  /*1c330*/  @!P0 BRA `(.L_x_2990) ;  /* 0x0000000800988947 */ /* 0x000fea0003800000 */
        /* <DEDUP_REMOVED lines=27> */
[--C-:B------:R-:W-:Y:S02]  /*1c4f0*/  IMAD.MOV R6, RZ, RZ, -R0.reuse ;  /* 0x000000ffff067224 */ /* 0x100fe400078e0a00 */
[----:B------:R-:W-:Y:S02]  /*1c500*/  IMAD.MOV.U32 R4, RZ, RZ, R0 ;  /* 0x000000ffff047224 */ /* 0x000fe400078e0000 */
        /* <DEDUP_REMOVED lines=8> */
.L_x_2993:
[----:B------:R-:W2:Y:S01]  /*1c590*/  LDL R0, [R1+0x4] ;  /* 0x0000040001007983 */ /* 0x000ea20000100800 */
[----:B------:R-:W-:Y:S01]  /*1c5a0*/  BSSY B3, `(.L_x_2994) ;  /* 0x0000005000037945 */ /* 0x000fe20003800000 */
[----:B--2---:R-:W-:Y:S01]  /*1c5b0*/  IMAD R3, R7, 0x8, R0 ;  /* 0x0000000807037824 */ /* 0x004fe200078e0200 */
[----:B------:R-:W-:-:S04]  /*1c5c0*/  SHF.L.U32 R0, R11, 0x1f, RZ ;  /* 0x0000001f0b007819 */ /* 0x000fc800000006ff */
[----:B------:R-:W1:Y:S02]  /*1c5d0*/  SYNCS.PHASECHK.TRANS64.TRYWAIT P0, [R3+URZ+0x28840], R0 ;  /* 0x02884000030075a7 */ /* 0x000e64000800017f */
[----:B-1----:R-:W-:Y:S05]  /*1c5e0*/  @!P0 BRA `(.L_x_2995) ;  /* 0x0000005c004c8947 */ /* 0x002fea0003800000 */
.L_x_3174:
[----:B------:R-:W-:Y:S05]  /*1c5f0*/  BSYNC B3 ;  /* 0x0000000000037941 */ /* 0x000fea0003800000 */
.L_x_2994:
        /* <DEDUP_REMOVED lines=12> */
.L_x_2997:
[----:B------:R-:W-:Y:S05]  /*1c6c0*/  BSYNC B3 ;  /* 0x0000000000037941 */ /* 0x000fea0003800000 */
.L_x_2996:
[----:B------:R-:W2:Y:S04]  /*1c6d0*/  LDL R5, [R1+0x4] ;  /* 0x0000040001057983 */ /* 0x000ea80000100800 */
[----:B-1----:R-:W3:Y:S01]  /*1c6e0*/  LDL R0, [R1+0x18] ;  /* 0x0000180001007983 */ /* 0x002ee20000100800 */
[----:B0-----:R-:W-:Y:S01]  /*1c6f0*/  IMAD.MOV.U32 R9, RZ, RZ, RZ ;  /* 0x000000ffff097224 */ /* 0x001fe200078e00ff */
        /* <DEDUP_REMOVED lines=10> */
.L_x_2998:
        /* <DEDUP_REMOVED lines=16> */
.L_x_2999:
        /* <DEDUP_REMOVED lines=17> */
.L_x_3175:
[----:B------:R-:W-:Y:S05]  /*1c9b0*/  BSYNC B3 ;  /* 0x0000000000037941 */ /* 0x000fea0003800000 */
.L_x_3000:
        /* <DEDUP_REMOVED lines=14> */
.L_x_3003:
[----:B------:R-:W-:Y:S05]  /*1caa0*/  BSYNC B3 ;  /* 0x0000000000037941 */ /* 0x000fea0003800000 */
.L_x_3002:
[----:B------:R-:W2:Y:S04]  /*1cab0*/  LDL R5, [R1+0x18] ;  /* 0x0000180001057983 */ /* 0x000ea80000100800 */
[----:B0-----:R-:W2:Y:S01]  /*1cac0*/  LDL.LU R3, [R1+0xc] ;  /* 0x00000c0001037983 */ /* 0x001ea20000300800 */
[----:B------:R-:W-:Y:S01]  /*1cad0*/  R2UR UR10, R9 ;  /* 0x00000000090a72ca */ /* 0x000fe200000e0000 */
[--C-:B-----5:R-:W-:Y:S01]  /*1cae0*/  IMAD R0, R8, 0x8, R15.reuse ;  /* 0x0000000808007824 */ /* 0x120fe200078e020f */
        /* <DEDUP_REMOVED lines=9> */
.L_x_3004:
        /* <DEDUP_REMOVED lines=16> */
.L_x_3005:
        /* <DEDUP_REMOVED lines=13> */
.L_x_2992:
[----:B------:R-:W-:Y:S05]  /*1cd50*/  BSYNC B1 ;  /* 0x0000000000017941 */ /* 0x000fea0003800000 */
.L_x_2991:
[----:B------:R-:W2:Y:S04]  /*1cd60*/  LDL.LU R0, [R1+0x34] ;  /* 0x0000340001007983 */ /* 0x000ea80000300800 */
[----:B------:R3:W-:Y:S04]  /*1cd70*/  STL [R1+0x8], R7 ;  /* 0x0000080701007387 */ /* 0x0007e80000100800 */
[----:B------:R3:W-:Y:S02]  /*1cd80*/  STL [R1+0x14], R11 ;  /* 0x0000140b01007387 */ /* 0x0007e40000100800 */
[----:B--23--:R-:W-:-:S07]  /*1cd90*/  VIADD R0, R0, 0xfffffffd ;  /* 0xfffffffd00007836 */ /* 0x00cfce0000000000 */
.L_x_2990:
[----:B------:R-:W-:Y:S05]  /*1cda0*/  BSYNC B2 ;  /* 0x0000000000027941 */ /* 0x000fea0003800000 */
.L_x_2989:
[----:B------:R-:W-:-:S13]  /*1cdb0*/  ISETP.NE.AND P0, PT, R2, RZ, PT ;  /* 0x000000ff0200720c */ /* 0x000fda0003f05270 */
[----:B------:R-:W-:Y:S05]  /*1cdc0*/  @!P0 BRA `(.L_x_2988) ;  /* 0x0000001400008947 */ /* 0x000fea0003800000 */
[----:B------:R3:W5:Y:S02]  /*1cdd0*/  LDL R7, [R1] ;  /* 0x0000000001077983 */ /* 0x0007640000100800 */
.L_x_3036:
[----:B0-2---:R-:W2:Y:S04]  /*1cde0*/  LDL R4, [R1+0x24] ;  /* 0x0000240001047983 */ /* 0x005ea80000100800 */
[----:B------:R-:W4:Y:S04]  /*1cdf0*/  LDL R3, [R1+0x8] ;  /* 0x0000080001037983 */ /* 0x000f280000100800 */
[----:B---3--:R-:W3:Y:S01]  /*1ce00*/  LDL R2, [R1+0x14] ;  /* 0x0000140001027983 */ /* 0x008ee20000100800 */
[----:B------:R-:W-:Y:S05]  /*1ce10*/  YIELD ;  /* 0x0000000000007946 */ /* 0x000fea0003800000 */
[----:B------:R-:W-:Y:S01]  /*1ce20*/  BSSY B1, `(.L_x_3006) ;  /* 0x000009a000017945 */ /* 0x000fe20003800000 */
[----:B--2---:R-:W-:Y:S01]  /*1ce30*/  LOP3.LUT P1, RZ, R4, 0x1, RZ, 0xc0, !PT ;  /* 0x0000000104ff7812 */ /* 0x004fe2000782c0ff */
[----:B----4-:R-:W-:-:S05]  /*1ce40*/  VIADD R4, R3, 0x1 ;  /* 0x0000000103047836 */ /* 0x010fca0000000000 */
[----:B------:R-:W-:-:S04]  /*1ce50*/  ISETP.NE.AND P0, PT, R4, 0x2, PT ;  /* 0x000000020400780c */ /* 0x000fc80003f05270 */
[----:B------:R-:W-:Y:S02]  /*1ce60*/  SEL R5, RZ, 0x1, P0 ;  /* 0x00000001ff057807 */ /* 0x000fe40000000000 */
[----:B------:R-:W-:Y:S02]  /*1ce70*/  SEL R4, R4, RZ, P0 ;  /* 0x000000ff04047207 */ /* 0x000fe40000000000 */
[----:B---3--:R-:W-:Y:S01]  /*1ce80*/  LOP3.LUT R5, R2, R5, RZ, 0x3c, !PT ;  /* 0x0000000502057212 */ /* 0x008fe200078e3cff */
        /* <DEDUP_REMOVED lines=25> */
.L_x_3008:
[----:B------:R-:W2:Y:S01]  /*1d020*/  LDL R2, [R1+0x4] ;  /* 0x0000040001027983 */ /* 0x000ea20000100800 */
[----:B------:R-:W-:Y:S01]  /*1d030*/  BSSY B2, `(.L_x_3009) ;  /* 0x0000005000027945 */ /* 0x000fe20003800000 */
[----:B--2---:R-:W-:Y:S01]  /*1d040*/  IMAD R3, R4, 0x8, R2 ;  /* 0x0000000804037824 */ /* 0x004fe200078e0202 */
[----:B------:R-:W-:-:S04]  /*1d050*/  SHF.L.U32 R2, R5, 0x1f, RZ ;  /* 0x0000001f05027819 */ /* 0x000fc800000006ff */
[----:B------:R-:W2:Y:S02]  /*1d060*/  SYNCS.PHASECHK.TRANS64.TRYWAIT P0, [R3+URZ+0x28840], R2 ;  /* 0x02884002030075a7 */ /* 0x000ea4000800017f */
[----:B--2---:R-:W-:Y:S05]  /*1d070*/  @!P0 BRA `(.L_x_3010) ;  /* 0x0000005000d08947 */ /* 0x004fea0003800000 */
.L_x_3176:
[----:B------:R-:W-:Y:S05]  /*1d080*/  BSYNC B2 ;  /* 0x0000000000027941 */ /* 0x000fea0003800000 */
.L_x_3009:
        /* <DEDUP_REMOVED lines=12> */
.L_x_3012:
[----:B------:R-:W-:Y:S05]  /*1d150*/  BSYNC B2 ;  /* 0x0000000000027941 */ /* 0x000fea0003800000 */
.L_x_3011:
        /* <DEDUP_REMOVED lines=13> */
.L_x_3013:
        /* <DEDUP_REMOVED lines=16> */
.L_x_3014:
        /* <DEDUP_REMOVED lines=17> */
.L_x_3177:
[----:B------:R-:W-:Y:S05]  /*1d440*/  BSYNC B2 ;  /* 0x0000000000027941 */ /* 0x000fea0003800000 */
.L_x_3015:
        /* <DEDUP_REMOVED lines=11> */
.L_x_3018:
[----:B------:R-:W-:Y:S05]  /*1d500*/  BSYNC B2 ;  /* 0x0000000000027941 */ /* 0x000fea0003800000 */
.L_x_3017:
        /* <DEDUP_REMOVED lines=14> */
.L_x_3019:
        /* <DEDUP_REMOVED lines=16> */
.L_x_3020:
        /* <DEDUP_REMOVED lines=13> */
.L_x_3007:
[----:B------:R-:W-:Y:S05]  /*1d7c0*/  BSYNC B1 ;  /* 0x0000000000017941 */ /* 0x000fea0003800000 */
.L_x_3006:
        /* <DEDUP_REMOVED lines=12> */
[----:B------:R-:W-:Y:S01]  /*1d890*/  VIADD R6, R0, 0xffffffff ;  /* 0xffffffff00067836 */ /* 0x000fe20000000000 */
        /* <DEDUP_REMOVED lines=22> */
.L_x_3023:
[----:B------:R-:W4:Y:S01]  /*1da00*/  LDL R2, [R1+0x4] ;  /* 0x0000040001027983 */ /* 0x000f220000100800 */
[----:B------:R-:W-:Y:S01]  /*1da10*/  SHF.L.U32 R3, R11, 0x1f, RZ ;  /* 0x0000001f0b037819 */ /* 0x000fe200000006ff */
[----:B------:R-:W-:Y:S01]  /*1da20*/  BSSY B2, `(.L_x_3024) ;  /* 0x0000004000027945 */ /* 0x000fe20003800000 */
[----:B----4-:R-:W-:-:S04]  /*1da30*/  IMAD R2, R12, 0x8, R2 ;  /* 0x000000080c027824 */ /* 0x010fc800078e0202 */
[----:B------:R-:W4:Y:S02]  /*1da40*/  SYNCS.PHASECHK.TRANS64.TRYWAIT P0, [R2+URZ+0x28840], R3 ;  /* 0x02884003020075a7 */ /* 0x000f24000800017f */
[----:B----4-:R-:W-:Y:S05]  /*1da50*/  @!P0 BRA `(.L_x_3025) ;  /* 0x0000004800808947 */ /* 0x010fea0003800000 */
.L_x_3178:
[----:B------:R-:W-:Y:S05]  /*1da60*/  BSYNC B2 ;  /* 0x0000000000027941 */ /* 0x000fea0003800000 */
.L_x_3024:
        /* <DEDUP_REMOVED lines=12> */
.L_x_3027:
[----:B------:R-:W-:Y:S05]  /*1db30*/  BSYNC B2 ;  /* 0x0000000000027941 */ /* 0x000fea0003800000 */
.L_x_3026:
[----:B----4-:R-:W3:Y:S04]  /*1db40*/  LDL R2, [R1+0x8] ;  /* 0x0000080001027983 */ /* 0x010ee80000100800 */
[----:B------:R-:W4:Y:S04]  /*1db50*/  LDL R9, [R1+0x4] ;  /* 0x0000040001097983 */ /* 0x000f280000100800 */
        /* <DEDUP_REMOVED lines=13> */
.L_x_3028:
        /* <DEDUP_REMOVED lines=16> */
.L_x_3029:
        /* <DEDUP_REMOVED lines=15> */
.L_x_3179:
[----:B------:R-:W-:Y:S05]  /*1de20*/  BSYNC B2 ;  /* 0x0000000000027941 */ /* 0x000fea0003800000 */
.L_x_3030:
        /* <DEDUP_REMOVED lines=11> */
.L_x_3033:
[----:B------:R-:W-:Y:S05]  /*1dee0*/  BSYNC B2 ;  /* 0x0000000000027941 */ /* 0x000fea0003800000 */
.L_x_3032:
        /* <DEDUP_REMOVED lines=13> */
.L_x_3034:
        /* <DEDUP_REMOVED lines=16> */
.L_x_3035:
        /* <DEDUP_REMOVED lines=13> */
.L_x_3022:
[----:B------:R-:W-:Y:S05]  /*1e190*/  BSYNC B1 ;  /* 0x0000000000017941 */ /* 0x000fea0003800000 */
.L_x_3021:
[C---:B------:R-:W-:Y:S01]  /*1e1a0*/  ISETP.GT.AND P0, PT, R0.reuse, 0x1, PT ;  /* 0x000000010000780c */ /* 0x040fe20003f04270 */
[----:B------:R-:W-:-:S12]  /*1e1b0*/  VIADD R0, R0, 0xfffffffe ;  /* 0xfffffffe00007836 */ /* 0x000fd80000000000 */
[----:B------:R-:W-:Y:S05]  /*1e1c0*/  @P0 BRA `(.L_x_3036) ;  /* 0xffffffec00040947 */ /* 0x000fea000383ffff */
.L_x_2988:
[----:B------:R-:W-:Y:S05]  /*1e1d0*/  BSYNC B0 ;  /* 0x0000000000007941 */ /* 0x000fea0003800000 */
.L_x_2987:
[----:B------:R-:W4:Y:S01]  /*1e1e0*/  S2R R3, SR_TID.X ;  /* 0x0000000000037919 */ /* 0x000f220000002100 */
[----:B------:R-:W-:Y:S01]  /*1e1f0*/  BSSY B0, `(.L_x_3037) ;  /* 0x0000010000007945 */ /* 0x000fe20003800000 */
[----:B----4-:R-:W-:-:S04]  /*1e200*/  LOP3.LUT R3, R3, 0x7f, RZ, 0xc0, !PT ;  /* 0x0000007f03037812 */ /* 0x010fc800078ec0ff */
[----:B------:R-:W-:-:S13]  /*1e210*/  ISETP.NE.AND P0, PT, R3, RZ, PT ;  /* 0x000000ff0300720c */ /* 0x000fda0003f05270 */
[----:B------:R-:W-:Y:S05]  /*1e220*/  @P0 BRA `(.L_x_3038) ;  /* 0x0000000000300947 */ /* 0x000fea0003800000 */
[----:B------:R-:W4:Y:S01]  /*1e230*/  S2R R2, SR_LANEID ;  /* 0x0000000000027919 */ /* 0x000f220000000000 */
[----:B------:R-:W-:Y:S01]  /*1e240*/  VOTEU.ANY UR4, UPT, PT ;  /* 0x0000000000047886 */ /* 0x000fe200038e0100 */
[----:B0-2---:R-:W0:Y:S01]  /*1e250*/  LDC.64 R4, c[0x0][0xc60] ;  /* 0x00031800ff047b82 */ /* 0x005e220000000a00 */
[----:B------:R-:W4:Y:S02]  /*1e260*/  FLO.U32 R0, UR4 ;  /* 0x0000000400007d00 */ /* 0x000f2400080e0000 */
[----:B----4-:R-:W-:-:S06]  /*1e270*/  ISETP.EQ.U32.AND P0, PT, R0, R2, PT ;  /* 0x000000020000720c */ /* 0x010fcc0003f02070 */
[----:B------:R-:W0:Y:S07]  /*1e280*/  POPC R2, UR4 ;  /* 0x0000000400027d09 */ /* 0x000e2e0008000000 */
[----:B0-----:R-:W2:Y:S04]  /*1e290*/  @P0 ATOMG.E.ADD.STRONG.GPU PT, R2, desc[UR40][R4.64], R2 ;  /* 0x00000002040209a8 */ /* 0x001ea800081ee1e8 */
[----:B--2---:R0:W2:Y:S02]  /*1e2a0*/  SHFL.IDX PT, R2, R2, R0, 0x1f ;  /* 0x00001f0002027589 */ /* 0x0040a400000e0000 */
[----:B0-----:R-:W0:Y:S02]  /*1e2b0*/  S2R R0, SR_LTMASK ;  /* 0x0000000000007919 */ /* 0x001e240000003900 */
[----:B0-----:R-:W-:-:S06]  /*1e2c0*/  LOP3.LUT R0, R0, UR4, RZ, 0xc0, !PT ;  /* 0x0000000400007c12 */ /* 0x001fcc000f8ec0ff */
[----:B------:R-:W2:Y:S02]  /*1e2d0*/  POPC R0, R0 ;  /* 0x0000000000007309 */ /* 0x000ea40000000000 */
[----:B--2---:R-:W-:-:S07]  /*1e2e0*/  IADD3 R16, R2, UR36, R0 ;  /* 0x0000002402107c10 */ /* 0x004fce000fffe000 */
.L_x_3038:
[----:B------:R-:W-:Y:S05]  /*1e2f0*/  BSYNC B0 ;  /* 0x0000000000007941 */ /* 0x000fea0003800000 */
.L_x_3037:
[----:B------:R-:W4:Y:S01]  /*1e300*/  LDL R0, [R1+0x24] ;  /* 0x0000240001007983 */ /* 0x000f220000100800 */
[----:B------:R-:W-:Y:S01]  /*1e310*/  BSSY B0, `(.L_x_3039) ;  /* 0x0000040000007945 */ /* 0x000fe20003800000 */
[----:B----4-:R-:W-:-:S13]  /*1e320*/  LOP3.LUT P0, RZ, R0, 0x1, RZ, 0xc0, !PT ;  /* 0x0000000100ff7812 */ /* 0x010fda000780c0ff */
[----:B------:R-:W-:Y:S05]  /*1e330*/  @!P0 BRA `(.L_x_3040) ;  /* 0x0000000000f48947 */ /* 0x000fea0003800000 */
[----:B0-2---:R-:W2:Y:S04]  /*1e340*/  LDL R4, [R1+0x4] ;  /* 0x0000040001047983 */ /* 0x005ea80000100800 */
[----:B------:R-:W2:Y:S04]  /*1e350*/  LDL R0, [R1+0x8] ;  /* 0x0000080001007983 */ /* 0x000ea80000100800 */
[----:B------:R-:W4:Y:S01]  /*1e360*/  LDL R2, [R1+0x14] ;  /* 0x0000140001027983 */ /* 0x000f220000100800 */
[----:B------:R-:W-:Y:S01]  /*1e370*/  BSSY B1, `(.L_x_3041) ;  /* 0x0000006000017945 */ /* 0x000fe20003800000 */
[----:B------:R-:W-:Y:S01]  /*1e380*/  ISETP.NE.AND P1, PT, R3, RZ, PT ;  /* 0x000000ff0300720c */ /* 0x000fe20003f25270 */
[----:B--2---:R-:W-:Y:S01]  /*1e390*/  IMAD R0, R0, 0x8, R4 ;  /* 0x0000000800007824 */ /* 0x004fe200078e0204 */
[----:B----4-:R-:W-:-:S04]  /*1e3a0*/  SHF.L.U32 R2, R2, 0x1f, RZ ;  /* 0x0000001f02027819 */ /* 0x010fc800000006ff */
[----:B------:R-:W0:Y:S02]  /*1e3b0*/  SYNCS.PHASECHK.TRANS64.TRYWAIT P0, [R0+URZ+0x28860], R2 ;  /* 0x02886002000075a7 */ /* 0x000e24000800017f */
[----:B0-----:R-:W-:Y:S05]  /*1e3c0*/  @!P0 BRA `(.L_x_3042) ;  /* 0x00000040004c8947 */ /* 0x001fea0003800000 */
.L_x_3180:
[----:B------:R-:W-:Y:S05]  /*1e3d0*/  BSYNC B1 ;  /* 0x0000000000017941 */ /* 0x000fea0003800000 */
.L_x_3041:
        /* <DEDUP_REMOVED lines=9> */
.L_x_3044:
[----:B------:R-:W-:Y:S05]  /*1e470*/  BSYNC B1 ;  /* 0x0000000000017941 */ /* 0x000fea0003800000 */
.L_x_3043:
        /* <DEDUP_REMOVED lines=14> */
.L_x_3045:
        /* <DEDUP_REMOVED lines=16> */
.L_x_3046:
        /* <DEDUP_REMOVED lines=11> */
.L_x_3040:
[----:B------:R-:W-:Y:S05]  /*1e710*/  BSYNC B0 ;  /* 0x0000000000007941 */ /* 0x000fea0003800000 */
.L_x_3039:
[----:B------:R-:W4:Y:S04]  /*1e720*/  LDL.LU R5, [R1+0x8] ;  /* 0x0000080001057983 */ /* 0x000f280000300800 */
[----:B0-2---:R-:W2:Y:S01]  /*1e730*/  LDL.LU R4, [R1+0x14] ;  /* 0x0000140001047983 */ /* 0x005ea20000300800 */
[----:B----4-:R-:W-:-:S05]  /*1e740*/  VIADD R0, R5, 0x1 ;  /* 0x0000000105007836 */ /* 0x010fca0000000000 */
[----:B------:R-:W-:-:S04]  /*1e750*/  ISETP.NE.AND P0, PT, R0, 0x2, PT ;  /* 0x000000020000780c */ /* 0x000fc80003f05270 */
[----:B------:R-:W-:Y:S02]  /*1e760*/  SEL R2, RZ, 0x1, P0 ;  /* 0x00000001ff027807 */ /* 0x000fe40000000000 */
[----:B------:R-:W-:Y:S02]  /*1e770*/  SEL R0, R0, RZ, P0 ;  /* 0x000000ff00007207 */ /* 0x000fe40000000000 */
[----:B--2---:R-:W-:-:S03]  /*1e780*/  LOP3.LUT R4, R4, R2, RZ, 0x3c, !PT ;  /* 0x0000000204047212 */ /* 0x004fc600078e3cff */
[----:B------:R0:W-:Y:S04]  /*1e790*/  STL [R1+0x8], R0 ;  /* 0x0000080001007387 */ /* 0x0001e80000100800 */
[----:B------:R0:W-:Y:S02]  /*1e7a0*/  STL [R1+0x14], R4 ;  /* 0x0000140401007387 */ /* 0x0001e40000100800 */
.L_x_2967:
[----:B------:R-:W-:Y:S05]  /*1e7b0*/  BSYNC B7 ;  /* 0x0000000000077941 */ /* 0x000fea0003800000 */
.L_x_2965:
[----:B0-----:R-:W2:Y:S02]  /*1e7c0*/  LDL R0, [R1+0x24] ;  /* 0x0000240001007983 */ /* 0x001ea40000100800 */
[----:B--2---:R-:W-:-:S13]  /*1e7d0*/  LOP3.LUT P0, RZ, R0, 0x2, RZ, 0xc0, !PT ;  /* 0x0000000200ff7812 */ /* 0x004fda000780c0ff */
[----:B------:R-:W-:Y:S05]  /*1e7e0*/  @!P0 BRA `(.L_x_3047) ;  /* 0x0000000000288947 */ /* 0x000fea0003800000 */
[----:B------:R-:W-:Y:S05]  /*1e7f0*/  WARPSYNC.ALL ;  /* 0x0000000000007948 */ /* 0x000fea0003800000 */
[----:B------:R-:W0:Y:S08]  /*1e800*/  S2UR UR5, SR_CgaCtaId ;  /* 0x00000000000579c3 */ /* 0x000e300000008800 */
[----:B------:R-:W-:Y:S06]  /*1e810*/  BAR.SYNC.DEFER_BLOCKING 0x5, 0x180 ;  /* 0x0146000000007b1d */ /* 0x000fec0000010000 */
[----:B------:R-:W-:-:S02]  /*1e820*/  UMOV UR4, 0x400 ;  /* 0x0000040000047882 */ /* 0x000fc40000000000 */
[----:B0-----:R-:W-:-:S06]  /*1e830*/  ULEA UR4, UR5, UR4, 0x18 ;  /* 0x0000000405047291 */ /* 0x001fcc000f8ec03f */
[----:B------:R-:W-:-:S05]  /*1e840*/  IMAD.U32 R0, RZ, RZ, UR4 ;  /* 0x00000004ff007e24 */ /* 0x000fca000f8e00ff */
[----:B------:R2:W4:Y:S04]  /*1e850*/  LDS.128 R16, [R0+0x288d0] ;  /* 0x0288d00000107984 */ /* 0x0005280000000c00 */
[----:B------:R2:W-:Y:S01]  /*1e860*/  STL [R1+0x4], R0 ;  /* 0x0000040001007387 */ /* 0x0005e20000100800 */
[----:B------:R-:W-:Y:S06]  /*1e870*/  BAR.ARV 0x4, 0x180 ;  /* 0x0106000000007b1d */ /* 0x000fec0000002000 */
[----:B------:R-:W-:Y:S05]  /*1e880*/  BRA `(.L_x_3048) ;  /* 0x0000000800d87947 */ /* 0x000fea0003800000 */
.L_x_3047:
[----:B---3--:R-:W0:Y:S01]  /*1e890*/  S2R R6, SR_TID.X ;  /* 0x0000000000067919 */ /* 0x008e220000002100 */
[----:B------:R-:W-:Y:S01]  /*1e8a0*/  UMOV UR4, 0xffffffff ;  /* 0xffffffff00047882 */ /* 0x000fe20000000000 */
[----:B0-----:R-:W-:-:S04]  /*1e8b0*/  LOP3.LUT R6, R6, 0x1f, RZ, 0xc0, !PT ;  /* 0x0000001f06067812 */ /* 0x001fc800078ec0ff */
[----:B------:R-:W-:Y:S01]  /*1e8c0*/  ISETP.NE.AND P0, PT, R6, 0x1f, PT ;  /* 0x0000001f0600780c */ /* 0x000fe20003f05270 */
[----:B------:R-:W-:-:S12]  /*1e8d0*/  BRA.DIV UR4, `(.L_x_3049) ;  /* 0x0000003e041c7947 */ /* 0x000fd8000b800000 */
[----:B------:R-:W-:Y:S01]  /*1e8e0*/  IMAD.IADD R5, R19, 0x1, R6 ;  /* 0x0000000113057824 */ /* 0x000fe200078e0206 */
[----:B------:R-:W-:-:S04]  /*1e8f0*/  ULDC UR4, c[0x0][0xc3c] ;  /* 0x00030f0000047ab9 */ /* 0x000fc80000000800 */
[----:B------:R-:W-:-:S13]  /*1e900*/  ISETP.GE.OR P1, PT, R5, UR4, !P0 ;  /* 0x0000000405007c0c */ /* 0x000fda000c726670 */
[----:B------:R-:W0:Y:S02]  /*1e910*/  @!P1 LDC.64 R2, c[0x0][0xc80] ;  /* 0x00032000ff029b82 */ /* 0x000e240000000a00 */
        /* <DEDUP_REMOVED lines=8> */
[----:B------:R-:W-:-:S04]  /*1e9a0*/  ISETP.NE.AND P1, PT, R6, RZ, PT ;  /* 0x000000ff0600720c */ /* 0x000fc80003f25270 */
[----:B------:R-:W0:Y:S02]  /*1e9b0*/  SHFL.UP PT, R2, R3, 0x1, RZ ;  /* 0x0420000003027989 */ /* 0x000e2400000e00ff */
[----:B0-----:R-:W-:-:S05]  /*1e9c0*/  SEL R0, R2, RZ, P1 ;  /* 0x000000ff02007207 */ /* 0x001fca0000800000 */
[----:B------:R-:W-:Y:S02]  /*1e9d0*/  IMAD.IADD R2, R3, 0x1, R0 ;  /* 0x0000000103027824 */ /* 0x000fe400078e0200 */
[----:B------:R-:W-:Y:S04]  /*1e9e0*/  SHFL.IDX PT, R0, R16, RZ, 0x1f ;  /* 0x00001fff10007589 */ /* 0x000fe800000e0000 */
        /* <DEDUP_REMOVED lines=11> */
[----:B------:R-:W-:Y:S02]  /*1eaa0*/  IMAD.IADD R2, R2, 0x1, R5 ;  /* 0x0000000102027824 */ /* 0x000fe400078e0205 */
[----:B------:R0:W2:Y:S04]  /*1eab0*/  SHFL.IDX PT, R5, R16, 0x1, 0x1f ;  /* 0x00201f0010057f89 */ /* 0x0000a800000e0000 */
[----:B------:R0:W3:Y:S02]  /*1eac0*/  SHFL.IDX PT, R16, R2, 0x1f, 0x1f ;  /* 0x03e01f0002107f89 */ /* 0x0000e400000e0000 */
.L_x_3190:
[----:B------:R-:W-:Y:S02]  /*1ead0*/  ULDC UR4, c[0x0][0xc38] ;  /* 0x00030e0000047ab9 */ /* 0x000fe40000000800 */
[----:B------:R-:W-:-:S04]  /*1eae0*/  IMAD.U32 R4, RZ, RZ, UR4 ;  /* 0x00000004ff047e24 */ /* 0x000fc8000f8e00ff */
[----:B0--3--:R-:W-:-:S04]  /*1eaf0*/  IMAD R16, R16, R4, RZ ;  /* 0x0000000410107224 */ /* 0x009fc800078e02ff */
[----:B--2---:R-:W-:-:S05]  /*1eb00*/  IMAD.IADD R5, R5, 0x1, R16 ;  /* 0x0000000105057824 */ /* 0x004fca00078e0210 */
[----:B------:R-:W-:-:S13]  /*1eb10*/  ISETP.GT.AND P6, PT, R5, R0, PT ;  /* 0x000000000500720c */ /* 0x000fda0003fc4270 */
[----:B------:R-:W-:Y:S05]  /*1eb20*/  @P6 BRA `(.L_x_3050) ;  /* 0x00000000009c6947 */ /* 0x000fea0003800000 */
.L_x_3055:
[----:B0-----:R-:W0:Y:S01]  /*1eb30*/  LDC R3, c[0x0][0xc3c] ;  /* 0x00030f00ff037b82 */ /* 0x001e220000000800 */
[----:B------:R-:W-:-:S05]  /*1eb40*/  VIADD R19, R19, 0x1f ;  /* 0x0000001f13137836 */ /* 0x000fca0000000000 */
[----:B0-----:R-:W-:-:S13]  /*1eb50*/  ISETP.GE.AND P6, PT, R19, R3, PT ;  /* 0x000000031300720c */ /* 0x001fda0003fc6270 */
[----:B------:R-:W-:Y:S05]  /*1eb60*/  @P6 BRA `(.L_x_3051) ;  /* 0x0000000400d46947 */ /* 0x000fea0003800000 */
[----:B------:R-:W0:Y:S01]  /*1eb70*/  S2R R2, SR_TID.X ;  /* 0x0000000000027919 */ /* 0x000e220000002100 */
[----:B------:R-:W-:Y:S01]  /*1eb80*/  BSSY B0, `(.L_x_3052) ;  /* 0x0000009000007945 */ /* 0x000fe20003800000 */
[----:B0-----:R-:W-:-:S05]  /*1eb90*/  LOP3.LUT R2, R2, 0x1f, RZ, 0xc0, !PT ;  /* 0x0000001f02027812 */ /* 0x001fca00078ec0ff */
[----:B------:R-:W-:-:S05]  /*1eba0*/  IMAD.IADD R4, R19, 0x1, R2 ;  /* 0x0000000113047824 */ /* 0x000fca00078e0202 */
[----:B------:R-:W-:Y:S01]  /*1ebb0*/  ISETP.GE.OR P6, PT, R4, R3, !P0 ;  /* 0x000000030400720c */ /* 0x000fe200047c6670 */
[----:B------:R-:W-:-:S12]  /*1ebc0*/  IMAD.MOV.U32 R3, RZ, RZ, RZ ;  /* 0x000000ffff037224 */ /* 0x000fd800078e00ff */
[----:B------:R-:W-:Y:S05]  /*1ebd0*/  @P6 BRA `(.L_x_3053) ;  /* 0x00000000000c6947 */ /* 0x000fea0003800000 */
[----:B------:R-:W0:Y:S02]  /*1ebe0*/  LDC.64 R2, c[0x0][0xc80] ;  /* 0x00032000ff027b82 */ /* 0x000e240000000a00 */
[----:B0-----:R-:W-:-:S06]  /*1ebf0*/  IMAD.WIDE R2, R4, 0x4, R2 ;  /* 0x0000000404027825 */ /* 0x001fcc00078e0202 */
[----:B------:R0:W5:Y:S02]  /*1ec00*/  LDG.E R3, desc[UR40][R2.64] ;  /* 0x0000002802037981 */ /* 0x000164000c1e1900 */
.L_x_3053:
[----:B------:R-:W-:Y:S05]  /*1ec10*/  BSYNC B0 ;  /* 0x0000000000007941 */ /* 0x000fea0003800000 */
.L_x_3052:
[----:B------:R-:W-:-:S03]  /*1ec20*/  UMOV UR4, 0xffffffff ;  /* 0xffffffff00047882 */ /* 0x000fc60000000000 */
[----:B------:R-:W-:Y:S05]  /*1ec30*/  BRA.DIV UR4, `(.L_x_3054) ;  /* 0x0000003e04807947 */ /* 0x000fea000b800000 */
[----:B-----5:R-:W0:Y:S02]  /*1ec40*/  SHFL.UP PT, R14, R3, 0x1, RZ ;  /* 0x04200000030e7989 */ /* 0x020e2400000e00ff */
        /* <DEDUP_REMOVED lines=14> */
[----:B------:R0:W2:Y:S02]  /*1ed30*/  SHFL.IDX PT, R16, R2, 0x1f, 0x1f ;  /* 0x03e01f0002107f89 */ /* 0x0000a400000e0000 */
.L_x_3198:
[----:B------:R-:W-:Y:S02]  /*1ed40*/  ULDC UR4, c[0x0][0xc38] ;  /* 0x00030e0000047ab9 */ /* 0x000fe40000000800 */
[----:B------:R-:W-:-:S04]  /*1ed50*/  IMAD.U32 R4, RZ, RZ, UR4 ;  /* 0x00000004ff047e24 */ /* 0x000fc8000f8e00ff */
[----:B--2---:R-:W-:-:S04]  /*1ed60*/  IMAD R16, R16, R4, RZ ;  /* 0x0000000410107224 */ /* 0x004fc800078e02ff */
[----:B------:R-:W-:-:S05]  /*1ed70*/  IMAD.IADD R5, R16, 0x1, R5 ;  /* 0x0000000110057824 */ /* 0x000fca00078e0205 */
[----:B------:R-:W-:-:S13]  /*1ed80*/  ISETP.GT.AND P6, PT, R5, R0, PT ;  /* 0x000000000500720c */ /* 0x000fda0003fc4270 */
[----:B------:R-:W-:Y:S05]  /*1ed90*/  @!P6 BRA `(.L_x_3055) ;  /* 0xfffffffc0064e947 */ /* 0x000fea000383ffff */
.L_x_3050:
        /* <DEDUP_REMOVED lines=8> */
.L_x_3202:
[----:B------:R-:W-:Y:S01]  /*1ee20*/  ISETP.NE.AND P0, PT, R5, RZ, PT ;  /* 0x000000ff0500720c */ /* 0x000fe20003f05270 */
[----:B------:R-:W-:-:S12]  /*1ee30*/  IMAD.MOV.U32 R5, RZ, RZ, RZ ;  /* 0x000000ffff057224 */ /* 0x000fd800078e00ff */
[----:B------:R-:W-:Y:S05]  /*1ee40*/  @!P0 BRA `(.L_x_3057) ;  /* 0x0000000000148947 */ /* 0x000fea0003800000 */
[----:B------:R-:W-:Y:S01]  /*1ee50*/  UMOV UR4, 0xffffffff ;  /* 0xffffffff00047882 */ /* 0x000fe20000000000 */
[----:B------:R-:W-:Y:S02]  /*1ee60*/  VIADD R12, R6, 0xffffffff ;  /* 0xffffffff060c7836 */ /* 0x000fe40000000000 */
[----:B------:R-:W-:Y:S05]  /*1ee70*/  BRA.DIV UR4, `(.L_x_3058) ;  /* 0x00000042040c7947 */ /* 0x000fea000b800000 */
[----:B0-----:R0:W4:Y:S02]  /*1ee80*/  SHFL.IDX PT, R2, R2, R12, 0x1f ;  /* 0x00001f0c02027589 */ /* 0x00112400000e0000 */
.L_x_3205:
[----:B----4-:R-:W-:-:S07]  /*1ee90*/  IMAD.MOV.U32 R5, RZ, RZ, R2 ;  /* 0x000000ffff057224 */ /* 0x010fce00078e0002 */
.L_x_3057:
[----:B0-2---:R-:W0:Y:S01]  /*1eea0*/  LDC.64 R2, c[0x0][0xc90] ;  /* 0x00032400ff027b82 */ /* 0x005e220000000a00 */
[----:B------:R-:W-:-:S04]  /*1eeb0*/  IMAD.IADD R19, R6, 0x1, R19 ;  /* 0x0000000106137824 */ /* 0x000fc800078e0213 */
[----:B0-----:R-:W-:-:S05]  /*1eec0*/  IMAD.WIDE R2, R19, 0x4, R2 ;  /* 0x0000000413027825 */ /* 0x001fca00078e0202 */
[----:B-----5:R-:W3:Y:S01]  /*1eed0*/  LDG.E R7, desc[UR40][R2.64] ;  /* 0x0000002802077981 */ /* 0x020ee2000c1e1900 */
[----:B------:R-:W-:-:S04]  /*1eee0*/  IMAD R16, R5, R4, R16 ;  /* 0x0000000405107224 */ /* 0x000fc800078e0210 */
[----:B------:R-:W-:Y:S02]  /*1eef0*/  IMAD.IADD R0, R0, 0x1, -R16 ;  /* 0x0000000100007824 */ /* 0x000fe400078e0a10 */
[----:B---3--:R-:W-:-:S05]  /*1ef00*/  IMAD R6, R17, R7, RZ ;  /* 0x0000000711067224 */ /* 0x008fca00078e02ff */
        /* <DEDUP_REMOVED lines=59> */
.L_x_3051:
[----:B------:R-:W-:Y:S01]  /*1f2c0*/  UMOV UR4, URZ ;  /* 0x0000003f00047c82 */ /* 0x000fe20008000000 */
[----:B------:R-:W-:Y:S01]  /*1f2d0*/  UMOV UR5, URZ ;  /* 0x0000003f00057c82 */ /* 0x000fe20008000000 */
[----:B------:R-:W-:Y:S01]  /*1f2e0*/  ULDC UR6, c[0x0][0xc3c] ;  /* 0x00030f0000067ab9 */ /* 0x000fe20000000800 */
[----:B------:R-:W-:Y:S02]  /*1f2f0*/  IMAD.MOV.U32 R16, RZ, RZ, R0 ;  /* 0x000000ffff107224 */ /* 0x000fe400078e0000 */
[----:B------:R-:W-:Y:S02]  /*1f300*/  IMAD.U32 R17, RZ, RZ, UR4 ;  /* 0x00000004ff117e24 */ /* 0x000fe4000f8e00ff */
[----:B------:R-:W-:Y:S02]  /*1f310*/  IMAD.U32 R18, RZ, RZ, UR5 ;  /* 0x00000005ff127e24 */ /* 0x000fe4000f8e00ff */
[----:B------:R-:W-:-:S07]  /*1f320*/  IMAD.U32 R19, RZ, RZ, UR6 ;  /* 0x00000006ff137e24 */ /* 0x000fce000f8e00ff */
.L_x_3059:
        /* <DEDUP_REMOVED lines=12> */
.L_x_3048:
[----:B------:R-:W-:Y:S02]  /*1f3f0*/  ULDC UR4, c[0x0][0xc3c] ;  /* 0x00030f0000047ab9 */ /* 0x000fe40000000800 */
[----:B----4-:R-:W-:-:S13]  /*1f400*/  ISETP.GE.AND P0, PT, R19, UR4, PT ;  /* 0x0000000413007c0c */ /* 0x010fda000bf06270 */
[----:B------:R-:W-:Y:S05]  /*1f410*/  @!P0 BRA `(.L_x_3060) ;  /* 0xffffff9800a08947 */ /* 0x000fea000383ffff */
[----:B------:R-:W-:Y:S05]  /*1f420*/  BSYNC B8 ;  /* 0x0000000000087941 */ /* 0x000fea0003800000 */
.L_x_2925:
        /* <DEDUP_REMOVED lines=12> */
.L_x_3206:
[----:B------:R-:W-:Y:S05]  /*1f4f0*/  BSYNC B0 ;  /* 0x0000000000007941 */ /* 0x000fea0003800000 */
.L_x_3061:
[----:B------:R-:W-:-:S03]  /*1f500*/  UMOV UR4, 0xffffffff ;  /* 0xffffffff00047882 */ /* 0x000fc60000000000 */
[----:B------:R-:W-:Y:S05]  /*1f510*/  BRA.DIV UR4, `(.L_x_3063) ;  /* 0x0000003a04a07947 */ /* 0x000fea000b800000 */
[----:B------:R-:W2:Y:S02]  /*1f520*/  S2R R2, SR_TID.X ;  /* 0x0000000000027919 */ /* 0x000ea40000002100 */
[----:B--2---:R-:W-:-:S04]  /*1f530*/  SHF.R.U32.HI R2, RZ, 0x5, R2 ;  /* 0x00000005ff027819 */ /* 0x004fc80000011602 */
[----:B------:R-:W-:-:S05]  /*1f540*/  LOP3.LUT R2, R2, 0x3, RZ, 0xc0, !PT ;  /* 0x0000000302027812 */ /* 0x000fca00078ec0ff */
[----:B------:R2:W4:Y:S02]  /*1f550*/  SHFL.IDX PT, R14, R2, RZ, 0x1f ;  /* 0x00001fff020e7589 */ /* 0x00052400000e0000 */
.L_x_3209:
[----:B----4-:R-:W-:-:S13]  /*1f560*/  ISETP.NE.AND P0, PT, R14, RZ, PT ;  /* 0x000000ff0e00720c */ /* 0x010fda0003f05270 */
[----:B------:R-:W-:Y:S05]  /*1f570*/  @P0 BRA `(.L_x_2712) ;  /* 0x0000000000940947 */ /* 0x000fea0003800000 */
[----:B------:R-:W-:-:S03]  /*1f580*/  UMOV UR4, 0xffffffff ;  /* 0xffffffff00047882 */ /* 0x000fc60000000000 */
[----:B------:R-:W-:Y:S05]  /*1f590*/  BRA.DIV UR4, `(.L_x_3064) ;  /* 0x0000003a04b47947 */ /* 0x000fea000b800000 */
[----:B------:R-:W-:-:S13]  /*1f5a0*/  ELECT P6, URZ, PT ;  /* 0x00000000003f782f */ /* 0x000fda00038c0000 */
.L_x_3212:
[----:B------:R-:W-:Y:S05]  /*1f5b0*/  @!P6 BRA `(.L_x_2712) ;  /* 0x000000000084e947 */ /* 0x000fea0003800000 */
[----:B--2---:R-:W2:Y:S02]  /*1f5c0*/  LDL.LU R2, [R1+0x58] ;  /* 0x0000580001027983 */ /* 0x004ea40000300800 */
[----:B--2---:R-:W-:-:S04]  /*1f5d0*/  LOP3.LUT R2, R2, 0x2, RZ, 0xfc, !PT ;  /* 0x0000000202027812 */ /* 0x004fc800078efcff */
[----:B------:R-:W-:-:S13]  /*1f5e0*/  ISETP.NE.AND P2, PT, R2, 0x3, PT ;  /* 0x000000030200780c */ /* 0x000fda0003f45270 */
[----:B------:R-:W-:Y:S05]  /*1f5f0*/  @!P2 BRA `(.L_x_3065) ;  /* 0x000000000004a947 */ /* 0x000fea0003800000 */
[----:B------:R-:W-:Y:S01]  /*1f600*/  BPT.TRAP 0x1 ;  /* 0x000000040000795c */ /* 0x000fe20000300000 */
.L_x_3065:
[----:B0-----:R-:W2:Y:S04]  /*1f610*/  LDL R3, [R1+0x8] ;  /* 0x0000080001037983 */ /* 0x001ea80000100800 */
[----:B---3-5:R-:W3:Y:S01]  /*1f620*/  LDL.LU R7, [R1+0x14] ;  /* 0x0000140001077983 */ /* 0x028ee20000300800 */
        /* <DEDUP_REMOVED lines=12> */
.L_x_3213:
[----:B------:R-:W2:Y:S02]  /*1f6f0*/  SYNCS.PHASECHK.TRANS64.TRYWAIT P0, [R7+URZ], R2 ;  /* 0x00000002070075a7 */ /* 0x000ea4000800017f */
[----:B--2---:R-:W-:Y:S05]  /*1f700*/  @!P0 BRA `(.L_x_3067) ;  /* 0x00000038008c8947 */ /* 0x004fea0003800000 */
.L_x_3214:
[----:B------:R-:W-:Y:S05]  /*1f710*/  @!P2 BRA `(.L_x_3068) ;  /* 0x000000000004a947 */ /* 0x000fea0003800000 */
[----:B------:R-:W-:Y:S01]  /*1f720*/  BPT.TRAP 0x1 ;  /* 0x000000040000795c */ /* 0x000fe20000300000 */
.L_x_3068:
[----:B------:R-:W3:Y:S01]  /*1f730*/  LDL.LU R4, [R1+0x8] ;  /* 0x0000080001047983 */ /* 0x000ee20000300800 */
[----:B------:R-:W-:-:S04]  /*1f740*/  VIADD R0, R0, 0x28860 ;  /* 0x0002886000007836 */ /* 0x000fc80000000000 */
[----:B---3--:R-:W-:-:S04]  /*1f750*/  IMAD R4, R4, 0x8, R0 ;  /* 0x0000000804047824 */ /* 0x008fc800078e0200 */
[----:B------:R-:W3:Y:S02]  /*1f760*/  SYNCS.PHASECHK.TRANS64.TRYWAIT P0, [R4+URZ], R5 ;  /* 0x00000005040075a7 */ /* 0x000ee4000800017f */
[----:B---3--:R-:W-:Y:S05]  /*1f770*/  @!P0 BRA `(.L_x_3069) ;  /* 0x0000003800848947 */ /* 0x008fea0003800000 */
.L_x_3215:
[----:B------:R-:W-:-:S07]  /*1f780*/  IMAD R3, R3, 0x8, R0 ;  /* 0x0000000803037824 */ /* 0x000fce00078e0200 */
.L_x_3070:
[----:B----4-:R4:W0:Y:S02]  /*1f790*/  SYNCS.PHASECHK.TRANS64.TRYWAIT P0, [R3+URZ], R2 ;  /* 0x00000002030075a7 */ /* 0x010824000800017f */
[----:B0-----:R-:W-:Y:S05]  /*1f7a0*/  @!P0 NANOSLEEP.SYNCS 0x989680 ;  /* 0x009896800000895d */ /* 0x001fea0003900000 */
[----:B------:R-:W0:Y:S02]  /*1f7b0*/  @!P0 SYNCS.PHASECHK.TRANS64 P0, [R3+URZ], R2 ;  /* 0x00000002030085a7 */ /* 0x000e24000800007f */
[----:B0-----:R-:W-:Y:S05]  /*1f7c0*/  @!P0 BRA `(.L_x_3070) ;  /* 0xfffffffc00f08947 */ /* 0x001fea000383ffff */
.L_x_2712:
[----:B------:R-:W-:Y:S05]  /*1f7d0*/  BSYNC B9 ;  /* 0x0000000000097941 */ /* 0x000fea0003800000 */
.L_x_2709:
[----:B------:R-:W-:Y:S05]  /*1f7e0*/  EXIT ;  /* 0x000000000000794d */ /* 0x000fea0003800000 */
.L_x_2734:
[----:B0-----:R0:W1:Y:S02]  /*1f7f0*/  SYNCS.PHASECHK.TRANS64.TRYWAIT P6, [R110+URZ+0x28890], R119 ;  /* 0x028890776e0075a7 */ /* 0x00106400080c017f */
[----:B-1----:R-:W-:Y:S05]  /*1f800*/  @!P6 NANOSLEEP.SYNCS 0x989680 ;  /* 0x009896800000e95d */ /* 0x002fea0003900000 */
[----:B------:R-:W1:Y:S02]  /*1f810*/  @!P6 SYNCS.PHASECHK.TRANS64 P6, [R110+URZ+0x28890], R119 ;  /* 0x028890776e00e5a7 */ /* 0x000e6400080c007f */
[----:B-1----:R-:W-:Y:S05]  /*1f820*/  @!P6 BRA `(.L_x_2734) ;  /* 0xfffffffc00f0e947 */ /* 0x002fea000383ffff */
[----:B------:R-:W-:Y:S05]  /*1f830*/  BRA `(.L_x_3071) ;  /* 0xfffffe3800647947 */ /* 0x000fea000383ffff */
.L_x_2770:
[----:B0-----:R0:W1:Y:S02]  /*1f840*/  SYNCS.PHASECHK.TRANS64.TRYWAIT P4, [R110+URZ+0x28890], R119 ;  /* 0x028890776e0075a7 */ /* 0x001064000808017f */
[----:B-1----:R-:W-:Y:S05]  /*1f850*/  @!P4 NANOSLEEP.SYNCS 0x989680 ;  /* 0x009896800000c95d */ /* 0x002fea0003900000 */
[----:B------:R-:W1:Y:S02]  /*1f860*/  @!P4 SYNCS.PHASECHK.TRANS64 P4, [R110+URZ+0x28890], R119 ;  /* 0x028890776e00c5a7 */ /* 0x000e64000808007f */
[----:B-1----:R-:W-:Y:S05]  /*1f870*/  @!P4 BRA `(.L_x_2770) ;  /* 0xfffffffc00f0c947 */ /* 0x002fea000383ffff */
[----:B------:R-:W-:Y:S05]  /*1f880*/  BRA `(.L_x_3072) ;  /* 0xfffffe6000847947 */ /* 0x000fea000383ffff */
.L_x_2787:
[----:B0-----:R0:W1:Y:S02]  /*1f890*/  SYNCS.PHASECHK.TRANS64.TRYWAIT P3, [R110+URZ+0x28890], R119 ;  /* 0x028890776e0075a7 */ /* 0x001064000806017f */
[----:B-1----:R-:W-:Y:S05]  /*1f8a0*/  @!P3 NANOSLEEP.SYNCS 0x989680 ;  /* 0x009896800000b95d */ /* 0x002fea0003900000 */
[----:B------:R-:W1:Y:S02]  /*1f8b0*/  @!P3 SYNCS.PHASECHK.TRANS64 P3, [R110+URZ+0x28890], R119 ;  /* 0x028890776e00b5a7 */ /* 0x000e64000806007f */
[----:B-1----:R-:W-:Y:S05]  /*1f8c0*/  @!P3 BRA `(.L_x_2787) ;  /* 0xfffffffc00f0b947 */ /* 0x002fea000383ffff */
[----:B------:R-:W-:Y:S05]  /*1f8d0*/  BRA `(.L_x_3073) ;  /* 0xfffffe84000c7947 */ /* 0x000fea000383ffff */
.L_x_2797:
[----:B--2---:R2:W3:Y:S02]  /*1f8e0*/  SYNCS.PHASECHK.TRANS64.TRYWAIT P0, [R110+URZ+0x288b0], R119 ;  /* 0x0288b0776e0075a7 */ /* 0x0044e4000800017f */
[----:B---3--:R-:W-:Y:S05]  /*1f8f0*/  @!P0 NANOSLEEP.SYNCS 0x989680 ;  /* 0x009896800000895d */ /* 0x008fea0003900000 */
[----:B------:R-:W3:Y:S02]  /*1f900*/  @!P0 SYNCS.PHASECHK.TRANS64 P0, [R110+URZ+0x288b0], R119 ;  /* 0x0288b0776e0085a7 */ /* 0x000ee4000800007f */
[----:B---3--:R-:W-:Y:S05]  /*1f910*/  @!P0 BRA `(.L_x_2797) ;  /* 0xfffffffc00f08947 */ /* 0x008fea000383ffff */
[----:B------:R-:W-:Y:S05]  /*1f920*/  BRA `(.L_x_3074) ;  /* 0xfffffe8800a87947 */ /* 0x000fea000383ffff */
.L_x_2809:
        /* <DEDUP_REMOVED lines=8> */
.L_x_3076:
[----:B------:R-:W-:Y:S05]  /*1f9b0*/  BSYNC B0 ;  /* 0x0000000000007941 */ /* 0x000fea0003800000 */
.L_x_3075:
[----:B------:R-:W-:Y:S01]  /*1f9c0*/  IMAD.MOV.U32 R190, RZ, RZ, R14 ;  /* 0x000000ffffbe7224 */ /* 0x000fe200078e000e */
[----:B------:R-:W-:Y:S06]  /*1f9d0*/  BRA `(.L_x_3077) ;  /* 0xfffffe9400087947 */ /* 0x000fec000383ffff */
.L_x_2819:
        /* <DEDUP_REMOVED lines=8> */
.L_x_3079:
[----:B------:R-:W-:Y:S05]  /*1fa60*/  BSYNC B1 ;  /* 0x0000000000017941 */ /* 0x000fea0003800000 */
.L_x_3078:
        /* <DEDUP_REMOVED lines=8> */
.L_x_3080:
[----:B------:R-:W-:Y:S02]  /*1faf0*/  IMAD.MOV.U32 R13, RZ, RZ, R8 ;  /* 0x000000ffff0d7224 */ /* 0x000fe400078e0008 */
[----:B------:R-:W-:-:S07]  /*1fb00*/  IMAD.MOV.U32 R3, RZ, RZ, R14 ;  /* 0x000000ffff037224 */ /* 0x000fce00078e000e */
[----:B------:R-:W-:Y:S05]  /*1fb10*/  WARPSYNC.COLLECTIVE R15, `(.L_x_3081) ;  /* 0x000000000f087348 */ /* 0x000fea0003c00000 */
[----:B------:R0:W1:Y:S02]  /*1fb20*/  SHFL.IDX P6, R14, R13, R12, R11 ;  /* 0x0000000c0d0e7389 */ /* 0x00006400000c000b */
[----:B01----:R-:W-:Y:S01]  /*1fb30*/  ENDCOLLECTIVE ;  /* 0x000000000000791b */ /* 0x003fe20003800000 */
.L_x_3081:
[----:B------:R-:W-:Y:S02]  /*1fb40*/  IMAD.MOV.U32 R13, RZ, RZ, R7 ;  /* 0x000000ffff0d7224 */ /* 0x000fe400078e0007 */
[----:B------:R-:W-:-:S07]  /*1fb50*/  IMAD.MOV.U32 R4, RZ, RZ, R14 ;  /* 0x000000ffff047224 */ /* 0x000fce00078e000e */
[----:B------:R-:W-:Y:S05]  /*1fb60*/  WARPSYNC.COLLECTIVE R15, `(.L_x_3082) ;  /* 0x000000000f087348 */ /* 0x000fea0003c00000 */
[----:B------:R0:W1:Y:S02]  /*1fb70*/  SHFL.IDX P6, R14, R13, R12, R11 ;  /* 0x0000000c0d0e7389 */ /* 0x00006400000c000b */
[----:B01----:R-:W-:Y:S01]  /*1fb80*/  ENDCOLLECTIVE ;  /* 0x000000000000791b */ /* 0x003fe20003800000 */
.L_x_3082:
[----:B------:R-:W-:Y:S05]  /*1fb90*/  BRA `(.L_x_3083) ;  /* 0xfffffe9800547947 */ /* 0x000fea000383ffff */
.L_x_2822:
        /* <DEDUP_REMOVED lines=8> */
.L_x_3085:
[----:B------:R-:W-:Y:S05]  /*1fc20*/  BSYNC B1 ;  /* 0x0000000000017941 */ /* 0x000fea0003800000 */
.L_x_3084:
        /* <DEDUP_REMOVED lines=8> */
.L_x_3086:
[----:B------:R-:W-:Y:S02]  /*1fcb0*/  IMAD.MOV.U32 R13, RZ, RZ, R8 ;  /* 0x000000ffff0d7224 */ /* 0x000fe400078e0008 */
[----:B------:R-:W-:-:S07]  /*1fcc0*/  IMAD.MOV.U32 R3, RZ, RZ, R14 ;  /* 0x000000ffff037224 */ /* 0x000fce00078e000e */
[----:B------:R-:W-:Y:S05]  /*1fcd0*/  WARPSYNC.COLLECTIVE R15, `(.L_x_3087) ;  /* 0x000000000f087348 */ /* 0x000fea0003c00000 */
[----:B------:R0:W1:Y:S02]  /*1fce0*/  SHFL.IDX P6, R14, R13, R12, R11 ;  /* 0x0000000c0d0e7389 */ /* 0x00006400000c000b */
[----:B01----:R-:W-:Y:S01]  /*1fcf0*/  ENDCOLLECTIVE ;  /* 0x000000000000791b */ /* 0x003fe20003800000 */
.L_x_3087:
[----:B------:R-:W-:Y:S02]  /*1fd00*/  IMAD.MOV.U32 R13, RZ, RZ, R7 ;  /* 0x000000ffff0d7224 */ /* 0x000fe400078e0007 */
[----:B------:R-:W-:-:S07]  /*1fd10*/  IMAD.MOV.U32 R4, RZ, RZ, R14 ;  /* 0x000000ffff047224 */ /* 0x000fce00078e000e */
[----:B------:R-:W-:Y:S05]  /*1fd20*/  WARPSYNC.COLLECTIVE R15, `(.L_x_3088) ;  /* 0x000000000f087348 */ /* 0x000fea0003c00000 */
[----:B------:R0:W1:Y:S02]  /*1fd30*/  SHFL.IDX P6, R14, R13, R12, R11 ;  /* 0x0000000c0d0e7389 */ /* 0x00006400000c000b */
[----:B01----:R-:W-:Y:S01]  /*1fd40*/  ENDCOLLECTIVE ;  /* 0x000000000000791b */ /* 0x003fe20003800000 */
.L_x_3088:
[----:B------:R-:W-:Y:S05]  /*1fd50*/  BRA `(.L_x_3089) ;  /* 0xfffffe9800c07947 */ /* 0x000fea000383ffff */
.L_x_2825:
        /* <DEDUP_REMOVED lines=8> */
.L_x_3091:
[----:B------:R-:W-:Y:S05]  /*1fde0*/  BSYNC B1 ;  /* 0x0000000000017941 */ /* 0x000fea0003800000 */
.L_x_3090:
        /* <DEDUP_REMOVED lines=8> */
.L_x_3092:
[----:B------:R-:W-:Y:S02]  /*1fe70*/  IMAD.MOV.U32 R13, RZ, RZ, R8 ;  /* 0x000000ffff0d7224 */ /* 0x000fe400078e0008 */
[----:B------:R-:W-:-:S07]  /*1fe80*/  IMAD.MOV.U32 R3, RZ, RZ, R14 ;  /* 0x000000ffff037224 */ /* 0x000fce00078e000e */
[----:B------:R-:W-:Y:S05]  /*1fe90*/  WARPSYNC.COLLECTIVE R15, `(.L_x_3093) ;  /* 0x000000000f087348 */ /* 0x000fea0003c00000 */
[----:B------:R0:W1:Y:S02]  /*1fea0*/  SHFL.IDX P6, R14, R13, R12, R11 ;  /* 0x0000000c0d0e7389 */ /* 0x00006400000c000b */
[----:B01----:R-:W-:Y:S01]  /*1feb0*/  ENDCOLLECTIVE ;  /* 0x000000000000791b */ /* 0x003fe20003800000 */
.L_x_3093:
[----:B------:R-:W-:Y:S02]  /*1fec0*/  IMAD.MOV.U32 R13, RZ, RZ, R7 ;  /* 0x000000ffff0d7224 */ /* 0x000fe400078e0007 */
[----:B------:R-:W-:-:S07]  /*1fed0*/  IMAD.MOV.U32 R4, RZ, RZ, R14 ;  /* 0x000000ffff047224 */ /* 0x000fce00078e000e */
[----:B------:R-:W-:Y:S05]  /*1fee0*/  WARPSYNC.COLLECTIVE R15, `(.L_x_3094) ;  /* 0x000000000f087348 */ /* 0x000fea0003c00000 */
[----:B------:R0:W1:Y:S02]  /*1fef0*/  SHFL.IDX P6, R14, R13, R12, R11 ;  /* 0x0000000c0d0e7389 */ /* 0x00006400000c000b */
[----:B01----:R-:W-:Y:S01]  /*1ff00*/  ENDCOLLECTIVE ;  /* 0x000000000000791b */ /* 0x003fe20003800000 */
.L_x_3094:
[----:B------:R-:W-:Y:S05]  /*1ff10*/  BRA `(.L_x_3095) ;  /* 0xfffffe9c00247947 */ /* 0x000fea000383ffff */
.L_x_2828:
        /* <DEDUP_REMOVED lines=8> */
.L_x_3097:
[----:B------:R-:W-:Y:S05]  /*1ffa0*/  BSYNC B1 ;  /* 0x0000000000017941 */ /* 0x000fea0003800000 */
.L_x_3096:
        /* <DEDUP_REMOVED lines=8> */
.L_x_3098:
[----:B------:R-:W-:Y:S02]  /*20030*/  IMAD.MOV.U32 R13, RZ, RZ, R8 ;  /* 0x000000ffff0d7224 */ /* 0x000fe400078e0008 */
[----:B------:R-:W-:-:S07]  /*20040*/  IMAD.MOV.U32 R3, RZ, RZ, R14 ;  /* 0x000000ffff037224 */ /* 0x000fce00078e000e */
[----:B------:R-:W-:Y:S05]  /*20050*/  WARPSYNC.COLLECTIVE R15, `(.L_x_3099) ;  /* 0x000000000f087348 */ /* 0x000fea0003c00000 */
[----:B------:R0:W1:Y:S02]  /*20060*/  SHFL.IDX P6, R14, R13, R12, R11 ;  /* 0x0000000c0d0e7389 */ /* 0x00006400000c000b */
[----:B01----:R-:W-:Y:S01]  /*20070*/  ENDCOLLECTIVE ;  /* 0x000000000000791b */ /* 0x003fe20003800000 */
.L_x_3099:
[----:B------:R-:W-:Y:S02]  /*20080*/  IMAD.MOV.U32 R13, RZ, RZ, R7 ;  /* 0x000000ffff0d7224 */ /* 0x000fe400078e0007 */
[----:B------:R-:W-:-:S07]  /*20090*/  IMAD.MOV.U32 R4, RZ, RZ, R14 ;  /* 0x000000ffff047224 */ /* 0x000fce00078e000e */
[----:B------:R-:W-:Y:S05]  /*200a0*/  WARPSYNC.COLLECTIVE R15, `(.L_x_3100) ;  /* 0x000000000f087348 */ /* 0x000fea0003c00000 */
[----:B------:R0:W1:Y:S02]  /*200b0*/  SHFL.IDX P6, R14, R13, R12, R11 ;  /* 0x0000000c0d0e7389 */ /* 0x00006400000c000b */
[----:B01----:R-:W-:Y:S01]  /*200c0*/  ENDCOLLECTIVE ;  /* 0x000000000000791b */ /* 0x003fe20003800000 */
.L_x_3100:
[----:B------:R-:W-:Y:S05]  /*200d0*/  BRA `(.L_x_3101) ;  /* 0xfffffe9c00907947 */ /* 0x000fea000383ffff */
.L_x_2832:
[----:B0-----:R0:W1:Y:S02]  /*200e0*/  SYNCS.PHASECHK.TRANS64.TRYWAIT P0, [R2+URZ+0x28800], R5 ;  /* 0x02880005020075a7 */ /* 0x001064000800017f */
[----:B-1----:R-:W-:Y:S05]  /*200f0*/  @!P0 NANOSLEEP.SYNCS 0x989680 ;  /* 0x009896800000895d */ /* 0x002fea0003900000 */
[----:B------:R-:W1:Y:S02]  /*20100*/  @!P0 SYNCS.PHASECHK.TRANS64 P0, [R2+URZ+0x28800], R5 ;  /* 0x02880005020085a7 */ /* 0x000e64000800007f */
[----:B-1----:R-:W-:Y:S05]  /*20110*/  @!P0 BRA `(.L_x_2832) ;  /* 0xfffffffc00f08947 */ /* 0x002fea000383ffff */
[----:B------:R-:W-:Y:S05]  /*20120*/  BRA `(.L_x_3102) ;  /* 0xfffffea000507947 */ /* 0x000fea000383ffff */
.L_x_2848:
        /* <DEDUP_REMOVED lines=9> */
.L_x_3104:
[----:B------:R-:W-:Y:S05]  /*201c0*/  BSYNC B1 ;  /* 0x0000000000017941 */ /* 0x000fea0003800000 */
.L_x_3103:
        /* <DEDUP_REMOVED lines=10> */
.L_x_3105:
        /* <DEDUP_REMOVED lines=8> */
.L_x_3106:
        /* <DEDUP_REMOVED lines=10> */
.L_x_3107:
        /* <DEDUP_REMOVED lines=9> */
.L_x_3108:
        /* <DEDUP_REMOVED lines=12> */
.L_x_3109:
        /* <DEDUP_REMOVED lines=8> */
.L_x_3110:
[----:B------:R-:W-:Y:S02]  /*20560*/  @!P1 IMAD.MOV.U32 R50, RZ, RZ, R26 ;  /* 0x000000ffff329224 */ /* 0x000fe400078e001a */
[----:B------:R-:W-:Y:S02]  /*20570*/  IMAD.MOV.U32 R13, RZ, RZ, R34 ;  /* 0x000000ffff0d7224 */ /* 0x000fe400078e0022 */
[----:B------:R-:W-:Y:S02]  /*20580*/  @!P1 IMAD.MOV.U32 R51, RZ, RZ, R27 ;  /* 0x000000ffff339224 */ /* 0x000fe400078e001b */
[----:B------:R-:W-:-:S07]  /*20590*/  IMAD.MOV.U32 R9, RZ, RZ, R14 ;  /* 0x000000ffff097224 */ /* 0x000fce00078e000e */
[----:B------:R-:W-:Y:S05]  /*205a0*/  WARPSYNC.COLLECTIVE R15, `(.L_x_3111) ;  /* 0x000000000f087348 */ /* 0x000fea0003c00000 */
[----:B------:R0:W1:Y:S02]  /*205b0*/  SHFL.IDX P6, R14, R13, R12, R11 ;  /* 0x0000000c0d0e7389 */ /* 0x00006400000c000b */
[----:B01----:R-:W-:Y:S01]  /*205c0*/  ENDCOLLECTIVE ;  /* 0x000000000000791b */ /* 0x003fe20003800000 */
.L_x_3111:
        /* <DEDUP_REMOVED lines=18> */
.L_x_2851:
        /* <DEDUP_REMOVED lines=8> */
.L_x_3114:
[----:B------:R-:W-:Y:S05]  /*20770*/  BSYNC B1 ;  /* 0x0000000000017941 */ /* 0x000fea0003800000 */
.L_x_3113:
        /* <DEDUP_REMOVED lines=9> */
.L_x_3115:
        /* <DEDUP_REMOVED lines=8> */
.L_x_3116:
[----:B------:R-:W-:-:S05]  /*20890*/  @!P1 IADD3 R8, P2, R8, R31, RZ ;  /* 0x0000001f08089210 */ /* 0x000fca0007f5e0ff */
[----:B------:R-:W-:Y:S02]  /*208a0*/  @!P1 IMAD.X R9, R3, 0x1, R29, P2 ;  /* 0x0000000103099824 */ /* 0x000fe400010e061d */
[----:B------:R-:W-:Y:S02]  /*208b0*/  IMAD.MOV.U32 R13, RZ, RZ, R34 ;  /* 0x000000ffff0d7224 */ /* 0x000fe400078e0022 */
[----:B------:R-:W-:-:S07]  /*208c0*/  IMAD.MOV.U32 R28, RZ, RZ, R14 ;  /* 0x000000ffff1c7224 */ /* 0x000fce00078e000e */
[----:B------:R-:W-:Y:S05]  /*208d0*/  WARPSYNC.COLLECTIVE R15, `(.L_x_3117) ;  /* 0x000000000f087348 */ /* 0x000fea0003c00000 */
[----:B------:R0:W1:Y:S02]  /*208e0*/  SHFL.IDX P6, R14, R13, R12, R11 ;  /* 0x0000000c0d0e7389 */ /* 0x00006400000c000b */
[----:B01----:R-:W-:Y:S01]  /*208f0*/  ENDCOLLECTIVE ;  /* 0x000000000000791b */ /* 0x003fe20003800000 */
.L_x_3117:
        /* <DEDUP_REMOVED lines=23> */
.L_x_3118:
        /* <DEDUP_REMOVED lines=19> */
.L_x_3119:
[----:B------:R-:W-:Y:S02]  /*20ba0*/  PRMT R74, R10, 0x7610, R74 ;  /* 0x000076100a4a7816 */ /* 0x000fe4000000004a */
[----:B------:R-:W-:Y:S01]  /*20bb0*/  CS2R R8, SRZ ;  /* 0x0000000000087805 */ /* 0x000fe2000001ff00 */
[----:B------:R-:W-:Y:S02]  /*20bc0*/  IMAD.MOV.U32 R13, RZ, RZ, R33 ;  /* 0x000000ffff0d7224 */ /* 0x000fe400078e0021 */
[----:B------:R-:W-:-:S07]  /*20bd0*/  IMAD.MOV.U32 R32, RZ, RZ, R14 ;  /* 0x000000ffff207224 */ /* 0x000fce00078e000e */
[----:B------:R-:W-:Y:S05]  /*20be0*/  WARPSYNC.COLLECTIVE R15, `(.L_x_3120) ;  /* 0x000000000f087348 */ /* 0x000fea0003c00000 */
[----:B------:R0:W1:Y:S02]  /*20bf0*/  SHFL.IDX P6, R14, R13, R12, R11 ;  /* 0x0000000c0d0e7389 */ /* 0x00006400000c000b */
[----:B01----:R-:W-:Y:S01]  /*20c00*/  ENDCOLLECTIVE ;  /* 0x000000000000791b */ /* 0x003fe20003800000 */
.L_x_3120:
[----:B------:R-:W-:Y:S02]  /*20c10*/  IMAD.MOV.U32 R13, RZ, RZ, R34 ;  /* 0x000000ffff0d7224 */ /* 0x000fe400078e0022 */
[----:B------:R-:W-:-:S07]  /*20c20*/  IMAD.MOV.U32 R33, RZ, RZ, R14 ;  /* 0x000000ffff217224 */ /* 0x000fce00078e000e */
[----:B------:R-:W-:Y:S05]  /*20c30*/  WARPSYNC.COLLECTIVE R15, `(.L_x_3121) ;  /* 0x000000000f087348 */ /* 0x000fea0003c00000 */
[----:B------:R0:W1:Y:S02]  /*20c40*/  SHFL.IDX P6, R14, R13, R12, R11 ;  /* 0x0000000c0d0e7389 */ /* 0x00006400000c000b */
[----:B01----:R-:W-:Y:S01]  /*20c50*/  ENDCOLLECTIVE ;  /* 0x000000000000791b */ /* 0x003fe20003800000 */
.L_x_3121:
[----:B------:R-:W-:-:S05]  /*20c60*/  IMAD.MOV.U32 R11, RZ, RZ, R41 ;  /* 0x000000ffff0b7224 */ /* 0x000fca00078e0029 */
[----:B------:R-:W-:Y:S01]  /*20c70*/  PRMT R75, R11, 0x7610, R75 ;  /* 0x000076100b4b7816 */ /* 0x000fe2000000004b */
[----:B------:R-:W-:Y:S01]  /*20c80*/  IMAD.MOV.U32 R34, RZ, RZ, R14 ;  /* 0x000000ffff227224 */ /* 0x000fe200078e000e */
[----:B------:R-:W-:Y:S06]  /*20c90*/  BRA `(.L_x_3122) ;  /* 0xfffffeb8007c7947 */ /* 0x000fec000383ffff */
.L_x_2855:
[----:B0-----:R0:W1:Y:S02]  /*20ca0*/  SYNCS.PHASECHK.TRANS64.TRYWAIT P4, [R2+URZ+0x28800], R29 ;  /* 0x0288001d020075a7 */ /* 0x001064000808017f */
[----:B-1----:R-:W-:Y:S05]  /*20cb0*/  @!P4 NANOSLEEP.SYNCS 0x989680 ;  /* 0x009896800000c95d */ /* 0x002fea0003900000 */
[----:B------:R-:W1:Y:S02]  /*20cc0*/  @!P4 SYNCS.PHASECHK.TRANS64 P4, [R2+URZ+0x28800], R29 ;  /* 0x0288001d0200c5a7 */ /* 0x000e64000808007f */
[----:B-1----:R-:W-:Y:S05]  /*20cd0*/  @!P4 BRA `(.L_x_2855) ;  /* 0xfffffffc00f0c947 */ /* 0x002fea000383ffff */
[----:B------:R-:W-:Y:S05]  /*20ce0*/  BRA `(.L_x_3123) ;  /* 0xfffffebc00207947 */ /* 0x000fea000383ffff */
.L_x_2865:
[----:B-1----:R1:W2:Y:S02]  /*20cf0*/  SYNCS.PHASECHK.TRANS64.TRYWAIT P2, [R0+URZ+0x28830], R3 ;  /* 0x02883003000075a7 */ /* 0x0022a4000804017f */
[----:B--2---:R-:W-:Y:S05]  /*20d00*/  @!P2 NANOSLEEP.SYNCS 0x989680 ;  /* 0x009896800000a95d */ /* 0x004fea0003900000 */
[----:B------:R-:W2:Y:S02]  /*20d10*/  @!P2 SYNCS.PHASECHK.TRANS64 P2, [R0+URZ+0x28830], R3 ;  /* 0x028830030000a5a7 */ /* 0x000ea4000804007f */
[----:B--2---:R-:W-:Y:S05]  /*20d20*/  @!P2 BRA `(.L_x_2865) ;  /* 0xfffffffc00f0a947 */ /* 0x004fea000383ffff */
[----:B------:R-:W-:Y:S05]  /*20d30*/  BRA `(.L_x_2864) ;  /* 0xfffffed400fc7947 */ /* 0x000fea000383ffff */
.L_x_2871:
[----:B-1----:R1:W2:Y:S02]  /*20d40*/  SYNCS.PHASECHK.TRANS64.TRYWAIT P4, [R3+URZ+0x28830], R6 ;  /* 0x02883006030075a7 */ /* 0x0022a4000808017f */
[----:B--2---:R-:W-:Y:S05]  /*20d50*/  @!P4 NANOSLEEP.SYNCS 0x989680 ;  /* 0x009896800000c95d */ /* 0x004fea0003900000 */
[----:B------:R-:W2:Y:S02]  /*20d60*/  @!P4 SYNCS.PHASECHK.TRANS64 P4, [R3+URZ+0x28830], R6 ;  /* 0x028830060300c5a7 */ /* 0x000ea4000808007f */
[----:B--2---:R-:W-:Y:S05]  /*20d70*/  @!P4 BRA `(.L_x_2871) ;  /* 0xfffffffc00f0c947 */ /* 0x004fea000383ffff */
[----:B------:R-:W-:Y:S05]  /*20d80*/  BRA `(.L_x_2870) ;  /* 0xfffffefc00407947 */ /* 0x000fea000383ffff */
.L_x_2875:
[----:B-1----:R1:W2:Y:S02]  /*20d90*/  SYNCS.PHASECHK.TRANS64.TRYWAIT P3, [R6+URZ+0x28850], R3 ;  /* 0x02885003060075a7 */ /* 0x0022a4000806017f */
[----:B--2---:R-:W-:Y:S05]  /*20da0*/  @!P3 NANOSLEEP.SYNCS 0x989680 ;  /* 0x009896800000b95d */ /* 0x004fea0003900000 */
[----:B------:R-:W2:Y:S02]  /*20db0*/  @!P3 SYNCS.PHASECHK.TRANS64 P3, [R6+URZ+0x28850], R3 ;  /* 0x028850030600b5a7 */ /* 0x000ea4000806007f */
[----:B--2---:R-:W-:Y:S05]  /*20dc0*/  @!P3 BRA `(.L_x_2875) ;  /* 0xfffffffc00f0b947 */ /* 0x004fea000383ffff */
[----:B------:R-:W-:Y:S05]  /*20dd0*/  BRA `(.L_x_2872) ;  /* 0xffffff0000507947 */ /* 0x000fea000383ffff */
.L_x_2882:
[----:B-1----:R1:W2:Y:S02]  /*20de0*/  SYNCS.PHASECHK.TRANS64.TRYWAIT P3, [R3+URZ+0x28830], R6 ;  /* 0x02883006030075a7 */ /* 0x0022a4000806017f */
[----:B--2---:R-:W-:Y:S05]  /*20df0*/  @!P3 NANOSLEEP.SYNCS 0x989680 ;  /* 0x009896800000b95d */ /* 0x004fea0003900000 */
[----:B------:R-:W2:Y:S02]  /*20e00*/  @!P3 SYNCS.PHASECHK.TRANS64 P3, [R3+URZ+0x28830], R6 ;  /* 0x028830060300b5a7 */ /* 0x000ea4000806007f */
[----:B--2---:R-:W-:Y:S05]  /*20e10*/  @!P3 BRA `(.L_x_2882) ;  /* 0xfffffffc00f0b947 */ /* 0x004fea000383ffff */
[----:B------:R-:W-:Y:S05]  /*20e20*/  BRA `(.L_x_2881) ;  /* 0xffffff2400f07947 */ /* 0x000fea000383ffff */
.L_x_2886:
[----:B-1----:R1:W2:Y:S02]  /*20e30*/  SYNCS.PHASECHK.TRANS64.TRYWAIT P2, [R6+URZ+0x28850], R3 ;  /* 0x02885003060075a7 */ /* 0x0022a4000804017f */
[----:B--2---:R-:W-:Y:S05]  /*20e40*/  @!P2 NANOSLEEP.SYNCS 0x989680 ;  /* 0x009896800000a95d */ /* 0x004fea0003900000 */
[----:B------:R-:W2:Y:S02]  /*20e50*/  @!P2 SYNCS.PHASECHK.TRANS64 P2, [R6+URZ+0x28850], R3 ;  /* 0x028850030600a5a7 */ /* 0x000ea4000804007f */
[----:B--2---:R-:W-:Y:S05]  /*20e60*/  @!P2 BRA `(.L_x_2886) ;  /* 0xfffffffc00f0a947 */ /* 0x004fea000383ffff */
[----:B------:R-:W-:Y:S05]  /*20e70*/  BRA `(.L_x_2883) ;  /* 0xffffff2c00007947 */ /* 0x000fea000383ffff */
.L_x_2891:
[----:B-1----:R1:W2:Y:S02]  /*20e80*/  SYNCS.PHASECHK.TRANS64.TRYWAIT P0, [R12+URZ+0x28850], R5 ;  /* 0x028850050c0075a7 */ /* 0x0022a4000800017f */
[----:B--2---:R-:W-:Y:S05]  /*20e90*/  @!P0 NANOSLEEP.SYNCS 0x989680 ;  /* 0x009896800000895d */ /* 0x004fea0003900000 */
[----:B------:R-:W2:Y:S02]  /*20ea0*/  @!P0 SYNCS.PHASECHK.TRANS64 P0, [R12+URZ+0x28850], R5 ;  /* 0x028850050c0085a7 */ /* 0x000ea4000800007f */
[----:B--2---:R-:W-:Y:S05]  /*20eb0*/  @!P0 BRA `(.L_x_2891) ;  /* 0xfffffffc00f08947 */ /* 0x004fea000383ffff */
[----:B------:R-:W-:Y:S05]  /*20ec0*/  BRA `(.L_x_2890) ;  /* 0xffffff4800307947 */ /* 0x000fea000383ffff */
.L_x_2905:
[----:B------:R-:W-:Y:S02]  /*20ed0*/  IMAD.MOV.U32 R13, RZ, RZ, R4 ;  /* 0x000000ffff0d7224 */ /* 0x000fe400078e0004 */
[----:B------:R-:W-:Y:S02]  /*20ee0*/  IMAD.MOV.U32 R12, RZ, RZ, RZ ;  /* 0x000000ffff0c7224 */ /* 0x000fe400078e00ff */
[----:B------:R-:W-:Y:S02]  /*20ef0*/  IMAD.MOV.U32 R11, RZ, RZ, 0x181f ;  /* 0x0000181fff0b7424 */ /* 0x000fe400078e00ff */
[----:B------:R-:W-:-:S07]  /*20f00*/  IMAD.MOV.U32 R15, RZ, RZ, -0x1 ;  /* 0xffffffffff0f7424 */ /* 0x000fce00078e00ff */
[----:B01----:R-:W-:Y:S05]  /*20f10*/  WARPSYNC.COLLECTIVE R15, `(.L_x_3124) ;  /* 0x000000000f087348 */ /* 0x003fea0003c00000 */
[----:B------:R2:W3:Y:S02]  /*20f20*/  SHFL.IDX P6, R14, R13, R12, R11 ;  /* 0x0000000c0d0e7389 */ /* 0x0004e400000c000b */
[----:B0123--:R-:W-:Y:S01]  /*20f30*/  ENDCOLLECTIVE ;  /* 0x000000000000791b */ /* 0x00ffe20003800000 */
.L_x_3124:
[----:B------:R-:W-:Y:S02]  /*20f40*/  IMAD.MOV.U32 R13, RZ, RZ, R3 ;  /* 0x000000ffff0d7224 */ /* 0x000fe400078e0003 */
[----:B------:R-:W-:-:S07]  /*20f50*/  IMAD.MOV.U32 R0, RZ, RZ, R14 ;  /* 0x000000ffff007224 */ /* 0x000fce00078e000e */
[----:B------:R-:W-:Y:S05]  /*20f60*/  WARPSYNC.COLLECTIVE R15, `(.L_x_3125) ;  /* 0x000000000f087348 */ /* 0x000fea0003c00000 */
[----:B------:R0:W1:Y:S02]  /*20f70*/  SHFL.IDX P6, R14, R13, R12, R11 ;  /* 0x0000000c0d0e7389 */ /* 0x00006400000c000b */
[----:B01----:R-:W-:Y:S01]  /*20f80*/  ENDCOLLECTIVE ;  /* 0x000000000000791b */ /* 0x003fe20003800000 */
.L_x_3125:
[----:B------:R-:W-:Y:S05]  /*20f90*/  BRA `(.L_x_3126) ;  /* 0xffffff6c00547947 */ /* 0x000fea000383ffff */
.L_x_2908:
        /* <DEDUP_REMOVED lines=8> */
.L_x_3128:
[----:B------:R-:W-:Y:S05]  /*21020*/  BSYNC B1 ;  /* 0x0000000000017941 */ /* 0x000fea0003800000 */
.L_x_3127:
        /* <DEDUP_REMOVED lines=8> */
.L_x_3129:
[----:B------:R-:W-:Y:S05]  /*210b0*/  BRA `(.L_x_3130) ;  /* 0xffffff6c00547947 */ /* 0x000fea000383ffff */
.L_x_2911:
        /* <DEDUP_REMOVED lines=8> */
.L_x_3132:
[----:B------:R-:W-:Y:S05]  /*21140*/  BSYNC B1 ;  /* 0x0000000000017941 */ /* 0x000fea0003800000 */
.L_x_3131:
        /* <DEDUP_REMOVED lines=8> */
.L_x_3133:
[----:B------:R-:W-:Y:S05]  /*211d0*/  BRA `(.L_x_3134) ;  /* 0xffffff6c00547947 */ /* 0x000fea000383ffff */
.L_x_2914:
        /* <DEDUP_REMOVED lines=8> */
.L_x_3136:
[----:B------:R-:W-:Y:S05]  /*21260*/  BSYNC B1 ;  /* 0x0000000000017941 */ /* 0x000fea0003800000 */
.L_x_3135:
        /* <DEDUP_REMOVED lines=8> */
.L_x_3137:
[----:B------:R-:W-:Y:S05]  /*212f0*/  BRA `(.L_x_3138) ;  /* 0xffffff6c00547947 */ /* 0x000fea000383ffff */
.L_x_2931:
[----:B------:R-:W1:Y:S01]  /*21300*/  S2R R6, SR_TID.X ;  /* 0x0000000000067919 */ /* 0x000e620000002100 */
[----:B------:R-:W-:Y:S01]  /*21310*/  BSSY B1, `(.L_x_3139) ;  /* 0x000000a000017945 */ /* 0x000fe20003800000 */
[----:B------:R-:W-:Y:S02]  /*21320*/  IMAD.MOV.U32 R12, RZ, RZ, RZ ;  /* 0x000000ffff0c7224 */ /* 0x000fe400078e00ff */
[----:B------:R-:W-:Y:S02]  /*21330*/  IMAD.MOV.U32 R11, RZ, RZ, 0x1f ;  /* 0x0000001fff0b7424 */ /* 0x000fe400078e00ff */
[----:B------:R-:W-:Y:S01]  /*21340*/  IMAD.MOV.U32 R15, RZ, RZ, -0x1 ;  /* 0xffffffffff0f7424 */ /* 0x000fe200078e00ff */
[----:B-1----:R-:W-:-:S04]  /*21350*/  SHF.R.U32.HI R6, RZ, 0x5, R6 ;  /* 0x00000005ff067819 */ /* 0x002fc80000011606 */
[----:B------:R-:W-:-:S05]  /*21360*/  LOP3.LUT R6, R6, 0x3, RZ, 0xc0, !PT ;  /* 0x0000000306067812 */ /* 0x000fca00078ec0ff */
[----:B0-----:R-:W-:-:S07]  /*21370*/  IMAD.MOV.U32 R13, RZ, RZ, R6 ;  /* 0x000000ffff0d7224 */ /* 0x001fce00078e0006 */
[----:B------:R-:W-:Y:S05]  /*21380*/  WARPSYNC.COLLECTIVE R15, `(.L_x_3140) ;  /* 0x000000000f087348 */ /* 0x000fea0003c00000 */
[----:B------:R0:W1:Y:S02]  /*21390*/  SHFL.IDX P6, R14, R13, R12, R11 ;  /* 0x0000000c0d0e7389 */ /* 0x00006400000c000b */
[----:B01----:R-:W-:Y:S01]  /*213a0*/  ENDCOLLECTIVE ;  /* 0x000000000000791b */ /* 0x003fe20003800000 */
.L_x_3140:
[----:B------:R-:W-:Y:S05]  /*213b0*/  BSYNC B1 ;  /* 0x0000000000017941 */ /* 0x000fea0003800000 */
.L_x_3139:
[----:B------:R-:W-:Y:S05]  /*213c0*/  BRA `(.L_x_3141) ;  /* 0xffffff8000b07947 */ /* 0x000fea000383ffff */
.L_x_2933:
[----:B------:R-:W-:Y:S01]  /*213d0*/  BSSY B1, `(.L_x_3142) ;  /* 0x0000006000017945 */ /* 0x000fe20003800000 */
[----:B------:R-:W-:-:S07]  /*213e0*/  IMAD.MOV.U32 R15, RZ, RZ, -0x1 ;  /* 0xffffffffff0f7424 */ /* 0x000fce00078e00ff */
[----:B01----:R-:W-:Y:S05]  /*213f0*/  WARPSYNC.COLLECTIVE R15, `(.L_x_3143) ;  /* 0x000000000f0c7348 */ /* 0x003fea0003c00000 */
[----:B------:R-:W-:Y:S02]  /*21400*/  ELECT P6, UR62, PT ;  /* 0x00000000003e782f */ /* 0x000fe400038c0000 */
[----:B------:R-:W-:Y:S01]  /*21410*/  MOV R14, UR62 ;  /* 0x0000003e000e7c02 */ /* 0x000fe20008000f00 */
[----:B01----:R-:W-:Y:S10]  /*21420*/  ENDCOLLECTIVE ;  /* 0x000000000000791b */ /* 0x003ff40003800000 */
.L_x_3143:
[----:B------:R-:W-:Y:S05]  /*21430*/  BSYNC B1 ;  /* 0x0000000000017941 */ /* 0x000fea0003800000 */
.L_x_3142:
[----:B------:R-:W-:Y:S05]  /*21440*/  BRA `(.L_x_2932) ;  /* 0xffffff8000a87947 */ /* 0x000fea000383ffff */
.L_x_2935:
[----:B-1----:R-:W2:Y:S02]  /*21450*/  LDL R4, [R1+0x4] ;  /* 0x0000040001047983 */ /* 0x002ea40000100800 */
[----:B--2---:R1:W2:Y:S02]  /*21460*/  SYNCS.PHASECHK.TRANS64.TRYWAIT P0, [R4+URZ+0x28820], R3 ;  /* 0x02882003040075a7 */ /* 0x0042a4000800017f */
[----:B--2---:R-:W-:Y:S05]  /*21470*/  @!P0 NANOSLEEP.SYNCS 0x989680 ;  /* 0x009896800000895d */ /* 0x004fea0003900000 */
[----:B------:R-:W2:Y:S02]  /*21480*/  @!P0 SYNCS.PHASECHK.TRANS64 P0, [R4+URZ+0x28820], R3 ;  /* 0x02882003040085a7 */ /* 0x000ea4000800007f */
[----:B--2---:R-:W-:Y:S05]  /*21490*/  @!P0 BRA `(.L_x_2935) ;  /* 0xfffffffc00ec8947 */ /* 0x004fea000383ffff */
[----:B------:R-:W-:Y:S05]  /*214a0*/  BRA `(.L_x_3144) ;  /* 0xffffff8000b87947 */ /* 0x000fea000383ffff */
.L_x_2939:
[----:B-1----:R1:W2:Y:S02]  /*214b0*/  SYNCS.PHASECHK.TRANS64.TRYWAIT P0, [R5+URZ+0x288a0], R9 ;  /* 0x0288a009050075a7 */ /* 0x0022a4000800017f */
[----:B--2---:R-:W-:Y:S05]  /*214c0*/  @!P0 NANOSLEEP.SYNCS 0x989680 ;  /* 0x009896800000895d */ /* 0x004fea0003900000 */
[----:B------:R-:W2:Y:S02]  /*214d0*/  @!P0 SYNCS.PHASECHK.TRANS64 P0, [R5+URZ+0x288a0], R9 ;  /* 0x0288a009050085a7 */ /* 0x000ea4000800007f */
[----:B--2---:R-:W-:Y:S05]  /*214e0*/  @!P0 BRA `(.L_x_2939) ;  /* 0xfffffffc00f08947 */ /* 0x004fea000383ffff */
[----:B------:R-:W-:Y:S05]  /*214f0*/  BRA `(.L_x_3145) ;  /* 0xffffff8000dc7947 */ /* 0x000fea000383ffff */
.L_x_2945:
[----:B0-----:R0:W2:Y:S02]  /*21500*/  SYNCS.PHASECHK.TRANS64.TRYWAIT P0, [R5+URZ+0x288c0], R9 ;  /* 0x0288c009050075a7 */ /* 0x0010a4000800017f */
[----:B--2---:R-:W-:Y:S05]  /*21510*/  @!P0 NANOSLEEP.SYNCS 0x989680 ;  /* 0x009896800000895d */ /* 0x004fea0003900000 */
[----:B------:R-:W2:Y:S02]  /*21520*/  @!P0 SYNCS.PHASECHK.TRANS64 P0, [R5+URZ+0x288c0], R9 ;  /* 0x0288c009050085a7 */ /* 0x000ea4000800007f */
[----:B--2---:R-:W-:Y:S05]  /*21530*/  @!P0 BRA `(.L_x_2945) ;  /* 0xfffffffc00f08947 */ /* 0x004fea000383ffff */
[----:B------:R-:W-:Y:S05]  /*21540*/  BRA `(.L_x_3146) ;  /* 0xffffff8400a47947 */ /* 0x000fea000383ffff */
.L_x_2953:
[----:B-1----:R1:W2:Y:S02]  /*21550*/  SYNCS.PHASECHK.TRANS64.TRYWAIT P1, [R7+URZ+0x288a0], R6 ;  /* 0x0288a006070075a7 */ /* 0x0022a4000802017f */
[----:B--2---:R-:W-:Y:S05]  /*21560*/  @!P1 NANOSLEEP.SYNCS 0x989680 ;  /* 0x009896800000995d */ /* 0x004fea0003900000 */
[----:B------:R-:W2:Y:S02]  /*21570*/  @!P1 SYNCS.PHASECHK.TRANS64 P1, [R7+URZ+0x288a0], R6 ;  /* 0x0288a006070095a7 */ /* 0x000ea4000802007f */
[----:B--2---:R-:W-:Y:S05]  /*21580*/  @!P1 BRA `(.L_x_2953) ;  /* 0xfffffffc00f09947 */ /* 0x004fea000383ffff */
[----:B------:R-:W-:Y:S05]  /*21590*/  BRA `(.L_x_3147) ;  /* 0xffffff8800c07947 */ /* 0x000fea000383ffff */
.L_x_2959:
[----:B--2---:R2:W3:Y:S02]  /*215a0*/  SYNCS.PHASECHK.TRANS64.TRYWAIT P1, [R7+URZ+0x288c0], R6 ;  /* 0x0288c006070075a7 */ /* 0x0044e4000802017f */
[----:B---3--:R-:W-:Y:S05]  /*215b0*/  @!P1 NANOSLEEP.SYNCS 0x989680 ;  /* 0x009896800000995d */ /* 0x008fea0003900000 */
[----:B------:R-:W3:Y:S02]  /*215c0*/  @!P1 SYNCS.PHASECHK.TRANS64 P1, [R7+URZ+0x288c0], R6 ;  /* 0x0288c006070095a7 */ /* 0x000ee4000802007f */
[----:B---3--:R-:W-:Y:S05]  /*215d0*/  @!P1 BRA `(.L_x_2959) ;  /* 0xfffffffc00f09947 */ /* 0x008fea000383ffff */
[----:B------:R-:W-:Y:S05]  /*215e0*/  BRA `(.L_x_3148) ;  /* 0xffffff8c00807947 */ /* 0x000fea000383ffff */
.L_x_2973:
        /* <DEDUP_REMOVED lines=11> */
.L_x_3150:
[----:B------:R-:W-:Y:S05]  /*216a0*/  BSYNC B0 ;  /* 0x0000000000007941 */ /* 0x000fea0003800000 */
.L_x_3149:
[----:B------:R-:W-:Y:S05]  /*216b0*/  BRA `(.L_x_3151) ;  /* 0xffffff98001c7947 */ /* 0x000fea000383ffff */
.L_x_2975:
[----:B------:R-:W-:Y:S01]  /*216c0*/  BSSY B0, `(.L_x_3152) ;  /* 0x0000006000007945 */ /* 0x000fe20003800000 */
[----:B------:R-:W-:-:S07]  /*216d0*/  IMAD.MOV.U32 R15, RZ, RZ, -0x1 ;  /* 0xffffffffff0f7424 */ /* 0x000fce00078e00ff */
[----:B01----:R-:W-:Y:S05]  /*216e0*/  WARPSYNC.COLLECTIVE R15, `(.L_x_3153) ;  /* 0x000000000f0c7348 */ /* 0x003fea0003c00000 */
[----:B------:R-:W-:Y:S02]  /*216f0*/  ELECT P6, UR62, PT ;  /* 0x00000000003e782f */ /* 0x000fe400038c0000 */
[----:B------:R-:W-:Y:S01]  /*21700*/  MOV R14, UR62 ;  /* 0x0000003e000e7c02 */ /* 0x000fe20008000f00 */
[----:B01----:R-:W-:Y:S10]  /*21710*/  ENDCOLLECTIVE ;  /* 0x000000000000791b */ /* 0x003ff40003800000 */
.L_x_3153:
[----:B------:R-:W-:Y:S05]  /*21720*/  BSYNC B0 ;  /* 0x0000000000007941 */ /* 0x000fea0003800000 */
.L_x_3152:
[----:B------:R-:W-:Y:S05]  /*21730*/  BRA `(.L_x_3154) ;  /* 0xffffff98002c7947 */ /* 0x000fea000383ffff */
.L_x_2977:
[----:B-1----:R1:W2:Y:S02]  /*21740*/  SYNCS.PHASECHK.TRANS64.TRYWAIT P0, [R0+URZ+0x28840], R2 ;  /* 0x02884002000075a7 */ /* 0x0022a4000800017f */
[----:B--2---:R-:W-:Y:S05]  /*21750*/  @!P0 NANOSLEEP.SYNCS 0x989680 ;  /* 0x009896800000895d */ /* 0x004fea0003900000 */
[----:B------:R-:W2:Y:S02]  /*21760*/  @!P0 SYNCS.PHASECHK.TRANS64 P0, [R0+URZ+0x28840], R2 ;  /* 0x02884002000085a7 */ /* 0x000ea4000800007f */
[----:B--2---:R-:W-:Y:S05]  /*21770*/  @!P0 BRA `(.L_x_2977) ;  /* 0xfffffffc00f08947 */ /* 0x004fea000383ffff */
[----:B------:R-:W-:Y:S05]  /*21780*/  BRA `(.L_x_3155) ;  /* 0xffffff9800987947 */ /* 0x000fea000383ffff */
.L_x_2981:
        /* <DEDUP_REMOVED lines=9> */
.L_x_3156:
[----:B------:R-:W-:Y:S01]  /*21820*/  IMAD.MOV.U32 R13, RZ, RZ, R3 ;  /* 0x000000ffff0d7224 */ /* 0x000fe200078e0003 */
[----:B------:R-:W-:Y:S01]  /*21830*/  LOP3.LUT R6, R6, 0x7f, RZ, 0xc0, !PT ;  /* 0x0000007f06067812 */ /* 0x000fe200078ec0ff */
[----:B------:R-:W-:-:S07]  /*21840*/  IMAD.MOV.U32 R4, RZ, RZ, R14 ;  /* 0x000000ffff047224 */ /* 0x000fce00078e000e */
[----:B------:R-:W-:Y:S05]  /*21850*/  WARPSYNC.COLLECTIVE R15, `(.L_x_3157) ;  /* 0x000000000f087348 */ /* 0x000fea0003c00000 */
[----:B------:R0:W1:Y:S02]  /*21860*/  SHFL.IDX P6, R14, R13, R12, R11 ;  /* 0x0000000c0d0e7389 */ /* 0x00006400000c000b */
[----:B01----:R-:W-:Y:S01]  /*21870*/  ENDCOLLECTIVE ;  /* 0x000000000000791b */ /* 0x003fe20003800000 */
.L_x_3157:
        /* <DEDUP_REMOVED lines=9> */
.L_x_3158:
        /* <DEDUP_REMOVED lines=10> */
.L_x_3159:
        /* <DEDUP_REMOVED lines=13> */
.L_x_3160:
[----:B------:R-:W-:Y:S01]  /*21a80*/  @!P2 LEA R5, P3, R9, R6, 0x1 ;  /* 0x000000060905a211 */ /* 0x000fe200078608ff */
[----:B------:R-:W-:-:S04]  /*21a90*/  IMAD.MOV.U32 R13, RZ, RZ, R3 ;  /* 0x000000ffff0d7224 */ /* 0x000fc800078e0003 */
[----:B------:R-:W-:-:S05]  /*21aa0*/  @!P2 IMAD.X R4, RZ, RZ, R7, P3 ;  /* 0x000000ffff04a224 */ /* 0x000fca00018e0607 */
[----:B------:R-:W-:Y:S01]  /*21ab0*/  @!P2 LOP3.LUT R5, R5, R4, RZ, 0x3c, !PT ;  /* 0x000000040505a212 */ /* 0x000fe200078e3cff */
[----:B------:R-:W-:-:S07]  /*21ac0*/  IMAD.MOV.U32 R6, RZ, RZ, R14 ;  /* 0x000000ffff067224 */ /* 0x000fce00078e000e */
[----:B------:R-:W-:Y:S05]  /*21ad0*/  WARPSYNC.COLLECTIVE R15, `(.L_x_3161) ;  /* 0x000000000f087348 */ /* 0x000fea0003c00000 */
[----:B------:R0:W1:Y:S02]  /*21ae0*/  SHFL.IDX P6, R14, R13, R12, R11 ;  /* 0x0000000c0d0e7389 */ /* 0x00006400000c000b */
[----:B01----:R-:W-:Y:S01]  /*21af0*/  ENDCOLLECTIVE ;  /* 0x000000000000791b */ /* 0x003fe20003800000 */
.L_x_3161:
[----:B------:R-:W-:-:S04]  /*21b00*/  @!P2 LOP3.LUT R4, R5, R4, RZ, 0x3c, !PT ;  /* 0x000000040504a212 */ /* 0x000fc800078e3cff */
[----:B------:R-:W-:-:S05]  /*21b10*/  @!P2 LOP3.LUT R5, R5, R4, RZ, 0x3c, !PT ;  /* 0x000000040505a212 */ /* 0x000fca00078e3cff */
[----:B------:R-:W-:Y:S01]  /*21b20*/  @!PT LDS RZ, [RZ] ;  /* 0x00000000fffff984 */ /* 0x000fe20000000800 */
[----:B------:R-:W-:Y:S01]  /*21b30*/  @!PT LDS RZ, [RZ] ;  /* 0x00000000fffff984 */ /* 0x000fe20000000800 */
[----:B------:R-:W-:Y:S01]  /*21b40*/  @!PT LDS RZ, [RZ] ;  /* 0x00000000fffff984 */ /* 0x000fe20000000800 */
[----:B------:R-:W-:Y:S04]  /*21b50*/  @!P2 LDGSTS.E.BYPASS.LTC128B.128 [R8+0x10c00], desc[UR40][R4.64], !P0 ;  /* 0x10c000000408afae */ /* 0x000fe8000c101d68 */
[----:B------:R0:W-:Y:S01]  /*21b60*/  @!P2 LDGSTS.E.BYPASS.LTC128B.128 [R8+0x14c00], desc[UR40][R4.64+0x80], !P1 ;  /* 0x14c000800408afae */ /* 0x0001e2000c901d68 */
[----:B------:R-:W-:Y:S02]  /*21b70*/  IMAD.MOV.U32 R13, RZ, RZ, R2 ;  /* 0x000000ffff0d7224 */ /* 0x000fe400078e0002 */
[----:B------:R-:W-:Y:S02]  /*21b80*/  IMAD.MOV.U32 R12, RZ, RZ, 0x3 ;  /* 0x00000003ff0c7424 */ /* 0x000fe400078e00ff */
[----:B0-----:R-:W-:-:S05]  /*21b90*/  VIADD R4, R17, 0x20 ;  /* 0x0000002011047836 */ /* 0x001fca0000000000 */
[----:B------:R-:W-:Y:S01]  /*21ba0*/  ISETP.GE.AND P2, PT, R4, R0, PT ;  /* 0x000000000400720c */ /* 0x000fe20003f46270 */
[----:B------:R-:W-:-:S12]  /*21bb0*/  IMAD.MOV.U32 R4, RZ, RZ, R14 ;  /* 0x000000ffff047224 */ /* 0x000fd800078e000e */
[----:B------:R-:W-:Y:S05]  /*21bc0*/  WARPSYNC.COLLECTIVE R15, `(.L_x_3162) ;  /* 0x000000000f087348 */ /* 0x000fea0003c00000 */
[----:B------:R0:W1:Y:S02]  /*21bd0*/  SHFL.IDX P6, R14, R13, R12, R11 ;  /* 0x0000000c0d0e7389 */ /* 0x00006400000c000b */
[----:B01----:R-:W-:Y:S01]  /*21be0*/  ENDCOLLECTIVE ;  /* 0x000000000000791b */ /* 0x003fe20003800000 */
.L_x_3162:
[----:B------:R-:W-:Y:S01]  /*21bf0*/  @!P2 LEA R5, P3, R9, R4, 0x1 ;  /* 0x000000040905a211 */ /* 0x000fe200078608ff */
[----:B------:R-:W-:-:S04]  /*21c00*/  IMAD.MOV.U32 R13, RZ, RZ, R3 ;  /* 0x000000ffff0d7224 */ /* 0x000fc800078e0003 */
[----:B------:R-:W-:-:S05]  /*21c10*/  @!P2 IMAD.X R4, RZ, RZ, R6, P3 ;  /* 0x000000ffff04a224 */ /* 0x000fca00018e0606 */
[----:B------:R-:W-:Y:S01]  /*21c20*/  @!P2 LOP3.LUT R5, R5, R4, RZ, 0x3c, !PT ;  /* 0x000000040505a212 */ /* 0x000fe200078e3cff */
[----:B------:R-:W-:-:S03]  /*21c30*/  IMAD.MOV.U32 R6, RZ, RZ, R14 ;  /* 0x000000ffff067224 */ /* 0x000fc600078e000e */
[----:B------:R-:W-:-:S07]  /*21c40*/  @!P2 LOP3.LUT R4, R5, R4, RZ, 0x3c, !PT ;  /* 0x000000040504a212 */ /* 0x000fce00078e3cff */
[----:B------:R-:W-:Y:S05]  /*21c50*/  WARPSYNC.COLLECTIVE R15, `(.L_x_3163) ;  /* 0x000000000f087348 */ /* 0x000fea0003c00000 */
[----:B------:R0:W1:Y:S02]  /*21c60*/  SHFL.IDX P6, R14, R13, R12, R11 ;  /* 0x0000000c0d0e7389 */ /* 0x00006400000c000b */
[----:B01----:R-:W-:Y:S01]  /*21c70*/  ENDCOLLECTIVE ;  /* 0x000000000000791b */ /* 0x003fe20003800000 */
.L_x_3163:
        /* <DEDUP_REMOVED lines=14> */
.L_x_3164:
        /* <DEDUP_REMOVED lines=9> */
.L_x_3165:
        /* <DEDUP_REMOVED lines=14> */
.L_x_3166:
        /* <DEDUP_REMOVED lines=9> */
.L_x_3167:
        /* <DEDUP_REMOVED lines=14> */
.L_x_3168:
        /* <DEDUP_REMOVED lines=9> */
.L_x_3169:
        /* <DEDUP_REMOVED lines=9> */
[----:B------:R-:W-:-:S07]  /*22160*/  IMAD.MOV.U32 R4, RZ, RZ, R14 ;  /* 0x000000ffff047224 */ /* 0x000fce00078e000e */
[----:B------:R-:W-:Y:S05]  /*22170*/  WARPSYNC.COLLECTIVE R15, `(.L_x_3170) ;  /* 0x000000000f087348 */ /* 0x000fea0003c00000 */
[----:B------:R0:W1:Y:S02]  /*22180*/  SHFL.IDX P6, R14, R13, R12, R11 ;  /* 0x0000000c0d0e7389 */ /* 0x00006400000c000b */
[----:B01----:R-:W-:Y:S01]  /*22190*/  ENDCOLLECTIVE ;  /* 0x000000000000791b */ /* 0x003fe20003800000 */
.L_x_3170:
[----:B------:R-:W-:-:S13]  /*221a0*/  ISETP.GE.AND P2, PT, R5, R0, PT ;  /* 0x000000000500720c */ /* 0x000fda0003f46270 */
[----:B------:R-:W-:Y:S01]  /*221b0*/  @!P2 LEA R5, P3, R9, R4, 0x1 ;  /* 0x000000040905a211 */ /* 0x000fe200078608ff */
[----:B------:R-:W-:-:S04]  /*221c0*/  IMAD.MOV.U32 R13, RZ, RZ, R3 ;  /* 0x000000ffff0d7224 */ /* 0x000fc800078e0003 */
[----:B------:R-:W-:-:S05]  /*221d0*/  @!P2 IMAD.X R4, RZ, RZ, R6, P3 ;  /* 0x000000ffff04a224 */ /* 0x000fca00018e0606 */
        /* <DEDUP_REMOVED lines=12> */
.L_x_3171:
[----:B------:R-:W-:Y:S01]  /*222a0*/  IMAD.MOV.U32 R3, RZ, RZ, R14 ;  /* 0x000000ffff037224 */ /* 0x000fe200078e000e */
[----:B------:R-:W-:Y:S06]  /*222b0*/  BRA `(.L_x_3172) ;  /* 0xffffff9c00687947 */ /* 0x000fec000383ffff */
.L_x_2986:
[----:B0-----:R-:W3:Y:S02]  /*222c0*/  LDL R2, [R1+0x4] ;  /* 0x0000040001027983 */ /* 0x001ee40000100800 */
[----:B---3--:R0:W1:Y:S02]  /*222d0*/  SYNCS.PHASECHK.TRANS64.TRYWAIT P0, [R2+URZ+0x28820], R0 ;  /* 0x02882000020075a7 */ /* 0x008064000800017f */
[----:B-1----:R-:W-:Y:S05]  /*222e0*/  @!P0 NANOSLEEP.SYNCS 0x989680 ;  /* 0x009896800000895d */ /* 0x002fea0003900000 */
[----:B------:R-:W1:Y:S02]  /*222f0*/  @!P0 SYNCS.PHASECHK.TRANS64 P0, [R2+URZ+0x28820], R0 ;  /* 0x02882000020085a7 */ /* 0x000e64000800007f */
[----:B-1----:R-:W-:Y:S05]  /*22300*/  @!P0 BRA `(.L_x_2986) ;  /* 0xfffffffc00ec8947 */ /* 0x002fea000383ffff */
[----:B------:R-:W-:Y:S05]  /*22310*/  BRA `(.L_x_3173) ;  /* 0xffffff9c00dc7947 */ /* 0x000fea000383ffff */
.L_x_2995:
[----:B-1----:R1:W2:Y:S02]  /*22320*/  SYNCS.PHASECHK.TRANS64.TRYWAIT P0, [R3+URZ+0x28840], R0 ;  /* 0x02884000030075a7 */ /* 0x0022a4000800017f */
[----:B--2---:R-:W-:Y:S05]  /*22330*/  @!P0 NANOSLEEP.SYNCS 0x989680 ;  /* 0x009896800000895d */ /* 0x004fea0003900000 */
[----:B------:R-:W2:Y:S02]  /*22340*/  @!P0 SYNCS.PHASECHK.TRANS64 P0, [R3+URZ+0x28840], R0 ;  /* 0x02884000030085a7 */ /* 0x000ea4000800007f */
[----:B--2---:R-:W-:Y:S05]  /*22350*/  @!P0 BRA `(.L_x_2995) ;  /* 0xfffffffc00f08947 */ /* 0x004fea000383ffff */
[----:B------:R-:W-:Y:S05]  /*22360*/  BRA `(.L_x_3174) ;  /* 0xffffffa000a07947 */ /* 0x000fea000383ffff */
.L_x_3001:
[----:B0-----:R0:W1:Y:S02]  /*22370*/  SYNCS.PHASECHK.TRANS64.TRYWAIT P0, [R3+URZ+0x60], R0 ;  /* 0x00006000030075a7 */ /* 0x001064000800017f */
[----:B-1----:R-:W-:Y:S05]  /*22380*/  @!P0 NANOSLEEP.SYNCS 0x989680 ;  /* 0x009896800000895d */ /* 0x002fea0003900000 */
[----:B------:R-:W1:Y:S02]  /*22390*/  @!P0 SYNCS.PHASECHK.TRANS64 P0, [R3+URZ+0x60], R0 ;  /* 0x00006000030085a7 */ /* 0x000e64000800007f */
[----:B-1----:R-:W-:Y:S05]  /*223a0*/  @!P0 BRA `(.L_x_3001) ;  /* 0xfffffffc00f08947 */ /* 0x002fea000383ffff */
[----:B------:R-:W-:Y:S05]  /*223b0*/  BRA `(.L_x_3175) ;  /* 0xffffffa4007c7947 */ /* 0x000fea000383ffff */
.L_x_3010:
[----:B--2---:R2:W3:Y:S02]  /*223c0*/  SYNCS.PHASECHK.TRANS64.TRYWAIT P0, [R3+URZ+0x28840], R2 ;  /* 0x02884002030075a7 */ /* 0x0044e4000800017f */
[----:B---3--:R-:W-:Y:S05]  /*223d0*/  @!P0 NANOSLEEP.SYNCS 0x989680 ;  /* 0x009896800000895d */ /* 0x008fea0003900000 */
[----:B------:R-:W3:Y:S02]  /*223e0*/  @!P0 SYNCS.PHASECHK.TRANS64 P0, [R3+URZ+0x28840], R2 ;  /* 0x02884002030085a7 */ /* 0x000ee4000800007f */
[----:B---3--:R-:W-:Y:S05]  /*223f0*/  @!P0 BRA `(.L_x_3010) ;  /* 0xfffffffc00f08947 */ /* 0x008fea000383ffff */
[----:B------:R-:W-:Y:S05]  /*22400*/  BRA `(.L_x_3176) ;  /* 0xffffffac001c7947 */ /* 0x000fea000383ffff */
.L_x_3016:
[----:B0-----:R0:W2:Y:S02]  /*22410*/  SYNCS.PHASECHK.TRANS64.TRYWAIT P0, [R2+URZ+0x60], R3 ;  /* 0x00006003020075a7 */ /* 0x0010a4000800017f */
[----:B--2---:R-:W-:Y:S05]  /*22420*/  @!P0 NANOSLEEP.SYNCS 0x989680 ;  /* 0x009896800000895d */ /* 0x004fea0003900000 */
[----:B------:R-:W2:Y:S02]  /*22430*/  @!P0 SYNCS.PHASECHK.TRANS64 P0, [R2+URZ+0x60], R3 ;  /* 0x00006003020085a7 */ /* 0x000ea4000800007f */
[----:B--2---:R-:W-:Y:S05]  /*22440*/  @!P0 BRA `(.L_x_3016) ;  /* 0xfffffffc00f08947 */ /* 0x004fea000383ffff */
[----:B------:R-:W-:Y:S05]  /*22450*/  BRA `(.L_x_3177) ;  /* 0xffffffac00f87947 */ /* 0x000fea000383ffff */
.L_x_3025:
[----:B----4-:R4:W0:Y:S02]  /*22460*/  SYNCS.PHASECHK.TRANS64.TRYWAIT P0, [R2+URZ+0x28840], R3 ;  /* 0x02884003020075a7 */ /* 0x010824000800017f */
[----:B0-----:R-:W-:Y:S05]  /*22470*/  @!P0 NANOSLEEP.SYNCS 0x989680 ;  /* 0x009896800000895d */ /* 0x001fea0003900000 */
[----:B------:R-:W0:Y:S02]  /*22480*/  @!P0 SYNCS.PHASECHK.TRANS64 P0, [R2+URZ+0x28840], R3 ;  /* 0x02884003020085a7 */ /* 0x000e24000800007f */
[----:B0-----:R-:W-:Y:S05]  /*22490*/  @!P0 BRA `(.L_x_3025) ;  /* 0xfffffffc00f08947 */ /* 0x001fea000383ffff */
[----:B------:R-:W-:Y:S05]  /*224a0*/  BRA `(.L_x_3178) ;  /* 0xffffffb4006c7947 */ /* 0x000fea000383ffff */
.L_x_3031:
[----:B0-----:R0:W2:Y:S02]  /*224b0*/  SYNCS.PHASECHK.TRANS64.TRYWAIT P0, [R2+URZ+0x60], R5 ;  /* 0x00006005020075a7 */ /* 0x0010a4000800017f */
[----:B--2---:R-:W-:Y:S05]  /*224c0*/  @!P0 NANOSLEEP.SYNCS 0x989680 ;  /* 0x009896800000895d */ /* 0x004fea0003900000 */
[----:B------:R-:W2:Y:S02]  /*224d0*/  @!P0 SYNCS.PHASECHK.TRANS64 P0, [R2+URZ+0x60], R5 ;  /* 0x00006005020085a7 */ /* 0x000ea4000800007f */
[----:B--2---:R-:W-:Y:S05]  /*224e0*/  @!P0 BRA `(.L_x_3031) ;  /* 0xfffffffc00f08947 */ /* 0x004fea000383ffff */
[----:B------:R-:W-:Y:S05]  /*224f0*/  BRA `(.L_x_3179) ;  /* 0xffffffb800487947 */ /* 0x000fea000383ffff */
.L_x_3042:
[----:B0-----:R0:W2:Y:S02]  /*22500*/  SYNCS.PHASECHK.TRANS64.TRYWAIT P0, [R0+URZ+0x28860], R2 ;  /* 0x02886002000075a7 */ /* 0x0010a4000800017f */
[----:B--2---:R-:W-:Y:S05]  /*22510*/  @!P0 NANOSLEEP.SYNCS 0x989680 ;  /* 0x009896800000895d */ /* 0x004fea0003900000 */
[----:B------:R-:W2:Y:S02]  /*22520*/  @!P0 SYNCS.PHASECHK.TRANS64 P0, [R0+URZ+0x28860], R2 ;  /* 0x02886002000085a7 */ /* 0x000ea4000800007f */
[----:B--2---:R-:W-:Y:S05]  /*22530*/  @!P0 BRA `(.L_x_3042) ;  /* 0xfffffffc00f08947 */ /* 0x004fea000383ffff */
[----:B------:R-:W-:Y:S05]  /*22540*/  BRA `(.L_x_3180) ;  /* 0xffffffbc00a07947 */ /* 0x000fea000383ffff */
.L_x_3049:
[----:B------:R-:W-:Y:S01]  /*22550*/  BSSY B0, `(.L_x_3181) ;  /* 0x0000008000007945 */ /* 0x000fe20003800000 */
[----:B------:R-:W-:Y:S02]  /*22560*/  IMAD.MOV.U32 R13, RZ, RZ, R16 ;  /* 0x000000ffff0d7224 */ /* 0x000fe400078e0010 */
[----:B------:R-:W-:Y:S02]  /*22570*/  IMAD.MOV.U32 R12, RZ, RZ, RZ ;  /* 0x000000ffff0c7224 */ /* 0x000fe400078e00ff */
[----:B------:R-:W-:Y:S02]  /*22580*/  IMAD.MOV.U32 R11, RZ, RZ, 0x1f ;  /* 0x0000001fff0b7424 */ /* 0x000fe400078e00ff */
[----:B------:R-:W-:-:S07]  /*22590*/  IMAD.MOV.U32 R15, RZ, RZ, -0x1 ;  /* 0xffffffffff0f7424 */ /* 0x000fce00078e00ff */
[----:B-1---5:R-:W-:Y:S05]  /*225a0*/  WARPSYNC.COLLECTIVE R15, `(.L_x_3182) ;  /* 0x000000000f087348 */ /* 0x022fea0003c00000 */
[----:B------:R0:W2:Y:S02]  /*225b0*/  SHFL.IDX P6, R14, R13, R12, R11 ;  /* 0x0000000c0d0e7389 */ /* 0x0000a400000c000b */
[----:B012--5:R-:W-:Y:S01]  /*225c0*/  ENDCOLLECTIVE ;  /* 0x000000000000791b */ /* 0x027fe20003800000 */
.L_x_3182:
[----:B------:R-:W-:Y:S05]  /*225d0*/  BSYNC B0 ;  /* 0x0000000000007941 */ /* 0x000fea0003800000 */
.L_x_3181:
        /* <DEDUP_REMOVED lines=9> */
.L_x_3183:
        /* <DEDUP_REMOVED lines=18> */
.L_x_3184:
        /* <DEDUP_REMOVED lines=8> */
.L_x_3185:
        /* <DEDUP_REMOVED lines=8> */
.L_x_3186:
        /* <DEDUP_REMOVED lines=8> */
.L_x_3187:
        /* <DEDUP_REMOVED lines=8> */
.L_x_3188:
        /* <DEDUP_REMOVED lines=9> */
.L_x_3189:
[----:B------:R-:W-:Y:S01]  /*22a20*/  IMAD.MOV.U32 R16, RZ, RZ, R14 ;  /* 0x000000ffff107224 */ /* 0x000fe200078e000e */
[----:B------:R-:W-:Y:S06]  /*22a30*/  BRA `(.L_x_3190) ;  /* 0xffffffc000247947 */ /* 0x000fec000383ffff */
.L_x_3054:
        /* <DEDUP_REMOVED lines=8> */
.L_x_3192:
[----:B------:R-:W-:Y:S05]  /*22ac0*/  BSYNC B0 ;  /* 0x0000000000007941 */ /* 0x000fea0003800000 */
.L_x_3191:
        /* <DEDUP_REMOVED lines=9> */
.L_x_3193:
        /* <DEDUP_REMOVED lines=8> */
.L_x_3194:
        /* <DEDUP_REMOVED lines=8> */
.L_x_3195:
        /* <DEDUP_REMOVED lines=8> */
.L_x_3196:
        /* <DEDUP_REMOVED lines=9> */
.L_x_3197:
[----:B------:R-:W-:Y:S01]  /*22d70*/  IMAD.MOV.U32 R16, RZ, RZ, R14 ;  /* 0x000000ffff107224 */ /* 0x000fe200078e000e */
[----:B------:R-:W-:Y:S06]  /*22d80*/  BRA `(.L_x_3198) ;  /* 0xffffffbc00ec7947 */ /* 0x000fec000383ffff */
.L_x_3056:
[----:B------:R-:W-:Y:S01]  /*22d90*/  BSSY B0, `(.L_x_3199) ;  /* 0x0000006000007945 */ /* 0x000fe20003800000 */
[----:B------:R-:W-:Y:S01]  /*22da0*/  PLOP3.LUT P6, PT, P6, PT, PT, 0x8, 0x0 ;  /* 0x000000000000781c */ /* 0x000fe200037ce170 */
[----:B------:R-:W-:-:S12]  /*22db0*/  IMAD.MOV.U32 R15, RZ, RZ, -0x1 ;  /* 0xffffffffff0f7424 */ /* 0x000fd800078e00ff */
[----:B01---5:R-:W-:Y:S05]  /*22dc0*/  WARPSYNC.COLLECTIVE R15, `(.L_x_3200) ;  /* 0x000000000f087348 */ /* 0x023fea0003c00000 */
[----:B------:R-:W-:Y:S01]  /*22dd0*/  VOTE.ANY R14, PT, P6 ;  /* 0x00000000000e7806 */ /* 0x000fe200030e0100 */
[----:B01---5:R-:W-:Y:S06]  /*22de0*/  ENDCOLLECTIVE ;  /* 0x000000000000791b */ /* 0x023fec0003800000 */
.L_x_3200:
[----:B------:R-:W-:Y:S05]  /*22df0*/  BSYNC B0 ;  /* 0x0000000000007941 */ /* 0x000fea0003800000 */
.L_x_3199:
        /* <DEDUP_REMOVED lines=9> */
.L_x_3201:
[----:B------:R-:W-:Y:S01]  /*22e90*/  IMAD.MOV.U32 R17, RZ, RZ, R14 ;  /* 0x000000ffff117224 */ /* 0x000fe200078e000e */
[----:B------:R-:W-:Y:S06]  /*22ea0*/  BRA `(.L_x_3202) ;  /* 0xffffffbc00dc7947 */ /* 0x000fec000383ffff */
.L_x_3058:
[----:B------:R-:W-:Y:S01]  /*22eb0*/  BSSY B0, `(.L_x_3203) ;  /* 0x0000007000007945 */ /* 0x000fe20003800000 */
[----:B------:R-:W-:Y:S02]  /*22ec0*/  IMAD.MOV.U32 R13, RZ, RZ, R2 ;  /* 0x000000ffff0d7224 */ /* 0x000fe400078e0002 */
[----:B------:R-:W-:Y:S02]  /*22ed0*/  IMAD.MOV.U32 R11, RZ, RZ, 0x1f ;  /* 0x0000001fff0b7424 */ /* 0x000fe400078e00ff */
[----:B------:R-:W-:-:S07]  /*22ee0*/  IMAD.MOV.U32 R15, RZ, RZ, -0x1 ;  /* 0xffffffffff0f7424 */ /* 0x000fce00078e00ff */
[----:B0123-5:R-:W-:Y:S05]  /*22ef0*/  WARPSYNC.COLLECTIVE R15, `(.L_x_3204) ;  /* 0x000000000f087348 */ /* 0x02ffea0003c00000 */
[----:B------:R4:W0:Y:S02]  /*22f00*/  SHFL.IDX P6, R14, R13, R12, R11 ;  /* 0x0000000c0d0e7389 */ /* 0x00082400000c000b */
[----:B012345:R-:W-:Y:S01]  /*22f10*/  ENDCOLLECTIVE ;  /* 0x000000000000791b */ /* 0x03ffe20003800000 */
.L_x_3204:
[----:B------:R-:W-:Y:S05]  /*22f20*/  BSYNC B0 ;  /* 0x0000000000007941 */ /* 0x000fea0003800000 */
.L_x_3203:
[----:B------:R-:W-:Y:S01]  /*22f30*/  IMAD.MOV.U32 R2, RZ, RZ, R14 ;  /* 0x000000ffff027224 */ /* 0x000fe200078e000e */
[----:B------:R-:W-:Y:S06]  /*22f40*/  BRA `(.L_x_3205) ;  /* 0xffffffbc00d07947 */ /* 0x000fec000383ffff */
.L_x_3062:
[----:B0-----:R0:W2:Y:S02]  /*22f50*/  SYNCS.PHASECHK.TRANS64.TRYWAIT P0, [R0+URZ+0x28820], R3 ;  /* 0x02882003000075a7 */ /* 0x0010a4000800017f */
[----:B--2---:R-:W-:Y:S05]  /*22f60*/  @!P0 NANOSLEEP.SYNCS 0x989680 ;  /* 0x009896800000895d */ /* 0x004fea0003900000 */
[----:B------:R-:W2:Y:S02]  /*22f70*/  @!P0 SYNCS.PHASECHK.TRANS64 P0, [R0+URZ+0x28820], R3 ;  /* 0x02882003000085a7 */ /* 0x000ea4000800007f */
[----:B--2---:R-:W-:Y:S05]  /*22f80*/  @!P0 BRA `(.L_x_3062) ;  /* 0xfffffffc00f08947 */ /* 0x004fea000383ffff */
[----:B------:R-:W-:Y:S05]  /*22f90*/  BRA `(.L_x_3206) ;  /* 0xffffffc400547947 */ /* 0x000fea000383ffff */
.L_x_3063:
        /* <DEDUP_REMOVED lines=8> */
[----:B01-3-5:R-:W-:Y:S05]  /*23020*/  WARPSYNC.COLLECTIVE R15, `(.L_x_3208) ;  /* 0x000000000f087348 */ /* 0x02bfea0003c00000 */
[----:B------:R2:W4:Y:S02]  /*23030*/  SHFL.IDX P6, R14, R13, R12, R11 ;  /* 0x0000000c0d0e7389 */ /* 0x00052400000c000b */
[----:B012345:R-:W-:Y:S01]  /*23040*/  ENDCOLLECTIVE ;  /* 0x000000000000791b */ /* 0x03ffe20003800000 */
.L_x_3208:
[----:B------:R-:W-:Y:S05]  /*23050*/  BSYNC B0 ;  /* 0x0000000000007941 */ /* 0x000fea0003800000 */
.L_x_3207:
[----:B------:R-:W-:Y:S05]  /*23060*/  BRA `(.L_x_3209) ;  /* 0xffffffc4003c7947 */ /* 0x000fea000383ffff */
.L_x_3064:
[----:B------:R-:W-:Y:S01]  /*23070*/  BSSY B0, `(.L_x_3210) ;  /* 0x0000006000007945 */ /* 0x000fe20003800000 */
[----:B------:R-:W-:-:S07]  /*23080*/  IMAD.MOV.U32 R15, RZ, RZ, -0x1 ;  /* 0xffffffffff0f7424 */ /* 0x000fce00078e00ff */
[----:B0123-5:R-:W-:Y:S05]  /*23090*/  WARPSYNC.COLLECTIVE R15, `(.L_x_3211) ;  /* 0x000000000f0c7348 */ /* 0x02ffea0003c00000 */
[----:B------:R-:W-:Y:S02]  /*230a0*/  ELECT P6, UR62, PT ;  /* 0x00000000003e782f */ /* 0x000fe400038c0000 */
[----:B------:R-:W-:Y:S01]  /*230b0*/  MOV R14, UR62 ;  /* 0x0000003e000e7c02 */ /* 0x000fe20008000f00 */
[----:B0123-5:R-:W-:Y:S10]  /*230c0*/  ENDCOLLECTIVE ;  /* 0x000000000000791b */ /* 0x02fff40003800000 */
.L_x_3211:
[----:B------:R-:W-:Y:S05]  /*230d0*/  BSYNC B0 ;  /* 0x0000000000007941 */ /* 0x000fea0003800000 */
.L_x_3210:
[----:B------:R-:W-:Y:S05]  /*230e0*/  BRA `(.L_x_3212) ;  /* 0xffffffc400307947 */ /* 0x000fea000383ffff */
.L_x_3066:
[----:B0-----:R0:W2:Y:S02]  /*230f0*/  SYNCS.PHASECHK.TRANS64.TRYWAIT P0, [R6+URZ], R5 ;  /* 0x00000005060075a7 */ /* 0x0010a4000800017f */
[----:B--2---:R-:W-:Y:S05]  /*23100*/  @!P0 NANOSLEEP.SYNCS 0x989680 ;  /* 0x009896800000895d */ /* 0x004fea0003900000 */
[----:B------:R-:W2:Y:S02]  /*23110*/  @!P0 SYNCS.PHASECHK.TRANS64 P0, [R6+URZ], R5 ;  /* 0x00000005060085a7 */ /* 0x000ea4000800007f */
[----:B--2---:R-:W-:Y:S05]  /*23120*/  @!P0 BRA `(.L_x_3066) ;  /* 0xfffffffc00f08947 */ /* 0x004fea000383ffff */
[----:B------:R-:W-:Y:S05]  /*23130*/  BRA `(.L_x_3213) ;  /* 0xffffffc4006c7947 */ /* 0x000fea000383ffff */
.L_x_3067:
[----:B--2---:R2:W3:Y:S02]  /*23140*/  SYNCS.PHASECHK.TRANS64.TRYWAIT P0, [R7+URZ], R2 ;  /* 0x00000002070075a7 */ /* 0x0044e4000800017f */
[----:B---3--:R-:W-:Y:S05]  /*23150*/  @!P0 NANOSLEEP.SYNCS 0x989680 ;  /* 0x009896800000895d */ /* 0x008fea0003900000 */
[----:B------:R-:W3:Y:S02]  /*23160*/  @!P0 SYNCS.PHASECHK.TRANS64 P0, [R7+URZ], R2 ;  /* 0x00000002070085a7 */ /* 0x000ee4000800007f */
[----:B---3--:R-:W-:Y:S05]  /*23170*/  @!P0 BRA `(.L_x_3067) ;  /* 0xfffffffc00f08947 */ /* 0x008fea000383ffff */
[----:B------:R-:W-:Y:S05]  /*23180*/  BRA `(.L_x_3214) ;  /* 0xffffffc400607947 */ /* 0x000fea000383ffff */
.L_x_3069:
[----:B---3--:R3:W4:Y:S02]  /*23190*/  SYNCS.PHASECHK.TRANS64.TRYWAIT P0, [R4+URZ], R5 ;  /* 0x00000005040075a7 */ /* 0x008724000800017f */
[----:B----4-:R-:W-:Y:S05]  /*231a0*/  @!P0 NANOSLEEP.SYNCS 0x989680 ;  /* 0x009896800000895d */ /* 0x010fea0003900000 */
[----:B------:R-:W4:Y:S02]  /*231b0*/  @!P0 SYNCS.PHASECHK.TRANS64 P0, [R4+URZ], R5 ;  /* 0x00000005040085a7 */ /* 0x000f24000800007f */
[----:B----4-:R-:W-:Y:S05]  /*231c0*/  @!P0 BRA `(.L_x_3069) ;  /* 0xfffffffc00f08947 */ /* 0x010fea000383ffff */
[----:B------:R-:W-:Y:S05]  /*231d0*/  BRA `(.L_x_3215) ;  /* 0xffffffc400687947 */ /* 0x000fea000383ffff */
.L_x_3216:
        /* <DEDUP_REMOVED lines=10> */
.L_x_3226:


//--------------------- .nv.global.init           --------------------------
	.section	.nv.global.init,"aw",@progbits
.nv.global.init:
	.type		$str$23,@object
	.size		$str$23,($str$24 - $str$23)
$str$23:
        /*0000*/ 	.byte	0x28, 0x61, 0x64, 0x64, 0x72, 0x65, 0x73, 0x73, 0x20, 0x26, 0x20, 0x6d, 0x61, 0x73, 0x6b, 0x29
        /*0010*/ 	.byte	0x20, 0x3d, 0x3d, 0x20, 0x30, 0x00
	.type		$str$24,@object
	.size		$str$24,(__unnamed_4 - $str$24)
$str$24:
        /*0016*/ 	.byte	0x2f, 0x74, 0x6d, 0x70, 0x2f, 0x6f, 0x73, 0x73, 0x5f, 0x6b, 0x65, 0x72, 0x6e, 0x65, 0x6c, 0x73
        /*0026*/ 	.byte	0x5f, 0x73, 0x72, 0x63, 0x2f, 0x66, 0x6c, 0x61, 0x73, 0x68, 0x5f, 0x61, 0x74, 0x74, 0x65, 0x6e
        /*0036*/ 	.byte	0x74, 0x69, 0x6f, 0x6e, 0x2f, 0x63, 0x73, 0x72, 0x63, 0x2f, 0x63, 0x75, 0x74, 0x6c, 0x61, 0x73
        /*0046*/ 	.byte	0x73, 0x2f, 0x69, 0x6e, 0x63, 0x6c, 0x75, 0x64, 0x65, 0x2f, 0x63, 0x75, 0x74, 0x65, 0x2f, 0x70
        /*0056*/ 	.byte	0x6f, 0x69, 0x6e, 0x74, 0x65, 0x72, 0x5f, 0x66, 0x6c, 0x61, 0x67, 0x67, 0x65, 0x64, 0x2e, 0x68
        /*0066*/ 	.byte	0x70, 0x70, 0x00
	.type		__unnamed_4,@object
	.size		__unnamed_4,(__unnamed_8 - __unnamed_4)
__unnamed_4:
        /* <DEDUP_REMOVED lines=25> */
	.type		__unnamed_8,@object
	.size		__unnamed_8,(__unnamed_3 - __unnamed_8)
__unnamed_8:
        /* <DEDUP_REMOVED lines=24> */
        /*036d*/ 	.byte	0x3e, 0x20, 0x26, 0x5d, 0x00
	.type		__unnamed_3,@object
	.size		__unnamed_3,(__unnamed_2 - __unnamed_3)
__unnamed_3:
        /* <DEDUP_REMOVED lines=29> */
	.type		__unnamed_2,@object
	.size		__unnamed_2,(__unnamed_7 - __unnamed_2)
__unnamed_2:
        /* <DEDUP_REMOVED lines=29> */
	.type		__unnamed_7,@object
	.size		__unnamed_7,(__unnamed_6 - __unnamed_7)
__unnamed_7:
        /* <DEDUP_REMOVED lines=29> */
        /*08e2*/ 	.byte	0x00
	.type		__unnamed_6,@object
	.size		__unnamed_6,(__unnamed_1 - __unnamed_6)
__unnamed_6:
        /* <DEDUP_REMOVED lines=30> */
	.type		__unnamed_1,@object
	.size		__unnamed_1,(__unnamed_5 - __unnamed_1)
__unnamed_1:
        /* <DEDUP_REMOVED lines=29> */
        /*0c84*/ 	.byte	0x5d, 0x00
	.type		__unnamed_5,@object
	.size		__unnamed_5,(.L_4 - __unnamed_5)
__unnamed_5:
        /* <DEDUP_REMOVED lines=29> */
        /*0e56*/ 	.byte	0x26, 0x5d, 0x00
.L_4:


//--------------------- .nv.shared._ZN7cutlass13device_kernelIN5flash11enable_sm90INS1_16FlashAttnFwdSm90INS1_25CollectiveMainloopFwdSm90ILi2EN4cute5tupleIJNS5_1CILi1EEES8_S8_EEENS6_IJNS7_ILi128EEENS7_ILi176EEESA_EEELi128ENS_10bfloat16_tEfNS_4arch4Sm90ELb0ELb0ELb0ELb0ELb0ELb0ELb0ELb1ELb1ELb1ELb0ELb0EEENS1_21CollectiveEpilogueFwdINS6_IJSA_SA_SB_EEES9_SD_SF_Li256ELb0ELb1ELb0ELb0EEENS1_29StaticPersistentTileSchedulerILb0EEEEEEEEEvNT_6ParamsE --------------------------
	.section	.nv.shared._ZN7cutlass13device_kernelIN5flash11enable_sm90INS1_16FlashAttnFwdSm90INS1_25CollectiveMainloopFwdSm90ILi2EN4cute5tupleIJNS5_1CILi1EEES8_S8_EEENS6_IJNS7_ILi128EEENS7_ILi176EEESA_EEELi128ENS_10bfloat16_tEfNS_4arch4Sm90ELb0ELb0ELb0ELb0ELb0ELb0ELb0ELb1ELb1ELb1ELb0ELb0EEENS1_21CollectiveEpilogueFwdINS6_IJSA_SA_SB_EEES9_SD_SF_Li256ELb0ELb1ELb0ELb0EEENS1_29StaticPersistentTileSchedulerILb0EEEEEEEEEvNT_6ParamsE,"aw",@nobits
	.sectionflags	@""
	.align	16
	.zero		1024


//--------------------- .nv.shared.reserved.0     --------------------------
	.section	.nv.shared.reserved.0,"aw",@nobits
	.weak		__nv_reservedSMEM_offset_0_alias
	.size		__nv_reservedSMEM_offset_0_alias, 0, 0
	.other		__nv_reservedSMEM_offset_0_alias,@"STO_CUDA_RESERVED_SHARED STV_DEFAULT"
__nv_reservedSMEM_offset_0_alias:
	.zero		0


//--------------------- .nv.global                --------------------------
	.section	.nv.global,"aw",@nobits
.nv.global:
	.type		_ZN74_INTERNAL_bbd2e7ad_38_flash_fwd_hdim128_bf16_packgqa_sm90_cu_f3e6f9ee_28484cute1_E,@object
	.size		_ZN74_INTERNAL_bbd2e7ad_38_flash_fwd_hdim128_bf16_packgqa_sm90_cu_f3e6f9ee_28484cute1_E,(_ZN74_INTERNAL_bbd2e7ad_38_flash_fwd_hdim128_bf16_packgqa_sm90_cu_f3e6f9ee_28484cuda3std3__45__cpo6cbeginE - _ZN74_INTERNAL_bbd2e7ad_38_flash_fwd_hdim128_bf16_packgqa_sm90_cu_f3e6f9ee_28484cute1_E)
_ZN74_INTERNAL_bbd2e7ad_38_flash_fwd_hdim128_bf16_packgqa_sm90_cu_f3e6f9ee_28484cute1_E:
	.zero		1
	.type		_ZN74_INTERNAL_bbd2e7ad_38_flash_fwd_hdim128_bf16_packgqa_sm90_cu_f3e6f9ee_28484cuda3std3__45__cpo6cbeginE,@object
	.size		_ZN74_INTERNAL_bbd2e7ad_38_flash_fwd_hdim128_bf16_packgqa_sm90_cu_f3e6f9ee_28484cuda3std3__45__cpo6cbeginE,(_ZN74_INTERNAL_bbd2e7ad_38_flash_fwd_hdim128_bf16_packgqa_sm90_cu_f3e6f9ee_28484cuda3std3__48in_placeE - _ZN74_INTERNAL_bbd2e7ad_38_flash_fwd_hdim128_bf16_packgqa_sm90_cu_f3e6f9ee_28484cuda3std3__45__cpo6cbeginE)
_ZN74_INTERNAL_bbd2e7ad_38_flash_fwd_hdim128_bf16_packgqa_sm90_cu_f3e6f9ee_28484cuda3std3__45__cpo6cbeginE:
	.zero		1
	.type		_ZN74_INTERNAL_bbd2e7ad_38_flash_fwd_hdim128_bf16_packgqa_sm90_cu_f3e6f9ee_28484cuda3std3__48in_placeE,@object
	.size		_ZN74_INTERNAL_bbd2e7ad_38_flash_fwd_hdim128_bf16_packgqa_sm90_cu_f3e6f9ee_28484cuda3std3__48in_placeE,(_ZN74_INTERNAL_bbd2e7ad_38_flash_fwd_hdim128_bf16_packgqa_sm90_cu_f3e6f9ee_28484cuda3std6ranges3__45__cpo9iter_moveE - _ZN74_INTERNAL_bbd2e7ad_38_flash_fwd_hdim128_bf16_packgqa_sm90_cu_f3e6f9ee_28484cuda3std3__48in_placeE)
_ZN74_INTERNAL_bbd2e7ad_38_flash_fwd_hdim128_bf16_packgqa_sm90_cu_f3e6f9ee_28484cuda3std3__48in_placeE:
	.zero		1
	.type		_ZN74_INTERNAL_bbd2e7ad_38_flash_fwd_hdim128_bf16_packgqa_sm90_cu_f3e6f9ee_28484cuda3std6ranges3__45__cpo9iter_moveE,@object
	.size		_ZN74_INTERNAL_bbd2e7ad_38_flash_fwd_hdim128_bf16_packgqa_sm90_cu_f3e6f9ee_28484cuda3std6ranges3__45__cpo9iter_moveE,(_ZN74_INTERNAL_bbd2e7ad_38_flash_fwd_hdim128_bf16_packgqa_sm90_cu_f3e6f9ee_28484cuda3std3__45__cpo5beginE - _ZN74_INTERNAL_bbd2e7ad_38_flash_fwd_hdim128_bf16_packgqa_sm90_cu_f3e6f9ee_28484cuda3std6ranges3__45__cpo9iter_moveE)
_ZN74_INTERNAL_bbd2e7ad_38_flash_fwd_hdim128_bf16_packgqa_sm90_cu_f3e6f9ee_28484cuda3std6ranges3__45__cpo9iter_moveE:
	.zero		1
	.type		_ZN74_INTERNAL_bbd2e7ad_38_flash_fwd_hdim128_bf16_packgqa_sm90_cu_f3e6f9ee_28484cuda3std3__45__cpo5beginE,@object
	.size		_ZN74_INTERNAL_bbd2e7ad_38_flash_fwd_hdim128_bf16_packgqa_sm90_cu_f3e6f9ee_28484cuda3std3__45__cpo5beginE,(_ZN74_INTERNAL_bbd2e7ad_38_flash_fwd_hdim128_bf16_packgqa_sm90_cu_f3e6f9ee_28484cuda3std3__476_GLOBAL__N__bbd2e7ad_38_flash_fwd_hdim128_bf16_packgqa_sm90_cu_f3e6f9ee_28486ignoreE - _ZN74_INTERNAL_bbd2e7ad_38_flash_fwd_hdim128_bf16_packgqa_sm90_cu_f3e6f9ee_28484cuda3std3__45__cpo5beginE)
_ZN74_INTERNAL_bbd2e7ad_38_flash_fwd_hdim128_bf16_packgqa_sm90_cu_f3e6f9ee_28484cuda3std3__45__cpo5beginE:
	.zero		1
	.type		_ZN74_INTERNAL_bbd2e7ad_38_flash_fwd_hdim128_bf16_packgqa_sm90_cu_f3e6f9ee_28484cuda3std3__476_GLOBAL__N__bbd2e7ad_38_flash_fwd_hdim128_bf16_packgqa_sm90_cu_f3e6f9ee_28486ignoreE,@object
	.size		_ZN74_INTERNAL_bbd2e7ad_38_flash_fwd_hdim128_bf16_packgqa_sm90_cu_f3e6f9ee_28484cuda3std3__476_GLOBAL__N__bbd2e7ad_38_flash_fwd_hdim128_bf16_packgqa_sm90_cu_f3e6f9ee_28486ignoreE,(_ZN74_INTERNAL_bbd2e7ad_38_flash_fwd_hdim128_bf16_packgqa_sm90_cu_f3e6f9ee_28484cute7productE - _ZN74_INTERNAL_bbd2e7ad_38_flash_fwd_hdim128_bf16_packgqa_sm90_cu_f3e6f9ee_28484cuda3std3__476_GLOBAL__N__bbd2e7ad_38_flash_fwd_hdim128_bf16_packgqa_sm90_cu_f3e6f9ee_28486ignoreE)
_ZN74_INTERNAL_bbd2e7ad_38_flash_fwd_hdim128_bf16_packgqa_sm90_cu_f3e6f9ee_28484cuda3std3__476_GLOBAL__N__bbd2e7ad_38_flash_fwd_hdim128_bf16_packgqa_sm90_cu_f3e6f9ee_28486ignoreE:
	.zero		1
	.type		_ZN74_INTERNAL_bbd2e7ad_38_flash_fwd_hdim128_bf16_packgqa_sm90_cu_f3e6f9ee_28484cute7productE,@object
	.size		_ZN74_INTERNAL_bbd2e7ad_38_flash_fwd_hdim128_bf16_packgqa_sm90_cu_f3e6f9ee_28484cute7productE,(_ZN74_INTERNAL_bbd2e7ad_38_flash_fwd_hdim128_bf16_packgqa_sm90_cu_f3e6f9ee_28484cuda3std3__45__cpo3endE - _ZN74_INTERNAL_bbd2e7ad_38_flash_fwd_hdim128_bf16_packgqa_sm90_cu_f3e6f9ee_28484cute7productE)
_ZN74_INTERNAL_bbd2e7ad_38_flash_fwd_hdim128_bf16_packgqa_sm90_cu_f3e6f9ee_28484cute7productE:
	.zero		1
	.type		_ZN74_INTERNAL_bbd2e7ad_38_flash_fwd_hdim128_bf16_packgqa_sm90_cu_f3e6f9ee_28484cuda3std3__45__cpo3endE,@object
	.size		_ZN74_INTERNAL_bbd2e7ad_38_flash_fwd_hdim128_bf16_packgqa_sm90_cu_f3e6f9ee_28484cuda3std3__45__cpo3endE,(_ZN74_INTERNAL_bbd2e7ad_38_flash_fwd_hdim128_bf16_packgqa_sm90_cu_f3e6f9ee_28484cuda3std3__419piecewise_constructE - _ZN74_INTERNAL_bbd2e7ad_38_flash_fwd_hdim128_bf16_packgqa_sm90_cu_f3e6f9ee_28484cuda3std3__45__cpo3endE)
_ZN74_INTERNAL_bbd2e7ad_38_flash_fwd_hdim128_bf16_packgqa_sm90_cu_f3e6f9ee_28484cuda3std3__45__cpo3endE:
	.zero		1
	.type		_ZN74_INTERNAL_bbd2e7ad_38_flash_fwd_hdim128_bf16_packgqa_sm90_cu_f3e6f9ee_28484cuda3std3__419piecewise_constructE,@object
	.size		_ZN74_INTERNAL_bbd2e7ad_38_flash_fwd_hdim128_bf16_packgqa_sm90_cu_f3e6f9ee_28484cuda3std3__419piecewise_constructE,(_ZN74_INTERNAL_bbd2e7ad_38_flash_fwd_hdim128_bf16_packgqa_sm90_cu_f3e6f9ee_28484cuda3std3__45__cpo4cendE - _ZN74_INTERNAL_bbd2e7ad_38_flash_fwd_hdim128_bf16_packgqa_sm90_cu_f3e6f9ee_28484cuda3std3__419piecewise_constructE)
_ZN74_INTERNAL_bbd2e7ad_38_flash_fwd_hdim128_bf16_packgqa_sm90_cu_f3e6f9ee_28484cuda3std3__419piecewise_constructE:
	.zero		1
	.type		_ZN74_INTERNAL_bbd2e7ad_38_flash_fwd_hdim128_bf16_packgqa_sm90_cu_f3e6f9ee_28484cuda3std3__45__cpo4cendE,@object
	.size		_ZN74_INTERNAL_bbd2e7ad_38_flash_fwd_hdim128_bf16_packgqa_sm90_cu_f3e6f9ee_28484cuda3std3__45__cpo4cendE,(_ZN74_INTERNAL_bbd2e7ad_38_flash_fwd_hdim128_bf16_packgqa_sm90_cu_f3e6f9ee_28484cuda3std6ranges3__45__cpo4swapE - _ZN74_INTERNAL_bbd2e7ad_38_flash_fwd_hdim128_bf16_packgqa_sm90_cu_f3e6f9ee_28484cuda3std3__45__cpo4cendE)
_ZN74_INTERNAL_bbd2e7ad_38_flash_fwd_hdim128_bf16_packgqa_sm90_cu_f3e6f9ee_28484cuda3std3__45__cpo4cendE:
	.zero		1
	.type		_ZN74_INTERNAL_bbd2e7ad_38_flash_fwd_hdim128_bf16_packgqa_sm90_cu_f3e6f9ee_28484cuda3std6ranges3__45__cpo4swapE,@object
	.size		_ZN74_INTERNAL_bbd2e7ad_38_flash_fwd_hdim128_bf16_packgqa_sm90_cu_f3e6f9ee_28484cuda3std6ranges3__45__cpo4swapE,(.L_15 - _ZN74_INTERNAL_bbd2e7ad_38_flash_fwd_hdim128_bf16_packgqa_sm90_cu_f3e6f9ee_28484cuda3std6ranges3__45__cpo4swapE)
_ZN74_INTERNAL_bbd2e7ad_38_flash_fwd_hdim128_bf16_packgqa_sm90_cu_f3e6f9ee_28484cuda3std6ranges3__45__cpo4swapE:
	.zero		1
.L_15:


//--------------------- .nv.shared._ZN7cutlass13device_kernelIN5flash11enable_sm90INS1_16FlashAttnFwdSm90INS1_25CollectiveMainloopFwdSm90ILi2EN4cute5tupleIJNS5_1CILi2EEENS7_ILi1EEES9_EEENS6_IJNS7_ILi128EEENS7_ILi176EEESB_EEELi128ENS_10bfloat16_tEfNS_4arch4Sm90ELb0ELb0ELb0ELb0ELb0ELb0ELb0ELb1ELb1ELb1ELb0ELb0EEENS1_21CollectiveEpilogueFwdINS6_IJSB_SB_SC_EEESA_SE_SG_Li256ELb0ELb1ELb0ELb0EEENS1_29StaticPersistentTileSchedulerILb0EEEEEEEEEvNT_6ParamsE --------------------------
	.section	.nv.shared._ZN7cutlass13device_kernelIN5flash11enable_sm90INS1_16FlashAttnFwdSm90INS1_25CollectiveMainloopFwdSm90ILi2EN4cute5tupleIJNS5_1CILi2EEENS7_ILi1EEES9_EEENS6_IJNS7_ILi128EEENS7_ILi176EEESB_EEELi128ENS_10bfloat16_tEfNS_4arch4Sm90ELb0ELb0ELb0ELb0ELb0ELb0ELb0ELb1ELb1ELb1ELb0ELb0EEENS1_21CollectiveEpilogueFwdINS6_IJSB_SB_SC_EEESA_SE_SG_Li256ELb0ELb1ELb0ELb0EEENS1_29StaticPersistentTileSchedulerILb0EEEEEEEEEvNT_6ParamsE,"aw",@nobits
	.sectionflags	@""
	.align	16
	.zero		1024


//--------------------- .nv.shared._ZN7cutlass13device_kernelIN5flash11enable_sm90INS1_16FlashAttnFwdSm90INS1_25CollectiveMainloopFwdSm90ILi2EN4cute5tupleIJNS5_1CILi1EEES8_S8_EEENS6_IJNS7_ILi128EEENS7_ILi176EEESA_EEELi128ENS_10bfloat16_tEfNS_4arch4Sm90ELb0ELb0ELb0ELb1ELb0ELb0ELb0ELb1ELb1ELb1ELb0ELb0EEENS1_21CollectiveEpilogueFwdINS6_IJSA_SA_SB_EEES9_SD_SF_Li256ELb1ELb1ELb0ELb0EEENS1_36VarlenDynamicPersistentTileSchedulerILi128ELi176ELi256ELi128ELb0ELb1ELb1ELb0ELb1ELb1EEEEEEEEEvNT_6ParamsE --------------------------
	.section	.nv.shared._ZN7cutlass13device_kernelIN5flash11enable_sm90INS1_16FlashAttnFwdSm90INS1_25CollectiveMainloopFwdSm90ILi2EN4cute5tupleIJNS5_1CILi1EEES8_S8_EEENS6_IJNS7_ILi128EEENS7_ILi176EEESA_EEELi128ENS_10bfloat16_tEfNS_4arch4Sm90ELb0ELb0ELb0ELb1ELb0ELb0ELb0ELb1ELb1ELb1ELb0ELb0EEENS1_21CollectiveEpilogueFwdINS6_IJSA_SA_SB_EEES9_SD_SF_Li256ELb1ELb1ELb0ELb0EEENS1_36VarlenDynamicPersistentTileSchedulerILi128ELi176ELi256ELi128ELb0ELb1ELb1ELb0ELb1ELb1EEEEEEEEEvNT_6ParamsE,"aw",@nobits
	.sectionflags	@""
	.align	16
	.zero		1024


//--------------------- .nv.shared._ZN7cutlass13device_kernelIN5flash11enable_sm90INS1_16FlashAttnFwdSm90INS1_25CollectiveMainloopFwdSm90ILi2EN4cute5tupleIJNS5_1CILi1EEES8_S8_EEENS6_IJNS7_ILi128EEENS7_ILi176EEESA_EEELi128ENS_10bfloat16_tEfNS_4arch4Sm90ELb0ELb0ELb0ELb1ELb0ELb1ELb0ELb1ELb1ELb1ELb0ELb0EEENS1_21CollectiveEpilogueFwdINS6_IJSA_SA_SB_EEES9_SD_SF_Li256ELb1ELb1ELb0ELb0EEENS1_36VarlenDynamicPersistentTileSchedulerILi128ELi176ELi256ELi128ELb0ELb1ELb1ELb0ELb1ELb1EEEEEEEEEvNT_6ParamsE --------------------------
	.section	.nv.shared._ZN7cutlass13device_kernelIN5flash11enable_sm90INS1_16FlashAttnFwdSm90INS1_25CollectiveMainloopFwdSm90ILi2EN4cute5tupleIJNS5_1CILi1EEES8_S8_EEENS6_IJNS7_ILi128EEENS7_ILi176EEESA_EEELi128ENS_10bfloat16_tEfNS_4arch4Sm90ELb0ELb0ELb0ELb1ELb0ELb1ELb0ELb1ELb1ELb1ELb0ELb0EEENS1_21CollectiveEpilogueFwdINS6_IJSA_SA_SB_EEES9_SD_SF_Li256ELb1ELb1ELb0ELb0EEENS1_36VarlenDynamicPersistentTileSchedulerILi128ELi176ELi256ELi128ELb0ELb1ELb1ELb0ELb1ELb1EEEEEEEEEvNT_6ParamsE,"aw",@nobits
	.sectionflags	@""
	.align	16
	.zero		1024


//--------------------- .nv.shared._ZN7cutlass13device_kernelIN5flash11enable_sm90INS1_16FlashAttnFwdSm90INS1_25CollectiveMainloopFwdSm90ILi2EN4cute5tupleIJNS5_1CILi1EEES8_S8_EEENS6_IJNS7_ILi128EEESA_SA_EEELi128ENS_10bfloat16_tEfNS_4arch4Sm90ELb0ELb1ELb0ELb0ELb0ELb0ELb0ELb1ELb1ELb1ELb0ELb0EEENS1_21CollectiveEpilogueFwdISB_S9_SC_SE_Li256ELb0ELb1ELb0ELb0EEENS1_30DynamicPersistentTileSchedulerILi256ELi128ELb0ELb1ELb1EEEEEEEEEvNT_6ParamsE --------------------------
	.section	.nv.shared._ZN7cutlass13device_kernelIN5flash11enable_sm90INS1_16FlashAttnFwdSm90INS1_25CollectiveMainloopFwdSm90ILi2EN4cute5tupleIJNS5_1CILi1EEES8_S8_EEENS6_IJNS7_ILi128EEESA_SA_EEELi128ENS_10bfloat16_tEfNS_4arch4Sm90ELb0ELb1ELb0ELb0ELb0ELb0ELb0ELb1ELb1ELb1ELb0ELb0EEENS1_21CollectiveEpilogueFwdISB_S9_SC_SE_Li256ELb0ELb1ELb0ELb0EEENS1_30DynamicPersistentTileSchedulerILi256ELi128ELb0ELb1ELb1EEEEEEEEEvNT_6ParamsE,"aw",@nobits
	.sectionflags	@""
	.align	16
	.zero		1024


//--------------------- .nv.shared._ZN7cutlass13device_kernelIN5flash11enable_sm90INS1_16FlashAttnFwdSm90INS1_25CollectiveMainloopFwdSm90ILi2EN4cute5tupleIJNS5_1CILi1EEES8_S8_EEENS6_IJNS7_ILi128EEESA_SA_EEELi128ENS_10bfloat16_tEfNS_4arch4Sm90ELb0ELb1ELb0ELb1ELb0ELb0ELb0ELb1ELb1ELb1ELb0ELb0EEENS1_21CollectiveEpilogueFwdISB_S9_SC_SE_Li256ELb1ELb1ELb0ELb0EEENS1_36VarlenDynamicPersistentTileSchedulerILi128ELi128ELi256ELi128ELb0ELb1ELb1ELb1ELb0ELb1EEEEEEEEEvNT_6ParamsE --------------------------
	.section	.nv.shared._ZN7cutlass13device_kernelIN5flash11enable_sm90INS1_16FlashAttnFwdSm90INS1_25CollectiveMainloopFwdSm90ILi2EN4cute5tupleIJNS5_1CILi1EEES8_S8_EEENS6_IJNS7_ILi128EEESA_SA_EEELi128ENS_10bfloat16_tEfNS_4arch4Sm90ELb0ELb1ELb0ELb1ELb0ELb0ELb0ELb1ELb1ELb1ELb0ELb0EEENS1_21CollectiveEpilogueFwdISB_S9_SC_SE_Li256ELb1ELb1ELb0ELb0EEENS1_36VarlenDynamicPersistentTileSchedulerILi128ELi128ELi256ELi128ELb0ELb1ELb1ELb1ELb0ELb1EEEEEEEEEvNT_6ParamsE,"aw",@nobits
	.sectionflags	@""
	.align	16
	.zero		1024


//--------------------- .nv.shared._ZN7cutlass13device_kernelIN5flash11enable_sm90INS1_16FlashAttnFwdSm90INS1_25CollectiveMainloopFwdSm90ILi2EN4cute5tupleIJNS5_1CILi1EEES8_S8_EEENS6_IJNS7_ILi128EEESA_SA_EEELi128ENS_10bfloat16_tEfNS_4arch4Sm90ELb0ELb1ELb0ELb1ELb0ELb1ELb0ELb1ELb1ELb1ELb0ELb0EEENS1_21CollectiveEpilogueFwdISB_S9_SC_SE_Li256ELb1ELb1ELb0ELb0EEENS1_36VarlenDynamicPersistentTileSchedulerILi128ELi128ELi256ELi128ELb0ELb1ELb1ELb1ELb0ELb1EEEEEEEEEvNT_6ParamsE --------------------------
	.section	.nv.shared._ZN7cutlass13device_kernelIN5flash11enable_sm90INS1_16FlashAttnFwdSm90INS1_25CollectiveMainloopFwdSm90ILi2EN4cute5tupleIJNS5_1CILi1EEES8_S8_EEENS6_IJNS7_ILi128EEESA_SA_EEELi128ENS_10bfloat16_tEfNS_4arch4Sm90ELb0ELb1ELb0ELb1ELb0ELb1ELb0ELb1ELb1ELb1ELb0ELb0EEENS1_21CollectiveEpilogueFwdISB_S9_SC_SE_Li256ELb1ELb1ELb0ELb0EEENS1_36VarlenDynamicPersistentTileSchedulerILi128ELi128ELi256ELi128ELb0ELb1ELb1ELb1ELb0ELb1EEEEEEEEEvNT_6ParamsE,"aw",@nobits
	.sectionflags	@""
	.align	16
	.zero		1024


//--------------------- .nv.shared._ZN7cutlass13device_kernelIN5flash11enable_sm90INS1_16FlashAttnFwdSm90INS1_25CollectiveMainloopFwdSm90ILi2EN4cute5tupleIJNS5_1CILi1EEES8_S8_EEENS6_IJNS7_ILi128EEESA_SA_EEELi128ENS_10bfloat16_tEfNS_4arch4Sm90ELb1ELb0ELb0ELb0ELb0ELb0ELb0ELb1ELb1ELb1ELb0ELb0EEENS1_21CollectiveEpilogueFwdISB_S9_SC_SE_Li256ELb0ELb1ELb0ELb0EEENS1_30DynamicPersistentTileSchedulerILi256ELi128ELb0ELb1ELb1EEEEEEEEEvNT_6ParamsE --------------------------
	.section	.nv.shared._ZN7cutlass13device_kernelIN5flash11enable_sm90INS1_16FlashAttnFwdSm90INS1_25CollectiveMainloopFwdSm90ILi2EN4cute5tupleIJNS5_1CILi1EEES8_S8_EEENS6_IJNS7_ILi128EEESA_SA_EEELi128ENS_10bfloat16_tEfNS_4arch4Sm90ELb1ELb0ELb0ELb0ELb0ELb0ELb0ELb1ELb1ELb1ELb0ELb0EEENS1_21CollectiveEpilogueFwdISB_S9_SC_SE_Li256ELb0ELb1ELb0ELb0EEENS1_30DynamicPersistentTileSchedulerILi256ELi128ELb0ELb1ELb1EEEEEEEEEvNT_6ParamsE,"aw",@nobits
	.sectionflags	@""
	.align	16
	.zero		1024


//--------------------- .nv.shared._ZN7cutlass13device_kernelIN5flash11enable_sm90INS1_16FlashAttnFwdSm90INS1_25CollectiveMainloopFwdSm90ILi2EN4cute5tupleIJNS5_1CILi1EEES8_S8_EEENS6_IJNS7_ILi128EEESA_SA_EEELi128ENS_10bfloat16_tEfNS_4arch4Sm90ELb1ELb0ELb0ELb1ELb0ELb0ELb0ELb1ELb1ELb1ELb0ELb0EEENS1_21CollectiveEpilogueFwdISB_S9_SC_SE_Li256ELb1ELb1ELb0ELb0EEENS1_36VarlenDynamicPersistentTileSchedulerILi128ELi128ELi256ELi128ELb0ELb1ELb1ELb1ELb1ELb1EEEEEEEEEvNT_6ParamsE --------------------------
	.section	.nv.shared._ZN7cutlass13device_kernelIN5flash11enable_sm90INS1_16FlashAttnFwdSm90INS1_25CollectiveMainloopFwdSm90ILi2EN4cute5tupleIJNS5_1CILi1EEES8_S8_EEENS6_IJNS7_ILi128EEESA_SA_EEELi128ENS_10bfloat16_tEfNS_4arch4Sm90ELb1ELb0ELb0ELb1ELb0ELb0ELb0ELb1ELb1ELb1ELb0ELb0EEENS1_21CollectiveEpilogueFwdISB_S9_SC_SE_Li256ELb1ELb1ELb0ELb0EEENS1_36VarlenDynamicPersistentTileSchedulerILi128ELi128ELi256ELi128ELb0ELb1ELb1ELb1ELb1ELb1EEEEEEEEEvNT_6ParamsE,"aw",@nobits
	.sectionflags	@""
	.align	16
	.zero		1024


//--------------------- .nv.shared._ZN7cutlass13device_kernelIN5flash11enable_sm90INS1_16FlashAttnFwdSm90INS1_25CollectiveMainloopFwdSm90ILi2EN4cute5tupleIJNS5_1CILi1EEES8_S8_EEENS6_IJNS7_ILi128EEESA_SA_EEELi128ENS_10bfloat16_tEfNS_4arch4Sm90ELb1ELb0ELb0ELb1ELb0ELb1ELb0ELb1ELb1ELb1ELb0ELb0EEENS1_21CollectiveEpilogueFwdISB_S9_SC_SE_Li256ELb1ELb1ELb0ELb0EEENS1_36VarlenDynamicPersistentTileSchedulerILi128ELi128ELi256ELi128ELb0ELb1ELb1ELb1ELb1ELb1EEEEEEEEEvNT_6ParamsE --------------------------
	.section	.nv.shared._ZN7cutlass13device_kernelIN5flash11enable_sm90INS1_16FlashAttnFwdSm90INS1_25CollectiveMainloopFwdSm90ILi2EN4cute5tupleIJNS5_1CILi1EEES8_S8_EEENS6_IJNS7_ILi128EEESA_SA_EEELi128ENS_10bfloat16_tEfNS_4arch4Sm90ELb1ELb0ELb0ELb1ELb0ELb1ELb0ELb1ELb1ELb1ELb0ELb0EEENS1_21CollectiveEpilogueFwdISB_S9_SC_SE_Li256ELb1ELb1ELb0ELb0EEENS1_36VarlenDynamicPersistentTileSchedulerILi128ELi128ELi256ELi128ELb0ELb1ELb1ELb1ELb1ELb1EEEEEEEEEvNT_6ParamsE,"aw",@nobits
	.sectionflags	@""
	.align	16
	.zero		1024


//--------------------- .nv.constant0._ZN7cutlass13device_kernelIN5flash11enable_sm90INS1_16FlashAttnFwdSm90INS1_25CollectiveMainloopFwdSm90ILi2EN4cute5tupleIJNS5_1CILi1EEES8_S8_EEENS6_IJNS7_ILi128EEENS7_ILi176EEESA_EEELi128ENS_10bfloat16_tEfNS_4arch4Sm90ELb0ELb0ELb0ELb0ELb0ELb0ELb0ELb1ELb1ELb1ELb0ELb0EEENS1_21CollectiveEpilogueFwdINS6_IJSA_SA_SB_EEES9_SD_SF_Li256ELb0ELb1ELb0ELb0EEENS1_29StaticPersistentTileSchedulerILb0EEEEEEEEEvNT_6ParamsE --------------------------
	.section	.nv.constant0._ZN7cutlass13device_kernelIN5flash11enable_sm90INS1_16FlashAttnFwdSm90INS1_25CollectiveMainloopFwdSm90ILi2EN4cute5tupleIJNS5_1CILi1EEES8_S8_EEENS6_IJNS7_ILi128EEENS7_ILi176EEESA_EEELi128ENS_10bfloat16_tEfNS_4arch4Sm90ELb0ELb0ELb0ELb0ELb0ELb0ELb0ELb1ELb1ELb1ELb0ELb0EEENS1_21CollectiveEpilogueFwdINS6_IJSA_SA_SB_EEES9_SD_SF_Li256ELb0ELb1ELb0ELb0EEENS1_29StaticPersistentTileSchedulerILb0EEEEEEEEEvNT_6ParamsE,"a",@progbits
	.sectionflags	@""
	.align	4
.nv.constant0._ZN7cutlass13device_kernelIN5flash11enable_sm90INS1_16FlashAttnFwdSm90INS1_25CollectiveMainloopFwdSm90ILi2EN4cute5tupleIJNS5_1CILi1EEES8_S8_EEENS6_IJNS7_ILi128EEENS7_ILi176EEESA_EEELi128ENS_10bfloat16_tEfNS_4arch4Sm90ELb0ELb0ELb0ELb0ELb0ELb0ELb0ELb1ELb1ELb1ELb0ELb0EEENS1_21CollectiveEpilogueFwdINS6_IJSA_SA_SB_EEES9_SD_SF_Li256ELb0ELb1ELb0ELb0EEENS1_29StaticPersistentTileSchedulerILb0EEEEEEEEEvNT_6ParamsE:
	.zero		3200


//--------------------- .nv.constant0._ZN7cutlass13device_kernelIN5flash11enable_sm90INS1_16FlashAttnFwdSm90INS1_25CollectiveMainloopFwdSm90ILi2EN4cute5tupleIJNS5_1CILi2EEENS7_ILi1EEES9_EEENS6_IJNS7_ILi128EEENS7_ILi176EEESB_EEELi128ENS_10bfloat16_tEfNS_4arch4Sm90ELb0ELb0ELb0ELb0ELb0ELb0ELb0ELb1ELb1ELb1ELb0ELb0EEENS1_21CollectiveEpilogueFwdINS6_IJSB_SB_SC_EEESA_SE_SG_Li256ELb0ELb1ELb0ELb0EEENS1_29StaticPersistentTileSchedulerILb0EEEEEEEEEvNT_6ParamsE --------------------------
	.section	.nv.constant0._ZN7cutlass13device_kernelIN5flash11enable_sm90INS1_16FlashAttnFwdSm90INS1_25CollectiveMainloopFwdSm90ILi2EN4cute5tupleIJNS5_1CILi2EEENS7_ILi1EEES9_EEENS6_IJNS7_ILi128EEENS7_ILi176EEESB_EEELi128ENS_10bfloat16_tEfNS_4arch4Sm90ELb0ELb0ELb0ELb0ELb0ELb0ELb0ELb1ELb1ELb1ELb0ELb0EEENS1_21CollectiveEpilogueFwdINS6_IJSB_SB_SC_EEESA_SE_SG_Li256ELb0ELb1ELb0ELb0EEENS1_29StaticPersistentTileSchedulerILb0EEEEEEEEEvNT_6ParamsE,"a",@progbits
	.sectionflags	@""
	.align	4
.nv.constant0._ZN7cutlass13device_kernelIN5flash11enable_sm90INS1_16FlashAttnFwdSm90INS1_25CollectiveMainloopFwdSm90ILi2EN4cute5tupleIJNS5_1CILi2EEENS7_ILi1EEES9_EEENS6_IJNS7_ILi128EEENS7_ILi176EEESB_EEELi128ENS_10bfloat16_tEfNS_4arch4Sm90ELb0ELb0ELb0ELb0ELb0ELb0ELb0ELb1ELb1ELb1ELb0ELb0EEENS1_21CollectiveEpilogueFwdINS6_IJSB_SB_SC_EEESA_SE_SG_Li256ELb0ELb1ELb0ELb0EEENS1_29StaticPersistentTileSchedulerILb0EEEEEEEEEvNT_6ParamsE:
	.zero		3200


//--------------------- .nv.constant0._ZN7cutlass13device_kernelIN5flash11enable_sm90INS1_16FlashAttnFwdSm90INS1_25CollectiveMainloopFwdSm90ILi2EN4cute5tupleIJNS5_1CILi1EEES8_S8_EEENS6_IJNS7_ILi128EEENS7_ILi176EEESA_EEELi128ENS_10bfloat16_tEfNS_4arch4Sm90ELb0ELb0ELb0ELb1ELb0ELb0ELb0ELb1ELb1ELb1ELb0ELb0EEENS1_21CollectiveEpilogueFwdINS6_IJSA_SA_SB_EEES9_SD_SF_Li256ELb1ELb1ELb0ELb0EEENS1_36VarlenDynamicPersistentTileSchedulerILi128ELi176ELi256ELi128ELb0ELb1ELb1ELb0ELb1ELb1EEEEEEEEEvNT_6ParamsE --------------------------
	.section	.nv.constant0._ZN7cutlass13device_kernelIN5flash11enable_sm90INS1_16FlashAttnFwdSm90INS1_25CollectiveMainloopFwdSm90ILi2EN4cute5tupleIJNS5_1CILi1EEES8_S8_EEENS6_IJNS7_ILi128EEENS7_ILi176EEESA_EEELi128ENS_10bfloat16_tEfNS_4arch4Sm90ELb0ELb0ELb0ELb1ELb0ELb0ELb0ELb1ELb1ELb1ELb0ELb0EEENS1_21CollectiveEpilogueFwdINS6_IJSA_SA_SB_EEES9_SD_SF_Li256ELb1ELb1ELb0ELb0EEENS1_36VarlenDynamicPersistentTileSchedulerILi128ELi176ELi256ELi128ELb0ELb1ELb1ELb0ELb1ELb1EEEEEEEEEvNT_6ParamsE,"a",@progbits
	.sectionflags	@""
	.align	4
.nv.constant0._ZN7cutlass13device_kernelIN5flash11enable_sm90INS1_16FlashAttnFwdSm90INS1_25CollectiveMainloopFwdSm90ILi2EN4cute5tupleIJNS5_1CILi1EEES8_S8_EEENS6_IJNS7_ILi128EEENS7_ILi176EEESA_EEELi128ENS_10bfloat16_tEfNS_4arch4Sm90ELb0ELb0ELb0ELb1ELb0ELb0ELb0ELb1ELb1ELb1ELb0ELb0EEENS1_21CollectiveEpilogueFwdINS6_IJSA_SA_SB_EEES9_SD_SF_Li256ELb1ELb1ELb0ELb0EEENS1_36VarlenDynamicPersistentTileSchedulerILi128ELi176ELi256ELi128ELb0ELb1ELb1ELb0ELb1ELb1EEEEEEEEEvNT_6ParamsE:
	.zero		3328


//--------------------- .nv.constant0._ZN7cutlass13device_kernelIN5flash11enable_sm90INS1_16FlashAttnFwdSm90INS1_25CollectiveMainloopFwdSm90ILi2EN4cute5tupleIJNS5_1CILi1EEES8_S8_EEENS6_IJNS7_ILi128EEENS7_ILi176EEESA_EEELi128ENS_10bfloat16_tEfNS_4arch4Sm90ELb0ELb0ELb0ELb1ELb0ELb1ELb0ELb1ELb1ELb1ELb0ELb0EEENS1_21CollectiveEpilogueFwdINS6_IJSA_SA_SB_EEES9_SD_SF_Li256ELb1ELb1ELb0ELb0EEENS1_36VarlenDynamicPersistentTileSchedulerILi128ELi176ELi256ELi128ELb0ELb1ELb1ELb0ELb1ELb1EEEEEEEEEvNT_6ParamsE --------------------------
	.section	.nv.constant0._ZN7cutlass13device_kernelIN5flash11enable_sm90INS1_16FlashAttnFwdSm90INS1_25CollectiveMainloopFwdSm90ILi2EN4cute5tupleIJNS5_1CILi1EEES8_S8_EEENS6_IJNS7_ILi128EEENS7_ILi176EEESA_EEELi128ENS_10bfloat16_tEfNS_4arch4Sm90ELb0ELb0ELb0ELb1ELb0ELb1ELb0ELb1ELb1ELb1ELb0ELb0EEENS1_21CollectiveEpilogueFwdINS6_IJSA_SA_SB_EEES9_SD_SF_Li256ELb1ELb1ELb0ELb0EEENS1_36VarlenDynamicPersistentTileSchedulerILi128ELi176ELi256ELi128ELb0ELb1ELb1ELb0ELb1ELb1EEEEEEEEEvNT_6ParamsE,"a",@progbits
	.sectionflags	@""
	.align	4
.nv.constant0._ZN7cutlass13device_kernelIN5flash11enable_sm90INS1_16FlashAttnFwdSm90INS1_25CollectiveMainloopFwdSm90ILi2EN4cute5tupleIJNS5_1CILi1EEES8_S8_EEENS6_IJNS7_ILi128EEENS7_ILi176EEESA_EEELi128ENS_10bfloat16_tEfNS_4arch4Sm90ELb0ELb0ELb0ELb1ELb0ELb1ELb0ELb1ELb1ELb1ELb0ELb0EEENS1_21CollectiveEpilogueFwdINS6_IJSA_SA_SB_EEES9_SD_SF_Li256ELb1ELb1ELb0ELb0EEENS1_36VarlenDynamicPersistentTileSchedulerILi128ELi176ELi256ELi128ELb0ELb1ELb1ELb0ELb1ELb1EEEEEEEEEvNT_6ParamsE:
	.zero		3328


//--------------------- .nv.constant0._ZN7cutlass13device_kernelIN5flash11enable_sm90INS1_16FlashAttnFwdSm90INS1_25CollectiveMainloopFwdSm90ILi2EN4cute5tupleIJNS5_1CILi1EEES8_S8_EEENS6_IJNS7_ILi128EEESA_SA_EEELi128ENS_10bfloat16_tEfNS_4arch4Sm90ELb0ELb1ELb0ELb0ELb0ELb0ELb0ELb1ELb1ELb1ELb0ELb0EEENS1_21CollectiveEpilogueFwdISB_S9_SC_SE_Li256ELb0ELb1ELb0ELb0EEENS1_30DynamicPersistentTileSchedulerILi256ELi128ELb0ELb1ELb1EEEEEEEEEvNT_6ParamsE --------------------------
	.section	.nv.constant0._ZN7cutlass13device_kernelIN5flash11enable_sm90INS1_16FlashAttnFwdSm90INS1_25CollectiveMainloopFwdSm90ILi2EN4cute5tupleIJNS5_1CILi1EEES8_S8_EEENS6_IJNS7_ILi128EEESA_SA_EEELi128ENS_10bfloat16_tEfNS_4arch4Sm90ELb0ELb1ELb0ELb0ELb0ELb0ELb0ELb1ELb1ELb1ELb0ELb0EEENS1_21CollectiveEpilogueFwdISB_S9_SC_SE_Li256ELb0ELb1ELb0ELb0EEENS1_30DynamicPersistentTileSchedulerILi256ELi128ELb0ELb1ELb1EEEEEEEEEvNT_6ParamsE,"a",@progbits
	.sectionflags	@""
	.align	4
.nv.constant0._ZN7cutlass13device_kernelIN5flash11enable_sm90INS1_16FlashAttnFwdSm90INS1_25CollectiveMainloopFwdSm90ILi2EN4cute5tupleIJNS5_1CILi1EEES8_S8_EEENS6_IJNS7_ILi128EEESA_SA_EEELi128ENS_10bfloat16_tEfNS_4arch4Sm90ELb0ELb1ELb0ELb0ELb0ELb0ELb0ELb1ELb1ELb1ELb0ELb0EEENS1_21CollectiveEpilogueFwdISB_S9_SC_SE_Li256ELb0ELb1ELb0ELb0EEENS1_30DynamicPersistentTileSchedulerILi256ELi128ELb0ELb1ELb1EEEEEEEEEvNT_6ParamsE:
	.zero		3328


//--------------------- .nv.constant0._ZN7cutlass13device_kernelIN5flash11enable_sm90INS1_16FlashAttnFwdSm90INS1_25CollectiveMainloopFwdSm90ILi2EN4cute5tupleIJNS5_1CILi1EEES8_S8_EEENS6_IJNS7_ILi128EEESA_SA_EEELi128ENS_10bfloat16_tEfNS_4arch4Sm90ELb0ELb1ELb0ELb1ELb0ELb0ELb0ELb1ELb1ELb1ELb0ELb0EEENS1_21CollectiveEpilogueFwdISB_S9_SC_SE_Li256ELb1ELb1ELb0ELb0EEENS1_36VarlenDynamicPersistentTileSchedulerILi128ELi128ELi256ELi128ELb0ELb1ELb1ELb1ELb0ELb1EEEEEEEEEvNT_6ParamsE --------------------------
	.section	.nv.constant0._ZN7cutlass13device_kernelIN5flash11enable_sm90INS1_16FlashAttnFwdSm90INS1_25CollectiveMainloopFwdSm90ILi2EN4cute5tupleIJNS5_1CILi1EEES8_S8_EEENS6_IJNS7_ILi128EEESA_SA_EEELi128ENS_10bfloat16_tEfNS_4arch4Sm90ELb0ELb1ELb0ELb1ELb0ELb0ELb0ELb1ELb1ELb1ELb0ELb0EEENS1_21CollectiveEpilogueFwdISB_S9_SC_SE_Li256ELb1ELb1ELb0ELb0EEENS1_36VarlenDynamicPersistentTileSchedulerILi128ELi128ELi256ELi128ELb0ELb1ELb1ELb1ELb0ELb1EEEEEEEEEvNT_6ParamsE,"a",@progbits
	.sectionflags	@""
	.align	4
.nv.constant0._ZN7cutlass13device_kernelIN5flash11enable_sm90INS1_16FlashAttnFwdSm90INS1_25CollectiveMainloopFwdSm90ILi2EN4cute5tupleIJNS5_1CILi1EEES8_S8_EEENS6_IJNS7_ILi128EEESA_SA_EEELi128ENS_10bfloat16_tEfNS_4arch4Sm90ELb0ELb1ELb0ELb1ELb0ELb0ELb0ELb1ELb1ELb1ELb0ELb0EEENS1_21CollectiveEpilogueFwdISB_S9_SC_SE_Li256ELb1ELb1ELb0ELb0EEENS1_36VarlenDynamicPersistentTileSchedulerILi128ELi128ELi256ELi128ELb0ELb1ELb1ELb1ELb0ELb1EEEEEEEEEvNT_6ParamsE:
	.zero		3328


//--------------------- .nv.constant0._ZN7cutlass13device_kernelIN5flash11enable_sm90INS1_16FlashAttnFwdSm90INS1_25CollectiveMainloopFwdSm90ILi2EN4cute5tupleIJNS5_1CILi1EEES8_S8_EEENS6_IJNS7_ILi128EEESA_SA_EEELi128ENS_10bfloat16_tEfNS_4arch4Sm90ELb0ELb1ELb0ELb1ELb0ELb1ELb0ELb1ELb1ELb1ELb0ELb0EEENS1_21CollectiveEpilogueFwdISB_S9_SC_SE_Li256ELb1ELb1ELb0ELb0EEENS1_36VarlenDynamicPersistentTileSchedulerILi128ELi128ELi256ELi128ELb0ELb1ELb1ELb1ELb0ELb1EEEEEEEEEvNT_6ParamsE --------------------------
	.section	.nv.constant0._ZN7cutlass13device_kernelIN5flash11enable_sm90INS1_16FlashAttnFwdSm90INS1_25CollectiveMainloopFwdSm90ILi2EN4cute5tupleIJNS5_1CILi1EEES8_S8_EEENS6_IJNS7_ILi128EEESA_SA_EEELi128ENS_10bfloat16_tEfNS_4arch4Sm90ELb0ELb1ELb0ELb1ELb0ELb1ELb0ELb1ELb1ELb1ELb0ELb0EEENS1_21CollectiveEpilogueFwdISB_S9_SC_SE_Li256ELb1ELb1ELb0ELb0EEENS1_36VarlenDynamicPersistentTileSchedulerILi128ELi128ELi256ELi128ELb0ELb1ELb1ELb1ELb0ELb1EEEEEEEEEvNT_6ParamsE,"a",@progbits
	.sectionflags	@""
	.align	4
.nv.constant0._ZN7cutlass13device_kernelIN5flash11enable_sm90INS1_16FlashAttnFwdSm90INS1_25CollectiveMainloopFwdSm90ILi2EN4cute5tupleIJNS5_1CILi1EEES8_S8_EEENS6_IJNS7_ILi128EEESA_SA_EEELi128ENS_10bfloat16_tEfNS_4arch4Sm90ELb0ELb1ELb0ELb1ELb0ELb1ELb0ELb1ELb1ELb1ELb0ELb0EEENS1_21CollectiveEpilogueFwdISB_S9_SC_SE_Li256ELb1ELb1ELb0ELb0EEENS1_36VarlenDynamicPersistentTileSchedulerILi128ELi128ELi256ELi128ELb0ELb1ELb1ELb1ELb0ELb1EEEEEEEEEvNT_6ParamsE:
	.zero		3328


//--------------------- .nv.constant0._ZN7cutlass13device_kernelIN5flash11enable_sm90INS1_16FlashAttnFwdSm90INS1_25CollectiveMainloopFwdSm90ILi2EN4cute5tupleIJNS5_1CILi1EEES8_S8_EEENS6_IJNS7_ILi128EEESA_SA_EEELi128ENS_10bfloat16_tEfNS_4arch4Sm90ELb1ELb0ELb0ELb0ELb0ELb0ELb0ELb1ELb1ELb1ELb0ELb0EEENS1_21CollectiveEpilogueFwdISB_S9_SC_SE_Li256ELb0ELb1ELb0ELb0EEENS1_30DynamicPersistentTileSchedulerILi256ELi128ELb0ELb1ELb1EEEEEEEEEvNT_6ParamsE --------------------------
	.section	.nv.constant0._ZN7cutlass13device_kernelIN5flash11enable_sm90INS1_16FlashAttnFwdSm90INS1_25CollectiveMainloopFwdSm90ILi2EN4cute5tupleIJNS5_1CILi1EEES8_S8_EEENS6_IJNS7_ILi128EEESA_SA_EEELi128ENS_10bfloat16_tEfNS_4arch4Sm90ELb1ELb0ELb0ELb0ELb0ELb0ELb0ELb1ELb1ELb1ELb0ELb0EEENS1_21CollectiveEpilogueFwdISB_S9_SC_SE_Li256ELb0ELb1ELb0ELb0EEENS1_30DynamicPersistentTileSchedulerILi256ELi128ELb0ELb1ELb1EEEEEEEEEvNT_6ParamsE,"a",@progbits
	.sectionflags	@""
	.align	4
.nv.constant0._ZN7cutlass13device_kernelIN5flash11enable_sm90INS1_16FlashAttnFwdSm90INS1_25CollectiveMainloopFwdSm90ILi2EN4cute5tupleIJNS5_1CILi1EEES8_S8_EEENS6_IJNS7_ILi128EEESA_SA_EEELi128ENS_10bfloat16_tEfNS_4arch4Sm90ELb1ELb0ELb0ELb0ELb0ELb0ELb0ELb1ELb1ELb1ELb0ELb0EEENS1_21CollectiveEpilogueFwdISB_S9_SC_SE_Li256ELb0ELb1ELb0ELb0EEENS1_30DynamicPersistentTileSchedulerILi256ELi128ELb0ELb1ELb1EEEEEEEEEvNT_6ParamsE:
	.zero		3328


//--------------------- .nv.constant0._ZN7cutlass13device_kernelIN5flash11enable_sm90INS1_16FlashAttnFwdSm90INS1_25CollectiveMainloopFwdSm90ILi2EN4cute5tupleIJNS5_1CILi1EEES8_S8_EEENS6_IJNS7_ILi128EEESA_SA_EEELi128ENS_10bfloat16_tEfNS_4arch4Sm90ELb1ELb0ELb0ELb1ELb0ELb0ELb0ELb1ELb1ELb1ELb0ELb0EEENS1_21CollectiveEpilogueFwdISB_S9_SC_SE_Li256ELb1ELb1ELb0ELb0EEENS1_36VarlenDynamicPersistentTileSchedulerILi128ELi128ELi256ELi128ELb0ELb1ELb1ELb1ELb1ELb1EEEEEEEEEvNT_6ParamsE --------------------------
	.section	.nv.constant0._ZN7cutlass13device_kernelIN5flash11enable_sm90INS1_16FlashAttnFwdSm90INS1_25CollectiveMainloopFwdSm90ILi2EN4cute5tupleIJNS5_1CILi1EEES8_S8_EEENS6_IJNS7_ILi128EEESA_SA_EEELi128ENS_10bfloat16_tEfNS_4arch4Sm90ELb1ELb0ELb0ELb1ELb0ELb0ELb0ELb1ELb1ELb1ELb0ELb0EEENS1_21CollectiveEpilogueFwdISB_S9_SC_SE_Li256ELb1ELb1ELb0ELb0EEENS1_36VarlenDynamicPersistentTileSchedulerILi128ELi128ELi256ELi128ELb0ELb1ELb1ELb1ELb1ELb1EEEEEEEEEvNT_6ParamsE,"a",@progbits
	.sectionflags	@""
	.align	4
.nv.constant0._ZN7cutlass13device_kernelIN5flash11enable_sm90INS1_16FlashAttnFwdSm90INS1_25CollectiveMainloopFwdSm90ILi2EN4cute5tupleIJNS5_1CILi1EEES8_S8_EEENS6_IJNS7_ILi128EEESA_SA_EEELi128ENS_10bfloat16_tEfNS_4arch4Sm90ELb1ELb0ELb0ELb1ELb0ELb0ELb0ELb1ELb1ELb1ELb0ELb0EEENS1_21CollectiveEpilogueFwdISB_S9_SC_SE_Li256ELb1ELb1ELb0ELb0EEENS1_36VarlenDynamicPersistentTileSchedulerILi128ELi128ELi256ELi128ELb0ELb1ELb1ELb1ELb1ELb1EEEEEEEEEvNT_6ParamsE:
	.zero		3328


//--------------------- .nv.constant0._ZN7cutlass13device_kernelIN5flash11enable_sm90INS1_16FlashAttnFwdSm90INS1_25CollectiveMainloopFwdSm90ILi2EN4cute5tupleIJNS5_1CILi1EEES8_S8_EEENS6_IJNS7_ILi128EEESA_SA_EEELi128ENS_10bfloat16_tEfNS_4arch4Sm90ELb1ELb0ELb0ELb1ELb0ELb1ELb0ELb1ELb1ELb1ELb0ELb0EEENS1_21CollectiveEpilogueFwdISB_S9_SC_SE_Li256ELb1ELb1ELb0ELb0EEENS1_36VarlenDynamicPersistentTileSchedulerILi128ELi128ELi256ELi128ELb0ELb1ELb1ELb1ELb1ELb1EEEEEEEEEvNT_6ParamsE --------------------------
	.section	.nv.constant0._ZN7cutlass13device_kernelIN5flash11enable_sm90INS1_16FlashAttnFwdSm90INS1_25CollectiveMainloopFwdSm90ILi2EN4cute5tupleIJNS5_1CILi1EEES8_S8_EEENS6_IJNS7_ILi128EEESA_SA_EEELi128ENS_10bfloat16_tEfNS_4arch4Sm90ELb1ELb0ELb0ELb1ELb0ELb1ELb0ELb1ELb1ELb1ELb0ELb0EEENS1_21CollectiveEpilogueFwdISB_S9_SC_SE_Li256ELb1ELb1ELb0ELb0EEENS1_36VarlenDynamicPersistentTileSchedulerILi128ELi128ELi256ELi128ELb0ELb1ELb1ELb1ELb1ELb1EEEEEEEEEvNT_6ParamsE,"a",@progbits
	.sectionflags	@""
	.align	4
.nv.constant0._ZN7cutlass13device_kernelIN5flash11enable_sm90INS1_16FlashAttnFwdSm90INS1_25CollectiveMainloopFwdSm90ILi2EN4cute5tupleIJNS5_1CILi1EEES8_S8_EEENS6_IJNS7_ILi128EEESA_SA_EEELi128ENS_10bfloat16_tEfNS_4arch4Sm90ELb1ELb0ELb0ELb1ELb0ELb1ELb0ELb1ELb1ELb1ELb0ELb0EEENS1_21CollectiveEpilogueFwdISB_S9_SC_SE_Li256ELb1ELb1ELb0ELb0EEENS1_36VarlenDynamicPersistentTileSchedulerILi128ELi128ELi256ELi128ELb0ELb1ELb1ELb1ELb1ELb1EEEEEEEEEvNT_6ParamsE:
	.zero		3328


//--------------------- SYMBOLS --------------------------

	.type		.nv.reservedSmem.offset0,@object
	.size		.nv.reservedSmem.offset0,0x4
	.type		__assertfail,@function
